	.target	sm_90

	.elftype	@"ET_EXEC"


//--------------------- .note.nv.tkinfo           --------------------------
	.section	.note.nv.tkinfo,"",@"SHT_NOTE"
	.sectionflags	@"SHF_NOTE_NV_TKINFO"
	.tkinfo
        /*0018*/ 	.word	0x00000002
        /*0030*/ 	.string	""
        /*0030*/ 	.string	"ptxas"
        /*0030*/ 	.string	"Cuda compilation tools, release 13.0, V13.0.88"
        /*0030*/ 	.string	"Build cuda_13.0.r13.0/compiler.36424714_0"
        /*0030*/ 	.string	"-arch sm_90 -m 64 "



//--------------------- .note.nv.cuinfo           --------------------------
	.section	.note.nv.cuinfo,"",@"SHT_NOTE"
	.sectionflags	@"SHF_NOTE_NV_CUINFO"
        /*0018*/ 	.short	0x0002
        /*001a*/ 	.short	0x005a
        /*001c*/ 	.short	0x0082
	.zero		2


//--------------------- .nv.info                  --------------------------
	.section	.nv.info,"",@"SHT_CUDA_INFO"
	.align	4


	//----- nvinfo : EIATTR_REGCOUNT
	.align		4
        /*0000*/ 	.byte	0x04, 0x2f
        /*0002*/ 	.short	(.L_1 - .L_0)
	.align		4
.L_0:
        /*0004*/ 	.word	index@(_ZN10layer_norm13ln_fwd_kernelINS_13Kernel_traitsIffffjLj768ELj1ELj4ELj1ELj16ENS_18Kernel_traits_baseILj768EffffjLj128EEEEEEEvNS_9FwdParamsE)
        /*0008*/ 	.word	0x0000005e


	//----- nvinfo : EIATTR_FRAME_SIZE
	.align		4
.L_1:
        /*000c*/ 	.byte	0x04, 0x11
        /*000e*/ 	.short	(.L_3 - .L_2)
	.align		4
.L_2:
        /*0010*/ 	.word	index@(_ZN10layer_norm13ln_fwd_kernelINS_13Kernel_traitsIffffjLj768ELj1ELj4ELj1ELj16ENS_18Kernel_traits_baseILj768EffffjLj128EEEEEEEvNS_9FwdParamsE)
        /*0014*/ 	.word	0x00000000


	//----- nvinfo : EIATTR_REGCOUNT
	.align		4
.L_3:
        /*0018*/ 	.byte	0x04, 0x2f
        /*001a*/ 	.short	(.L_5 - .L_4)
	.align		4
.L_4:
        /*001c*/ 	.word	index@(_ZN10layer_norm13ln_fwd_kernelINS_13Kernel_traitsI6__halfS2_S2_fjLj768ELj1ELj4ELj1ELj16ENS_18Kernel_traits_baseILj768ES2_S2_S2_fjLj128EEEEEEEvNS_9FwdParamsE)
        /*0020*/ 	.word	0x00000040


	//----- nvinfo : EIATTR_FRAME_SIZE
	.align		4
.L_5:
        /*0024*/ 	.byte	0x04, 0x11
        /*0026*/ 	.short	(.L_7 - .L_6)
	.align		4
.L_6:
        /*0028*/ 	.word	index@(_ZN10layer_norm13ln_fwd_kernelINS_13Kernel_traitsI6__halfS2_S2_fjLj768ELj1ELj4ELj1ELj16ENS_18Kernel_traits_baseILj768ES2_S2_S2_fjLj128EEEEEEEvNS_9FwdParamsE)
        /*002c*/ 	.word	0x00000008


	//----- nvinfo : EIATTR_REGCOUNT
	.align		4
.L_7:
        /*0030*/ 	.byte	0x04, 0x2f
        /*0032*/ 	.short	(.L_9 - .L_8)
	.align		4
.L_8:
        /*0034*/ 	.word	index@(_ZN10layer_norm13ln_fwd_kernelINS_13Kernel_traitsI6__halffS2_fjLj768ELj1ELj4ELj1ELj16ENS_18Kernel_traits_baseILj768ES2_fS2_fjLj128EEEEEEEvNS_9FwdParamsE)
        /*0038*/ 	.word	0x00000048


	//----- nvinfo : EIATTR_FRAME_SIZE
	.align		4
.L_9:
        /*003c*/ 	.byte	0x04, 0x11
        /*003e*/ 	.short	(.L_11 - .L_10)
	.align		4
.L_10:
        /*0040*/ 	.word	index@(_ZN10layer_norm13ln_fwd_kernelINS_13Kernel_traitsI6__halffS2_fjLj768ELj1ELj4ELj1ELj16ENS_18Kernel_traits_baseILj768ES2_fS2_fjLj128EEEEEEEvNS_9FwdParamsE)
        /*0044*/ 	.word	0x00000000


	//----- nvinfo : EIATTR_REGCOUNT
	.align		4
.L_11:
        /*0048*/ 	.byte	0x04, 0x2f
        /*004a*/ 	.short	(.L_13 - .L_12)
	.align		4
.L_12:
        /*004c*/ 	.word	index@(_ZN10layer_norm13ln_fwd_kernelINS_13Kernel_traitsI13__nv_bfloat16S2_S2_fjLj768ELj1ELj4ELj1ELj16ENS_18Kernel_traits_baseILj768ES2_S2_S2_fjLj128EEEEEEEvNS_9FwdParamsE)
        /*0050*/ 	.word	0x00000040


	//----- nvinfo : EIATTR_FRAME_SIZE
	.align		4
.L_13:
        /*0054*/ 	.byte	0x04, 0x11
        /*0056*/ 	.short	(.L_15 - .L_14)
	.align		4
.L_14:
        /*0058*/ 	.word	index@(_ZN10layer_norm13ln_fwd_kernelINS_13Kernel_traitsI13__nv_bfloat16S2_S2_fjLj768ELj1ELj4ELj1ELj16ENS_18Kernel_traits_baseILj768ES2_S2_S2_fjLj128EEEEEEEvNS_9FwdParamsE)
        /*005c*/ 	.word	0x00000000


	//----- nvinfo : EIATTR_REGCOUNT
	.align		4
.L_15:
        /*0060*/ 	.byte	0x04, 0x2f
        /*0062*/ 	.short	(.L_17 - .L_16)
	.align		4
.L_16:
        /*0064*/ 	.word	index@(_ZN10layer_norm13ln_fwd_kernelINS_13Kernel_traitsI13__nv_bfloat16fS2_fjLj768ELj1ELj4ELj1ELj16ENS_18Kernel_traits_baseILj768ES2_fS2_fjLj128EEEEEEEvNS_9FwdParamsE)
        /*0068*/ 	.word	0x00000048


	//----- nvinfo : EIATTR_FRAME_SIZE
	.align		4
.L_17:
        /*006c*/ 	.byte	0x04, 0x11
        /*006e*/ 	.short	(.L_19 - .L_18)
	.align		4
.L_18:
        /*0070*/ 	.word	index@(_ZN10layer_norm13ln_fwd_kernelINS_13Kernel_traitsI13__nv_bfloat16fS2_fjLj768ELj1ELj4ELj1ELj16ENS_18Kernel_traits_baseILj768ES2_fS2_fjLj128EEEEEEEvNS_9FwdParamsE)
        /*0074*/ 	.word	0x00000000


	//----- nvinfo : EIATTR_REGCOUNT
	.align		4
.L_19:
        /*0078*/ 	.byte	0x04, 0x2f
        /*007a*/ 	.short	(.L_21 - .L_20)
	.align		4
.L_20:
        /*007c*/ 	.word	index@(_ZN10layer_norm13ln_fwd_kernelINS_13Kernel_traitsIffffjLj1024ELj1ELj4ELj1ELj16ENS_18Kernel_traits_baseILj1024EffffjLj128EEEEEEEvNS_9FwdParamsE)
        /*0080*/ 	.word	0x00000080


	//----- nvinfo : EIATTR_FRAME_SIZE
	.align		4
.L_21:
        /*0084*/ 	.byte	0x04, 0x11
        /*0086*/ 	.short	(.L_23 - .L_22)
	.align		4
.L_22:
        /*0088*/ 	.word	index@(_ZN10layer_norm13ln_fwd_kernelINS_13Kernel_traitsIffffjLj1024ELj1ELj4ELj1ELj16ENS_18Kernel_traits_baseILj1024EffffjLj128EEEEEEEvNS_9FwdParamsE)
        /*008c*/ 	.word	0x00000000


	//----- nvinfo : EIATTR_REGCOUNT
	.align		4
.L_23:
        /*0090*/ 	.byte	0x04, 0x2f
        /*0092*/ 	.short	(.L_25 - .L_24)
	.align		4
.L_24:
        /*0094*/ 	.word	index@(_ZN10layer_norm13ln_fwd_kernelINS_13Kernel_traitsI6__halfS2_S2_fjLj1024ELj1ELj4ELj1ELj16ENS_18Kernel_traits_baseILj1024ES2_S2_S2_fjLj128EEEEEEEvNS_9FwdParamsE)
        /*0098*/ 	.word	0x00000050


	//----- nvinfo : EIATTR_FRAME_SIZE
	.align		4
.L_25:
        /*009c*/ 	.byte	0x04, 0x11
        /*009e*/ 	.short	(.L_27 - .L_26)
	.align		4
.L_26:
        /*00a0*/ 	.word	index@(_ZN10layer_norm13ln_fwd_kernelINS_13Kernel_traitsI6__halfS2_S2_fjLj1024ELj1ELj4ELj1ELj16ENS_18Kernel_traits_baseILj1024ES2_S2_S2_fjLj128EEEEEEEvNS_9FwdParamsE)
        /*00a4*/ 	.word	0x00000000


	//----- nvinfo : EIATTR_REGCOUNT
	.align		4
.L_27:
        /*00a8*/ 	.byte	0x04, 0x2f
        /*00aa*/ 	.short	(.L_29 - .L_28)
	.align		4
.L_28:
        /*00ac*/ 	.word	index@(_ZN10layer_norm13ln_fwd_kernelINS_13Kernel_traitsI6__halffS2_fjLj1024ELj1ELj4ELj1ELj16ENS_18Kernel_traits_baseILj1024ES2_fS2_fjLj128EEEEEEEvNS_9FwdParamsE)
        /*00b0*/ 	.word	0x00000050


	//----- nvinfo : EIATTR_FRAME_SIZE
	.align		4
.L_29:
        /*00b4*/ 	.byte	0x04, 0x11
        /*00b6*/ 	.short	(.L_31 - .L_30)
	.align		4
.L_30:
        /*00b8*/ 	.word	index@(_ZN10layer_norm13ln_fwd_kernelINS_13Kernel_traitsI6__halffS2_fjLj1024ELj1ELj4ELj1ELj16ENS_18Kernel_traits_baseILj1024ES2_fS2_fjLj128EEEEEEEvNS_9FwdParamsE)
        /*00bc*/ 	.word	0x00000000


	//----- nvinfo : EIATTR_REGCOUNT
	.align		4
.L_31:
        /*00c0*/ 	.byte	0x04, 0x2f
        /*00c2*/ 	.short	(.L_33 - .L_32)
	.align		4
.L_32:
        /*00c4*/ 	.word	index@(_ZN10layer_norm13ln_fwd_kernelINS_13Kernel_traitsI13__nv_bfloat16S2_S2_fjLj1024ELj1ELj4ELj1ELj16ENS_18Kernel_traits_baseILj1024ES2_S2_S2_fjLj128EEEEEEEvNS_9FwdParamsE)
        /*00c8*/ 	.word	0x00000050


	//----- nvinfo : EIATTR_FRAME_SIZE
	.align		4
.L_33:
        /*00cc*/ 	.byte	0x04, 0x11
        /*00ce*/ 	.short	(.L_35 - .L_34)
	.align		4
.L_34:
        /*00d0*/ 	.word	index@(_ZN10layer_norm13ln_fwd_kernelINS_13Kernel_traitsI13__nv_bfloat16S2_S2_fjLj1024ELj1ELj4ELj1ELj16ENS_18Kernel_traits_baseILj1024ES2_S2_S2_fjLj128EEEEEEEvNS_9FwdParamsE)
        /*00d4*/ 	.word	0x00000000


	//----- nvinfo : EIATTR_REGCOUNT
	.align		4
.L_35:
        /*00d8*/ 	.byte	0x04, 0x2f
        /*00da*/ 	.short	(.L_37 - .L_36)
	.align		4
.L_36:
        /*00dc*/ 	.word	index@(_ZN10layer_norm13ln_fwd_kernelINS_13Kernel_traitsI13__nv_bfloat16fS2_fjLj1024ELj1ELj4ELj1ELj16ENS_18Kernel_traits_baseILj1024ES2_fS2_fjLj128EEEEEEEvNS_9FwdParamsE)
        /*00e0*/ 	.word	0x00000050


	//----- nvinfo : EIATTR_FRAME_SIZE
	.align		4
.L_37:
        /*00e4*/ 	.byte	0x04, 0x11
        /*00e6*/ 	.short	(.L_39 - .L_38)
	.align		4
.L_38:
        /*00e8*/ 	.word	index@(_ZN10layer_norm13ln_fwd_kernelINS_13Kernel_traitsI13__nv_bfloat16fS2_fjLj1024ELj1ELj4ELj1ELj16ENS_18Kernel_traits_baseILj1024ES2_fS2_fjLj128EEEEEEEvNS_9FwdParamsE)
        /*00ec*/ 	.word	0x00000000


	//----- nvinfo : EIATTR_REGCOUNT
	.align		4
.L_39:
        /*00f0*/ 	.byte	0x04, 0x2f
        /*00f2*/ 	.short	(.L_41 - .L_40)
	.align		4
.L_40:
        /*00f4*/ 	.word	index@(_ZN10layer_norm13ln_fwd_kernelINS_13Kernel_traitsIffffjLj1536ELj1ELj4ELj1ELj16ENS_18Kernel_traits_baseILj1536EffffjLj128EEEEEEEvNS_9FwdParamsE)
        /*00f8*/ 	.word	0x000000a8


	//----- nvinfo : EIATTR_FRAME_SIZE
	.align		4
.L_41:
        /*00fc*/ 	.byte	0x04, 0x11
        /*00fe*/ 	.short	(.L_43 - .L_42)
	.align		4
.L_42:
        /*0100*/ 	.word	index@(_ZN10layer_norm13ln_fwd_kernelINS_13Kernel_traitsIffffjLj1536ELj1ELj4ELj1ELj16ENS_18Kernel_traits_baseILj1536EffffjLj128EEEEEEEvNS_9FwdParamsE)
        /*0104*/ 	.word	0x00000000


	//----- nvinfo : EIATTR_REGCOUNT
	.align		4
.L_43:
        /*0108*/ 	.byte	0x04, 0x2f
        /*010a*/ 	.short	(.L_45 - .L_44)
	.align		4
.L_44:
        /*010c*/ 	.word	index@(_ZN10layer_norm13ln_fwd_kernelINS_13Kernel_traitsI6__halfS2_S2_fjLj1536ELj1ELj4ELj1ELj16ENS_18Kernel_traits_baseILj1536ES2_S2_S2_fjLj128EEEEEEEvNS_9FwdParamsE)
        /*0110*/ 	.word	0x00000076


	//----- nvinfo : EIATTR_FRAME_SIZE
	.align		4
.L_45:
        /*0114*/ 	.byte	0x04, 0x11
        /*0116*/ 	.short	(.L_47 - .L_46)
	.align		4
.L_46:
        /*0118*/ 	.word	index@(_ZN10layer_norm13ln_fwd_kernelINS_13Kernel_traitsI6__halfS2_S2_fjLj1536ELj1ELj4ELj1ELj16ENS_18Kernel_traits_baseILj1536ES2_S2_S2_fjLj128EEEEEEEvNS_9FwdParamsE)
        /*011c*/ 	.word	0x00000000


	//----- nvinfo : EIATTR_REGCOUNT
	.align		4
.L_47:
        /*0120*/ 	.byte	0x04, 0x2f
        /*0122*/ 	.short	(.L_49 - .L_48)
	.align		4
.L_48:
        /*0124*/ 	.word	index@(_ZN10layer_norm13ln_fwd_kernelINS_13Kernel_traitsI6__halffS2_fjLj1536ELj1ELj4ELj1ELj16ENS_18Kernel_traits_baseILj1536ES2_fS2_fjLj128EEEEEEEvNS_9FwdParamsE)
        /*0128*/ 	.word	0x00000071


	//----- nvinfo : EIATTR_FRAME_SIZE
	.align		4
.L_49:
        /*012c*/ 	.byte	0x04, 0x11
        /*012e*/ 	.short	(.L_51 - .L_50)
	.align		4
.L_50:
        /*0130*/ 	.word	index@(_ZN10layer_norm13ln_fwd_kernelINS_13Kernel_traitsI6__halffS2_fjLj1536ELj1ELj4ELj1ELj16ENS_18Kernel_traits_baseILj1536ES2_fS2_fjLj128EEEEEEEvNS_9FwdParamsE)
        /*0134*/ 	.word	0x00000000


	//----- nvinfo : EIATTR_REGCOUNT
	.align		4
.L_51:
        /*0138*/ 	.byte	0x04, 0x2f
        /*013a*/ 	.short	(.L_53 - .L_52)
	.align		4
.L_52:
        /*013c*/ 	.word	index@(_ZN10layer_norm13ln_fwd_kernelINS_13Kernel_traitsI13__nv_bfloat16S2_S2_fjLj1536ELj1ELj4ELj1ELj16ENS_18Kernel_traits_baseILj1536ES2_S2_S2_fjLj128EEEEEEEvNS_9FwdParamsE)
        /*0140*/ 	.word	0x00000076


	//----- nvinfo : EIATTR_FRAME_SIZE
	.align		4
.L_53:
        /*0144*/ 	.byte	0x04, 0x11
        /*0146*/ 	.short	(.L_55 - .L_54)
	.align		4
.L_54:
        /*0148*/ 	.word	index@(_ZN10layer_norm13ln_fwd_kernelINS_13Kernel_traitsI13__nv_bfloat16S2_S2_fjLj1536ELj1ELj4ELj1ELj16ENS_18Kernel_traits_baseILj1536ES2_S2_S2_fjLj128EEEEEEEvNS_9FwdParamsE)
        /*014c*/ 	.word	0x00000000


	//----- nvinfo : EIATTR_REGCOUNT
	.align		4
.L_55:
        /*0150*/ 	.byte	0x04, 0x2f
        /*0152*/ 	.short	(.L_57 - .L_56)
	.align		4
.L_56:
        /*0154*/ 	.word	index@(_ZN10layer_norm13ln_fwd_kernelINS_13Kernel_traitsI13__nv_bfloat16fS2_fjLj1536ELj1ELj4ELj1ELj16ENS_18Kernel_traits_baseILj1536ES2_fS2_fjLj128EEEEEEEvNS_9FwdParamsE)
        /*0158*/ 	.word	0x00000071


	//----- nvinfo : EIATTR_FRAME_SIZE
	.align		4
.L_57:
        /*015c*/ 	.byte	0x04, 0x11
        /*015e*/ 	.short	(.L_59 - .L_58)
	.align		4
.L_58:
        /*0160*/ 	.word	index@(_ZN10layer_norm13ln_fwd_kernelINS_13Kernel_traitsI13__nv_bfloat16fS2_fjLj1536ELj1ELj4ELj1ELj16ENS_18Kernel_traits_baseILj1536ES2_fS2_fjLj128EEEEEEEvNS_9FwdParamsE)
        /*0164*/ 	.word	0x00000000


	//----- nvinfo : EIATTR_REGCOUNT
	.align		4
.L_59:
        /*0168*/ 	.byte	0x04, 0x2f
        /*016a*/ 	.short	(.L_61 - .L_60)
	.align		4
.L_60:
        /*016c*/ 	.word	index@(_ZN10layer_norm13ln_fwd_kernelINS_13Kernel_traitsIffffjLj2048ELj1ELj4ELj1ELj16ENS_18Kernel_traits_baseILj2048EffffjLj128EEEEEEEvNS_9FwdParamsE)
        /*0170*/ 	.word	0x000000ea


	//----- nvinfo : EIATTR_FRAME_SIZE
	.align		4
.L_61:
        /*0174*/ 	.byte	0x04, 0x11
        /*0176*/ 	.short	(.L_63 - .L_62)
	.align		4
.L_62:
        /*0178*/ 	.word	index@(_ZN10layer_norm13ln_fwd_kernelINS_13Kernel_traitsIffffjLj2048ELj1ELj4ELj1ELj16ENS_18Kernel_traits_baseILj2048EffffjLj128EEEEEEEvNS_9FwdParamsE)
        /*017c*/ 	.word	0x00000000


	//----- nvinfo : EIATTR_REGCOUNT
	.align		4
.L_63:
        /*0180*/ 	.byte	0x04, 0x2f
        /*0182*/ 	.short	(.L_65 - .L_64)
	.align		4
.L_64:
        /*0184*/ 	.word	index@(_ZN10layer_norm13ln_fwd_kernelINS_13Kernel_traitsI6__halfS2_S2_fjLj2048ELj1ELj4ELj1ELj16ENS_18Kernel_traits_baseILj2048ES2_S2_S2_fjLj128EEEEEEEvNS_9FwdParamsE)
        /*0188*/ 	.word	0x000000a7


	//----- nvinfo : EIATTR_FRAME_SIZE
	.align		4
.L_65:
        /*018c*/ 	.byte	0x04, 0x11
        /*018e*/ 	.short	(.L_67 - .L_66)
	.align		4
.L_66:
        /*0190*/ 	.word	index@(_ZN10layer_norm13ln_fwd_kernelINS_13Kernel_traitsI6__halfS2_S2_fjLj2048ELj1ELj4ELj1ELj16ENS_18Kernel_traits_baseILj2048ES2_S2_S2_fjLj128EEEEEEEvNS_9FwdParamsE)
        /*0194*/ 	.word	0x00000000


	//----- nvinfo : EIATTR_REGCOUNT
	.align		4
.L_67:
        /*0198*/ 	.byte	0x04, 0x2f
        /*019a*/ 	.short	(.L_69 - .L_68)
	.align		4
.L_68:
        /*019c*/ 	.word	index@(_ZN10layer_norm13ln_fwd_kernelINS_13Kernel_traitsI6__halffS2_fjLj2048ELj1ELj4ELj1ELj16ENS_18Kernel_traits_baseILj2048ES2_fS2_fjLj128EEEEEEEvNS_9FwdParamsE)
        /*01a0*/ 	.word	0x00000093


	//----- nvinfo : EIATTR_FRAME_SIZE
	.align		4
.L_69:
        /*01a4*/ 	.byte	0x04, 0x11
        /*01a6*/ 	.short	(.L_71 - .L_70)
	.align		4
.L_70:
        /*01a8*/ 	.word	index@(_ZN10layer_norm13ln_fwd_kernelINS_13Kernel_traitsI6__halffS2_fjLj2048ELj1ELj4ELj1ELj16ENS_18Kernel_traits_baseILj2048ES2_fS2_fjLj128EEEEEEEvNS_9FwdParamsE)
        /*01ac*/ 	.word	0x00000000


	//----- nvinfo : EIATTR_REGCOUNT
	.align		4
.L_71:
        /*01b0*/ 	.byte	0x04, 0x2f
        /*01b2*/ 	.short	(.L_73 - .L_72)
	.align		4
.L_72:
        /*01b4*/ 	.word	index@(_ZN10layer_norm13ln_fwd_kernelINS_13Kernel_traitsI13__nv_bfloat16S2_S2_fjLj2048ELj1ELj4ELj1ELj16ENS_18Kernel_traits_baseILj2048ES2_S2_S2_fjLj128EEEEEEEvNS_9FwdParamsE)
        /*01b8*/ 	.word	0x000000a7


	//----- nvinfo : EIATTR_FRAME_SIZE
	.align		4
.L_73:
        /*01bc*/ 	.byte	0x04, 0x11
        /*01be*/ 	.short	(.L_75 - .L_74)
	.align		4
.L_74:
        /*01c0*/ 	.word	index@(_ZN10layer_norm13ln_fwd_kernelINS_13Kernel_traitsI13__nv_bfloat16S2_S2_fjLj2048ELj1ELj4ELj1ELj16ENS_18Kernel_traits_baseILj2048ES2_S2_S2_fjLj128EEEEEEEvNS_9FwdParamsE)
        /*01c4*/ 	.word	0x00000000


	//----- nvinfo : EIATTR_REGCOUNT
	.align		4
.L_75:
        /*01c8*/ 	.byte	0x04, 0x2f
        /*01ca*/ 	.short	(.L_77 - .L_76)
	.align		4
.L_76:
        /*01cc*/ 	.word	index@(_ZN10layer_norm13ln_fwd_kernelINS_13Kernel_traitsI13__nv_bfloat16fS2_fjLj2048ELj1ELj4ELj1ELj16ENS_18Kernel_traits_baseILj2048ES2_fS2_fjLj128EEEEEEEvNS_9FwdParamsE)
        /*01d0*/ 	.word	0x00000093


	//----- nvinfo : EIATTR_FRAME_SIZE
	.align		4
.L_77:
        /*01d4*/ 	.byte	0x04, 0x11
        /*01d6*/ 	.short	(.L_79 - .L_78)
	.align		4
.L_78:
        /*01d8*/ 	.word	index@(_ZN10layer_norm13ln_fwd_kernelINS_13Kernel_traitsI13__nv_bfloat16fS2_fjLj2048ELj1ELj4ELj1ELj16ENS_18Kernel_traits_baseILj2048ES2_fS2_fjLj128EEEEEEEvNS_9FwdParamsE)
        /*01dc*/ 	.word	0x00000000


	//----- nvinfo : EIATTR_REGCOUNT
	.align		4
.L_79:
        /*01e0*/ 	.byte	0x04, 0x2f
        /*01e2*/ 	.short	(.L_81 - .L_80)
	.align		4
.L_80:
        /*01e4*/ 	.word	index@(_ZN10layer_norm13ln_fwd_kernelINS_13Kernel_traitsIffffjLj2304ELj1ELj4ELj1ELj16ENS_18Kernel_traits_baseILj2304EffffjLj128EEEEEEEvNS_9FwdParamsE)
        /*01e8*/ 	.word	0x000000fc


	//----- nvinfo : EIATTR_FRAME_SIZE
	.align		4
.L_81:
        /*01ec*/ 	.byte	0x04, 0x11
        /*01ee*/ 	.short	(.L_83 - .L_82)
	.align		4
.L_82:
        /*01f0*/ 	.word	index@(_ZN10layer_norm13ln_fwd_kernelINS_13Kernel_traitsIffffjLj2304ELj1ELj4ELj1ELj16ENS_18Kernel_traits_baseILj2304EffffjLj128EEEEEEEvNS_9FwdParamsE)
        /*01f4*/ 	.word	0x00000000


	//----- nvinfo : EIATTR_REGCOUNT
	.align		4
.L_83:
        /*01f8*/ 	.byte	0x04, 0x2f
        /*01fa*/ 	.short	(.L_85 - .L_84)
	.align		4
.L_84:
        /*01fc*/ 	.word	index@(_ZN10layer_norm13ln_fwd_kernelINS_13Kernel_traitsI6__halfS2_S2_fjLj2304ELj1ELj4ELj1ELj16ENS_18Kernel_traits_baseILj2304ES2_S2_S2_fjLj128EEEEEEEvNS_9FwdParamsE)
        /*0200*/ 	.word	0x000000a7


	//----- nvinfo : EIATTR_FRAME_SIZE
	.align		4
.L_85:
        /*0204*/ 	.byte	0x04, 0x11
        /*0206*/ 	.short	(.L_87 - .L_86)
	.align		4
.L_86:
        /*0208*/ 	.word	index@(_ZN10layer_norm13ln_fwd_kernelINS_13Kernel_traitsI6__halfS2_S2_fjLj2304ELj1ELj4ELj1ELj16ENS_18Kernel_traits_baseILj2304ES2_S2_S2_fjLj128EEEEEEEvNS_9FwdParamsE)
        /*020c*/ 	.word	0x00000000


	//----- nvinfo : EIATTR_REGCOUNT
	.align		4
.L_87:
        /*0210*/ 	.byte	0x04, 0x2f
        /*0212*/ 	.short	(.L_89 - .L_88)
	.align		4
.L_88:
        /*0214*/ 	.word	index@(_ZN10layer_norm13ln_fwd_kernelINS_13Kernel_traitsI6__halffS2_fjLj2304ELj1ELj4ELj1ELj16ENS_18Kernel_traits_baseILj2304ES2_fS2_fjLj128EEEEEEEvNS_9FwdParamsE)
        /*0218*/ 	.word	0x000000a1


	//----- nvinfo : EIATTR_FRAME_SIZE
	.align		4
.L_89:
        /*021c*/ 	.byte	0x04, 0x11
        /*021e*/ 	.short	(.L_91 - .L_90)
	.align		4
.L_90:
        /*0220*/ 	.word	index@(_ZN10layer_norm13ln_fwd_kernelINS_13Kernel_traitsI6__halffS2_fjLj2304ELj1ELj4ELj1ELj16ENS_18Kernel_traits_baseILj2304ES2_fS2_fjLj128EEEEEEEvNS_9FwdParamsE)
        /*0224*/ 	.word	0x00000000


	//----- nvinfo : EIATTR_REGCOUNT
	.align		4
.L_91:
        /*0228*/ 	.byte	0x04, 0x2f
        /*022a*/ 	.short	(.L_93 - .L_92)
	.align		4
.L_92:
        /*022c*/ 	.word	index@(_ZN10layer_norm13ln_fwd_kernelINS_13Kernel_traitsI13__nv_bfloat16S2_S2_fjLj2304ELj1ELj4ELj1ELj16ENS_18Kernel_traits_baseILj2304ES2_S2_S2_fjLj128EEEEEEEvNS_9FwdParamsE)
        /*0230*/ 	.word	0x000000a7


	//----- nvinfo : EIATTR_FRAME_SIZE
	.align		4
.L_93:
        /*0234*/ 	.byte	0x04, 0x11
        /*0236*/ 	.short	(.L_95 - .L_94)
	.align		4
.L_94:
        /*0238*/ 	.word	index@(_ZN10layer_norm13ln_fwd_kernelINS_13Kernel_traitsI13__nv_bfloat16S2_S2_fjLj2304ELj1ELj4ELj1ELj16ENS_18Kernel_traits_baseILj2304ES2_S2_S2_fjLj128EEEEEEEvNS_9FwdParamsE)
        /*023c*/ 	.word	0x00000000


	//----- nvinfo : EIATTR_REGCOUNT
	.align		4
.L_95:
        /*0240*/ 	.byte	0x04, 0x2f
        /*0242*/ 	.short	(.L_97 - .L_96)
	.align		4
.L_96:
        /*0244*/ 	.word	index@(_ZN10layer_norm13ln_fwd_kernelINS_13Kernel_traitsI13__nv_bfloat16fS2_fjLj2304ELj1ELj4ELj1ELj16ENS_18Kernel_traits_baseILj2304ES2_fS2_fjLj128EEEEEEEvNS_9FwdParamsE)
        /*0248*/ 	.word	0x000000a1


	//----- nvinfo : EIATTR_FRAME_SIZE
	.align		4
.L_97:
        /*024c*/ 	.byte	0x04, 0x11
        /*024e*/ 	.short	(.L_99 - .L_98)
	.align		4
.L_98:
        /*0250*/ 	.word	index@(_ZN10layer_norm13ln_fwd_kernelINS_13Kernel_traitsI13__nv_bfloat16fS2_fjLj2304ELj1ELj4ELj1ELj16ENS_18Kernel_traits_baseILj2304ES2_fS2_fjLj128EEEEEEEvNS_9FwdParamsE)
        /*0254*/ 	.word	0x00000000


	//----- nvinfo : EIATTR_REGCOUNT
	.align		4
.L_99:
        /*0258*/ 	.byte	0x04, 0x2f
        /*025a*/ 	.short	(.L_101 - .L_100)
	.align		4
.L_100:
        /*025c*/ 	.word	index@(_ZN10layer_norm13ln_fwd_kernelINS_13Kernel_traitsIffffjLj3072ELj1ELj1ELj4ELj16ENS_18Kernel_traits_baseILj3072EffffjLj128EEEEEEEvNS_9FwdParamsE)
        /*0260*/ 	.word	0x00000060


	//----- nvinfo : EIATTR_FRAME_SIZE
	.align		4
.L_101:
        /*0264*/ 	.byte	0x04, 0x11
        /*0266*/ 	.short	(.L_103 - .L_102)
	.align		4
.L_102:
        /*0268*/ 	.word	index@(_ZN10layer_norm13ln_fwd_kernelINS_13Kernel_traitsIffffjLj3072ELj1ELj1ELj4ELj16ENS_18Kernel_traits_baseILj3072EffffjLj128EEEEEEEvNS_9FwdParamsE)
        /*026c*/ 	.word	0x00000000


	//----- nvinfo : EIATTR_REGCOUNT
	.align		4
.L_103:
        /*0270*/ 	.byte	0x04, 0x2f
        /*0272*/ 	.short	(.L_105 - .L_104)
	.align		4
.L_104:
        /*0274*/ 	.word	index@(_ZN10layer_norm13ln_fwd_kernelINS_13Kernel_traitsI6__halfS2_S2_fjLj3072ELj1ELj1ELj4ELj16ENS_18Kernel_traits_baseILj3072ES2_S2_S2_fjLj128EEEEEEEvNS_9FwdParamsE)
        /*0278*/ 	.word	0x00000048


	//----- nvinfo : EIATTR_FRAME_SIZE
	.align		4
.L_105:
        /*027c*/ 	.byte	0x04, 0x11
        /*027e*/ 	.short	(.L_107 - .L_106)
	.align		4
.L_106:
        /*0280*/ 	.word	index@(_ZN10layer_norm13ln_fwd_kernelINS_13Kernel_traitsI6__halfS2_S2_fjLj3072ELj1ELj1ELj4ELj16ENS_18Kernel_traits_baseILj3072ES2_S2_S2_fjLj128EEEEEEEvNS_9FwdParamsE)
        /*0284*/ 	.word	0x00000000


	//----- nvinfo : EIATTR_REGCOUNT
	.align		4
.L_107:
        /*0288*/ 	.byte	0x04, 0x2f
        /*028a*/ 	.short	(.L_109 - .L_108)
	.align		4
.L_108:
        /*028c*/ 	.word	index@(_ZN10layer_norm13ln_fwd_kernelINS_13Kernel_traitsI6__halffS2_fjLj3072ELj1ELj1ELj4ELj16ENS_18Kernel_traits_baseILj3072ES2_fS2_fjLj128EEEEEEEvNS_9FwdParamsE)
        /*0290*/ 	.word	0x00000050


	//----- nvinfo : EIATTR_FRAME_SIZE
	.align		4
.L_109:
        /*0294*/ 	.byte	0x04, 0x11
        /*0296*/ 	.short	(.L_111 - .L_110)
	.align		4
.L_110:
        /*0298*/ 	.word	index@(_ZN10layer_norm13ln_fwd_kernelINS_13Kernel_traitsI6__halffS2_fjLj3072ELj1ELj1ELj4ELj16ENS_18Kernel_traits_baseILj3072ES2_fS2_fjLj128EEEEEEEvNS_9FwdParamsE)
        /*029c*/ 	.word	0x00000000


	//----- nvinfo : EIATTR_REGCOUNT
	.align		4
.L_111:
        /*02a0*/ 	.byte	0x04, 0x2f
        /*02a2*/ 	.short	(.L_113 - .L_112)
	.align		4
.L_112:
        /*02a4*/ 	.word	index@(_ZN10layer_norm13ln_fwd_kernelINS_13Kernel_traitsI13__nv_bfloat16S2_S2_fjLj3072ELj1ELj1ELj4ELj16ENS_18Kernel_traits_baseILj3072ES2_S2_S2_fjLj128EEEEEEEvNS_9FwdParamsE)
        /*02a8*/ 	.word	0x00000048


	//----- nvinfo : EIATTR_FRAME_SIZE
	.align		4
.L_113:
        /*02ac*/ 	.byte	0x04, 0x11
        /*02ae*/ 	.short	(.L_115 - .L_114)
	.align		4
.L_114:
        /*02b0*/ 	.word	index@(_ZN10layer_norm13ln_fwd_kernelINS_13Kernel_traitsI13__nv_bfloat16S2_S2_fjLj3072ELj1ELj1ELj4ELj16ENS_18Kernel_traits_baseILj3072ES2_S2_S2_fjLj128EEEEEEEvNS_9FwdParamsE)
        /*02b4*/ 	.word	0x00000000


	//----- nvinfo : EIATTR_REGCOUNT
	.align		4
.L_115:
        /*02b8*/ 	.byte	0x04, 0x2f
        /*02ba*/ 	.short	(.L_117 - .L_116)
	.align		4
.L_116:
        /*02bc*/ 	.word	index@(_ZN10layer_norm13ln_fwd_kernelINS_13Kernel_traitsI13__nv_bfloat16fS2_fjLj3072ELj1ELj1ELj4ELj16ENS_18Kernel_traits_baseILj3072ES2_fS2_fjLj128EEEEEEEvNS_9FwdParamsE)
        /*02c0*/ 	.word	0x00000050


	//----- nvinfo : EIATTR_FRAME_SIZE
	.align		4
.L_117:
        /*02c4*/ 	.byte	0x04, 0x11
        /*02c6*/ 	.short	(.L_119 - .L_118)
	.align		4
.L_118:
        /*02c8*/ 	.word	index@(_ZN10layer_norm13ln_fwd_kernelINS_13Kernel_traitsI13__nv_bfloat16fS2_fjLj3072ELj1ELj1ELj4ELj16ENS_18Kernel_traits_baseILj3072ES2_fS2_fjLj128EEEEEEEvNS_9FwdParamsE)
        /*02cc*/ 	.word	0x00000000


	//----- nvinfo : EIATTR_REGCOUNT
	.align		4
.L_119:
        /*02d0*/ 	.byte	0x04, 0x2f
        /*02d2*/ 	.short	(.L_121 - .L_120)
	.align		4
.L_120:
        /*02d4*/ 	.word	index@(_ZN10layer_norm13ln_fwd_kernelINS_13Kernel_traitsIffffjLj3840ELj1ELj1ELj4ELj4ENS_18Kernel_traits_baseILj3840EffffjLj128EEEEEEEvNS_9FwdParamsE)
        /*02d8*/ 	.word	0x000000a8


	//----- nvinfo : EIATTR_FRAME_SIZE
	.align		4
.L_121:
        /*02dc*/ 	.byte	0x04, 0x11
        /*02de*/ 	.short	(.L_123 - .L_122)
	.align		4
.L_122:
        /*02e0*/ 	.word	index@(_ZN10layer_norm13ln_fwd_kernelINS_13Kernel_traitsIffffjLj3840ELj1ELj1ELj4ELj4ENS_18Kernel_traits_baseILj3840EffffjLj128EEEEEEEvNS_9FwdParamsE)
        /*02e4*/ 	.word	0x00000000


	//----- nvinfo : EIATTR_REGCOUNT
	.align		4
.L_123:
        /*02e8*/ 	.byte	0x04, 0x2f
        /*02ea*/ 	.short	(.L_125 - .L_124)
	.align		4
.L_124:
        /*02ec*/ 	.word	index@(_ZN10layer_norm13ln_fwd_kernelINS_13Kernel_traitsI6__halfS2_S2_fjLj3840ELj1ELj1ELj4ELj4ENS_18Kernel_traits_baseILj3840ES2_S2_S2_fjLj128EEEEEEEvNS_9FwdParamsE)
        /*02f0*/ 	.word	0x00000060


	//----- nvinfo : EIATTR_FRAME_SIZE
	.align		4
.L_125:
        /*02f4*/ 	.byte	0x04, 0x11
        /*02f6*/ 	.short	(.L_127 - .L_126)
	.align		4
.L_126:
        /*02f8*/ 	.word	index@(_ZN10layer_norm13ln_fwd_kernelINS_13Kernel_traitsI6__halfS2_S2_fjLj3840ELj1ELj1ELj4ELj4ENS_18Kernel_traits_baseILj3840ES2_S2_S2_fjLj128EEEEEEEvNS_9FwdParamsE)
        /*02fc*/ 	.word	0x00000000


	//----- nvinfo : EIATTR_REGCOUNT
	.align		4
.L_127:
        /*0300*/ 	.byte	0x04, 0x2f
        /*0302*/ 	.short	(.L_129 - .L_128)
	.align		4
.L_128:
        /*0304*/ 	.word	index@(_ZN10layer_norm13ln_fwd_kernelINS_13Kernel_traitsI6__halffS2_fjLj3840ELj1ELj1ELj4ELj4ENS_18Kernel_traits_baseILj3840ES2_fS2_fjLj128EEEEEEEvNS_9FwdParamsE)
        /*0308*/ 	.word	0x000000a8


	//----- nvinfo : EIATTR_FRAME_SIZE
	.align		4
.L_129:
        /*030c*/ 	.byte	0x04, 0x11
        /*030e*/ 	.short	(.L_131 - .L_130)
	.align		4
.L_130:
        /*0310*/ 	.word	index@(_ZN10layer_norm13ln_fwd_kernelINS_13Kernel_traitsI6__halffS2_fjLj3840ELj1ELj1ELj4ELj4ENS_18Kernel_traits_baseILj3840ES2_fS2_fjLj128EEEEEEEvNS_9FwdParamsE)
        /*0314*/ 	.word	0x00000000


	//----- nvinfo : EIATTR_REGCOUNT
	.align		4
.L_131:
        /*0318*/ 	.byte	0x04, 0x2f
        /*031a*/ 	.short	(.L_133 - .L_132)
	.align		4
.L_132:
        /*031c*/ 	.word	index@(_ZN10layer_norm13ln_fwd_kernelINS_13Kernel_traitsI13__nv_bfloat16S2_S2_fjLj3840ELj1ELj1ELj4ELj4ENS_18Kernel_traits_baseILj3840ES2_S2_S2_fjLj128EEEEEEEvNS_9FwdParamsE)
        /*0320*/ 	.word	0x00000060


	//----- nvinfo : EIATTR_FRAME_SIZE
	.align		4
.L_133:
        /*0324*/ 	.byte	0x04, 0x11
        /*0326*/ 	.short	(.L_135 - .L_134)
	.align		4
.L_134:
        /*0328*/ 	.word	index@(_ZN10layer_norm13ln_fwd_kernelINS_13Kernel_traitsI13__nv_bfloat16S2_S2_fjLj3840ELj1ELj1ELj4ELj4ENS_18Kernel_traits_baseILj3840ES2_S2_S2_fjLj128EEEEEEEvNS_9FwdParamsE)
        /*032c*/ 	.word	0x00000000


	//----- nvinfo : EIATTR_REGCOUNT
	.align		4
.L_135:
        /*0330*/ 	.byte	0x04, 0x2f
        /*0332*/ 	.short	(.L_137 - .L_136)
	.align		4
.L_136:
        /*0334*/ 	.word	index@(_ZN10layer_norm13ln_fwd_kernelINS_13Kernel_traitsI13__nv_bfloat16fS2_fjLj3840ELj1ELj1ELj4ELj4ENS_18Kernel_traits_baseILj3840ES2_fS2_fjLj128EEEEEEEvNS_9FwdParamsE)
        /*0338*/ 	.word	0x000000a8


	//----- nvinfo : EIATTR_FRAME_SIZE
	.align		4
.L_137:
        /*033c*/ 	.byte	0x04, 0x11
        /*033e*/ 	.short	(.L_139 - .L_138)
	.align		4
.L_138:
        /*0340*/ 	.word	index@(_ZN10layer_norm13ln_fwd_kernelINS_13Kernel_traitsI13__nv_bfloat16fS2_fjLj3840ELj1ELj1ELj4ELj4ENS_18Kernel_traits_baseILj3840ES2_fS2_fjLj128EEEEEEEvNS_9FwdParamsE)
        /*0344*/ 	.word	0x00000000


	//----- nvinfo : EIATTR_REGCOUNT
	.align		4
.L_139:
        /*0348*/ 	.byte	0x04, 0x2f
        /*034a*/ 	.short	(.L_141 - .L_140)
	.align		4
.L_140:
        /*034c*/ 	.word	index@(_ZN10layer_norm13ln_fwd_kernelINS_13Kernel_traitsIffffjLj4096ELj1ELj1ELj4ELj16ENS_18Kernel_traits_baseILj4096EffffjLj128EEEEEEEvNS_9FwdParamsE)
        /*0350*/ 	.word	0x0000007a


	//----- nvinfo : EIATTR_FRAME_SIZE
	.align		4
.L_141:
        /*0354*/ 	.byte	0x04, 0x11
        /*0356*/ 	.short	(.L_143 - .L_142)
	.align		4
.L_142:
        /*0358*/ 	.word	index@(_ZN10layer_norm13ln_fwd_kernelINS_13Kernel_traitsIffffjLj4096ELj1ELj1ELj4ELj16ENS_18Kernel_traits_baseILj4096EffffjLj128EEEEEEEvNS_9FwdParamsE)
        /*035c*/ 	.word	0x00000000


	//----- nvinfo : EIATTR_REGCOUNT
	.align		4
.L_143:
        /*0360*/ 	.byte	0x04, 0x2f
        /*0362*/ 	.short	(.L_145 - .L_144)
	.align		4
.L_144:
        /*0364*/ 	.word	index@(_ZN10layer_norm13ln_fwd_kernelINS_13Kernel_traitsI6__halfS2_S2_fjLj4096ELj1ELj1ELj4ELj16ENS_18Kernel_traits_baseILj4096ES2_S2_S2_fjLj128EEEEEEEvNS_9FwdParamsE)
        /*0368*/ 	.word	0x00000050


	//----- nvinfo : EIATTR_FRAME_SIZE
	.align		4
.L_145:
        /*036c*/ 	.byte	0x04, 0x11
        /*036e*/ 	.short	(.L_147 - .L_146)
	.align		4
.L_146:
        /*0370*/ 	.word	index@(_ZN10layer_norm13ln_fwd_kernelINS_13Kernel_traitsI6__halfS2_S2_fjLj4096ELj1ELj1ELj4ELj16ENS_18Kernel_traits_baseILj4096ES2_S2_S2_fjLj128EEEEEEEvNS_9FwdParamsE)
        /*0374*/ 	.word	0x00000000


	//----- nvinfo : EIATTR_REGCOUNT
	.align		4
.L_147:
        /*0378*/ 	.byte	0x04, 0x2f
        /*037a*/ 	.short	(.L_149 - .L_148)
	.align		4
.L_148:
        /*037c*/ 	.word	index@(_ZN10layer_norm13ln_fwd_kernelINS_13Kernel_traitsI6__halffS2_fjLj4096ELj1ELj1ELj4ELj16ENS_18Kernel_traits_baseILj4096ES2_fS2_fjLj128EEEEEEEvNS_9FwdParamsE)
        /*0380*/ 	.word	0x00000052


	//----- nvinfo : EIATTR_FRAME_SIZE
	.align		4
.L_149:
        /*0384*/ 	.byte	0x04, 0x11
        /*0386*/ 	.short	(.L_151 - .L_150)
	.align		4
.L_150:
        /*0388*/ 	.word	index@(_ZN10layer_norm13ln_fwd_kernelINS_13Kernel_traitsI6__halffS2_fjLj4096ELj1ELj1ELj4ELj16ENS_18Kernel_traits_baseILj4096ES2_fS2_fjLj128EEEEEEEvNS_9FwdParamsE)
        /*038c*/ 	.word	0x00000000


	//----- nvinfo : EIATTR_REGCOUNT
	.align		4
.L_151:
        /*0390*/ 	.byte	0x04, 0x2f
        /*0392*/ 	.short	(.L_153 - .L_152)
	.align		4
.L_152:
        /*0394*/ 	.word	index@(_ZN10layer_norm13ln_fwd_kernelINS_13Kernel_traitsI13__nv_bfloat16S2_S2_fjLj4096ELj1ELj1ELj4ELj16ENS_18Kernel_traits_baseILj4096ES2_S2_S2_fjLj128EEEEEEEvNS_9FwdParamsE)
        /*0398*/ 	.word	0x00000050


	//----- nvinfo : EIATTR_FRAME_SIZE
	.align		4
.L_153:
        /*039c*/ 	.byte	0x04, 0x11
        /*039e*/ 	.short	(.L_155 - .L_154)
	.align		4
.L_154:
        /*03a0*/ 	.word	index@(_ZN10layer_norm13ln_fwd_kernelINS_13Kernel_traitsI13__nv_bfloat16S2_S2_fjLj4096ELj1ELj1ELj4ELj16ENS_18Kernel_traits_baseILj4096ES2_S2_S2_fjLj128EEEEEEEvNS_9FwdParamsE)
        /*03a4*/ 	.word	0x00000000


	//----- nvinfo : EIATTR_REGCOUNT
	.align		4
.L_155:
        /*03a8*/ 	.byte	0x04, 0x2f
        /*03aa*/ 	.short	(.L_157 - .L_156)
	.align		4
.L_156:
        /*03ac*/ 	.word	index@(_ZN10layer_norm13ln_fwd_kernelINS_13Kernel_traitsI13__nv_bfloat16fS2_fjLj4096ELj1ELj1ELj4ELj16ENS_18Kernel_traits_baseILj4096ES2_fS2_fjLj128EEEEEEEvNS_9FwdParamsE)
        /*03b0*/ 	.word	0x00000052


	//----- nvinfo : EIATTR_FRAME_SIZE
	.align		4
.L_157:
        /*03b4*/ 	.byte	0x04, 0x11
        /*03b6*/ 	.short	(.L_159 - .L_158)
	.align		4
.L_158:
        /*03b8*/ 	.word	index@(_ZN10layer_norm13ln_fwd_kernelINS_13Kernel_traitsI13__nv_bfloat16fS2_fjLj4096ELj1ELj1ELj4ELj16ENS_18Kernel_traits_baseILj4096ES2_fS2_fjLj128EEEEEEEvNS_9FwdParamsE)
        /*03bc*/ 	.word	0x00000000


	//----- nvinfo : EIATTR_REGCOUNT
	.align		4
.L_159:
        /*03c0*/ 	.byte	0x04, 0x2f
        /*03c2*/ 	.short	(.L_161 - .L_160)
	.align		4
.L_160:
        /*03c4*/ 	.word	index@(_ZN10layer_norm13ln_fwd_kernelINS_13Kernel_traitsIffffjLj5120ELj1ELj1ELj4ELj16ENS_18Kernel_traits_baseILj5120EffffjLj128EEEEEEEvNS_9FwdParamsE)
        /*03c8*/ 	.word	0x000000a8


	//----- nvinfo : EIATTR_FRAME_SIZE
	.align		4
.L_161:
        /*03cc*/ 	.byte	0x04, 0x11
        /*03ce*/ 	.short	(.L_163 - .L_162)
	.align		4
.L_162:
        /*03d0*/ 	.word	index@(_ZN10layer_norm13ln_fwd_kernelINS_13Kernel_traitsIffffjLj5120ELj1ELj1ELj4ELj16ENS_18Kernel_traits_baseILj5120EffffjLj128EEEEEEEvNS_9FwdParamsE)
        /*03d4*/ 	.word	0x00000000


	//----- nvinfo : EIATTR_REGCOUNT
	.align		4
.L_163:
        /*03d8*/ 	.byte	0x04, 0x2f
        /*03da*/ 	.short	(.L_165 - .L_164)
	.align		4
.L_164:
        /*03dc*/ 	.word	index@(_ZN10layer_norm13ln_fwd_kernelINS_13Kernel_traitsI6__halfS2_S2_fjLj5120ELj1ELj1ELj4ELj16ENS_18Kernel_traits_baseILj5120ES2_S2_S2_fjLj128EEEEEEEvNS_9FwdParamsE)
        /*03e0*/ 	.word	0x00000080


	//----- nvinfo : EIATTR_FRAME_SIZE
	.align		4
.L_165:
        /*03e4*/ 	.byte	0x04, 0x11
        /*03e6*/ 	.short	(.L_167 - .L_166)
	.align		4
.L_166:
        /*03e8*/ 	.word	index@(_ZN10layer_norm13ln_fwd_kernelINS_13Kernel_traitsI6__halfS2_S2_fjLj5120ELj1ELj1ELj4ELj16ENS_18Kernel_traits_baseILj5120ES2_S2_S2_fjLj128EEEEEEEvNS_9FwdParamsE)
        /*03ec*/ 	.word	0x00000000


	//----- nvinfo : EIATTR_REGCOUNT
	.align		4
.L_167:
        /*03f0*/ 	.byte	0x04, 0x2f
        /*03f2*/ 	.short	(.L_169 - .L_168)
	.align		4
.L_168:
        /*03f4*/ 	.word	index@(_ZN10layer_norm13ln_fwd_kernelINS_13Kernel_traitsI6__halffS2_fjLj5120ELj1ELj1ELj4ELj16ENS_18Kernel_traits_baseILj5120ES2_fS2_fjLj128EEEEEEEvNS_9FwdParamsE)
        /*03f8*/ 	.word	0x00000080


	//----- nvinfo : EIATTR_FRAME_SIZE
	.align		4
.L_169:
        /*03fc*/ 	.byte	0x04, 0x11
        /*03fe*/ 	.short	(.L_171 - .L_170)
	.align		4
.L_170:
        /*0400*/ 	.word	index@(_ZN10layer_norm13ln_fwd_kernelINS_13Kernel_traitsI6__halffS2_fjLj5120ELj1ELj1ELj4ELj16ENS_18Kernel_traits_baseILj5120ES2_fS2_fjLj128EEEEEEEvNS_9FwdParamsE)
        /*0404*/ 	.word	0x00000000


	//----- nvinfo : EIATTR_REGCOUNT
	.align		4
.L_171:
        /*0408*/ 	.byte	0x04, 0x2f
        /*040a*/ 	.short	(.L_173 - .L_172)
	.align		4
.L_172:
        /*040c*/ 	.word	index@(_ZN10layer_norm13ln_fwd_kernelINS_13Kernel_traitsI13__nv_bfloat16S2_S2_fjLj5120ELj1ELj1ELj4ELj16ENS_18Kernel_traits_baseILj5120ES2_S2_S2_fjLj128EEEEEEEvNS_9FwdParamsE)
        /*0410*/ 	.word	0x00000080


	//----- nvinfo : EIATTR_FRAME_SIZE
	.align		4
.L_173:
        /*0414*/ 	.byte	0x04, 0x11
        /*0416*/ 	.short	(.L_175 - .L_174)
	.align		4
.L_174:
        /*0418*/ 	.word	index@(_ZN10layer_norm13ln_fwd_kernelINS_13Kernel_traitsI13__nv_bfloat16S2_S2_fjLj5120ELj1ELj1ELj4ELj16ENS_18Kernel_traits_baseILj5120ES2_S2_S2_fjLj128EEEEEEEvNS_9FwdParamsE)
        /*041c*/ 	.word	0x00000000


	//----- nvinfo : EIATTR_REGCOUNT
	.align		4
.L_175:
        /*0420*/ 	.byte	0x04, 0x2f
        /*0422*/ 	.short	(.L_177 - .L_176)
	.align		4
.L_176:
        /*0424*/ 	.word	index@(_ZN10layer_norm13ln_fwd_kernelINS_13Kernel_traitsI13__nv_bfloat16fS2_fjLj5120ELj1ELj1ELj4ELj16ENS_18Kernel_traits_baseILj5120ES2_fS2_fjLj128EEEEEEEvNS_9FwdParamsE)
        /*0428*/ 	.word	0x00000080


	//----- nvinfo : EIATTR_FRAME_SIZE
	.align		4
.L_177:
        /*042c*/ 	.byte	0x04, 0x11
        /*042e*/ 	.short	(.L_179 - .L_178)
	.align		4
.L_178:
        /*0430*/ 	.word	index@(_ZN10layer_norm13ln_fwd_kernelINS_13Kernel_traitsI13__nv_bfloat16fS2_fjLj5120ELj1ELj1ELj4ELj16ENS_18Kernel_traits_baseILj5120ES2_fS2_fjLj128EEEEEEEvNS_9FwdParamsE)
        /*0434*/ 	.word	0x00000000


	//----- nvinfo : EIATTR_REGCOUNT
	.align		4
.L_179:
        /*0438*/ 	.byte	0x04, 0x2f
        /*043a*/ 	.short	(.L_181 - .L_180)
	.align		4
.L_180:
        /*043c*/ 	.word	index@(_ZN10layer_norm13ln_fwd_kernelINS_13Kernel_traitsIffffjLj6144ELj1ELj1ELj4ELj16ENS_18Kernel_traits_baseILj6144EffffjLj128EEEEEEEvNS_9FwdParamsE)
        /*0440*/ 	.word	0x000000a8


	//----- nvinfo : EIATTR_FRAME_SIZE
	.align		4
.L_181:
        /*0444*/ 	.byte	0x04, 0x11
        /*0446*/ 	.short	(.L_183 - .L_182)
	.align		4
.L_182:
        /*0448*/ 	.word	index@(_ZN10layer_norm13ln_fwd_kernelINS_13Kernel_traitsIffffjLj6144ELj1ELj1ELj4ELj16ENS_18Kernel_traits_baseILj6144EffffjLj128EEEEEEEvNS_9FwdParamsE)
        /*044c*/ 	.word	0x00000000


	//----- nvinfo : EIATTR_REGCOUNT
	.align		4
.L_183:
        /*0450*/ 	.byte	0x04, 0x2f
        /*0452*/ 	.short	(.L_185 - .L_184)
	.align		4
.L_184:
        /*0454*/ 	.word	index@(_ZN10layer_norm13ln_fwd_kernelINS_13Kernel_traitsI6__halfS2_S2_fjLj6144ELj1ELj1ELj4ELj16ENS_18Kernel_traits_baseILj6144ES2_S2_S2_fjLj128EEEEEEEvNS_9FwdParamsE)
        /*0458*/ 	.word	0x00000080


	//----- nvinfo : EIATTR_FRAME_SIZE
	.align		4
.L_185:
        /*045c*/ 	.byte	0x04, 0x11
        /*045e*/ 	.short	(.L_187 - .L_186)
	.align		4
.L_186:
        /*0460*/ 	.word	index@(_ZN10layer_norm13ln_fwd_kernelINS_13Kernel_traitsI6__halfS2_S2_fjLj6144ELj1ELj1ELj4ELj16ENS_18Kernel_traits_baseILj6144ES2_S2_S2_fjLj128EEEEEEEvNS_9FwdParamsE)
        /*0464*/ 	.word	0x00000000


	//----- nvinfo : EIATTR_REGCOUNT
	.align		4
.L_187:
        /*0468*/ 	.byte	0x04, 0x2f
        /*046a*/ 	.short	(.L_189 - .L_188)
	.align		4
.L_188:
        /*046c*/ 	.word	index@(_ZN10layer_norm13ln_fwd_kernelINS_13Kernel_traitsI6__halffS2_fjLj6144ELj1ELj1ELj4ELj16ENS_18Kernel_traits_baseILj6144ES2_fS2_fjLj128EEEEEEEvNS_9FwdParamsE)
        /*0470*/ 	.word	0x0000007f


	//----- nvinfo : EIATTR_FRAME_SIZE
	.align		4
.L_189:
        /*0474*/ 	.byte	0x04, 0x11
        /*0476*/ 	.short	(.L_191 - .L_190)
	.align		4
.L_190:
        /*0478*/ 	.word	index@(_ZN10layer_norm13ln_fwd_kernelINS_13Kernel_traitsI6__halffS2_fjLj6144ELj1ELj1ELj4ELj16ENS_18Kernel_traits_baseILj6144ES2_fS2_fjLj128EEEEEEEvNS_9FwdParamsE)
        /*047c*/ 	.word	0x00000000


	//----- nvinfo : EIATTR_REGCOUNT
	.align		4
.L_191:
        /*0480*/ 	.byte	0x04, 0x2f
        /*0482*/ 	.short	(.L_193 - .L_192)
	.align		4
.L_192:
        /*0484*/ 	.word	index@(_ZN10layer_norm13ln_fwd_kernelINS_13Kernel_traitsI13__nv_bfloat16S2_S2_fjLj6144ELj1ELj1ELj4ELj16ENS_18Kernel_traits_baseILj6144ES2_S2_S2_fjLj128EEEEEEEvNS_9FwdParamsE)
        /*0488*/ 	.word	0x00000080


	//----- nvinfo : EIATTR_FRAME_SIZE
	.align		4
.L_193:
        /*048c*/ 	.byte	0x04, 0x11
        /*048e*/ 	.short	(.L_195 - .L_194)
	.align		4
.L_194:
        /*0490*/ 	.word	index@(_ZN10layer_norm13ln_fwd_kernelINS_13Kernel_traitsI13__nv_bfloat16S2_S2_fjLj6144ELj1ELj1ELj4ELj16ENS_18Kernel_traits_baseILj6144ES2_S2_S2_fjLj128EEEEEEEvNS_9FwdParamsE)
        /*0494*/ 	.word	0x00000000


	//----- nvinfo : EIATTR_REGCOUNT
	.align		4
.L_195:
        /*0498*/ 	.byte	0x04, 0x2f
        /*049a*/ 	.short	(.L_197 - .L_196)
	.align		4
.L_196:
        /*049c*/ 	.word	index@(_ZN10layer_norm13ln_fwd_kernelINS_13Kernel_traitsI13__nv_bfloat16fS2_fjLj6144ELj1ELj1ELj4ELj16ENS_18Kernel_traits_baseILj6144ES2_fS2_fjLj128EEEEEEEvNS_9FwdParamsE)
        /*04a0*/ 	.word	0x0000007f


	//----- nvinfo : EIATTR_FRAME_SIZE
	.align		4
.L_197:
        /*04a4*/ 	.byte	0x04, 0x11
        /*04a6*/ 	.short	(.L_199 - .L_198)
	.align		4
.L_198:
        /*04a8*/ 	.word	index@(_ZN10layer_norm13ln_fwd_kernelINS_13Kernel_traitsI13__nv_bfloat16fS2_fjLj6144ELj1ELj1ELj4ELj16ENS_18Kernel_traits_baseILj6144ES2_fS2_fjLj128EEEEEEEvNS_9FwdParamsE)
        /*04ac*/ 	.word	0x00000000


	//----- nvinfo : EIATTR_REGCOUNT
	.align		4
.L_199:
        /*04b0*/ 	.byte	0x04, 0x2f
        /*04b2*/ 	.short	(.L_201 - .L_200)
	.align		4
.L_200:
        /*04b4*/ 	.word	index@(_ZN10layer_norm13ln_fwd_kernelINS_13Kernel_traitsIffffjLj8192ELj1ELj1ELj4ELj16ENS_18Kernel_traits_baseILj8192EffffjLj128EEEEEEEvNS_9FwdParamsE)
        /*04b8*/ 	.word	0x000000ee


	//----- nvinfo : EIATTR_FRAME_SIZE
	.align		4
.L_201:
        /*04bc*/ 	.byte	0x04, 0x11
        /*04be*/ 	.short	(.L_203 - .L_202)
	.align		4
.L_202:
        /*04c0*/ 	.word	index@(_ZN10layer_norm13ln_fwd_kernelINS_13Kernel_traitsIffffjLj8192ELj1ELj1ELj4ELj16ENS_18Kernel_traits_baseILj8192EffffjLj128EEEEEEEvNS_9FwdParamsE)
        /*04c4*/ 	.word	0x00000000


	//----- nvinfo : EIATTR_REGCOUNT
	.align		4
.L_203:
        /*04c8*/ 	.byte	0x04, 0x2f
        /*04ca*/ 	.short	(.L_205 - .L_204)
	.align		4
.L_204:
        /*04cc*/ 	.word	index@(_ZN10layer_norm13ln_fwd_kernelINS_13Kernel_traitsI6__halfS2_S2_fjLj8192ELj1ELj1ELj4ELj16ENS_18Kernel_traits_baseILj8192ES2_S2_S2_fjLj128EEEEEEEvNS_9FwdParamsE)
        /*04d0*/ 	.word	0x000000a8


	//----- nvinfo : EIATTR_FRAME_SIZE
	.align		4
.L_205:
        /*04d4*/ 	.byte	0x04, 0x11
        /*04d6*/ 	.short	(.L_207 - .L_206)
	.align		4
.L_206:
        /*04d8*/ 	.word	index@(_ZN10layer_norm13ln_fwd_kernelINS_13Kernel_traitsI6__halfS2_S2_fjLj8192ELj1ELj1ELj4ELj16ENS_18Kernel_traits_baseILj8192ES2_S2_S2_fjLj128EEEEEEEvNS_9FwdParamsE)
        /*04dc*/ 	.word	0x00000000


	//----- nvinfo : EIATTR_REGCOUNT
	.align		4
.L_207:
        /*04e0*/ 	.byte	0x04, 0x2f
        /*04e2*/ 	.short	(.L_209 - .L_208)
	.align		4
.L_208:
        /*04e4*/ 	.word	index@(_ZN10layer_norm13ln_fwd_kernelINS_13Kernel_traitsI6__halffS2_fjLj8192ELj1ELj1ELj4ELj16ENS_18Kernel_traits_baseILj8192ES2_fS2_fjLj128EEEEEEEvNS_9FwdParamsE)
        /*04e8*/ 	.word	0x00000099


	//----- nvinfo : EIATTR_FRAME_SIZE
	.align		4
.L_209:
        /*04ec*/ 	.byte	0x04, 0x11
        /*04ee*/ 	.short	(.L_211 - .L_210)
	.align		4
.L_210:
        /*04f0*/ 	.word	index@(_ZN10layer_norm13ln_fwd_kernelINS_13Kernel_traitsI6__halffS2_fjLj8192ELj1ELj1ELj4ELj16ENS_18Kernel_traits_baseILj8192ES2_fS2_fjLj128EEEEEEEvNS_9FwdParamsE)
        /*04f4*/ 	.word	0x00000000


	//----- nvinfo : EIATTR_REGCOUNT
	.align		4
.L_211:
        /*04f8*/ 	.byte	0x04, 0x2f
        /*04fa*/ 	.short	(.L_213 - .L_212)
	.align		4
.L_212:
        /*04fc*/ 	.word	index@(_ZN10layer_norm13ln_fwd_kernelINS_13Kernel_traitsI13__nv_bfloat16S2_S2_fjLj8192ELj1ELj1ELj4ELj16ENS_18Kernel_traits_baseILj8192ES2_S2_S2_fjLj128EEEEEEEvNS_9FwdParamsE)
        /*0500*/ 	.word	0x000000a8


	//----- nvinfo : EIATTR_FRAME_SIZE
	.align		4
.L_213:
        /*0504*/ 	.byte	0x04, 0x11
        /*0506*/ 	.short	(.L_215 - .L_214)
	.align		4
.L_214:
        /*0508*/ 	.word	index@(_ZN10layer_norm13ln_fwd_kernelINS_13Kernel_traitsI13__nv_bfloat16S2_S2_fjLj8192ELj1ELj1ELj4ELj16ENS_18Kernel_traits_baseILj8192ES2_S2_S2_fjLj128EEEEEEEvNS_9FwdParamsE)
        /*050c*/ 	.word	0x00000000


	//----- nvinfo : EIATTR_REGCOUNT
	.align		4
.L_215:
        /*0510*/ 	.byte	0x04, 0x2f
        /*0512*/ 	.short	(.L_217 - .L_216)
	.align		4
.L_216:
        /*0514*/ 	.word	index@(_ZN10layer_norm13ln_fwd_kernelINS_13Kernel_traitsI13__nv_bfloat16fS2_fjLj8192ELj1ELj1ELj4ELj16ENS_18Kernel_traits_baseILj8192ES2_fS2_fjLj128EEEEEEEvNS_9FwdParamsE)
        /*0518*/ 	.word	0x00000099


	//----- nvinfo : EIATTR_FRAME_SIZE
	.align		4
.L_217:
        /*051c*/ 	.byte	0x04, 0x11
        /*051e*/ 	.short	(.L_219 - .L_218)
	.align		4
.L_218:
        /*0520*/ 	.word	index@(_ZN10layer_norm13ln_fwd_kernelINS_13Kernel_traitsI13__nv_bfloat16fS2_fjLj8192ELj1ELj1ELj4ELj16ENS_18Kernel_traits_baseILj8192ES2_fS2_fjLj128EEEEEEEvNS_9FwdParamsE)
        /*0524*/ 	.word	0x00000000


	//----- nvinfo : EIATTR_REGCOUNT
	.align		4
.L_219:
        /*0528*/ 	.byte	0x04, 0x2f
        /*052a*/ 	.short	(.L_221 - .L_220)
	.align		4
.L_220:
        /*052c*/ 	.word	index@(_ZN10layer_norm13ln_fwd_kernelINS_13Kernel_traitsIffffjLj10240ELj2ELj1ELj4ELj16ENS_18Kernel_traits_baseILj10240EffffjLj128EEEEEEEvNS_9FwdParamsE)
        /*0530*/ 	.word	0x0000009f


	//----- nvinfo : EIATTR_FRAME_SIZE
	.align		4
.L_221:
        /*0534*/ 	.byte	0x04, 0x11
        /*0536*/ 	.short	(.L_223 - .L_222)
	.align		4
.L_222:
        /*0538*/ 	.word	index@(_ZN10layer_norm13ln_fwd_kernelINS_13Kernel_traitsIffffjLj10240ELj2ELj1ELj4ELj16ENS_18Kernel_traits_baseILj10240EffffjLj128EEEEEEEvNS_9FwdParamsE)
        /*053c*/ 	.word	0x00000000


	//----- nvinfo : EIATTR_REGCOUNT
	.align		4
.L_223:
        /*0540*/ 	.byte	0x04, 0x2f
        /*0542*/ 	.short	(.L_225 - .L_224)
	.align		4
.L_224:
        /*0544*/ 	.word	index@(_ZN10layer_norm13ln_fwd_kernelINS_13Kernel_traitsI6__halfS2_S2_fjLj10240ELj1ELj1ELj4ELj16ENS_18Kernel_traits_baseILj10240ES2_S2_S2_fjLj128EEEEEEEvNS_9FwdParamsE)
        /*0548*/ 	.word	0x000000fe


	//----- nvinfo : EIATTR_FRAME_SIZE
	.align		4
.L_225:
        /*054c*/ 	.byte	0x04, 0x11
        /*054e*/ 	.short	(.L_227 - .L_226)
	.align		4
.L_226:
        /*0550*/ 	.word	index@(_ZN10layer_norm13ln_fwd_kernelINS_13Kernel_traitsI6__halfS2_S2_fjLj10240ELj1ELj1ELj4ELj16ENS_18Kernel_traits_baseILj10240ES2_S2_S2_fjLj128EEEEEEEvNS_9FwdParamsE)
        /*0554*/ 	.word	0x00000000


	//----- nvinfo : EIATTR_REGCOUNT
	.align		4
.L_227:
        /*0558*/ 	.byte	0x04, 0x2f
        /*055a*/ 	.short	(.L_229 - .L_228)
	.align		4
.L_228:
        /*055c*/ 	.word	index@(_ZN10layer_norm13ln_fwd_kernelINS_13Kernel_traitsI6__halffS2_fjLj10240ELj1ELj1ELj4ELj16ENS_18Kernel_traits_baseILj10240ES2_fS2_fjLj128EEEEEEEvNS_9FwdParamsE)
        /*0560*/ 	.word	0x000000ff


	//----- nvinfo : EIATTR_FRAME_SIZE
	.align		4
.L_229:
        /*0564*/ 	.byte	0x04, 0x11
        /*0566*/ 	.short	(.L_231 - .L_230)
	.align		4
.L_230:
        /*0568*/ 	.word	index@(_ZN10layer_norm13ln_fwd_kernelINS_13Kernel_traitsI6__halffS2_fjLj10240ELj1ELj1ELj4ELj16ENS_18Kernel_traits_baseILj10240ES2_fS2_fjLj128EEEEEEEvNS_9FwdParamsE)
        /*056c*/ 	.word	0x00000000


	//----- nvinfo : EIATTR_REGCOUNT
	.align		4
.L_231:
        /*0570*/ 	.byte	0x04, 0x2f
        /*0572*/ 	.short	(.L_233 - .L_232)
	.align		4
.L_232:
        /*0574*/ 	.word	index@(_ZN10layer_norm13ln_fwd_kernelINS_13Kernel_traitsI13__nv_bfloat16S2_S2_fjLj10240ELj1ELj1ELj4ELj16ENS_18Kernel_traits_baseILj10240ES2_S2_S2_fjLj128EEEEEEEvNS_9FwdParamsE)
        /*0578*/ 	.word	0x000000fe


	//----- nvinfo : EIATTR_FRAME_SIZE
	.align		4
.L_233:
        /*057c*/ 	.byte	0x04, 0x11
        /*057e*/ 	.short	(.L_235 - .L_234)
	.align		4
.L_234:
        /*0580*/ 	.word	index@(_ZN10layer_norm13ln_fwd_kernelINS_13Kernel_traitsI13__nv_bfloat16S2_S2_fjLj10240ELj1ELj1ELj4ELj16ENS_18Kernel_traits_baseILj10240ES2_S2_S2_fjLj128EEEEEEEvNS_9FwdParamsE)
        /*0584*/ 	.word	0x00000000


	//----- nvinfo : EIATTR_REGCOUNT
	.align		4
.L_235:
        /*0588*/ 	.byte	0x04, 0x2f
        /*058a*/ 	.short	(.L_237 - .L_236)
	.align		4
.L_236:
        /*058c*/ 	.word	index@(_ZN10layer_norm13ln_fwd_kernelINS_13Kernel_traitsI13__nv_bfloat16fS2_fjLj10240ELj1ELj1ELj4ELj16ENS_18Kernel_traits_baseILj10240ES2_fS2_fjLj128EEEEEEEvNS_9FwdParamsE)
        /*0590*/ 	.word	0x000000ff


	//----- nvinfo : EIATTR_FRAME_SIZE
	.align		4
.L_237:
        /*0594*/ 	.byte	0x04, 0x11
        /*0596*/ 	.short	(.L_239 - .L_238)
	.align		4
.L_238:
        /*0598*/ 	.word	index@(_ZN10layer_norm13ln_fwd_kernelINS_13Kernel_traitsI13__nv_bfloat16fS2_fjLj10240ELj1ELj1ELj4ELj16ENS_18Kernel_traits_baseILj10240ES2_fS2_fjLj128EEEEEEEvNS_9FwdParamsE)
        /*059c*/ 	.word	0x00000000


	//----- nvinfo : EIATTR_REGCOUNT
	.align		4
.L_239:
        /*05a0*/ 	.byte	0x04, 0x2f
        /*05a2*/ 	.short	(.L_241 - .L_240)
	.align		4
.L_240:
        /*05a4*/ 	.word	index@(_ZN10layer_norm13ln_fwd_kernelINS_13Kernel_traitsIffffjLj12288ELj2ELj1ELj4ELj16ENS_18Kernel_traits_baseILj12288EffffjLj128EEEEEEEvNS_9FwdParamsE)
        /*05a8*/ 	.word	0x000000bc


	//----- nvinfo : EIATTR_FRAME_SIZE
	.align		4
.L_241:
        /*05ac*/ 	.byte	0x04, 0x11
        /*05ae*/ 	.short	(.L_243 - .L_242)
	.align		4
.L_242:
        /*05b0*/ 	.word	index@(_ZN10layer_norm13ln_fwd_kernelINS_13Kernel_traitsIffffjLj12288ELj2ELj1ELj4ELj16ENS_18Kernel_traits_baseILj12288EffffjLj128EEEEEEEvNS_9FwdParamsE)
        /*05b4*/ 	.word	0x00000000


	//----- nvinfo : EIATTR_REGCOUNT
	.align		4
.L_243:
        /*05b8*/ 	.byte	0x04, 0x2f
        /*05ba*/ 	.short	(.L_245 - .L_244)
	.align		4
.L_244:
        /*05bc*/ 	.word	index@(_ZN10layer_norm13ln_fwd_kernelINS_13Kernel_traitsI6__halfS2_S2_fjLj12288ELj2ELj1ELj4ELj16ENS_18Kernel_traits_baseILj12288ES2_S2_S2_fjLj128EEEEEEEvNS_9FwdParamsE)
        /*05c0*/ 	.word	0x00000080


	//----- nvinfo : EIATTR_FRAME_SIZE
	.align		4
.L_245:
        /*05c4*/ 	.byte	0x04, 0x11
        /*05c6*/ 	.short	(.L_247 - .L_246)
	.align		4
.L_246:
        /*05c8*/ 	.word	index@(_ZN10layer_norm13ln_fwd_kernelINS_13Kernel_traitsI6__halfS2_S2_fjLj12288ELj2ELj1ELj4ELj16ENS_18Kernel_traits_baseILj12288ES2_S2_S2_fjLj128EEEEEEEvNS_9FwdParamsE)
        /*05cc*/ 	.word	0x00000000


	//----- nvinfo : EIATTR_REGCOUNT
	.align		4
.L_247:
        /*05d0*/ 	.byte	0x04, 0x2f
        /*05d2*/ 	.short	(.L_249 - .L_248)
	.align		4
.L_248:
        /*05d4*/ 	.word	index@(_ZN10layer_norm13ln_fwd_kernelINS_13Kernel_traitsI6__halffS2_fjLj12288ELj2ELj1ELj4ELj16ENS_18Kernel_traits_baseILj12288ES2_fS2_fjLj128EEEEEEEvNS_9FwdParamsE)
        /*05d8*/ 	.word	0x00000080


	//----- nvinfo : EIATTR_FRAME_SIZE
	.align		4
.L_249:
        /*05dc*/ 	.byte	0x04, 0x11
        /*05de*/ 	.short	(.L_251 - .L_250)
	.align		4
.L_250:
        /*05e0*/ 	.word	index@(_ZN10layer_norm13ln_fwd_kernelINS_13Kernel_traitsI6__halffS2_fjLj12288ELj2ELj1ELj4ELj16ENS_18Kernel_traits_baseILj12288ES2_fS2_fjLj128EEEEEEEvNS_9FwdParamsE)
        /*05e4*/ 	.word	0x00000000


	//----- nvinfo : EIATTR_REGCOUNT
	.align		4
.L_251:
        /*05e8*/ 	.byte	0x04, 0x2f
        /*05ea*/ 	.short	(.L_253 - .L_252)
	.align		4
.L_252:
        /*05ec*/ 	.word	index@(_ZN10layer_norm13ln_fwd_kernelINS_13Kernel_traitsI13__nv_bfloat16S2_S2_fjLj12288ELj2ELj1ELj4ELj16ENS_18Kernel_traits_baseILj12288ES2_S2_S2_fjLj128EEEEEEEvNS_9FwdParamsE)
        /*05f0*/ 	.word	0x00000080


	//----- nvinfo : EIATTR_FRAME_SIZE
	.align		4
.L_253:
        /*05f4*/ 	.byte	0x04, 0x11
        /*05f6*/ 	.short	(.L_255 - .L_254)
	.align		4
.L_254:
        /*05f8*/ 	.word	index@(_ZN10layer_norm13ln_fwd_kernelINS_13Kernel_traitsI13__nv_bfloat16S2_S2_fjLj12288ELj2ELj1ELj4ELj16ENS_18Kernel_traits_baseILj12288ES2_S2_S2_fjLj128EEEEEEEvNS_9FwdParamsE)
        /*05fc*/ 	.word	0x00000000


	//----- nvinfo : EIATTR_REGCOUNT
	.align		4
.L_255:
        /*0600*/ 	.byte	0x04, 0x2f
        /*0602*/ 	.short	(.L_257 - .L_256)
	.align		4
.L_256:
        /*0604*/ 	.word	index@(_ZN10layer_norm13ln_fwd_kernelINS_13Kernel_traitsI13__nv_bfloat16fS2_fjLj12288ELj2ELj1ELj4ELj16ENS_18Kernel_traits_baseILj12288ES2_fS2_fjLj128EEEEEEEvNS_9FwdParamsE)
        /*0608*/ 	.word	0x00000080


	//----- nvinfo : EIATTR_FRAME_SIZE
	.align		4
.L_257:
        /*060c*/ 	.byte	0x04, 0x11
        /*060e*/ 	.short	(.L_259 - .L_258)
	.align		4
.L_258:
        /*0610*/ 	.word	index@(_ZN10layer_norm13ln_fwd_kernelINS_13Kernel_traitsI13__nv_bfloat16fS2_fjLj12288ELj2ELj1ELj4ELj16ENS_18Kernel_traits_baseILj12288ES2_fS2_fjLj128EEEEEEEvNS_9FwdParamsE)
        /*0614*/ 	.word	0x00000000


	//----- nvinfo : EIATTR_REGCOUNT
	.align		4
.L_259:
        /*0618*/ 	.byte	0x04, 0x2f
        /*061a*/ 	.short	(.L_261 - .L_260)
	.align		4
.L_260:
        /*061c*/ 	.word	index@(_ZN10layer_norm13ln_fwd_kernelINS_13Kernel_traitsIffffjLj12800ELj2ELj1ELj4ELj4ENS_18Kernel_traits_baseILj12800EffffjLj128EEEEEEEvNS_9FwdParamsE)
        /*0620*/ 	.word	0x000000fe


	//----- nvinfo : EIATTR_FRAME_SIZE
	.align		4
.L_261:
        /*0624*/ 	.byte	0x04, 0x11
        /*0626*/ 	.short	(.L_263 - .L_262)
	.align		4
.L_262:
        /*0628*/ 	.word	index@(_ZN10layer_norm13ln_fwd_kernelINS_13Kernel_traitsIffffjLj12800ELj2ELj1ELj4ELj4ENS_18Kernel_traits_baseILj12800EffffjLj128EEEEEEEvNS_9FwdParamsE)
        /*062c*/ 	.word	0x00000000


	//----- nvinfo : EIATTR_REGCOUNT
	.align		4
.L_263:
        /*0630*/ 	.byte	0x04, 0x2f
        /*0632*/ 	.short	(.L_265 - .L_264)
	.align		4
.L_264:
        /*0634*/ 	.word	index@(_ZN10layer_norm13ln_fwd_kernelINS_13Kernel_traitsI6__halfS2_S2_fjLj12800ELj2ELj1ELj4ELj4ENS_18Kernel_traits_baseILj12800ES2_S2_S2_fjLj128EEEEEEEvNS_9FwdParamsE)
        /*0638*/ 	.word	0x000000a8


	//----- nvinfo : EIATTR_FRAME_SIZE
	.align		4
.L_265:
        /*063c*/ 	.byte	0x04, 0x11
        /*063e*/ 	.short	(.L_267 - .L_266)
	.align		4
.L_266:
        /*0640*/ 	.word	index@(_ZN10layer_norm13ln_fwd_kernelINS_13Kernel_traitsI6__halfS2_S2_fjLj12800ELj2ELj1ELj4ELj4ENS_18Kernel_traits_baseILj12800ES2_S2_S2_fjLj128EEEEEEEvNS_9FwdParamsE)
        /*0644*/ 	.word	0x00000000


	//----- nvinfo : EIATTR_REGCOUNT
	.align		4
.L_267:
        /*0648*/ 	.byte	0x04, 0x2f
        /*064a*/ 	.short	(.L_269 - .L_268)
	.align		4
.L_268:
        /*064c*/ 	.word	index@(_ZN10layer_norm13ln_fwd_kernelINS_13Kernel_traitsI6__halffS2_fjLj12800ELj2ELj1ELj4ELj4ENS_18Kernel_traits_baseILj12800ES2_fS2_fjLj128EEEEEEEvNS_9FwdParamsE)
        /*0650*/ 	.word	0x000000ff


	//----- nvinfo : EIATTR_FRAME_SIZE
	.align		4
.L_269:
        /*0654*/ 	.byte	0x04, 0x11
        /*0656*/ 	.short	(.L_271 - .L_270)
	.align		4
.L_270:
        /*0658*/ 	.word	index@(_ZN10layer_norm13ln_fwd_kernelINS_13Kernel_traitsI6__halffS2_fjLj12800ELj2ELj1ELj4ELj4ENS_18Kernel_traits_baseILj12800ES2_fS2_fjLj128EEEEEEEvNS_9FwdParamsE)
        /*065c*/ 	.word	0x00000008


	//----- nvinfo : EIATTR_REGCOUNT
	.align		4
.L_271:
        /*0660*/ 	.byte	0x04, 0x2f
        /*0662*/ 	.short	(.L_273 - .L_272)
	.align		4
.L_272:
        /*0664*/ 	.word	index@(_ZN10layer_norm13ln_fwd_kernelINS_13Kernel_traitsI13__nv_bfloat16S2_S2_fjLj12800ELj2ELj1ELj4ELj4ENS_18Kernel_traits_baseILj12800ES2_S2_S2_fjLj128EEEEEEEvNS_9FwdParamsE)
        /*0668*/ 	.word	0x000000a8


	//----- nvinfo : EIATTR_FRAME_SIZE
	.align		4
.L_273:
        /*066c*/ 	.byte	0x04, 0x11
        /*066e*/ 	.short	(.L_275 - .L_274)
	.align		4
.L_274:
        /*0670*/ 	.word	index@(_ZN10layer_norm13ln_fwd_kernelINS_13Kernel_traitsI13__nv_bfloat16S2_S2_fjLj12800ELj2ELj1ELj4ELj4ENS_18Kernel_traits_baseILj12800ES2_S2_S2_fjLj128EEEEEEEvNS_9FwdParamsE)
        /*0674*/ 	.word	0x00000000


	//----- nvinfo : EIATTR_REGCOUNT
	.align		4
.L_275:
        /*0678*/ 	.byte	0x04, 0x2f
        /*067a*/ 	.short	(.L_277 - .L_276)
	.align		4
.L_276:
        /*067c*/ 	.word	index@(_ZN10layer_norm13ln_fwd_kernelINS_13Kernel_traitsI13__nv_bfloat16fS2_fjLj12800ELj2ELj1ELj4ELj4ENS_18Kernel_traits_baseILj12800ES2_fS2_fjLj128EEEEEEEvNS_9FwdParamsE)
        /*0680*/ 	.word	0x000000ff


	//----- nvinfo : EIATTR_FRAME_SIZE
	.align		4
.L_277:
        /*0684*/ 	.byte	0x04, 0x11
        /*0686*/ 	.short	(.L_279 - .L_278)
	.align		4
.L_278:
        /*0688*/ 	.word	index@(_ZN10layer_norm13ln_fwd_kernelINS_13Kernel_traitsI13__nv_bfloat16fS2_fjLj12800ELj2ELj1ELj4ELj4ENS_18Kernel_traits_baseILj12800ES2_fS2_fjLj128EEEEEEEvNS_9FwdParamsE)
        /*068c*/ 	.word	0x00000008


	//----- nvinfo : EIATTR_REGCOUNT
	.align		4
.L_279:
        /*0690*/ 	.byte	0x04, 0x2f
        /*0692*/ 	.short	(.L_281 - .L_280)
	.align		4
.L_280:
        /*0694*/ 	.word	index@(_ZN10layer_norm13ln_fwd_kernelINS_13Kernel_traitsIffffjLj14336ELj2ELj1ELj4ELj16ENS_18Kernel_traits_baseILj14336EffffjLj128EEEEEEEvNS_9FwdParamsE)
        /*0698*/ 	.word	0x000000fb


	//----- nvinfo : EIATTR_FRAME_SIZE
	.align		4
.L_281:
        /*069c*/ 	.byte	0x04, 0x11
        /*069e*/ 	.short	(.L_283 - .L_282)
	.align		4
.L_282:
        /*06a0*/ 	.word	index@(_ZN10layer_norm13ln_fwd_kernelINS_13Kernel_traitsIffffjLj14336ELj2ELj1ELj4ELj16ENS_18Kernel_traits_baseILj14336EffffjLj128EEEEEEEvNS_9FwdParamsE)
        /*06a4*/ 	.word	0x00000000


	//----- nvinfo : EIATTR_REGCOUNT
	.align		4
.L_283:
        /*06a8*/ 	.byte	0x04, 0x2f
        /*06aa*/ 	.short	(.L_285 - .L_284)
	.align		4
.L_284:
        /*06ac*/ 	.word	index@(_ZN10layer_norm13ln_fwd_kernelINS_13Kernel_traitsI6__halfS2_S2_fjLj14336ELj2ELj1ELj4ELj16ENS_18Kernel_traits_baseILj14336ES2_S2_S2_fjLj128EEEEEEEvNS_9FwdParamsE)
        /*06b0*/ 	.word	0x000000a8


	//----- nvinfo : EIATTR_FRAME_SIZE
	.align		4
.L_285:
        /*06b4*/ 	.byte	0x04, 0x11
        /*06b6*/ 	.short	(.L_287 - .L_286)
	.align		4
.L_286:
        /*06b8*/ 	.word	index@(_ZN10layer_norm13ln_fwd_kernelINS_13Kernel_traitsI6__halfS2_S2_fjLj14336ELj2ELj1ELj4ELj16ENS_18Kernel_traits_baseILj14336ES2_S2_S2_fjLj128EEEEEEEvNS_9FwdParamsE)
        /*06bc*/ 	.word	0x00000000


	//----- nvinfo : EIATTR_REGCOUNT
	.align		4
.L_287:
        /*06c0*/ 	.byte	0x04, 0x2f
        /*06c2*/ 	.short	(.L_289 - .L_288)
	.align		4
.L_288:
        /*06c4*/ 	.word	index@(_ZN10layer_norm13ln_fwd_kernelINS_13Kernel_traitsI6__halffS2_fjLj14336ELj2ELj1ELj4ELj16ENS_18Kernel_traits_baseILj14336ES2_fS2_fjLj128EEEEEEEvNS_9FwdParamsE)
        /*06c8*/ 	.word	0x0000009a


	//----- nvinfo : EIATTR_FRAME_SIZE
	.align		4
.L_289:
        /*06cc*/ 	.byte	0x04, 0x11
        /*06ce*/ 	.short	(.L_291 - .L_290)
	.align		4
.L_290:
        /*06d0*/ 	.word	index@(_ZN10layer_norm13ln_fwd_kernelINS_13Kernel_traitsI6__halffS2_fjLj14336ELj2ELj1ELj4ELj16ENS_18Kernel_traits_baseILj14336ES2_fS2_fjLj128EEEEEEEvNS_9FwdParamsE)
        /*06d4*/ 	.word	0x00000000


	//----- nvinfo : EIATTR_REGCOUNT
	.align		4
.L_291:
        /*06d8*/ 	.byte	0x04, 0x2f
        /*06da*/ 	.short	(.L_293 - .L_292)
	.align		4
.L_292:
        /*06dc*/ 	.word	index@(_ZN10layer_norm13ln_fwd_kernelINS_13Kernel_traitsI13__nv_bfloat16S2_S2_fjLj14336ELj2ELj1ELj4ELj16ENS_18Kernel_traits_baseILj14336ES2_S2_S2_fjLj128EEEEEEEvNS_9FwdParamsE)
        /*06e0*/ 	.word	0x000000a8


	//----- nvinfo : EIATTR_FRAME_SIZE
	.align		4
.L_293:
        /*06e4*/ 	.byte	0x04, 0x11
        /*06e6*/ 	.short	(.L_295 - .L_294)
	.align		4
.L_294:
        /*06e8*/ 	.word	index@(_ZN10layer_norm13ln_fwd_kernelINS_13Kernel_traitsI13__nv_bfloat16S2_S2_fjLj14336ELj2ELj1ELj4ELj16ENS_18Kernel_traits_baseILj14336ES2_S2_S2_fjLj128EEEEEEEvNS_9FwdParamsE)
        /*06ec*/ 	.word	0x00000000


	//----- nvinfo : EIATTR_REGCOUNT
	.align		4
.L_295:
        /*06f0*/ 	.byte	0x04, 0x2f
        /*06f2*/ 	.short	(.L_297 - .L_296)
	.align		4
.L_296:
        /*06f4*/ 	.word	index@(_ZN10layer_norm13ln_fwd_kernelINS_13Kernel_traitsI13__nv_bfloat16fS2_fjLj14336ELj2ELj1ELj4ELj8ENS_18Kernel_traits_baseILj14336ES2_fS2_fjLj128EEEEEEEvNS_9FwdParamsE)
        /*06f8*/ 	.word	0x000000a7


	//----- nvinfo : EIATTR_FRAME_SIZE
	.align		4
.L_297:
        /*06fc*/ 	.byte	0x04, 0x11
        /*06fe*/ 	.short	(.L_299 - .L_298)
	.align		4
.L_298:
        /*0700*/ 	.word	index@(_ZN10layer_norm13ln_fwd_kernelINS_13Kernel_traitsI13__nv_bfloat16fS2_fjLj14336ELj2ELj1ELj4ELj8ENS_18Kernel_traits_baseILj14336ES2_fS2_fjLj128EEEEEEEvNS_9FwdParamsE)
        /*0704*/ 	.word	0x00000000


	//----- nvinfo : EIATTR_REGCOUNT
	.align		4
.L_299:
        /*0708*/ 	.byte	0x04, 0x2f
        /*070a*/ 	.short	(.L_301 - .L_300)
	.align		4
.L_300:
        /*070c*/ 	.word	index@(_ZN10layer_norm13ln_fwd_kernelINS_13Kernel_traitsIffffjLj15360ELj2ELj1ELj4ELj8ENS_18Kernel_traits_baseILj15360EffffjLj128EEEEEEEvNS_9FwdParamsE)
        /*0710*/ 	.word	0x000000fa


	//----- nvinfo : EIATTR_FRAME_SIZE
	.align		4
.L_301:
        /*0714*/ 	.byte	0x04, 0x11
        /*0716*/ 	.short	(.L_303 - .L_302)
	.align		4
.L_302:
        /*0718*/ 	.word	index@(_ZN10layer_norm13ln_fwd_kernelINS_13Kernel_traitsIffffjLj15360ELj2ELj1ELj4ELj8ENS_18Kernel_traits_baseILj15360EffffjLj128EEEEEEEvNS_9FwdParamsE)
        /*071c*/ 	.word	0x00000000


	//----- nvinfo : EIATTR_REGCOUNT
	.align		4
.L_303:
        /*0720*/ 	.byte	0x04, 0x2f
        /*0722*/ 	.short	(.L_305 - .L_304)
	.align		4
.L_304:
        /*0724*/ 	.word	index@(_ZN10layer_norm13ln_fwd_kernelINS_13Kernel_traitsI6__halfS2_S2_fjLj15360ELj2ELj1ELj4ELj8ENS_18Kernel_traits_baseILj15360ES2_S2_S2_fjLj128EEEEEEEvNS_9FwdParamsE)
        /*0728*/ 	.word	0x000000a8


	//----- nvinfo : EIATTR_FRAME_SIZE
	.align		4
.L_305:
        /*072c*/ 	.byte	0x04, 0x11
        /*072e*/ 	.short	(.L_307 - .L_306)
	.align		4
.L_306:
        /*0730*/ 	.word	index@(_ZN10layer_norm13ln_fwd_kernelINS_13Kernel_traitsI6__halfS2_S2_fjLj15360ELj2ELj1ELj4ELj8ENS_18Kernel_traits_baseILj15360ES2_S2_S2_fjLj128EEEEEEEvNS_9FwdParamsE)
        /*0734*/ 	.word	0x00000000


	//----- nvinfo : EIATTR_REGCOUNT
	.align		4
.L_307:
        /*0738*/ 	.byte	0x04, 0x2f
        /*073a*/ 	.short	(.L_309 - .L_308)
	.align		4
.L_308:
        /*073c*/ 	.word	index@(_ZN10layer_norm13ln_fwd_kernelINS_13Kernel_traitsI6__halffS2_fjLj15360ELj2ELj1ELj4ELj8ENS_18Kernel_traits_baseILj15360ES2_fS2_fjLj128EEEEEEEvNS_9FwdParamsE)
        /*0740*/ 	.word	0x000000a8


	//----- nvinfo : EIATTR_FRAME_SIZE
	.align		4
.L_309:
        /*0744*/ 	.byte	0x04, 0x11
        /*0746*/ 	.short	(.L_311 - .L_310)
	.align		4
.L_310:
        /*0748*/ 	.word	index@(_ZN10layer_norm13ln_fwd_kernelINS_13Kernel_traitsI6__halffS2_fjLj15360ELj2ELj1ELj4ELj8ENS_18Kernel_traits_baseILj15360ES2_fS2_fjLj128EEEEEEEvNS_9FwdParamsE)
        /*074c*/ 	.word	0x00000000


	//----- nvinfo : EIATTR_REGCOUNT
	.align		4
.L_311:
        /*0750*/ 	.byte	0x04, 0x2f
        /*0752*/ 	.short	(.L_313 - .L_312)
	.align		4
.L_312:
        /*0754*/ 	.word	index@(_ZN10layer_norm13ln_fwd_kernelINS_13Kernel_traitsI13__nv_bfloat16S2_S2_fjLj15360ELj2ELj1ELj4ELj8ENS_18Kernel_traits_baseILj15360ES2_S2_S2_fjLj128EEEEEEEvNS_9FwdParamsE)
        /*0758*/ 	.word	0x000000a8


	//----- nvinfo : EIATTR_FRAME_SIZE
	.align		4
.L_313:
        /*075c*/ 	.byte	0x04, 0x11
        /*075e*/ 	.short	(.L_315 - .L_314)
	.align		4
.L_314:
        /*0760*/ 	.word	index@(_ZN10layer_norm13ln_fwd_kernelINS_13Kernel_traitsI13__nv_bfloat16S2_S2_fjLj15360ELj2ELj1ELj4ELj8ENS_18Kernel_traits_baseILj15360ES2_S2_S2_fjLj128EEEEEEEvNS_9FwdParamsE)
        /*0764*/ 	.word	0x00000000


	//----- nvinfo : EIATTR_REGCOUNT
	.align		4
.L_315:
        /*0768*/ 	.byte	0x04, 0x2f
        /*076a*/ 	.short	(.L_317 - .L_316)
	.align		4
.L_316:
        /*076c*/ 	.word	index@(_ZN10layer_norm13ln_fwd_kernelINS_13Kernel_traitsI13__nv_bfloat16fS2_fjLj15360ELj2ELj1ELj4ELj8ENS_18Kernel_traits_baseILj15360ES2_fS2_fjLj128EEEEEEEvNS_9FwdParamsE)
        /*0770*/ 	.word	0x000000a8


	//----- nvinfo : EIATTR_FRAME_SIZE
	.align		4
.L_317:
        /*0774*/ 	.byte	0x04, 0x11
        /*0776*/ 	.short	(.L_319 - .L_318)
	.align		4
.L_318:
        /*0778*/ 	.word	index@(_ZN10layer_norm13ln_fwd_kernelINS_13Kernel_traitsI13__nv_bfloat16fS2_fjLj15360ELj2ELj1ELj4ELj8ENS_18Kernel_traits_baseILj15360ES2_fS2_fjLj128EEEEEEEvNS_9FwdParamsE)
        /*077c*/ 	.word	0x00000000


	//----- nvinfo : EIATTR_REGCOUNT
	.align		4
.L_319:
        /*0780*/ 	.byte	0x04, 0x2f
        /*0782*/ 	.short	(.L_321 - .L_320)
	.align		4
.L_320:
        /*0784*/ 	.word	index@(_ZN10layer_norm13ln_fwd_kernelINS_13Kernel_traitsIffffjLj16384ELj2ELj1ELj4ELj16ENS_18Kernel_traits_baseILj16384EffffjLj128EEEEEEEvNS_9FwdParamsE)
        /*0788*/ 	.word	0x000000f8


	//----- nvinfo : EIATTR_FRAME_SIZE
	.align		4
.L_321:
        /*078c*/ 	.byte	0x04, 0x11
        /*078e*/ 	.short	(.L_323 - .L_322)
	.align		4
.L_322:
        /*0790*/ 	.word	index@(_ZN10layer_norm13ln_fwd_kernelINS_13Kernel_traitsIffffjLj16384ELj2ELj1ELj4ELj16ENS_18Kernel_traits_baseILj16384EffffjLj128EEEEEEEvNS_9FwdParamsE)
        /*0794*/ 	.word	0x00000000


	//----- nvinfo : EIATTR_REGCOUNT
	.align		4
.L_323:
        /*0798*/ 	.byte	0x04, 0x2f
        /*079a*/ 	.short	(.L_325 - .L_324)
	.align		4
.L_324:
        /*079c*/ 	.word	index@(_ZN10layer_norm13ln_fwd_kernelINS_13Kernel_traitsI6__halfS2_S2_fjLj16384ELj2ELj1ELj4ELj16ENS_18Kernel_traits_baseILj16384ES2_S2_S2_fjLj128EEEEEEEvNS_9FwdParamsE)
        /*07a0*/ 	.word	0x000000a8


	//----- nvinfo : EIATTR_FRAME_SIZE
	.align		4
.L_325:
        /*07a4*/ 	.byte	0x04, 0x11
        /*07a6*/ 	.short	(.L_327 - .L_326)
	.align		4
.L_326:
        /*07a8*/ 	.word	index@(_ZN10layer_norm13ln_fwd_kernelINS_13Kernel_traitsI6__halfS2_S2_fjLj16384ELj2ELj1ELj4ELj16ENS_18Kernel_traits_baseILj16384ES2_S2_S2_fjLj128EEEEEEEvNS_9FwdParamsE)
        /*07ac*/ 	.word	0x00000000


	//----- nvinfo : EIATTR_REGCOUNT
	.align		4
.L_327:
        /*07b0*/ 	.byte	0x04, 0x2f
        /*07b2*/ 	.short	(.L_329 - .L_328)
	.align		4
.L_328:
        /*07b4*/ 	.word	index@(_ZN10layer_norm13ln_fwd_kernelINS_13Kernel_traitsI6__halffS2_fjLj16384ELj2ELj1ELj4ELj16ENS_18Kernel_traits_baseILj16384ES2_fS2_fjLj128EEEEEEEvNS_9FwdParamsE)
        /*07b8*/ 	.word	0x000000a3


	//----- nvinfo : EIATTR_FRAME_SIZE
	.align		4
.L_329:
        /*07bc*/ 	.byte	0x04, 0x11
        /*07be*/ 	.short	(.L_331 - .L_330)
	.align		4
.L_330:
        /*07c0*/ 	.word	index@(_ZN10layer_norm13ln_fwd_kernelINS_13Kernel_traitsI6__halffS2_fjLj16384ELj2ELj1ELj4ELj16ENS_18Kernel_traits_baseILj16384ES2_fS2_fjLj128EEEEEEEvNS_9FwdParamsE)
        /*07c4*/ 	.word	0x00000000


	//----- nvinfo : EIATTR_REGCOUNT
	.align		4
.L_331:
        /*07c8*/ 	.byte	0x04, 0x2f
        /*07ca*/ 	.short	(.L_333 - .L_332)
	.align		4
.L_332:
        /*07cc*/ 	.word	index@(_ZN10layer_norm13ln_fwd_kernelINS_13Kernel_traitsI13__nv_bfloat16S2_S2_fjLj16384ELj2ELj1ELj4ELj16ENS_18Kernel_traits_baseILj16384ES2_S2_S2_fjLj128EEEEEEEvNS_9FwdParamsE)
        /*07d0*/ 	.word	0x000000a8


	//----- nvinfo : EIATTR_FRAME_SIZE
	.align		4
.L_333:
        /*07d4*/ 	.byte	0x04, 0x11
        /*07d6*/ 	.short	(.L_335 - .L_334)
	.align		4
.L_334:
        /*07d8*/ 	.word	index@(_ZN10layer_norm13ln_fwd_kernelINS_13Kernel_traitsI13__nv_bfloat16S2_S2_fjLj16384ELj2ELj1ELj4ELj16ENS_18Kernel_traits_baseILj16384ES2_S2_S2_fjLj128EEEEEEEvNS_9FwdParamsE)
        /*07dc*/ 	.word	0x00000000


	//----- nvinfo : EIATTR_REGCOUNT
	.align		4
.L_335:
        /*07e0*/ 	.byte	0x04, 0x2f
        /*07e2*/ 	.short	(.L_337 - .L_336)
	.align		4
.L_336:
        /*07e4*/ 	.word	index@(_ZN10layer_norm13ln_fwd_kernelINS_13Kernel_traitsI13__nv_bfloat16fS2_fjLj16384ELj2ELj1ELj4ELj16ENS_18Kernel_traits_baseILj16384ES2_fS2_fjLj128EEEEEEEvNS_9FwdParamsE)
        /*07e8*/ 	.word	0x000000a3


	//----- nvinfo : EIATTR_FRAME_SIZE
	.align		4
.L_337:
        /*07ec*/ 	.byte	0x04, 0x11
        /*07ee*/ 	.short	(.L_339 - .L_338)
	.align		4
.L_338:
        /*07f0*/ 	.word	index@(_ZN10layer_norm13ln_fwd_kernelINS_13Kernel_traitsI13__nv_bfloat16fS2_fjLj16384ELj2ELj1ELj4ELj16ENS_18Kernel_traits_baseILj16384ES2_fS2_fjLj128EEEEEEEvNS_9FwdParamsE)
        /*07f4*/ 	.word	0x00000000


	//----- nvinfo : EIATTR_REGCOUNT
	.align		4
.L_339:
        /*07f8*/ 	.byte	0x04, 0x2f
        /*07fa*/ 	.short	(.L_341 - .L_340)
	.align		4
.L_340:
        /*07fc*/ 	.word	index@(_ZN10layer_norm13ln_fwd_kernelINS_13Kernel_traitsIffffjLj18432ELj4ELj1ELj4ELj16ENS_18Kernel_traits_baseILj18432EffffjLj128EEEEEEEvNS_9FwdParamsE)
        /*0800*/ 	.word	0x0000008b


	//----- nvinfo : EIATTR_FRAME_SIZE
	.align		4
.L_341:
        /*0804*/ 	.byte	0x04, 0x11
        /*0806*/ 	.short	(.L_343 - .L_342)
	.align		4
.L_342:
        /*0808*/ 	.word	index@(_ZN10layer_norm13ln_fwd_kernelINS_13Kernel_traitsIffffjLj18432ELj4ELj1ELj4ELj16ENS_18Kernel_traits_baseILj18432EffffjLj128EEEEEEEvNS_9FwdParamsE)
        /*080c*/ 	.word	0x00000000


	//----- nvinfo : EIATTR_REGCOUNT
	.align		4
.L_343:
        /*0810*/ 	.byte	0x04, 0x2f
        /*0812*/ 	.short	(.L_345 - .L_344)
	.align		4
.L_344:
        /*0814*/ 	.word	index@(_ZN10layer_norm13ln_fwd_kernelINS_13Kernel_traitsI6__halfS2_S2_fjLj18432ELj2ELj1ELj4ELj16ENS_18Kernel_traits_baseILj18432ES2_S2_S2_fjLj128EEEEEEEvNS_9FwdParamsE)
        /*0818*/ 	.word	0x000000a8


	//----- nvinfo : EIATTR_FRAME_SIZE
	.align		4
.L_345:
        /*081c*/ 	.byte	0x04, 0x11
        /*081e*/ 	.short	(.L_347 - .L_346)
	.align		4
.L_346:
        /*0820*/ 	.word	index@(_ZN10layer_norm13ln_fwd_kernelINS_13Kernel_traitsI6__halfS2_S2_fjLj18432ELj2ELj1ELj4ELj16ENS_18Kernel_traits_baseILj18432ES2_S2_S2_fjLj128EEEEEEEvNS_9FwdParamsE)
        /*0824*/ 	.word	0x00000008


	//----- nvinfo : EIATTR_REGCOUNT
	.align		4
.L_347:
        /*0828*/ 	.byte	0x04, 0x2f
        /*082a*/ 	.short	(.L_349 - .L_348)
	.align		4
.L_348:
        /*082c*/ 	.word	index@(_ZN10layer_norm13ln_fwd_kernelINS_13Kernel_traitsI6__halffS2_fjLj18432ELj2ELj1ELj4ELj16ENS_18Kernel_traits_baseILj18432ES2_fS2_fjLj128EEEEEEEvNS_9FwdParamsE)
        /*0830*/ 	.word	0x000000f8


	//----- nvinfo : EIATTR_FRAME_SIZE
	.align		4
.L_349:
        /*0834*/ 	.byte	0x04, 0x11
        /*0836*/ 	.short	(.L_351 - .L_350)
	.align		4
.L_350:
        /*0838*/ 	.word	index@(_ZN10layer_norm13ln_fwd_kernelINS_13Kernel_traitsI6__halffS2_fjLj18432ELj2ELj1ELj4ELj16ENS_18Kernel_traits_baseILj18432ES2_fS2_fjLj128EEEEEEEvNS_9FwdParamsE)
        /*083c*/ 	.word	0x00000000


	//----- nvinfo : EIATTR_REGCOUNT
	.align		4
.L_351:
        /*0840*/ 	.byte	0x04, 0x2f
        /*0842*/ 	.short	(.L_353 - .L_352)
	.align		4
.L_352:
        /*0844*/ 	.word	index@(_ZN10layer_norm13ln_fwd_kernelINS_13Kernel_traitsI13__nv_bfloat16S2_S2_fjLj18432ELj2ELj1ELj4ELj16ENS_18Kernel_traits_baseILj18432ES2_S2_S2_fjLj128EEEEEEEvNS_9FwdParamsE)
        /*0848*/ 	.word	0x000000a8


	//----- nvinfo : EIATTR_FRAME_SIZE
	.align		4
.L_353:
        /*084c*/ 	.byte	0x04, 0x11
        /*084e*/ 	.short	(.L_355 - .L_354)
	.align		4
.L_354:
        /*0850*/ 	.word	index@(_ZN10layer_norm13ln_fwd_kernelINS_13Kernel_traitsI13__nv_bfloat16S2_S2_fjLj18432ELj2ELj1ELj4ELj16ENS_18Kernel_traits_baseILj18432ES2_S2_S2_fjLj128EEEEEEEvNS_9FwdParamsE)
        /*0854*/ 	.word	0x00000008


	//----- nvinfo : EIATTR_REGCOUNT
	.align		4
.L_355:
        /*0858*/ 	.byte	0x04, 0x2f
        /*085a*/ 	.short	(.L_357 - .L_356)
	.align		4
.L_356:
        /*085c*/ 	.word	index@(_ZN10layer_norm13ln_fwd_kernelINS_13Kernel_traitsI13__nv_bfloat16fS2_fjLj18432ELj4ELj1ELj4ELj16ENS_18Kernel_traits_baseILj18432ES2_fS2_fjLj128EEEEEEEvNS_9FwdParamsE)
        /*0860*/ 	.word	0x00000060


	//----- nvinfo : EIATTR_FRAME_SIZE
	.align		4
.L_357:
        /*0864*/ 	.byte	0x04, 0x11
        /*0866*/ 	.short	(.L_359 - .L_358)
	.align		4
.L_358:
        /*0868*/ 	.word	index@(_ZN10layer_norm13ln_fwd_kernelINS_13Kernel_traitsI13__nv_bfloat16fS2_fjLj18432ELj4ELj1ELj4ELj16ENS_18Kernel_traits_baseILj18432ES2_fS2_fjLj128EEEEEEEvNS_9FwdParamsE)
        /*086c*/ 	.word	0x00000000


	//----- nvinfo : EIATTR_REGCOUNT
	.align		4
.L_359:
        /*0870*/ 	.byte	0x04, 0x2f
        /*0872*/ 	.short	(.L_361 - .L_360)
	.align		4
.L_360:
        /*0874*/ 	.word	index@(_ZN10layer_norm13ln_fwd_kernelINS_13Kernel_traitsIffffjLj20480ELj2ELj1ELj4ELj16ENS_18Kernel_traits_baseILj20480EffffjLj128EEEEEEEvNS_9FwdParamsE)
        /*0878*/ 	.word	0x000000ff


	//----- nvinfo : EIATTR_FRAME_SIZE
	.align		4
.L_361:
        /*087c*/ 	.byte	0x04, 0x11
        /*087e*/ 	.short	(.L_363 - .L_362)
	.align		4
.L_362:
        /*0880*/ 	.word	index@(_ZN10layer_norm13ln_fwd_kernelINS_13Kernel_traitsIffffjLj20480ELj2ELj1ELj4ELj16ENS_18Kernel_traits_baseILj20480EffffjLj128EEEEEEEvNS_9FwdParamsE)
        /*0884*/ 	.word	0x00000028


	//----- nvinfo : EIATTR_REGCOUNT
	.align		4
.L_363:
        /*0888*/ 	.byte	0x04, 0x2f
        /*088a*/ 	.short	(.L_365 - .L_364)
	.align		4
.L_364:
        /*088c*/ 	.word	index@(_ZN10layer_norm13ln_fwd_kernelINS_13Kernel_traitsI6__halfS2_S2_fjLj20480ELj2ELj1ELj4ELj16ENS_18Kernel_traits_baseILj20480ES2_S2_S2_fjLj128EEEEEEEvNS_9FwdParamsE)
        /*0890*/ 	.word	0x000000fe


	//----- nvinfo : EIATTR_FRAME_SIZE
	.align		4
.L_365:
        /*0894*/ 	.byte	0x04, 0x11
        /*0896*/ 	.short	(.L_367 - .L_366)
	.align		4
.L_366:
        /*0898*/ 	.word	index@(_ZN10layer_norm13ln_fwd_kernelINS_13Kernel_traitsI6__halfS2_S2_fjLj20480ELj2ELj1ELj4ELj16ENS_18Kernel_traits_baseILj20480ES2_S2_S2_fjLj128EEEEEEEvNS_9FwdParamsE)
        /*089c*/ 	.word	0x00000000


	//----- nvinfo : EIATTR_REGCOUNT
	.align		4
.L_367:
        /*08a0*/ 	.byte	0x04, 0x2f
        /*08a2*/ 	.short	(.L_369 - .L_368)
	.align		4
.L_368:
        /*08a4*/ 	.word	index@(_ZN10layer_norm13ln_fwd_kernelINS_13Kernel_traitsI6__halffS2_fjLj20480ELj2ELj1ELj4ELj16ENS_18Kernel_traits_baseILj20480ES2_fS2_fjLj128EEEEEEEvNS_9FwdParamsE)
        /*08a8*/ 	.word	0x000000fe


	//----- nvinfo : EIATTR_FRAME_SIZE
	.align		4
.L_369:
        /*08ac*/ 	.byte	0x04, 0x11
        /*08ae*/ 	.short	(.L_371 - .L_370)
	.align		4
.L_370:
        /*08b0*/ 	.word	index@(_ZN10layer_norm13ln_fwd_kernelINS_13Kernel_traitsI6__halffS2_fjLj20480ELj2ELj1ELj4ELj16ENS_18Kernel_traits_baseILj20480ES2_fS2_fjLj128EEEEEEEvNS_9FwdParamsE)
        /*08b4*/ 	.word	0x00000000


	//----- nvinfo : EIATTR_REGCOUNT
	.align		4
.L_371:
        /*08b8*/ 	.byte	0x04, 0x2f
        /*08ba*/ 	.short	(.L_373 - .L_372)
	.align		4
.L_372:
        /*08bc*/ 	.word	index@(_ZN10layer_norm13ln_fwd_kernelINS_13Kernel_traitsI13__nv_bfloat16S2_S2_fjLj20480ELj2ELj1ELj4ELj16ENS_18Kernel_traits_baseILj20480ES2_S2_S2_fjLj128EEEEEEEvNS_9FwdParamsE)
        /*08c0*/ 	.word	0x000000fe


	//----- nvinfo : EIATTR_FRAME_SIZE
	.align		4
.L_373:
        /*08c4*/ 	.byte	0x04, 0x11
        /*08c6*/ 	.short	(.L_375 - .L_374)
	.align		4
.L_374:
        /*08c8*/ 	.word	index@(_ZN10layer_norm13ln_fwd_kernelINS_13Kernel_traitsI13__nv_bfloat16S2_S2_fjLj20480ELj2ELj1ELj4ELj16ENS_18Kernel_traits_baseILj20480ES2_S2_S2_fjLj128EEEEEEEvNS_9FwdParamsE)
        /*08cc*/ 	.word	0x00000000


	//----- nvinfo : EIATTR_REGCOUNT
	.align		4
.L_375:
        /*08d0*/ 	.byte	0x04, 0x2f
        /*08d2*/ 	.short	(.L_377 - .L_376)
	.align		4
.L_376:
        /*08d4*/ 	.word	index@(_ZN10layer_norm13ln_fwd_kernelINS_13Kernel_traitsI13__nv_bfloat16fS2_fjLj20480ELj2ELj1ELj4ELj16ENS_18Kernel_traits_baseILj20480ES2_fS2_fjLj128EEEEEEEvNS_9FwdParamsE)
        /*08d8*/ 	.word	0x000000fe


	//----- nvinfo : EIATTR_FRAME_SIZE
	.align		4
.L_377:
        /*08dc*/ 	.byte	0x04, 0x11
        /*08de*/ 	.short	(.L_379 - .L_378)
	.align		4
.L_378:
        /*08e0*/ 	.word	index@(_ZN10layer_norm13ln_fwd_kernelINS_13Kernel_traitsI13__nv_bfloat16fS2_fjLj20480ELj2ELj1ELj4ELj16ENS_18Kernel_traits_baseILj20480ES2_fS2_fjLj128EEEEEEEvNS_9FwdParamsE)
        /*08e4*/ 	.word	0x00000000


	//----- nvinfo : EIATTR_REGCOUNT
	.align		4
.L_379:
        /*08e8*/ 	.byte	0x04, 0x2f
        /*08ea*/ 	.short	(.L_381 - .L_380)
	.align		4
.L_380:
        /*08ec*/ 	.word	index@(_ZN10layer_norm13ln_fwd_kernelINS_13Kernel_traitsIffffjLj24576ELj4ELj1ELj4ELj16ENS_18Kernel_traits_baseILj24576EffffjLj128EEEEEEEvNS_9FwdParamsE)
        /*08f0*/ 	.word	0x000000bc


	//----- nvinfo : EIATTR_FRAME_SIZE
	.align		4
.L_381:
        /*08f4*/ 	.byte	0x04, 0x11
        /*08f6*/ 	.short	(.L_383 - .L_382)
	.align		4
.L_382:
        /*08f8*/ 	.word	index@(_ZN10layer_norm13ln_fwd_kernelINS_13Kernel_traitsIffffjLj24576ELj4ELj1ELj4ELj16ENS_18Kernel_traits_baseILj24576EffffjLj128EEEEEEEvNS_9FwdParamsE)
        /*08fc*/ 	.word	0x00000000


	//----- nvinfo : EIATTR_REGCOUNT
	.align		4
.L_383:
        /*0900*/ 	.byte	0x04, 0x2f
        /*0902*/ 	.short	(.L_385 - .L_384)
	.align		4
.L_384:
        /*0904*/ 	.word	index@(_ZN10layer_norm13ln_fwd_kernelINS_13Kernel_traitsI6__halfS2_S2_fjLj24576ELj2ELj1ELj4ELj16ENS_18Kernel_traits_baseILj24576ES2_S2_S2_fjLj128EEEEEEEvNS_9FwdParamsE)
        /*0908*/ 	.word	0x000000fe


	//----- nvinfo : EIATTR_FRAME_SIZE
	.align		4
.L_385:
        /*090c*/ 	.byte	0x04, 0x11
        /*090e*/ 	.short	(.L_387 - .L_386)
	.align		4
.L_386:
        /*0910*/ 	.word	index@(_ZN10layer_norm13ln_fwd_kernelINS_13Kernel_traitsI6__halfS2_S2_fjLj24576ELj2ELj1ELj4ELj16ENS_18Kernel_traits_baseILj24576ES2_S2_S2_fjLj128EEEEEEEvNS_9FwdParamsE)
        /*0914*/ 	.word	0x00000000


	//----- nvinfo : EIATTR_REGCOUNT
	.align		4
.L_387:
        /*0918*/ 	.byte	0x04, 0x2f
        /*091a*/ 	.short	(.L_389 - .L_388)
	.align		4
.L_388:
        /*091c*/ 	.word	index@(_ZN10layer_norm13ln_fwd_kernelINS_13Kernel_traitsI6__halffS2_fjLj24576ELj2ELj1ELj4ELj16ENS_18Kernel_traits_baseILj24576ES2_fS2_fjLj128EEEEEEEvNS_9FwdParamsE)
        /*0920*/ 	.word	0x000000f3


	//----- nvinfo : EIATTR_FRAME_SIZE
	.align		4
.L_389:
        /*0924*/ 	.byte	0x04, 0x11
        /*0926*/ 	.short	(.L_391 - .L_390)
	.align		4
.L_390:
        /*0928*/ 	.word	index@(_ZN10layer_norm13ln_fwd_kernelINS_13Kernel_traitsI6__halffS2_fjLj24576ELj2ELj1ELj4ELj16ENS_18Kernel_traits_baseILj24576ES2_fS2_fjLj128EEEEEEEvNS_9FwdParamsE)
        /*092c*/ 	.word	0x00000000


	//----- nvinfo : EIATTR_REGCOUNT
	.align		4
.L_391:
        /*0930*/ 	.byte	0x04, 0x2f
        /*0932*/ 	.short	(.L_393 - .L_392)
	.align		4
.L_392:
        /*0934*/ 	.word	index@(_ZN10layer_norm13ln_fwd_kernelINS_13Kernel_traitsI13__nv_bfloat16S2_S2_fjLj24576ELj2ELj1ELj4ELj16ENS_18Kernel_traits_baseILj24576ES2_S2_S2_fjLj128EEEEEEEvNS_9FwdParamsE)
        /*0938*/ 	.word	0x000000fe


	//----- nvinfo : EIATTR_FRAME_SIZE
	.align		4
.L_393:
        /*093c*/ 	.byte	0x04, 0x11
        /*093e*/ 	.short	(.L_395 - .L_394)
	.align		4
.L_394:
        /*0940*/ 	.word	index@(_ZN10layer_norm13ln_fwd_kernelINS_13Kernel_traitsI13__nv_bfloat16S2_S2_fjLj24576ELj2ELj1ELj4ELj16ENS_18Kernel_traits_baseILj24576ES2_S2_S2_fjLj128EEEEEEEvNS_9FwdParamsE)
        /*0944*/ 	.word	0x00000000


	//----- nvinfo : EIATTR_REGCOUNT
	.align		4
.L_395:
        /*0948*/ 	.byte	0x04, 0x2f
        /*094a*/ 	.short	(.L_397 - .L_396)
	.align		4
.L_396:
        /*094c*/ 	.word	index@(_ZN10layer_norm13ln_fwd_kernelINS_13Kernel_traitsI13__nv_bfloat16fS2_fjLj24576ELj2ELj1ELj4ELj16ENS_18Kernel_traits_baseILj24576ES2_fS2_fjLj128EEEEEEEvNS_9FwdParamsE)
        /*0950*/ 	.word	0x000000f3


	//----- nvinfo : EIATTR_FRAME_SIZE
	.align		4
.L_397:
        /*0954*/ 	.byte	0x04, 0x11
        /*0956*/ 	.short	(.L_399 - .L_398)
	.align		4
.L_398:
        /*0958*/ 	.word	index@(_ZN10layer_norm13ln_fwd_kernelINS_13Kernel_traitsI13__nv_bfloat16fS2_fjLj24576ELj2ELj1ELj4ELj16ENS_18Kernel_traits_baseILj24576ES2_fS2_fjLj128EEEEEEEvNS_9FwdParamsE)
        /*095c*/ 	.word	0x00000000


	//----- nvinfo : EIATTR_REGCOUNT
	.align		4
.L_399:
        /*0960*/ 	.byte	0x04, 0x2f
        /*0962*/ 	.short	(.L_401 - .L_400)
	.align		4
.L_400:
        /*0964*/ 	.word	index@(_ZN10layer_norm13ln_fwd_kernelINS_13Kernel_traitsIffffjLj25600ELj4ELj1ELj4ELj4ENS_18Kernel_traits_baseILj25600EffffjLj128EEEEEEEvNS_9FwdParamsE)
        /*0968*/ 	.word	0x000000fe


	//----- nvinfo : EIATTR_FRAME_SIZE
	.align		4
.L_401:
        /*096c*/ 	.byte	0x04, 0x11
        /*096e*/ 	.short	(.L_403 - .L_402)
	.align		4
.L_402:
        /*0970*/ 	.word	index@(_ZN10layer_norm13ln_fwd_kernelINS_13Kernel_traitsIffffjLj25600ELj4ELj1ELj4ELj4ENS_18Kernel_traits_baseILj25600EffffjLj128EEEEEEEvNS_9FwdParamsE)
        /*0974*/ 	.word	0x00000000


	//----- nvinfo : EIATTR_REGCOUNT
	.align		4
.L_403:
        /*0978*/ 	.byte	0x04, 0x2f
        /*097a*/ 	.short	(.L_405 - .L_404)
	.align		4
.L_404:
        /*097c*/ 	.word	index@(_ZN10layer_norm13ln_fwd_kernelINS_13Kernel_traitsI6__halfS2_S2_fjLj25600ELj2ELj1ELj4ELj8ENS_18Kernel_traits_baseILj25600ES2_S2_S2_fjLj128EEEEEEEvNS_9FwdParamsE)
        /*0980*/ 	.word	0x000000fe


	//----- nvinfo : EIATTR_FRAME_SIZE
	.align		4
.L_405:
        /*0984*/ 	.byte	0x04, 0x11
        /*0986*/ 	.short	(.L_407 - .L_406)
	.align		4
.L_406:
        /*0988*/ 	.word	index@(_ZN10layer_norm13ln_fwd_kernelINS_13Kernel_traitsI6__halfS2_S2_fjLj25600ELj2ELj1ELj4ELj8ENS_18Kernel_traits_baseILj25600ES2_S2_S2_fjLj128EEEEEEEvNS_9FwdParamsE)
        /*098c*/ 	.word	0x00000000


	//----- nvinfo : EIATTR_REGCOUNT
	.align		4
.L_407:
        /*0990*/ 	.byte	0x04, 0x2f
        /*0992*/ 	.short	(.L_409 - .L_408)
	.align		4
.L_408:
        /*0994*/ 	.word	index@(_ZN10layer_norm13ln_fwd_kernelINS_13Kernel_traitsI6__halffS2_fjLj25600ELj4ELj1ELj4ELj4ENS_18Kernel_traits_baseILj25600ES2_fS2_fjLj128EEEEEEEvNS_9FwdParamsE)
        /*0998*/ 	.word	0x000000ff


	//----- nvinfo : EIATTR_FRAME_SIZE
	.align		4
.L_409:
        /*099c*/ 	.byte	0x04, 0x11
        /*099e*/ 	.short	(.L_411 - .L_410)
	.align		4
.L_410:
        /*09a0*/ 	.word	index@(_ZN10layer_norm13ln_fwd_kernelINS_13Kernel_traitsI6__halffS2_fjLj25600ELj4ELj1ELj4ELj4ENS_18Kernel_traits_baseILj25600ES2_fS2_fjLj128EEEEEEEvNS_9FwdParamsE)
        /*09a4*/ 	.word	0x00000008


	//----- nvinfo : EIATTR_REGCOUNT
	.align		4
.L_411:
        /*09a8*/ 	.byte	0x04, 0x2f
        /*09aa*/ 	.short	(.L_413 - .L_412)
	.align		4
.L_412:
        /*09ac*/ 	.word	index@(_ZN10layer_norm13ln_fwd_kernelINS_13Kernel_traitsI13__nv_bfloat16S2_S2_fjLj25600ELj2ELj1ELj4ELj8ENS_18Kernel_traits_baseILj25600ES2_S2_S2_fjLj128EEEEEEEvNS_9FwdParamsE)
        /*09b0*/ 	.word	0x000000fe


	//----- nvinfo : EIATTR_FRAME_SIZE
	.align		4
.L_413:
        /*09b4*/ 	.byte	0x04, 0x11
        /*09b6*/ 	.short	(.L_415 - .L_414)
	.align		4
.L_414:
        /*09b8*/ 	.word	index@(_ZN10layer_norm13ln_fwd_kernelINS_13Kernel_traitsI13__nv_bfloat16S2_S2_fjLj25600ELj2ELj1ELj4ELj8ENS_18Kernel_traits_baseILj25600ES2_S2_S2_fjLj128EEEEEEEvNS_9FwdParamsE)
        /*09bc*/ 	.word	0x00000000


	//----- nvinfo : EIATTR_REGCOUNT
	.align		4
.L_415:
        /*09c0*/ 	.byte	0x04, 0x2f
        /*09c2*/ 	.short	(.L_417 - .L_416)
	.align		4
.L_416:
        /*09c4*/ 	.word	index@(_ZN10layer_norm13ln_fwd_kernelINS_13Kernel_traitsI13__nv_bfloat16fS2_fjLj25600ELj4ELj1ELj4ELj4ENS_18Kernel_traits_baseILj25600ES2_fS2_fjLj128EEEEEEEvNS_9FwdParamsE)
        /*09c8*/ 	.word	0x000000ff


	//----- nvinfo : EIATTR_FRAME_SIZE
	.align		4
.L_417:
        /*09cc*/ 	.byte	0x04, 0x11
        /*09ce*/ 	.short	(.L_419 - .L_418)
	.align		4
.L_418:
        /*09d0*/ 	.word	index@(_ZN10layer_norm13ln_fwd_kernelINS_13Kernel_traitsI13__nv_bfloat16fS2_fjLj25600ELj4ELj1ELj4ELj4ENS_18Kernel_traits_baseILj25600ES2_fS2_fjLj128EEEEEEEvNS_9FwdParamsE)
        /*09d4*/ 	.word	0x00000008


	//----- nvinfo : EIATTR_REGCOUNT
	.align		4
.L_419:
        /*09d8*/ 	.byte	0x04, 0x2f
        /*09da*/ 	.short	(.L_421 - .L_420)
	.align		4
.L_420:
        /*09dc*/ 	.word	index@(_ZN10layer_norm13ln_fwd_kernelINS_13Kernel_traitsIffffjLj30720ELj4ELj1ELj4ELj4ENS_18Kernel_traits_baseILj30720EffffjLj128EEEEEEEvNS_9FwdParamsE)
        /*09e0*/ 	.word	0x000000f8


	//----- nvinfo : EIATTR_FRAME_SIZE
	.align		4
.L_421:
        /*09e4*/ 	.byte	0x04, 0x11
        /*09e6*/ 	.short	(.L_423 - .L_422)
	.align		4
.L_422:
        /*09e8*/ 	.word	index@(_ZN10layer_norm13ln_fwd_kernelINS_13Kernel_traitsIffffjLj30720ELj4ELj1ELj4ELj4ENS_18Kernel_traits_baseILj30720EffffjLj128EEEEEEEvNS_9FwdParamsE)
        /*09ec*/ 	.word	0x00000000


	//----- nvinfo : EIATTR_REGCOUNT
	.align		4
.L_423:
        /*09f0*/ 	.byte	0x04, 0x2f
        /*09f2*/ 	.short	(.L_425 - .L_424)
	.align		4
.L_424:
        /*09f4*/ 	.word	index@(_ZN10layer_norm13ln_fwd_kernelINS_13Kernel_traitsI6__halfS2_S2_fjLj30720ELj4ELj1ELj4ELj4ENS_18Kernel_traits_baseILj30720ES2_S2_S2_fjLj128EEEEEEEvNS_9FwdParamsE)
        /*09f8*/ 	.word	0x000000a8


	//----- nvinfo : EIATTR_FRAME_SIZE
	.align		4
.L_425:
        /*09fc*/ 	.byte	0x04, 0x11
        /*09fe*/ 	.short	(.L_427 - .L_426)
	.align		4
.L_426:
        /*0a00*/ 	.word	index@(_ZN10layer_norm13ln_fwd_kernelINS_13Kernel_traitsI6__halfS2_S2_fjLj30720ELj4ELj1ELj4ELj4ENS_18Kernel_traits_baseILj30720ES2_S2_S2_fjLj128EEEEEEEvNS_9FwdParamsE)
        /*0a04*/ 	.word	0x00000000


	//----- nvinfo : EIATTR_REGCOUNT
	.align		4
.L_427:
        /*0a08*/ 	.byte	0x04, 0x2f
        /*0a0a*/ 	.short	(.L_429 - .L_428)
	.align		4
.L_428:
        /*0a0c*/ 	.word	index@(_ZN10layer_norm13ln_fwd_kernelINS_13Kernel_traitsI6__halffS2_fjLj30720ELj4ELj1ELj4ELj4ENS_18Kernel_traits_baseILj30720ES2_fS2_fjLj128EEEEEEEvNS_9FwdParamsE)
        /*0a10*/ 	.word	0x000000ff


	//----- nvinfo : EIATTR_FRAME_SIZE
	.align		4
.L_429:
        /*0a14*/ 	.byte	0x04, 0x11
        /*0a16*/ 	.short	(.L_431 - .L_430)
	.align		4
.L_430:
        /*0a18*/ 	.word	index@(_ZN10layer_norm13ln_fwd_kernelINS_13Kernel_traitsI6__halffS2_fjLj30720ELj4ELj1ELj4ELj4ENS_18Kernel_traits_baseILj30720ES2_fS2_fjLj128EEEEEEEvNS_9FwdParamsE)
        /*0a1c*/ 	.word	0x00000000


	//----- nvinfo : EIATTR_REGCOUNT
	.align		4
.L_431:
        /*0a20*/ 	.byte	0x04, 0x2f
        /*0a22*/ 	.short	(.L_433 - .L_432)
	.align		4
.L_432:
        /*0a24*/ 	.word	index@(_ZN10layer_norm13ln_fwd_kernelINS_13Kernel_traitsI13__nv_bfloat16S2_S2_fjLj30720ELj4ELj1ELj4ELj4ENS_18Kernel_traits_baseILj30720ES2_S2_S2_fjLj128EEEEEEEvNS_9FwdParamsE)
        /*0a28*/ 	.word	0x000000a8


	//----- nvinfo : EIATTR_FRAME_SIZE
	.align		4
.L_433:
        /*0a2c*/ 	.byte	0x04, 0x11
        /*0a2e*/ 	.short	(.L_435 - .L_434)
	.align		4
.L_434:
        /*0a30*/ 	.word	index@(_ZN10layer_norm13ln_fwd_kernelINS_13Kernel_traitsI13__nv_bfloat16S2_S2_fjLj30720ELj4ELj1ELj4ELj4ENS_18Kernel_traits_baseILj30720ES2_S2_S2_fjLj128EEEEEEEvNS_9FwdParamsE)
        /*0a34*/ 	.word	0x00000000


	//----- nvinfo : EIATTR_REGCOUNT
	.align		4
.L_435:
        /*0a38*/ 	.byte	0x04, 0x2f
        /*0a3a*/ 	.short	(.L_437 - .L_436)
	.align		4
.L_436:
        /*0a3c*/ 	.word	index@(_ZN10layer_norm13ln_fwd_kernelINS_13Kernel_traitsI13__nv_bfloat16fS2_fjLj30720ELj4ELj1ELj4ELj4ENS_18Kernel_traits_baseILj30720ES2_fS2_fjLj128EEEEEEEvNS_9FwdParamsE)
        /*0a40*/ 	.word	0x000000ff


	//----- nvinfo : EIATTR_FRAME_SIZE
	.align		4
.L_437:
        /*0a44*/ 	.byte	0x04, 0x11
        /*0a46*/ 	.short	(.L_439 - .L_438)
	.align		4
.L_438:
        /*0a48*/ 	.word	index@(_ZN10layer_norm13ln_fwd_kernelINS_13Kernel_traitsI13__nv_bfloat16fS2_fjLj30720ELj4ELj1ELj4ELj4ENS_18Kernel_traits_baseILj30720ES2_fS2_fjLj128EEEEEEEvNS_9FwdParamsE)
        /*0a4c*/ 	.word	0x00000000


	//----- nvinfo : EIATTR_REGCOUNT
	.align		4
.L_439:
        /*0a50*/ 	.byte	0x04, 0x2f
        /*0a52*/ 	.short	(.L_441 - .L_440)
	.align		4
.L_440:
        /*0a54*/ 	.word	index@(_ZN10layer_norm13ln_fwd_kernelINS_13Kernel_traitsIffffjLj32768ELj4ELj1ELj4ELj16ENS_18Kernel_traits_baseILj32768EffffjLj128EEEEEEEvNS_9FwdParamsE)
        /*0a58*/ 	.word	0x000000f2


	//----- nvinfo : EIATTR_FRAME_SIZE
	.align		4
.L_441:
        /*0a5c*/ 	.byte	0x04, 0x11
        /*0a5e*/ 	.short	(.L_443 - .L_442)
	.align		4
.L_442:
        /*0a60*/ 	.word	index@(_ZN10layer_norm13ln_fwd_kernelINS_13Kernel_traitsIffffjLj32768ELj4ELj1ELj4ELj16ENS_18Kernel_traits_baseILj32768EffffjLj128EEEEEEEvNS_9FwdParamsE)
        /*0a64*/ 	.word	0x00000000


	//----- nvinfo : EIATTR_REGCOUNT
	.align		4
.L_443:
        /*0a68*/ 	.byte	0x04, 0x2f
        /*0a6a*/ 	.short	(.L_445 - .L_444)
	.align		4
.L_444:
        /*0a6c*/ 	.word	index@(_ZN10layer_norm13ln_fwd_kernelINS_13Kernel_traitsI6__halfS2_S2_fjLj32768ELj4ELj1ELj4ELj16ENS_18Kernel_traits_baseILj32768ES2_S2_S2_fjLj128EEEEEEEvNS_9FwdParamsE)
        /*0a70*/ 	.word	0x000000a8


	//----- nvinfo : EIATTR_FRAME_SIZE
	.align		4
.L_445:
        /*0a74*/ 	.byte	0x04, 0x11
        /*0a76*/ 	.short	(.L_447 - .L_446)
	.align		4
.L_446:
        /*0a78*/ 	.word	index@(_ZN10layer_norm13ln_fwd_kernelINS_13Kernel_traitsI6__halfS2_S2_fjLj32768ELj4ELj1ELj4ELj16ENS_18Kernel_traits_baseILj32768ES2_S2_S2_fjLj128EEEEEEEvNS_9FwdParamsE)
        /*0a7c*/ 	.word	0x00000000


	//----- nvinfo : EIATTR_REGCOUNT
	.align		4
.L_447:
        /*0a80*/ 	.byte	0x04, 0x2f
        /*0a82*/ 	.short	(.L_449 - .L_448)
	.align		4
.L_448:
        /*0a84*/ 	.word	index@(_ZN10layer_norm13ln_fwd_kernelINS_13Kernel_traitsI6__halffS2_fjLj32768ELj4ELj1ELj4ELj16ENS_18Kernel_traits_baseILj32768ES2_fS2_fjLj128EEEEEEEvNS_9FwdParamsE)
        /*0a88*/ 	.word	0x000000a7


	//----- nvinfo : EIATTR_FRAME_SIZE
	.align		4
.L_449:
        /*0a8c*/ 	.byte	0x04, 0x11
        /*0a8e*/ 	.short	(.L_451 - .L_450)
	.align		4
.L_450:
        /*0a90*/ 	.word	index@(_ZN10layer_norm13ln_fwd_kernelINS_13Kernel_traitsI6__halffS2_fjLj32768ELj4ELj1ELj4ELj16ENS_18Kernel_traits_baseILj32768ES2_fS2_fjLj128EEEEEEEvNS_9FwdParamsE)
        /*0a94*/ 	.word	0x00000000


	//----- nvinfo : EIATTR_REGCOUNT
	.align		4
.L_451:
        /*0a98*/ 	.byte	0x04, 0x2f
        /*0a9a*/ 	.short	(.L_453 - .L_452)
	.align		4
.L_452:
        /*0a9c*/ 	.word	index@(_ZN10layer_norm13ln_fwd_kernelINS_13Kernel_traitsI13__nv_bfloat16S2_S2_fjLj32768ELj4ELj1ELj4ELj16ENS_18Kernel_traits_baseILj32768ES2_S2_S2_fjLj128EEEEEEEvNS_9FwdParamsE)
        /*0aa0*/ 	.word	0x000000a8


	//----- nvinfo : EIATTR_FRAME_SIZE
	.align		4
.L_453:
        /*0aa4*/ 	.byte	0x04, 0x11
        /*0aa6*/ 	.short	(.L_455 - .L_454)
	.align		4
.L_454:
        /*0aa8*/ 	.word	index@(_ZN10layer_norm13ln_fwd_kernelINS_13Kernel_traitsI13__nv_bfloat16S2_S2_fjLj32768ELj4ELj1ELj4ELj16ENS_18Kernel_traits_baseILj32768ES2_S2_S2_fjLj128EEEEEEEvNS_9FwdParamsE)
        /*0aac*/ 	.word	0x00000000


	//----- nvinfo : EIATTR_REGCOUNT
	.align		4
.L_455:
        /*0ab0*/ 	.byte	0x04, 0x2f
        /*0ab2*/ 	.short	(.L_457 - .L_456)
	.align		4
.L_456:
        /*0ab4*/ 	.word	index@(_ZN10layer_norm13ln_fwd_kernelINS_13Kernel_traitsI13__nv_bfloat16fS2_fjLj32768ELj4ELj1ELj4ELj16ENS_18Kernel_traits_baseILj32768ES2_fS2_fjLj128EEEEEEEvNS_9FwdParamsE)
        /*0ab8*/ 	.word	0x000000a7


	//----- nvinfo : EIATTR_FRAME_SIZE
	.align		4
.L_457:
        /*0abc*/ 	.byte	0x04, 0x11
        /*0abe*/ 	.short	(.L_459 - .L_458)
	.align		4
.L_458:
        /*0ac0*/ 	.word	index@(_ZN10layer_norm13ln_fwd_kernelINS_13Kernel_traitsI13__nv_bfloat16fS2_fjLj32768ELj4ELj1ELj4ELj16ENS_18Kernel_traits_baseILj32768ES2_fS2_fjLj128EEEEEEEvNS_9FwdParamsE)
        /*0ac4*/ 	.word	0x00000000


	//----- nvinfo : EIATTR_REGCOUNT
	.align		4
.L_459:
        /*0ac8*/ 	.byte	0x04, 0x2f
        /*0aca*/ 	.short	(.L_461 - .L_460)
	.align		4
.L_460:
        /*0acc*/ 	.word	index@(_ZN10layer_norm13ln_fwd_kernelINS_13Kernel_traitsIffffjLj40960ELj4ELj1ELj4ELj16ENS_18Kernel_traits_baseILj40960EffffjLj128EEEEEEEvNS_9FwdParamsE)
        /*0ad0*/ 	.word	0x000000ff


	//----- nvinfo : EIATTR_FRAME_SIZE
	.align		4
.L_461:
        /*0ad4*/ 	.byte	0x04, 0x11
        /*0ad6*/ 	.short	(.L_463 - .L_462)
	.align		4
.L_462:
        /*0ad8*/ 	.word	index@(_ZN10layer_norm13ln_fwd_kernelINS_13Kernel_traitsIffffjLj40960ELj4ELj1ELj4ELj16ENS_18Kernel_traits_baseILj40960EffffjLj128EEEEEEEvNS_9FwdParamsE)
        /*0adc*/ 	.word	0x00000030


	//----- nvinfo : EIATTR_REGCOUNT
	.align		4
.L_463:
        /*0ae0*/ 	.byte	0x04, 0x2f
        /*0ae2*/ 	.short	(.L_465 - .L_464)
	.align		4
.L_464:
        /*0ae4*/ 	.word	index@(_ZN10layer_norm13ln_fwd_kernelINS_13Kernel_traitsI6__halfS2_S2_fjLj40960ELj4ELj1ELj4ELj16ENS_18Kernel_traits_baseILj40960ES2_S2_S2_fjLj128EEEEEEEvNS_9FwdParamsE)
        /*0ae8*/ 	.word	0x000000fe


	//----- nvinfo : EIATTR_FRAME_SIZE
	.align		4
.L_465:
        /*0aec*/ 	.byte	0x04, 0x11
        /*0aee*/ 	.short	(.L_467 - .L_466)
	.align		4
.L_466:
        /*0af0*/ 	.word	index@(_ZN10layer_norm13ln_fwd_kernelINS_13Kernel_traitsI6__halfS2_S2_fjLj40960ELj4ELj1ELj4ELj16ENS_18Kernel_traits_baseILj40960ES2_S2_S2_fjLj128EEEEEEEvNS_9FwdParamsE)
        /*0af4*/ 	.word	0x00000000


	//----- nvinfo : EIATTR_REGCOUNT
	.align		4
.L_467:
        /*0af8*/ 	.byte	0x04, 0x2f
        /*0afa*/ 	.short	(.L_469 - .L_468)
	.align		4
.L_468:
        /*0afc*/ 	.word	index@(_ZN10layer_norm13ln_fwd_kernelINS_13Kernel_traitsI6__halffS2_fjLj40960ELj4ELj1ELj4ELj16ENS_18Kernel_traits_baseILj40960ES2_fS2_fjLj128EEEEEEEvNS_9FwdParamsE)
        /*0b00*/ 	.word	0x000000fe


	//----- nvinfo : EIATTR_FRAME_SIZE
	.align		4
.L_469:
        /*0b04*/ 	.byte	0x04, 0x11
        /*0b06*/ 	.short	(.L_471 - .L_470)
	.align		4
.L_470:
        /*0b08*/ 	.word	index@(_ZN10layer_norm13ln_fwd_kernelINS_13Kernel_traitsI6__halffS2_fjLj40960ELj4ELj1ELj4ELj16ENS_18Kernel_traits_baseILj40960ES2_fS2_fjLj128EEEEEEEvNS_9FwdParamsE)
        /*0b0c*/ 	.word	0x00000000


	//----- nvinfo : EIATTR_REGCOUNT
	.align		4
.L_471:
        /*0b10*/ 	.byte	0x04, 0x2f
        /*0b12*/ 	.short	(.L_473 - .L_472)
	.align		4
.L_472:
        /*0b14*/ 	.word	index@(_ZN10layer_norm13ln_fwd_kernelINS_13Kernel_traitsI13__nv_bfloat16S2_S2_fjLj40960ELj4ELj1ELj4ELj16ENS_18Kernel_traits_baseILj40960ES2_S2_S2_fjLj128EEEEEEEvNS_9FwdParamsE)
        /*0b18*/ 	.word	0x000000fe


	//----- nvinfo : EIATTR_FRAME_SIZE
	.align		4
.L_473:
        /*0b1c*/ 	.byte	0x04, 0x11
        /*0b1e*/ 	.short	(.L_475 - .L_474)
	.align		4
.L_474:
        /*0b20*/ 	.word	index@(_ZN10layer_norm13ln_fwd_kernelINS_13Kernel_traitsI13__nv_bfloat16S2_S2_fjLj40960ELj4ELj1ELj4ELj16ENS_18Kernel_traits_baseILj40960ES2_S2_S2_fjLj128EEEEEEEvNS_9FwdParamsE)
        /*0b24*/ 	.word	0x00000000


	//----- nvinfo : EIATTR_REGCOUNT
	.align		4
.L_475:
        /*0b28*/ 	.byte	0x04, 0x2f
        /*0b2a*/ 	.short	(.L_477 - .L_476)
	.align		4
.L_476:
        /*0b2c*/ 	.word	index@(_ZN10layer_norm13ln_fwd_kernelINS_13Kernel_traitsI13__nv_bfloat16fS2_fjLj40960ELj4ELj1ELj4ELj16ENS_18Kernel_traits_baseILj40960ES2_fS2_fjLj128EEEEEEEvNS_9FwdParamsE)
        /*0b30*/ 	.word	0x000000fe


	//----- nvinfo : EIATTR_FRAME_SIZE
	.align		4
.L_477:
        /*0b34*/ 	.byte	0x04, 0x11
        /*0b36*/ 	.short	(.L_479 - .L_478)
	.align		4
.L_478:
        /*0b38*/ 	.word	index@(_ZN10layer_norm13ln_fwd_kernelINS_13Kernel_traitsI13__nv_bfloat16fS2_fjLj40960ELj4ELj1ELj4ELj16ENS_18Kernel_traits_baseILj40960ES2_fS2_fjLj128EEEEEEEvNS_9FwdParamsE)
        /*0b3c*/ 	.word	0x00000000


	//----- nvinfo : EIATTR_REGCOUNT
	.align		4
.L_479:
        /*0b40*/ 	.byte	0x04, 0x2f
        /*0b42*/ 	.short	(.L_481 - .L_480)
	.align		4
.L_480:
        /*0b44*/ 	.word	index@(_ZN10layer_norm13ln_fwd_kernelINS_13Kernel_traitsIffffjLj49152ELj8ELj1ELj4ELj16ENS_18Kernel_traits_baseILj49152EffffjLj128EEEEEEEvNS_9FwdParamsE)
        /*0b48*/ 	.word	0x000000bc


	//----- nvinfo : EIATTR_FRAME_SIZE
	.align		4
.L_481:
        /*0b4c*/ 	.byte	0x04, 0x11
        /*0b4e*/ 	.short	(.L_483 - .L_482)
	.align		4
.L_482:
        /*0b50*/ 	.word	index@(_ZN10layer_norm13ln_fwd_kernelINS_13Kernel_traitsIffffjLj49152ELj8ELj1ELj4ELj16ENS_18Kernel_traits_baseILj49152EffffjLj128EEEEEEEvNS_9FwdParamsE)
        /*0b54*/ 	.word	0x00000000


	//----- nvinfo : EIATTR_REGCOUNT
	.align		4
.L_483:
        /*0b58*/ 	.byte	0x04, 0x2f
        /*0b5a*/ 	.short	(.L_485 - .L_484)
	.align		4
.L_484:
        /*0b5c*/ 	.word	index@(_ZN10layer_norm13ln_fwd_kernelINS_13Kernel_traitsI6__halfS2_S2_fjLj49152ELj4ELj1ELj4ELj16ENS_18Kernel_traits_baseILj49152ES2_S2_S2_fjLj128EEEEEEEvNS_9FwdParamsE)
        /*0b60*/ 	.word	0x000000e5


	//----- nvinfo : EIATTR_FRAME_SIZE
	.align		4
.L_485:
        /*0b64*/ 	.byte	0x04, 0x11
        /*0b66*/ 	.short	(.L_487 - .L_486)
	.align		4
.L_486:
        /*0b68*/ 	.word	index@(_ZN10layer_norm13ln_fwd_kernelINS_13Kernel_traitsI6__halfS2_S2_fjLj49152ELj4ELj1ELj4ELj16ENS_18Kernel_traits_baseILj49152ES2_S2_S2_fjLj128EEEEEEEvNS_9FwdParamsE)
        /*0b6c*/ 	.word	0x00000000


	//----- nvinfo : EIATTR_REGCOUNT
	.align		4
.L_487:
        /*0b70*/ 	.byte	0x04, 0x2f
        /*0b72*/ 	.short	(.L_489 - .L_488)
	.align		4
.L_488:
        /*0b74*/ 	.word	index@(_ZN10layer_norm13ln_fwd_kernelINS_13Kernel_traitsI6__halffS2_fjLj49152ELj4ELj1ELj4ELj16ENS_18Kernel_traits_baseILj49152ES2_fS2_fjLj128EEEEEEEvNS_9FwdParamsE)
        /*0b78*/ 	.word	0x000000f1


	//----- nvinfo : EIATTR_FRAME_SIZE
	.align		4
.L_489:
        /*0b7c*/ 	.byte	0x04, 0x11
        /*0b7e*/ 	.short	(.L_491 - .L_490)
	.align		4
.L_490:
        /*0b80*/ 	.word	index@(_ZN10layer_norm13ln_fwd_kernelINS_13Kernel_traitsI6__halffS2_fjLj49152ELj4ELj1ELj4ELj16ENS_18Kernel_traits_baseILj49152ES2_fS2_fjLj128EEEEEEEvNS_9FwdParamsE)
        /*0b84*/ 	.word	0x00000000


	//----- nvinfo : EIATTR_REGCOUNT
	.align		4
.L_491:
        /*0b88*/ 	.byte	0x04, 0x2f
        /*0b8a*/ 	.short	(.L_493 - .L_492)
	.align		4
.L_492:
        /*0b8c*/ 	.word	index@(_ZN10layer_norm13ln_fwd_kernelINS_13Kernel_traitsI13__nv_bfloat16S2_S2_fjLj49152ELj4ELj1ELj4ELj16ENS_18Kernel_traits_baseILj49152ES2_S2_S2_fjLj128EEEEEEEvNS_9FwdParamsE)
        /*0b90*/ 	.word	0x000000fe


	//----- nvinfo : EIATTR_FRAME_SIZE
	.align		4
.L_493:
        /*0b94*/ 	.byte	0x04, 0x11
        /*0b96*/ 	.short	(.L_495 - .L_494)
	.align		4
.L_494:
        /*0b98*/ 	.word	index@(_ZN10layer_norm13ln_fwd_kernelINS_13Kernel_traitsI13__nv_bfloat16S2_S2_fjLj49152ELj4ELj1ELj4ELj16ENS_18Kernel_traits_baseILj49152ES2_S2_S2_fjLj128EEEEEEEvNS_9FwdParamsE)
        /*0b9c*/ 	.word	0x00000000


	//----- nvinfo : EIATTR_REGCOUNT
	.align		4
.L_495:
        /*0ba0*/ 	.byte	0x04, 0x2f
        /*0ba2*/ 	.short	(.L_497 - .L_496)
	.align		4
.L_496:
        /*0ba4*/ 	.word	index@(_ZN10layer_norm13ln_fwd_kernelINS_13Kernel_traitsI13__nv_bfloat16fS2_fjLj49152ELj4ELj1ELj4ELj16ENS_18Kernel_traits_baseILj49152ES2_fS2_fjLj128EEEEEEEvNS_9FwdParamsE)
        /*0ba8*/ 	.word	0x000000f1


	//----- nvinfo : EIATTR_FRAME_SIZE
	.align		4
.L_497:
        /*0bac*/ 	.byte	0x04, 0x11
        /*0bae*/ 	.short	(.L_499 - .L_498)
	.align		4
.L_498:
        /*0bb0*/ 	.word	index@(_ZN10layer_norm13ln_fwd_kernelINS_13Kernel_traitsI13__nv_bfloat16fS2_fjLj49152ELj4ELj1ELj4ELj16ENS_18Kernel_traits_baseILj49152ES2_fS2_fjLj128EEEEEEEvNS_9FwdParamsE)
        /*0bb4*/ 	.word	0x00000000


	//----- nvinfo : EIATTR_REGCOUNT
	.align		4
.L_499:
        /*0bb8*/ 	.byte	0x04, 0x2f
        /*0bba*/ 	.short	(.L_501 - .L_500)
	.align		4
.L_500:
        /*0bbc*/ 	.word	index@(_ZN10layer_norm13ln_fwd_kernelINS_13Kernel_traitsIffffjLj65536ELj8ELj1ELj4ELj16ENS_18Kernel_traits_baseILj65536EffffjLj128EEEEEEEvNS_9FwdParamsE)
        /*0bc0*/ 	.word	0x000000f8


	//----- nvinfo : EIATTR_FRAME_SIZE
	.align		4
.L_501:
        /*0bc4*/ 	.byte	0x04, 0x11
        /*0bc6*/ 	.short	(.L_503 - .L_502)
	.align		4
.L_502:
        /*0bc8*/ 	.word	index@(_ZN10layer_norm13ln_fwd_kernelINS_13Kernel_traitsIffffjLj65536ELj8ELj1ELj4ELj16ENS_18Kernel_traits_baseILj65536EffffjLj128EEEEEEEvNS_9FwdParamsE)
        /*0bcc*/ 	.word	0x00000000


	//----- nvinfo : EIATTR_REGCOUNT
	.align		4
.L_503:
        /*0bd0*/ 	.byte	0x04, 0x2f
        /*0bd2*/ 	.short	(.L_505 - .L_504)
	.align		4
.L_504:
        /*0bd4*/ 	.word	index@(_ZN10layer_norm13ln_fwd_kernelINS_13Kernel_traitsI6__halfS2_S2_fjLj65536ELj8ELj1ELj4ELj16ENS_18Kernel_traits_baseILj65536ES2_S2_S2_fjLj128EEEEEEEvNS_9FwdParamsE)
        /*0bd8*/ 	.word	0x000000a8


	//----- nvinfo : EIATTR_FRAME_SIZE
	.align		4
.L_505:
        /*0bdc*/ 	.byte	0x04, 0x11
        /*0bde*/ 	.short	(.L_507 - .L_506)
	.align		4
.L_506:
        /*0be0*/ 	.word	index@(_ZN10layer_norm13ln_fwd_kernelINS_13Kernel_traitsI6__halfS2_S2_fjLj65536ELj8ELj1ELj4ELj16ENS_18Kernel_traits_baseILj65536ES2_S2_S2_fjLj128EEEEEEEvNS_9FwdParamsE)
        /*0be4*/ 	.word	0x00000000


	//----- nvinfo : EIATTR_REGCOUNT
	.align		4
.L_507:
        /*0be8*/ 	.byte	0x04, 0x2f
        /*0bea*/ 	.short	(.L_509 - .L_508)
	.align		4
.L_508:
        /*0bec*/ 	.word	index@(_ZN10layer_norm13ln_fwd_kernelINS_13Kernel_traitsI6__halffS2_fjLj65536ELj8ELj1ELj4ELj16ENS_18Kernel_traits_baseILj65536ES2_fS2_fjLj128EEEEEEEvNS_9FwdParamsE)
        /*0bf0*/ 	.word	0x000000a3


	//----- nvinfo : EIATTR_FRAME_SIZE
	.align		4
.L_509:
        /*0bf4*/ 	.byte	0x04, 0x11
        /*0bf6*/ 	.short	(.L_511 - .L_510)
	.align		4
.L_510:
        /*0bf8*/ 	.word	index@(_ZN10layer_norm13ln_fwd_kernelINS_13Kernel_traitsI6__halffS2_fjLj65536ELj8ELj1ELj4ELj16ENS_18Kernel_traits_baseILj65536ES2_fS2_fjLj128EEEEEEEvNS_9FwdParamsE)
        /*0bfc*/ 	.word	0x00000000


	//----- nvinfo : EIATTR_REGCOUNT
	.align		4
.L_511:
        /*0c00*/ 	.byte	0x04, 0x2f
        /*0c02*/ 	.short	(.L_513 - .L_512)
	.align		4
.L_512:
        /*0c04*/ 	.word	index@(_ZN10layer_norm13ln_fwd_kernelINS_13Kernel_traitsI13__nv_bfloat16S2_S2_fjLj65536ELj8ELj1ELj4ELj16ENS_18Kernel_traits_baseILj65536ES2_S2_S2_fjLj128EEEEEEEvNS_9FwdParamsE)
        /*0c08*/ 	.word	0x000000a8


	//----- nvinfo : EIATTR_FRAME_SIZE
	.align		4
.L_513:
        /*0c0c*/ 	.byte	0x04, 0x11
        /*0c0e*/ 	.short	(.L_515 - .L_514)
	.align		4
.L_514:
        /*0c10*/ 	.word	index@(_ZN10layer_norm13ln_fwd_kernelINS_13Kernel_traitsI13__nv_bfloat16S2_S2_fjLj65536ELj8ELj1ELj4ELj16ENS_18Kernel_traits_baseILj65536ES2_S2_S2_fjLj128EEEEEEEvNS_9FwdParamsE)
        /*0c14*/ 	.word	0x00000000


	//----- nvinfo : EIATTR_REGCOUNT
	.align		4
.L_515:
        /*0c18*/ 	.byte	0x04, 0x2f
        /*0c1a*/ 	.short	(.L_517 - .L_516)
	.align		4
.L_516:
        /*0c1c*/ 	.word	index@(_ZN10layer_norm13ln_fwd_kernelINS_13Kernel_traitsI13__nv_bfloat16fS2_fjLj65536ELj8ELj1ELj4ELj16ENS_18Kernel_traits_baseILj65536ES2_fS2_fjLj128EEEEEEEvNS_9FwdParamsE)
        /*0c20*/ 	.word	0x000000a3


	//----- nvinfo : EIATTR_FRAME_SIZE
	.align		4
.L_517:
        /*0c24*/ 	.byte	0x04, 0x11
        /*0c26*/ 	.short	(.L_519 - .L_518)
	.align		4
.L_518:
        /*0c28*/ 	.word	index@(_ZN10layer_norm13ln_fwd_kernelINS_13Kernel_traitsI13__nv_bfloat16fS2_fjLj65536ELj8ELj1ELj4ELj16ENS_18Kernel_traits_baseILj65536ES2_fS2_fjLj128EEEEEEEvNS_9FwdParamsE)
        /*0c2c*/ 	.word	0x00000000


	//----- nvinfo : EIATTR_MIN_STACK_SIZE
	.align		4
.L_519:
        /*0c30*/ 	.byte	0x04, 0x12
        /*0c32*/ 	.short	(.L_521 - .L_520)
	.align		4
.L_520:
        /*0c34*/ 	.word	index@(_ZN10layer_norm13ln_fwd_kernelINS_13Kernel_traitsI13__nv_bfloat16fS2_fjLj65536ELj8ELj1ELj4ELj16ENS_18Kernel_traits_baseILj65536ES2_fS2_fjLj128EEEEEEEvNS_9FwdParamsE)
        /*0c38*/ 	.word	0x00000000


	//----- nvinfo : EIATTR_MIN_STACK_SIZE
	.align		4
.L_521:
        /*0c3c*/ 	.byte	0x04, 0x12
        /*0c3e*/ 	.short	(.L_523 - .L_522)
	.align		4
.L_522:
        /*0c40*/ 	.word	index@(_ZN10layer_norm13ln_fwd_kernelINS_13Kernel_traitsI13__nv_bfloat16S2_S2_fjLj65536ELj8ELj1ELj4ELj16ENS_18Kernel_traits_baseILj65536ES2_S2_S2_fjLj128EEEEEEEvNS_9FwdParamsE)
        /*0c44*/ 	.word	0x00000000


	//----- nvinfo : EIATTR_MIN_STACK_SIZE
	.align		4
.L_523:
        /*0c48*/ 	.byte	0x04, 0x12
        /*0c4a*/ 	.short	(.L_525 - .L_524)
	.align		4
.L_524:
        /*0c4c*/ 	.word	index@(_ZN10layer_norm13ln_fwd_kernelINS_13Kernel_traitsI6__halffS2_fjLj65536ELj8ELj1ELj4ELj16ENS_18Kernel_traits_baseILj65536ES2_fS2_fjLj128EEEEEEEvNS_9FwdParamsE)
        /*0c50*/ 	.word	0x00000000


	//----- nvinfo : EIATTR_MIN_STACK_SIZE
	.align		4
.L_525:
        /*0c54*/ 	.byte	0x04, 0x12
        /*0c56*/ 	.short	(.L_527 - .L_526)
	.align		4
.L_526:
        /*0c58*/ 	.word	index@(_ZN10layer_norm13ln_fwd_kernelINS_13Kernel_traitsI6__halfS2_S2_fjLj65536ELj8ELj1ELj4ELj16ENS_18Kernel_traits_baseILj65536ES2_S2_S2_fjLj128EEEEEEEvNS_9FwdParamsE)
        /*0c5c*/ 	.word	0x00000000


	//----- nvinfo : EIATTR_MIN_STACK_SIZE
	.align		4
.L_527:
        /*0c60*/ 	.byte	0x04, 0x12
        /*0c62*/ 	.short	(.L_529 - .L_528)
	.align		4
.L_528:
        /*0c64*/ 	.word	index@(_ZN10layer_norm13ln_fwd_kernelINS_13Kernel_traitsIffffjLj65536ELj8ELj1ELj4ELj16ENS_18Kernel_traits_baseILj65536EffffjLj128EEEEEEEvNS_9FwdParamsE)
        /*0c68*/ 	.word	0x00000000


	//----- nvinfo : EIATTR_MIN_STACK_SIZE
	.align		4
.L_529:
        /*0c6c*/ 	.byte	0x04, 0x12
        /*0c6e*/ 	.short	(.L_531 - .L_530)
	.align		4
.L_530:
        /*0c70*/ 	.word	index@(_ZN10layer_norm13ln_fwd_kernelINS_13Kernel_traitsI13__nv_bfloat16fS2_fjLj49152ELj4ELj1ELj4ELj16ENS_18Kernel_traits_baseILj49152ES2_fS2_fjLj128EEEEEEEvNS_9FwdParamsE)
        /*0c74*/ 	.word	0x00000000


	//----- nvinfo : EIATTR_MIN_STACK_SIZE
	.align		4
.L_531:
        /*0c78*/ 	.byte	0x04, 0x12
        /*0c7a*/ 	.short	(.L_533 - .L_532)
	.align		4
.L_532:
        /*0c7c*/ 	.word	index@(_ZN10layer_norm13ln_fwd_kernelINS_13Kernel_traitsI13__nv_bfloat16S2_S2_fjLj49152ELj4ELj1ELj4ELj16ENS_18Kernel_traits_baseILj49152ES2_S2_S2_fjLj128EEEEEEEvNS_9FwdParamsE)
        /*0c80*/ 	.word	0x00000000


	//----- nvinfo : EIATTR_MIN_STACK_SIZE
	.align		4
.L_533:
        /*0c84*/ 	.byte	0x04, 0x12
        /*0c86*/ 	.short	(.L_535 - .L_534)
	.align		4
.L_534:
        /*0c88*/ 	.word	index@(_ZN10layer_norm13ln_fwd_kernelINS_13Kernel_traitsI6__halffS2_fjLj49152ELj4ELj1ELj4ELj16ENS_18Kernel_traits_baseILj49152ES2_fS2_fjLj128EEEEEEEvNS_9FwdParamsE)
        /*0c8c*/ 	.word	0x00000000


	//----- nvinfo : EIATTR_MIN_STACK_SIZE
	.align		4
.L_535:
        /*0c90*/ 	.byte	0x04, 0x12
        /*0c92*/ 	.short	(.L_537 - .L_536)
	.align		4
.L_536:
        /*0c94*/ 	.word	index@(_ZN10layer_norm13ln_fwd_kernelINS_13Kernel_traitsI6__halfS2_S2_fjLj49152ELj4ELj1ELj4ELj16ENS_18Kernel_traits_baseILj49152ES2_S2_S2_fjLj128EEEEEEEvNS_9FwdParamsE)
        /*0c98*/ 	.word	0x00000000


	//----- nvinfo : EIATTR_MIN_STACK_SIZE
	.align		4
.L_537:
        /*0c9c*/ 	.byte	0x04, 0x12
        /*0c9e*/ 	.short	(.L_539 - .L_538)
	.align		4
.L_538:
        /*0ca0*/ 	.word	index@(_ZN10layer_norm13ln_fwd_kernelINS_13Kernel_traitsIffffjLj49152ELj8ELj1ELj4ELj16ENS_18Kernel_traits_baseILj49152EffffjLj128EEEEEEEvNS_9FwdParamsE)
        /*0ca4*/ 	.word	0x00000000


	//----- nvinfo : EIATTR_MIN_STACK_SIZE
	.align		4
.L_539:
        /*0ca8*/ 	.byte	0x04, 0x12
        /*0caa*/ 	.short	(.L_541 - .L_540)
	.align		4
.L_540:
        /*0cac*/ 	.word	index@(_ZN10layer_norm13ln_fwd_kernelINS_13Kernel_traitsI13__nv_bfloat16fS2_fjLj40960ELj4ELj1ELj4ELj16ENS_18Kernel_traits_baseILj40960ES2_fS2_fjLj128EEEEEEEvNS_9FwdParamsE)
        /*0cb0*/ 	.word	0x00000000


	//----- nvinfo : EIATTR_MIN_STACK_SIZE
	.align		4
.L_541:
        /*0cb4*/ 	.byte	0x04, 0x12
        /*0cb6*/ 	.short	(.L_543 - .L_542)
	.align		4
.L_542:
        /*0cb8*/ 	.word	index@(_ZN10layer_norm13ln_fwd_kernelINS_13Kernel_traitsI13__nv_bfloat16S2_S2_fjLj40960ELj4ELj1ELj4ELj16ENS_18Kernel_traits_baseILj40960ES2_S2_S2_fjLj128EEEEEEEvNS_9FwdParamsE)
        /*0cbc*/ 	.word	0x00000000


	//----- nvinfo : EIATTR_MIN_STACK_SIZE
	.align		4
.L_543:
        /*0cc0*/ 	.byte	0x04, 0x12
        /*0cc2*/ 	.short	(.L_545 - .L_544)
	.align		4
.L_544:
        /*0cc4*/ 	.word	index@(_ZN10layer_norm13ln_fwd_kernelINS_13Kernel_traitsI6__halffS2_fjLj40960ELj4ELj1ELj4ELj16ENS_18Kernel_traits_baseILj40960ES2_fS2_fjLj128EEEEEEEvNS_9FwdParamsE)
        /*0cc8*/ 	.word	0x00000000


	//----- nvinfo : EIATTR_MIN_STACK_SIZE
	.align		4
.L_545:
        /*0ccc*/ 	.byte	0x04, 0x12
        /*0cce*/ 	.short	(.L_547 - .L_546)
	.align		4
.L_546:
        /*0cd0*/ 	.word	index@(_ZN10layer_norm13ln_fwd_kernelINS_13Kernel_traitsI6__halfS2_S2_fjLj40960ELj4ELj1ELj4ELj16ENS_18Kernel_traits_baseILj40960ES2_S2_S2_fjLj128EEEEEEEvNS_9FwdParamsE)
        /*0cd4*/ 	.word	0x00000000


	//----- nvinfo : EIATTR_MIN_STACK_SIZE
	.align		4
.L_547:
        /*0cd8*/ 	.byte	0x04, 0x12
        /*0cda*/ 	.short	(.L_549 - .L_548)
	.align		4
.L_548:
        /*0cdc*/ 	.word	index@(_ZN10layer_norm13ln_fwd_kernelINS_13Kernel_traitsIffffjLj40960ELj4ELj1ELj4ELj16ENS_18Kernel_traits_baseILj40960EffffjLj128EEEEEEEvNS_9FwdParamsE)
        /*0ce0*/ 	.word	0x00000030


	//----- nvinfo : EIATTR_MIN_STACK_SIZE
	.align		4
.L_549:
        /*0ce4*/ 	.byte	0x04, 0x12
        /*0ce6*/ 	.short	(.L_551 - .L_550)
	.align		4
.L_550:
        /*0ce8*/ 	.word	index@(_ZN10layer_norm13ln_fwd_kernelINS_13Kernel_traitsI13__nv_bfloat16fS2_fjLj32768ELj4ELj1ELj4ELj16ENS_18Kernel_traits_baseILj32768ES2_fS2_fjLj128EEEEEEEvNS_9FwdParamsE)
        /*0cec*/ 	.word	0x00000000


	//----- nvinfo : EIATTR_MIN_STACK_SIZE
	.align		4
.L_551:
        /*0cf0*/ 	.byte	0x04, 0x12
        /*0cf2*/ 	.short	(.L_553 - .L_552)
	.align		4
.L_552:
        /*0cf4*/ 	.word	index@(_ZN10layer_norm13ln_fwd_kernelINS_13Kernel_traitsI13__nv_bfloat16S2_S2_fjLj32768ELj4ELj1ELj4ELj16ENS_18Kernel_traits_baseILj32768ES2_S2_S2_fjLj128EEEEEEEvNS_9FwdParamsE)
        /*0cf8*/ 	.word	0x00000000


	//----- nvinfo : EIATTR_MIN_STACK_SIZE
	.align		4
.L_553:
        /*0cfc*/ 	.byte	0x04, 0x12
        /*0cfe*/ 	.short	(.L_555 - .L_554)
	.align		4
.L_554:
        /*0d00*/ 	.word	index@(_ZN10layer_norm13ln_fwd_kernelINS_13Kernel_traitsI6__halffS2_fjLj32768ELj4ELj1ELj4ELj16ENS_18Kernel_traits_baseILj32768ES2_fS2_fjLj128EEEEEEEvNS_9FwdParamsE)
        /*0d04*/ 	.word	0x00000000


	//----- nvinfo : EIATTR_MIN_STACK_SIZE
	.align		4
.L_555:
        /*0d08*/ 	.byte	0x04, 0x12
        /*0d0a*/ 	.short	(.L_557 - .L_556)
	.align		4
.L_556:
        /*0d0c*/ 	.word	index@(_ZN10layer_norm13ln_fwd_kernelINS_13Kernel_traitsI6__halfS2_S2_fjLj32768ELj4ELj1ELj4ELj16ENS_18Kernel_traits_baseILj32768ES2_S2_S2_fjLj128EEEEEEEvNS_9FwdParamsE)
        /*0d10*/ 	.word	0x00000000


	//----- nvinfo : EIATTR_MIN_STACK_SIZE
	.align		4
.L_557:
        /*0d14*/ 	.byte	0x04, 0x12
        /*0d16*/ 	.short	(.L_559 - .L_558)
	.align		4
.L_558:
        /*0d18*/ 	.word	index@(_ZN10layer_norm13ln_fwd_kernelINS_13Kernel_traitsIffffjLj32768ELj4ELj1ELj4ELj16ENS_18Kernel_traits_baseILj32768EffffjLj128EEEEEEEvNS_9FwdParamsE)
        /*0d1c*/ 	.word	0x00000000


	//----- nvinfo : EIATTR_MIN_STACK_SIZE
	.align		4
.L_559:
        /*0d20*/ 	.byte	0x04, 0x12
        /*0d22*/ 	.short	(.L_561 - .L_560)
	.align		4
.L_560:
        /*0d24*/ 	.word	index@(_ZN10layer_norm13ln_fwd_kernelINS_13Kernel_traitsI13__nv_bfloat16fS2_fjLj30720ELj4ELj1ELj4ELj4ENS_18Kernel_traits_baseILj30720ES2_fS2_fjLj128EEEEEEEvNS_9FwdParamsE)
        /*0d28*/ 	.word	0x00000000


	//----- nvinfo : EIATTR_MIN_STACK_SIZE
	.align		4
.L_561:
        /*0d2c*/ 	.byte	0x04, 0x12
        /*0d2e*/ 	.short	(.L_563 - .L_562)
	.align		4
.L_562:
        /*0d30*/ 	.word	index@(_ZN10layer_norm13ln_fwd_kernelINS_13Kernel_traitsI13__nv_bfloat16S2_S2_fjLj30720ELj4ELj1ELj4ELj4ENS_18Kernel_traits_baseILj30720ES2_S2_S2_fjLj128EEEEEEEvNS_9FwdParamsE)
        /*0d34*/ 	.word	0x00000000


	//----- nvinfo : EIATTR_MIN_STACK_SIZE
	.align		4
.L_563:
        /*0d38*/ 	.byte	0x04, 0x12
        /*0d3a*/ 	.short	(.L_565 - .L_564)
	.align		4
.L_564:
        /*0d3c*/ 	.word	index@(_ZN10layer_norm13ln_fwd_kernelINS_13Kernel_traitsI6__halffS2_fjLj30720ELj4ELj1ELj4ELj4ENS_18Kernel_traits_baseILj30720ES2_fS2_fjLj128EEEEEEEvNS_9FwdParamsE)
        /*0d40*/ 	.word	0x00000000


	//----- nvinfo : EIATTR_MIN_STACK_SIZE
	.align		4
.L_565:
        /*0d44*/ 	.byte	0x04, 0x12
        /*0d46*/ 	.short	(.L_567 - .L_566)
	.align		4
.L_566:
        /*0d48*/ 	.word	index@(_ZN10layer_norm13ln_fwd_kernelINS_13Kernel_traitsI6__halfS2_S2_fjLj30720ELj4ELj1ELj4ELj4ENS_18Kernel_traits_baseILj30720ES2_S2_S2_fjLj128EEEEEEEvNS_9FwdParamsE)
        /*0d4c*/ 	.word	0x00000000


	//----- nvinfo : EIATTR_MIN_STACK_SIZE
	.align		4
.L_567:
        /*0d50*/ 	.byte	0x04, 0x12
        /*0d52*/ 	.short	(.L_569 - .L_568)
	.align		4
.L_568:
        /*0d54*/ 	.word	index@(_ZN10layer_norm13ln_fwd_kernelINS_13Kernel_traitsIffffjLj30720ELj4ELj1ELj4ELj4ENS_18Kernel_traits_baseILj30720EffffjLj128EEEEEEEvNS_9FwdParamsE)
        /*0d58*/ 	.word	0x00000000


	//----- nvinfo : EIATTR_MIN_STACK_SIZE
	.align		4
.L_569:
        /*0d5c*/ 	.byte	0x04, 0x12
        /*0d5e*/ 	.short	(.L_571 - .L_570)
	.align		4
.L_570:
        /*0d60*/ 	.word	index@(_ZN10layer_norm13ln_fwd_kernelINS_13Kernel_traitsI13__nv_bfloat16fS2_fjLj25600ELj4ELj1ELj4ELj4ENS_18Kernel_traits_baseILj25600ES2_fS2_fjLj128EEEEEEEvNS_9FwdParamsE)
        /*0d64*/ 	.word	0x00000008


	//----- nvinfo : EIATTR_MIN_STACK_SIZE
	.align		4
.L_571:
        /*0d68*/ 	.byte	0x04, 0x12
        /*0d6a*/ 	.short	(.L_573 - .L_572)
	.align		4
.L_572:
        /*0d6c*/ 	.word	index@(_ZN10layer_norm13ln_fwd_kernelINS_13Kernel_traitsI13__nv_bfloat16S2_S2_fjLj25600ELj2ELj1ELj4ELj8ENS_18Kernel_traits_baseILj25600ES2_S2_S2_fjLj128EEEEEEEvNS_9FwdParamsE)
        /*0d70*/ 	.word	0x00000000


	//----- nvinfo : EIATTR_MIN_STACK_SIZE
	.align		4
.L_573:
        /*0d74*/ 	.byte	0x04, 0x12
        /*0d76*/ 	.short	(.L_575 - .L_574)
	.align		4
.L_574:
        /*0d78*/ 	.word	index@(_ZN10layer_norm13ln_fwd_kernelINS_13Kernel_traitsI6__halffS2_fjLj25600ELj4ELj1ELj4ELj4ENS_18Kernel_traits_baseILj25600ES2_fS2_fjLj128EEEEEEEvNS_9FwdParamsE)
        /*0d7c*/ 	.word	0x00000008


	//----- nvinfo : EIATTR_MIN_STACK_SIZE
	.align		4
.L_575:
        /*0d80*/ 	.byte	0x04, 0x12
        /*0d82*/ 	.short	(.L_577 - .L_576)
	.align		4
.L_576:
        /*0d84*/ 	.word	index@(_ZN10layer_norm13ln_fwd_kernelINS_13Kernel_traitsI6__halfS2_S2_fjLj25600ELj2ELj1ELj4ELj8ENS_18Kernel_traits_baseILj25600ES2_S2_S2_fjLj128EEEEEEEvNS_9FwdParamsE)
        /*0d88*/ 	.word	0x00000000


	//----- nvinfo : EIATTR_MIN_STACK_SIZE
	.align		4
.L_577:
        /*0d8c*/ 	.byte	0x04, 0x12
        /*0d8e*/ 	.short	(.L_579 - .L_578)
	.align		4
.L_578:
        /*0d90*/ 	.word	index@(_ZN10layer_norm13ln_fwd_kernelINS_13Kernel_traitsIffffjLj25600ELj4ELj1ELj4ELj4ENS_18Kernel_traits_baseILj25600EffffjLj128EEEEEEEvNS_9FwdParamsE)
        /*0d94*/ 	.word	0x00000000


	//----- nvinfo : EIATTR_MIN_STACK_SIZE
	.align		4
.L_579:
        /*0d98*/ 	.byte	0x04, 0x12
        /*0d9a*/ 	.short	(.L_581 - .L_580)
	.align		4
.L_580:
        /*0d9c*/ 	.word	index@(_ZN10layer_norm13ln_fwd_kernelINS_13Kernel_traitsI13__nv_bfloat16fS2_fjLj24576ELj2ELj1ELj4ELj16ENS_18Kernel_traits_baseILj24576ES2_fS2_fjLj128EEEEEEEvNS_9FwdParamsE)
        /*0da0*/ 	.word	0x00000000


	//----- nvinfo : EIATTR_MIN_STACK_SIZE
	.align		4
.L_581:
        /*0da4*/ 	.byte	0x04, 0x12
        /*0da6*/ 	.short	(.L_583 - .L_582)
	.align		4
.L_582:
        /*0da8*/ 	.word	index@(_ZN10layer_norm13ln_fwd_kernelINS_13Kernel_traitsI13__nv_bfloat16S2_S2_fjLj24576ELj2ELj1ELj4ELj16ENS_18Kernel_traits_baseILj24576ES2_S2_S2_fjLj128EEEEEEEvNS_9FwdParamsE)
        /*0dac*/ 	.word	0x00000000


	//----- nvinfo : EIATTR_MIN_STACK_SIZE
	.align		4
.L_583:
        /*0db0*/ 	.byte	0x04, 0x12
        /*0db2*/ 	.short	(.L_585 - .L_584)
	.align		4
.L_584:
        /*0db4*/ 	.word	index@(_ZN10layer_norm13ln_fwd_kernelINS_13Kernel_traitsI6__halffS2_fjLj24576ELj2ELj1ELj4ELj16ENS_18Kernel_traits_baseILj24576ES2_fS2_fjLj128EEEEEEEvNS_9FwdParamsE)
        /*0db8*/ 	.word	0x00000000


	//----- nvinfo : EIATTR_MIN_STACK_SIZE
	.align		4
.L_585:
        /*0dbc*/ 	.byte	0x04, 0x12
        /*0dbe*/ 	.short	(.L_587 - .L_586)
	.align		4
.L_586:
        /*0dc0*/ 	.word	index@(_ZN10layer_norm13ln_fwd_kernelINS_13Kernel_traitsI6__halfS2_S2_fjLj24576ELj2ELj1ELj4ELj16ENS_18Kernel_traits_baseILj24576ES2_S2_S2_fjLj128EEEEEEEvNS_9FwdParamsE)
        /*0dc4*/ 	.word	0x00000000


	//----- nvinfo : EIATTR_MIN_STACK_SIZE
	.align		4
.L_587:
        /*0dc8*/ 	.byte	0x04, 0x12
        /*0dca*/ 	.short	(.L_589 - .L_588)
	.align		4
.L_588:
        /*0dcc*/ 	.word	index@(_ZN10layer_norm13ln_fwd_kernelINS_13Kernel_traitsIffffjLj24576ELj4ELj1ELj4ELj16ENS_18Kernel_traits_baseILj24576EffffjLj128EEEEEEEvNS_9FwdParamsE)
        /*0dd0*/ 	.word	0x00000000


	//----- nvinfo : EIATTR_MIN_STACK_SIZE
	.align		4
.L_589:
        /*0dd4*/ 	.byte	0x04, 0x12
        /*0dd6*/ 	.short	(.L_591 - .L_590)
	.align		4
.L_590:
        /*0dd8*/ 	.word	index@(_ZN10layer_norm13ln_fwd_kernelINS_13Kernel_traitsI13__nv_bfloat16fS2_fjLj20480ELj2ELj1ELj4ELj16ENS_18Kernel_traits_baseILj20480ES2_fS2_fjLj128EEEEEEEvNS_9FwdParamsE)
        /*0ddc*/ 	.word	0x00000000


	//----- nvinfo : EIATTR_MIN_STACK_SIZE
	.align		4
.L_591:
        /*0de0*/ 	.byte	0x04, 0x12
        /*0de2*/ 	.short	(.L_593 - .L_592)
	.align		4
.L_592:
        /*0de4*/ 	.word	index@(_ZN10layer_norm13ln_fwd_kernelINS_13Kernel_traitsI13__nv_bfloat16S2_S2_fjLj20480ELj2ELj1ELj4ELj16ENS_18Kernel_traits_baseILj20480ES2_S2_S2_fjLj128EEEEEEEvNS_9FwdParamsE)
        /*0de8*/ 	.word	0x00000000


	//----- nvinfo : EIATTR_MIN_STACK_SIZE
	.align		4
.L_593:
        /*0dec*/ 	.byte	0x04, 0x12
        /*0dee*/ 	.short	(.L_595 - .L_594)
	.align		4
.L_594:
        /*0df0*/ 	.word	index@(_ZN10layer_norm13ln_fwd_kernelINS_13Kernel_traitsI6__halffS2_fjLj20480ELj2ELj1ELj4ELj16ENS_18Kernel_traits_baseILj20480ES2_fS2_fjLj128EEEEEEEvNS_9FwdParamsE)
        /*0df4*/ 	.word	0x00000000


	//----- nvinfo : EIATTR_MIN_STACK_SIZE
	.align		4
.L_595:
        /*0df8*/ 	.byte	0x04, 0x12
        /*0dfa*/ 	.short	(.L_597 - .L_596)
	.align		4
.L_596:
        /*0dfc*/ 	.word	index@(_ZN10layer_norm13ln_fwd_kernelINS_13Kernel_traitsI6__halfS2_S2_fjLj20480ELj2ELj1ELj4ELj16ENS_18Kernel_traits_baseILj20480ES2_S2_S2_fjLj128EEEEEEEvNS_9FwdParamsE)
        /*0e00*/ 	.word	0x00000000


	//----- nvinfo : EIATTR_MIN_STACK_SIZE
	.align		4
.L_597:
        /*0e04*/ 	.byte	0x04, 0x12
        /*0e06*/ 	.short	(.L_599 - .L_598)
	.align		4
.L_598:
        /*0e08*/ 	.word	index@(_ZN10layer_norm13ln_fwd_kernelINS_13Kernel_traitsIffffjLj20480ELj2ELj1ELj4ELj16ENS_18Kernel_traits_baseILj20480EffffjLj128EEEEEEEvNS_9FwdParamsE)
        /*0e0c*/ 	.word	0x00000028


	//----- nvinfo : EIATTR_MIN_STACK_SIZE
	.align		4
.L_599:
        /*0e10*/ 	.byte	0x04, 0x12
        /*0e12*/ 	.short	(.L_601 - .L_600)
	.align		4
.L_600:
        /*0e14*/ 	.word	index@(_ZN10layer_norm13ln_fwd_kernelINS_13Kernel_traitsI13__nv_bfloat16fS2_fjLj18432ELj4ELj1ELj4ELj16ENS_18Kernel_traits_baseILj18432ES2_fS2_fjLj128EEEEEEEvNS_9FwdParamsE)
        /*0e18*/ 	.word	0x00000000


	//----- nvinfo : EIATTR_MIN_STACK_SIZE
	.align		4
.L_601:
        /*0e1c*/ 	.byte	0x04, 0x12
        /*0e1e*/ 	.short	(.L_603 - .L_602)
	.align		4
.L_602:
        /*0e20*/ 	.word	index@(_ZN10layer_norm13ln_fwd_kernelINS_13Kernel_traitsI13__nv_bfloat16S2_S2_fjLj18432ELj2ELj1ELj4ELj16ENS_18Kernel_traits_baseILj18432ES2_S2_S2_fjLj128EEEEEEEvNS_9FwdParamsE)
        /*0e24*/ 	.word	0x00000008


	//----- nvinfo : EIATTR_MIN_STACK_SIZE
	.align		4
.L_603:
        /*0e28*/ 	.byte	0x04, 0x12
        /*0e2a*/ 	.short	(.L_605 - .L_604)
	.align		4
.L_604:
        /*0e2c*/ 	.word	index@(_ZN10layer_norm13ln_fwd_kernelINS_13Kernel_traitsI6__halffS2_fjLj18432ELj2ELj1ELj4ELj16ENS_18Kernel_traits_baseILj18432ES2_fS2_fjLj128EEEEEEEvNS_9FwdParamsE)
        /*0e30*/ 	.word	0x00000000


	//----- nvinfo : EIATTR_MIN_STACK_SIZE
	.align		4
.L_605:
        /*0e34*/ 	.byte	0x04, 0x12
        /*0e36*/ 	.short	(.L_607 - .L_606)
	.align		4
.L_606:
        /*0e38*/ 	.word	index@(_ZN10layer_norm13ln_fwd_kernelINS_13Kernel_traitsI6__halfS2_S2_fjLj18432ELj2ELj1ELj4ELj16ENS_18Kernel_traits_baseILj18432ES2_S2_S2_fjLj128EEEEEEEvNS_9FwdParamsE)
        /*0e3c*/ 	.word	0x00000008


	//----- nvinfo : EIATTR_MIN_STACK_SIZE
	.align		4
.L_607:
        /*0e40*/ 	.byte	0x04, 0x12
        /*0e42*/ 	.short	(.L_609 - .L_608)
	.align		4
.L_608:
        /*0e44*/ 	.word	index@(_ZN10layer_norm13ln_fwd_kernelINS_13Kernel_traitsIffffjLj18432ELj4ELj1ELj4ELj16ENS_18Kernel_traits_baseILj18432EffffjLj128EEEEEEEvNS_9FwdParamsE)
        /*0e48*/ 	.word	0x00000000


	//----- nvinfo : EIATTR_MIN_STACK_SIZE
	.align		4
.L_609:
        /*0e4c*/ 	.byte	0x04, 0x12
        /*0e4e*/ 	.short	(.L_611 - .L_610)
	.align		4
.L_610:
        /*0e50*/ 	.word	index@(_ZN10layer_norm13ln_fwd_kernelINS_13Kernel_traitsI13__nv_bfloat16fS2_fjLj16384ELj2ELj1ELj4ELj16ENS_18Kernel_traits_baseILj16384ES2_fS2_fjLj128EEEEEEEvNS_9FwdParamsE)
        /*0e54*/ 	.word	0x00000000


	//----- nvinfo : EIATTR_MIN_STACK_SIZE
	.align		4
.L_611:
        /*0e58*/ 	.byte	0x04, 0x12
        /*0e5a*/ 	.short	(.L_613 - .L_612)
	.align		4
.L_612:
        /*0e5c*/ 	.word	index@(_ZN10layer_norm13ln_fwd_kernelINS_13Kernel_traitsI13__nv_bfloat16S2_S2_fjLj16384ELj2ELj1ELj4ELj16ENS_18Kernel_traits_baseILj16384ES2_S2_S2_fjLj128EEEEEEEvNS_9FwdParamsE)
        /*0e60*/ 	.word	0x00000000


	//----- nvinfo : EIATTR_MIN_STACK_SIZE
	.align		4
.L_613:
        /*0e64*/ 	.byte	0x04, 0x12
        /*0e66*/ 	.short	(.L_615 - .L_614)
	.align		4
.L_614:
        /*0e68*/ 	.word	index@(_ZN10layer_norm13ln_fwd_kernelINS_13Kernel_traitsI6__halffS2_fjLj16384ELj2ELj1ELj4ELj16ENS_18Kernel_traits_baseILj16384ES2_fS2_fjLj128EEEEEEEvNS_9FwdParamsE)
        /*0e6c*/ 	.word	0x00000000


	//----- nvinfo : EIATTR_MIN_STACK_SIZE
	.align		4
.L_615:
        /*0e70*/ 	.byte	0x04, 0x12
        /*0e72*/ 	.short	(.L_617 - .L_616)
	.align		4
.L_616:
        /*0e74*/ 	.word	index@(_ZN10layer_norm13ln_fwd_kernelINS_13Kernel_traitsI6__halfS2_S2_fjLj16384ELj2ELj1ELj4ELj16ENS_18Kernel_traits_baseILj16384ES2_S2_S2_fjLj128EEEEEEEvNS_9FwdParamsE)
        /*0e78*/ 	.word	0x00000000


	//----- nvinfo : EIATTR_MIN_STACK_SIZE
	.align		4
.L_617:
        /*0e7c*/ 	.byte	0x04, 0x12
        /*0e7e*/ 	.short	(.L_619 - .L_618)
	.align		4
.L_618:
        /*0e80*/ 	.word	index@(_ZN10layer_norm13ln_fwd_kernelINS_13Kernel_traitsIffffjLj16384ELj2ELj1ELj4ELj16ENS_18Kernel_traits_baseILj16384EffffjLj128EEEEEEEvNS_9FwdParamsE)
        /*0e84*/ 	.word	0x00000000


	//----- nvinfo : EIATTR_MIN_STACK_SIZE
	.align		4
.L_619:
        /*0e88*/ 	.byte	0x04, 0x12
        /*0e8a*/ 	.short	(.L_621 - .L_620)
	.align		4
.L_620:
        /*0e8c*/ 	.word	index@(_ZN10layer_norm13ln_fwd_kernelINS_13Kernel_traitsI13__nv_bfloat16fS2_fjLj15360ELj2ELj1ELj4ELj8ENS_18Kernel_traits_baseILj15360ES2_fS2_fjLj128EEEEEEEvNS_9FwdParamsE)
        /*0e90*/ 	.word	0x00000000


	//----- nvinfo : EIATTR_MIN_STACK_SIZE
	.align		4
.L_621:
        /*0e94*/ 	.byte	0x04, 0x12
        /*0e96*/ 	.short	(.L_623 - .L_622)
	.align		4
.L_622:
        /*0e98*/ 	.word	index@(_ZN10layer_norm13ln_fwd_kernelINS_13Kernel_traitsI13__nv_bfloat16S2_S2_fjLj15360ELj2ELj1ELj4ELj8ENS_18Kernel_traits_baseILj15360ES2_S2_S2_fjLj128EEEEEEEvNS_9FwdParamsE)
        /*0e9c*/ 	.word	0x00000000


	//----- nvinfo : EIATTR_MIN_STACK_SIZE
	.align		4
.L_623:
        /*0ea0*/ 	.byte	0x04, 0x12
        /*0ea2*/ 	.short	(.L_625 - .L_624)
	.align		4
.L_624:
        /*0ea4*/ 	.word	index@(_ZN10layer_norm13ln_fwd_kernelINS_13Kernel_traitsI6__halffS2_fjLj15360ELj2ELj1ELj4ELj8ENS_18Kernel_traits_baseILj15360ES2_fS2_fjLj128EEEEEEEvNS_9FwdParamsE)
        /*0ea8*/ 	.word	0x00000000


	//----- nvinfo : EIATTR_MIN_STACK_SIZE
	.align		4
.L_625:
        /*0eac*/ 	.byte	0x04, 0x12
        /*0eae*/ 	.short	(.L_627 - .L_626)
	.align		4
.L_626:
        /*0eb0*/ 	.word	index@(_ZN10layer_norm13ln_fwd_kernelINS_13Kernel_traitsI6__halfS2_S2_fjLj15360ELj2ELj1ELj4ELj8ENS_18Kernel_traits_baseILj15360ES2_S2_S2_fjLj128EEEEEEEvNS_9FwdParamsE)
        /*0eb4*/ 	.word	0x00000000


	//----- nvinfo : EIATTR_MIN_STACK_SIZE
	.align		4
.L_627:
        /*0eb8*/ 	.byte	0x04, 0x12
        /*0eba*/ 	.short	(.L_629 - .L_628)
	.align		4
.L_628:
        /*0ebc*/ 	.word	index@(_ZN10layer_norm13ln_fwd_kernelINS_13Kernel_traitsIffffjLj15360ELj2ELj1ELj4ELj8ENS_18Kernel_traits_baseILj15360EffffjLj128EEEEEEEvNS_9FwdParamsE)
        /*0ec0*/ 	.word	0x00000000


	//----- nvinfo : EIATTR_MIN_STACK_SIZE
	.align		4
.L_629:
        /*0ec4*/ 	.byte	0x04, 0x12
        /*0ec6*/ 	.short	(.L_631 - .L_630)
	.align		4
.L_630:
        /*0ec8*/ 	.word	index@(_ZN10layer_norm13ln_fwd_kernelINS_13Kernel_traitsI13__nv_bfloat16fS2_fjLj14336ELj2ELj1ELj4ELj8ENS_18Kernel_traits_baseILj14336ES2_fS2_fjLj128EEEEEEEvNS_9FwdParamsE)
        /*0ecc*/ 	.word	0x00000000


	//----- nvinfo : EIATTR_MIN_STACK_SIZE
	.align		4
.L_631:
        /*0ed0*/ 	.byte	0x04, 0x12
        /*0ed2*/ 	.short	(.L_633 - .L_632)
	.align		4
.L_632:
        /*0ed4*/ 	.word	index@(_ZN10layer_norm13ln_fwd_kernelINS_13Kernel_traitsI13__nv_bfloat16S2_S2_fjLj14336ELj2ELj1ELj4ELj16ENS_18Kernel_traits_baseILj14336ES2_S2_S2_fjLj128EEEEEEEvNS_9FwdParamsE)
        /*0ed8*/ 	.word	0x00000000


	//----- nvinfo : EIATTR_MIN_STACK_SIZE
	.align		4
.L_633:
        /*0edc*/ 	.byte	0x04, 0x12
        /*0ede*/ 	.short	(.L_635 - .L_634)
	.align		4
.L_634:
        /*0ee0*/ 	.word	index@(_ZN10layer_norm13ln_fwd_kernelINS_13Kernel_traitsI6__halffS2_fjLj14336ELj2ELj1ELj4ELj16ENS_18Kernel_traits_baseILj14336ES2_fS2_fjLj128EEEEEEEvNS_9FwdParamsE)
        /*0ee4*/ 	.word	0x00000000


	//----- nvinfo : EIATTR_MIN_STACK_SIZE
	.align		4
.L_635:
        /*0ee8*/ 	.byte	0x04, 0x12
        /*0eea*/ 	.short	(.L_637 - .L_636)
	.align		4
.L_636:
        /*0eec*/ 	.word	index@(_ZN10layer_norm13ln_fwd_kernelINS_13Kernel_traitsI6__halfS2_S2_fjLj14336ELj2ELj1ELj4ELj16ENS_18Kernel_traits_baseILj14336ES2_S2_S2_fjLj128EEEEEEEvNS_9FwdParamsE)
        /*0ef0*/ 	.word	0x00000000


	//----- nvinfo : EIATTR_MIN_STACK_SIZE
	.align		4
.L_637:
        /*0ef4*/ 	.byte	0x04, 0x12
        /*0ef6*/ 	.short	(.L_639 - .L_638)
	.align		4
.L_638:
        /*0ef8*/ 	.word	index@(_ZN10layer_norm13ln_fwd_kernelINS_13Kernel_traitsIffffjLj14336ELj2ELj1ELj4ELj16ENS_18Kernel_traits_baseILj14336EffffjLj128EEEEEEEvNS_9FwdParamsE)
        /*0efc*/ 	.word	0x00000000


	//----- nvinfo : EIATTR_MIN_STACK_SIZE
	.align		4
.L_639:
        /*0f00*/ 	.byte	0x04, 0x12
        /*0f02*/ 	.short	(.L_641 - .L_640)
	.align		4
.L_640:
        /*0f04*/ 	.word	index@(_ZN10layer_norm13ln_fwd_kernelINS_13Kernel_traitsI13__nv_bfloat16fS2_fjLj12800ELj2ELj1ELj4ELj4ENS_18Kernel_traits_baseILj12800ES2_fS2_fjLj128EEEEEEEvNS_9FwdParamsE)
        /*0f08*/ 	.word	0x00000008


	//----- nvinfo : EIATTR_MIN_STACK_SIZE
	.align		4
.L_641:
        /*0f0c*/ 	.byte	0x04, 0x12
        /*0f0e*/ 	.short	(.L_643 - .L_642)
	.align		4
.L_642:
        /*0f10*/ 	.word	index@(_ZN10layer_norm13ln_fwd_kernelINS_13Kernel_traitsI13__nv_bfloat16S2_S2_fjLj12800ELj2ELj1ELj4ELj4ENS_18Kernel_traits_baseILj12800ES2_S2_S2_fjLj128EEEEEEEvNS_9FwdParamsE)
        /*0f14*/ 	.word	0x00000000


	//----- nvinfo : EIATTR_MIN_STACK_SIZE
	.align		4
.L_643:
        /*0f18*/ 	.byte	0x04, 0x12
        /*0f1a*/ 	.short	(.L_645 - .L_644)
	.align		4
.L_644:
        /*0f1c*/ 	.word	index@(_ZN10layer_norm13ln_fwd_kernelINS_13Kernel_traitsI6__halffS2_fjLj12800ELj2ELj1ELj4ELj4ENS_18Kernel_traits_baseILj12800ES2_fS2_fjLj128EEEEEEEvNS_9FwdParamsE)
        /*0f20*/ 	.word	0x00000008


	//----- nvinfo : EIATTR_MIN_STACK_SIZE
	.align		4
.L_645:
        /*0f24*/ 	.byte	0x04, 0x12
        /*0f26*/ 	.short	(.L_647 - .L_646)
	.align		4
.L_646:
        /*0f28*/ 	.word	index@(_ZN10layer_norm13ln_fwd_kernelINS_13Kernel_traitsI6__halfS2_S2_fjLj12800ELj2ELj1ELj4ELj4ENS_18Kernel_traits_baseILj12800ES2_S2_S2_fjLj128EEEEEEEvNS_9FwdParamsE)
        /*0f2c*/ 	.word	0x00000000


	//----- nvinfo : EIATTR_MIN_STACK_SIZE
	.align		4
.L_647:
        /*0f30*/ 	.byte	0x04, 0x12
        /*0f32*/ 	.short	(.L_649 - .L_648)
	.align		4
.L_648:
        /*0f34*/ 	.word	index@(_ZN10layer_norm13ln_fwd_kernelINS_13Kernel_traitsIffffjLj12800ELj2ELj1ELj4ELj4ENS_18Kernel_traits_baseILj12800EffffjLj128EEEEEEEvNS_9FwdParamsE)
        /*0f38*/ 	.word	0x00000000


	//----- nvinfo : EIATTR_MIN_STACK_SIZE
	.align		4
.L_649:
        /*0f3c*/ 	.byte	0x04, 0x12
        /*0f3e*/ 	.short	(.L_651 - .L_650)
	.align		4
.L_650:
        /*0f40*/ 	.word	index@(_ZN10layer_norm13ln_fwd_kernelINS_13Kernel_traitsI13__nv_bfloat16fS2_fjLj12288ELj2ELj1ELj4ELj16ENS_18Kernel_traits_baseILj12288ES2_fS2_fjLj128EEEEEEEvNS_9FwdParamsE)
        /*0f44*/ 	.word	0x00000000


	//----- nvinfo : EIATTR_MIN_STACK_SIZE
	.align		4
.L_651:
        /*0f48*/ 	.byte	0x04, 0x12
        /*0f4a*/ 	.short	(.L_653 - .L_652)
	.align		4
.L_652:
        /*0f4c*/ 	.word	index@(_ZN10layer_norm13ln_fwd_kernelINS_13Kernel_traitsI13__nv_bfloat16S2_S2_fjLj12288ELj2ELj1ELj4ELj16ENS_18Kernel_traits_baseILj12288ES2_S2_S2_fjLj128EEEEEEEvNS_9FwdParamsE)
        /*0f50*/ 	.word	0x00000000


	//----- nvinfo : EIATTR_MIN_STACK_SIZE
	.align		4
.L_653:
        /*0f54*/ 	.byte	0x04, 0x12
        /*0f56*/ 	.short	(.L_655 - .L_654)
	.align		4
.L_654:
        /*0f58*/ 	.word	index@(_ZN10layer_norm13ln_fwd_kernelINS_13Kernel_traitsI6__halffS2_fjLj12288ELj2ELj1ELj4ELj16ENS_18Kernel_traits_baseILj12288ES2_fS2_fjLj128EEEEEEEvNS_9FwdParamsE)
        /*0f5c*/ 	.word	0x00000000


	//----- nvinfo : EIATTR_MIN_STACK_SIZE
	.align		4
.L_655:
        /*0f60*/ 	.byte	0x04, 0x12
        /*0f62*/ 	.short	(.L_657 - .L_656)
	.align		4
.L_656:
        /*0f64*/ 	.word	index@(_ZN10layer_norm13ln_fwd_kernelINS_13Kernel_traitsI6__halfS2_S2_fjLj12288ELj2ELj1ELj4ELj16ENS_18Kernel_traits_baseILj12288ES2_S2_S2_fjLj128EEEEEEEvNS_9FwdParamsE)
        /*0f68*/ 	.word	0x00000000


	//----- nvinfo : EIATTR_MIN_STACK_SIZE
	.align		4
.L_657:
        /*0f6c*/ 	.byte	0x04, 0x12
        /*0f6e*/ 	.short	(.L_659 - .L_658)
	.align		4
.L_658:
        /*0f70*/ 	.word	index@(_ZN10layer_norm13ln_fwd_kernelINS_13Kernel_traitsIffffjLj12288ELj2ELj1ELj4ELj16ENS_18Kernel_traits_baseILj12288EffffjLj128EEEEEEEvNS_9FwdParamsE)
        /*0f74*/ 	.word	0x00000000


	//----- nvinfo : EIATTR_MIN_STACK_SIZE
	.align		4
.L_659:
        /*0f78*/ 	.byte	0x04, 0x12
        /*0f7a*/ 	.short	(.L_661 - .L_660)
	.align		4
.L_660:
        /*0f7c*/ 	.word	index@(_ZN10layer_norm13ln_fwd_kernelINS_13Kernel_traitsI13__nv_bfloat16fS2_fjLj10240ELj1ELj1ELj4ELj16ENS_18Kernel_traits_baseILj10240ES2_fS2_fjLj128EEEEEEEvNS_9FwdParamsE)
        /*0f80*/ 	.word	0x00000000


	//----- nvinfo : EIATTR_MIN_STACK_SIZE
	.align		4
.L_661:
        /*0f84*/ 	.byte	0x04, 0x12
        /*0f86*/ 	.short	(.L_663 - .L_662)
	.align		4
.L_662:
        /*0f88*/ 	.word	index@(_ZN10layer_norm13ln_fwd_kernelINS_13Kernel_traitsI13__nv_bfloat16S2_S2_fjLj10240ELj1ELj1ELj4ELj16ENS_18Kernel_traits_baseILj10240ES2_S2_S2_fjLj128EEEEEEEvNS_9FwdParamsE)
        /*0f8c*/ 	.word	0x00000000


	//----- nvinfo : EIATTR_MIN_STACK_SIZE
	.align		4
.L_663:
        /*0f90*/ 	.byte	0x04, 0x12
        /*0f92*/ 	.short	(.L_665 - .L_664)
	.align		4
.L_664:
        /*0f94*/ 	.word	index@(_ZN10layer_norm13ln_fwd_kernelINS_13Kernel_traitsI6__halffS2_fjLj10240ELj1ELj1ELj4ELj16ENS_18Kernel_traits_baseILj10240ES2_fS2_fjLj128EEEEEEEvNS_9FwdParamsE)
        /*0f98*/ 	.word	0x00000000


	//----- nvinfo : EIATTR_MIN_STACK_SIZE
	.align		4
.L_665:
        /*0f9c*/ 	.byte	0x04, 0x12
        /*0f9e*/ 	.short	(.L_667 - .L_666)
	.align		4
.L_666:
        /*0fa0*/ 	.word	index@(_ZN10layer_norm13ln_fwd_kernelINS_13Kernel_traitsI6__halfS2_S2_fjLj10240ELj1ELj1ELj4ELj16ENS_18Kernel_traits_baseILj10240ES2_S2_S2_fjLj128EEEEEEEvNS_9FwdParamsE)
        /*0fa4*/ 	.word	0x00000000


	//----- nvinfo : EIATTR_MIN_STACK_SIZE
	.align		4
.L_667:
        /*0fa8*/ 	.byte	0x04, 0x12
        /*0faa*/ 	.short	(.L_669 - .L_668)
	.align		4
.L_668:
        /*0fac*/ 	.word	index@(_ZN10layer_norm13ln_fwd_kernelINS_13Kernel_traitsIffffjLj10240ELj2ELj1ELj4ELj16ENS_18Kernel_traits_baseILj10240EffffjLj128EEEEEEEvNS_9FwdParamsE)
        /*0fb0*/ 	.word	0x00000000


	//----- nvinfo : EIATTR_MIN_STACK_SIZE
	.align		4
.L_669:
        /*0fb4*/ 	.byte	0x04, 0x12
        /*0fb6*/ 	.short	(.L_671 - .L_670)
	.align		4
.L_670:
        /*0fb8*/ 	.word	index@(_ZN10layer_norm13ln_fwd_kernelINS_13Kernel_traitsI13__nv_bfloat16fS2_fjLj8192ELj1ELj1ELj4ELj16ENS_18Kernel_traits_baseILj8192ES2_fS2_fjLj128EEEEEEEvNS_9FwdParamsE)
        /*0fbc*/ 	.word	0x00000000


	//----- nvinfo : EIATTR_MIN_STACK_SIZE
	.align		4
.L_671:
        /*0fc0*/ 	.byte	0x04, 0x12
        /*0fc2*/ 	.short	(.L_673 - .L_672)
	.align		4
.L_672:
        /*0fc4*/ 	.word	index@(_ZN10layer_norm13ln_fwd_kernelINS_13Kernel_traitsI13__nv_bfloat16S2_S2_fjLj8192ELj1ELj1ELj4ELj16ENS_18Kernel_traits_baseILj8192ES2_S2_S2_fjLj128EEEEEEEvNS_9FwdParamsE)
        /*0fc8*/ 	.word	0x00000000


	//----- nvinfo : EIATTR_MIN_STACK_SIZE
	.align		4
.L_673:
        /*0fcc*/ 	.byte	0x04, 0x12
        /*0fce*/ 	.short	(.L_675 - .L_674)
	.align		4
.L_674:
        /*0fd0*/ 	.word	index@(_ZN10layer_norm13ln_fwd_kernelINS_13Kernel_traitsI6__halffS2_fjLj8192ELj1ELj1ELj4ELj16ENS_18Kernel_traits_baseILj8192ES2_fS2_fjLj128EEEEEEEvNS_9FwdParamsE)
        /*0fd4*/ 	.word	0x00000000


	//----- nvinfo : EIATTR_MIN_STACK_SIZE
	.align		4
.L_675:
        /*0fd8*/ 	.byte	0x04, 0x12
        /*0fda*/ 	.short	(.L_677 - .L_676)
	.align		4
.L_676:
        /*0fdc*/ 	.word	index@(_ZN10layer_norm13ln_fwd_kernelINS_13Kernel_traitsI6__halfS2_S2_fjLj8192ELj1ELj1ELj4ELj16ENS_18Kernel_traits_baseILj8192ES2_S2_S2_fjLj128EEEEEEEvNS_9FwdParamsE)
        /*0fe0*/ 	.word	0x00000000


	//----- nvinfo : EIATTR_MIN_STACK_SIZE
	.align		4
.L_677:
        /*0fe4*/ 	.byte	0x04, 0x12
        /*0fe6*/ 	.short	(.L_679 - .L_678)
	.align		4
.L_678:
        /*0fe8*/ 	.word	index@(_ZN10layer_norm13ln_fwd_kernelINS_13Kernel_traitsIffffjLj8192ELj1ELj1ELj4ELj16ENS_18Kernel_traits_baseILj8192EffffjLj128EEEEEEEvNS_9FwdParamsE)
        /*0fec*/ 	.word	0x00000000


	//----- nvinfo : EIATTR_MIN_STACK_SIZE
	.align		4
.L_679:
        /*0ff0*/ 	.byte	0x04, 0x12
        /*0ff2*/ 	.short	(.L_681 - .L_680)
	.align		4
.L_680:
        /*0ff4*/ 	.word	index@(_ZN10layer_norm13ln_fwd_kernelINS_13Kernel_traitsI13__nv_bfloat16fS2_fjLj6144ELj1ELj1ELj4ELj16ENS_18Kernel_traits_baseILj6144ES2_fS2_fjLj128EEEEEEEvNS_9FwdParamsE)
        /*0ff8*/ 	.word	0x00000000


	//----- nvinfo : EIATTR_MIN_STACK_SIZE
	.align		4
.L_681:
        /*0ffc*/ 	.byte	0x04, 0x12
        /*0ffe*/ 	.short	(.L_683 - .L_682)
	.align		4
.L_682:
        /*1000*/ 	.word	index@(_ZN10layer_norm13ln_fwd_kernelINS_13Kernel_traitsI13__nv_bfloat16S2_S2_fjLj6144ELj1ELj1ELj4ELj16ENS_18Kernel_traits_baseILj6144ES2_S2_S2_fjLj128EEEEEEEvNS_9FwdParamsE)
        /*1004*/ 	.word	0x00000000


	//----- nvinfo : EIATTR_MIN_STACK_SIZE
	.align		4
.L_683:
        /*1008*/ 	.byte	0x04, 0x12
        /*100a*/ 	.short	(.L_685 - .L_684)
	.align		4
.L_684:
        /*100c*/ 	.word	index@(_ZN10layer_norm13ln_fwd_kernelINS_13Kernel_traitsI6__halffS2_fjLj6144ELj1ELj1ELj4ELj16ENS_18Kernel_traits_baseILj6144ES2_fS2_fjLj128EEEEEEEvNS_9FwdParamsE)
        /*1010*/ 	.word	0x00000000


	//----- nvinfo : EIATTR_MIN_STACK_SIZE
	.align		4
.L_685:
        /*1014*/ 	.byte	0x04, 0x12
        /*1016*/ 	.short	(.L_687 - .L_686)
	.align		4
.L_686:
        /*1018*/ 	.word	index@(_ZN10layer_norm13ln_fwd_kernelINS_13Kernel_traitsI6__halfS2_S2_fjLj6144ELj1ELj1ELj4ELj16ENS_18Kernel_traits_baseILj6144ES2_S2_S2_fjLj128EEEEEEEvNS_9FwdParamsE)
        /*101c*/ 	.word	0x00000000


	//----- nvinfo : EIATTR_MIN_STACK_SIZE
	.align		4
.L_687:
        /*1020*/ 	.byte	0x04, 0x12
        /*1022*/ 	.short	(.L_689 - .L_688)
	.align		4
.L_688:
        /*1024*/ 	.word	index@(_ZN10layer_norm13ln_fwd_kernelINS_13Kernel_traitsIffffjLj6144ELj1ELj1ELj4ELj16ENS_18Kernel_traits_baseILj6144EffffjLj128EEEEEEEvNS_9FwdParamsE)
        /*1028*/ 	.word	0x00000000


	//----- nvinfo : EIATTR_MIN_STACK_SIZE
	.align		4
.L_689:
        /*102c*/ 	.byte	0x04, 0x12
        /*102e*/ 	.short	(.L_691 - .L_690)
	.align		4
.L_690:
        /*1030*/ 	.word	index@(_ZN10layer_norm13ln_fwd_kernelINS_13Kernel_traitsI13__nv_bfloat16fS2_fjLj5120ELj1ELj1ELj4ELj16ENS_18Kernel_traits_baseILj5120ES2_fS2_fjLj128EEEEEEEvNS_9FwdParamsE)
        /*1034*/ 	.word	0x00000000


	//----- nvinfo : EIATTR_MIN_STACK_SIZE
	.align		4
.L_691:
        /*1038*/ 	.byte	0x04, 0x12
        /*103a*/ 	.short	(.L_693 - .L_692)
	.align		4
.L_692:
        /*103c*/ 	.word	index@(_ZN10layer_norm13ln_fwd_kernelINS_13Kernel_traitsI13__nv_bfloat16S2_S2_fjLj5120ELj1ELj1ELj4ELj16ENS_18Kernel_traits_baseILj5120ES2_S2_S2_fjLj128EEEEEEEvNS_9FwdParamsE)
        /*1040*/ 	.word	0x00000000


	//----- nvinfo : EIATTR_MIN_STACK_SIZE
	.align		4
.L_693:
        /*1044*/ 	.byte	0x04, 0x12
        /*1046*/ 	.short	(.L_695 - .L_694)
	.align		4
.L_694:
        /*1048*/ 	.word	index@(_ZN10layer_norm13ln_fwd_kernelINS_13Kernel_traitsI6__halffS2_fjLj5120ELj1ELj1ELj4ELj16ENS_18Kernel_traits_baseILj5120ES2_fS2_fjLj128EEEEEEEvNS_9FwdParamsE)
        /*104c*/ 	.word	0x00000000


	//----- nvinfo : EIATTR_MIN_STACK_SIZE
	.align		4
.L_695:
        /*1050*/ 	.byte	0x04, 0x12
        /*1052*/ 	.short	(.L_697 - .L_696)
	.align		4
.L_696:
        /*1054*/ 	.word	index@(_ZN10layer_norm13ln_fwd_kernelINS_13Kernel_traitsI6__halfS2_S2_fjLj5120ELj1ELj1ELj4ELj16ENS_18Kernel_traits_baseILj5120ES2_S2_S2_fjLj128EEEEEEEvNS_9FwdParamsE)
        /*1058*/ 	.word	0x00000000


	//----- nvinfo : EIATTR_MIN_STACK_SIZE
	.align		4
.L_697:
        /*105c*/ 	.byte	0x04, 0x12
        /*105e*/ 	.short	(.L_699 - .L_698)
	.align		4
.L_698:
        /*1060*/ 	.word	index@(_ZN10layer_norm13ln_fwd_kernelINS_13Kernel_traitsIffffjLj5120ELj1ELj1ELj4ELj16ENS_18Kernel_traits_baseILj5120EffffjLj128EEEEEEEvNS_9FwdParamsE)
        /*1064*/ 	.word	0x00000000


	//----- nvinfo : EIATTR_MIN_STACK_SIZE
	.align		4
.L_699:
        /*1068*/ 	.byte	0x04, 0x12
        /*106a*/ 	.short	(.L_701 - .L_700)
	.align		4
.L_700:
        /*106c*/ 	.word	index@(_ZN10layer_norm13ln_fwd_kernelINS_13Kernel_traitsI13__nv_bfloat16fS2_fjLj4096ELj1ELj1ELj4ELj16ENS_18Kernel_traits_baseILj4096ES2_fS2_fjLj128EEEEEEEvNS_9FwdParamsE)
        /*1070*/ 	.word	0x00000000


	//----- nvinfo : EIATTR_MIN_STACK_SIZE
	.align		4
.L_701:
        /*1074*/ 	.byte	0x04, 0x12
        /*1076*/ 	.short	(.L_703 - .L_702)
	.align		4
.L_702:
        /*1078*/ 	.word	index@(_ZN10layer_norm13ln_fwd_kernelINS_13Kernel_traitsI13__nv_bfloat16S2_S2_fjLj4096ELj1ELj1ELj4ELj16ENS_18Kernel_traits_baseILj4096ES2_S2_S2_fjLj128EEEEEEEvNS_9FwdParamsE)
        /*107c*/ 	.word	0x00000000


	//----- nvinfo : EIATTR_MIN_STACK_SIZE
	.align		4
.L_703:
        /*1080*/ 	.byte	0x04, 0x12
        /*1082*/ 	.short	(.L_705 - .L_704)
	.align		4
.L_704:
        /*1084*/ 	.word	index@(_ZN10layer_norm13ln_fwd_kernelINS_13Kernel_traitsI6__halffS2_fjLj4096ELj1ELj1ELj4ELj16ENS_18Kernel_traits_baseILj4096ES2_fS2_fjLj128EEEEEEEvNS_9FwdParamsE)
        /*1088*/ 	.word	0x00000000


	//----- nvinfo : EIATTR_MIN_STACK_SIZE
	.align		4
.L_705:
        /*108c*/ 	.byte	0x04, 0x12
        /*108e*/ 	.short	(.L_707 - .L_706)
	.align		4
.L_706:
        /*1090*/ 	.word	index@(_ZN10layer_norm13ln_fwd_kernelINS_13Kernel_traitsI6__halfS2_S2_fjLj4096ELj1ELj1ELj4ELj16ENS_18Kernel_traits_baseILj4096ES2_S2_S2_fjLj128EEEEEEEvNS_9FwdParamsE)
        /*1094*/ 	.word	0x00000000


	//----- nvinfo : EIATTR_MIN_STACK_SIZE
	.align		4
.L_707:
        /*1098*/ 	.byte	0x04, 0x12
        /*109a*/ 	.short	(.L_709 - .L_708)
	.align		4
.L_708:
        /*109c*/ 	.word	index@(_ZN10layer_norm13ln_fwd_kernelINS_13Kernel_traitsIffffjLj4096ELj1ELj1ELj4ELj16ENS_18Kernel_traits_baseILj4096EffffjLj128EEEEEEEvNS_9FwdParamsE)
        /*10a0*/ 	.word	0x00000000


	//----- nvinfo : EIATTR_MIN_STACK_SIZE
	.align		4
.L_709:
        /*10a4*/ 	.byte	0x04, 0x12
        /*10a6*/ 	.short	(.L_711 - .L_710)
	.align		4
.L_710:
        /*10a8*/ 	.word	index@(_ZN10layer_norm13ln_fwd_kernelINS_13Kernel_traitsI13__nv_bfloat16fS2_fjLj3840ELj1ELj1ELj4ELj4ENS_18Kernel_traits_baseILj3840ES2_fS2_fjLj128EEEEEEEvNS_9FwdParamsE)
        /*10ac*/ 	.word	0x00000000


	//----- nvinfo : EIATTR_MIN_STACK_SIZE
	.align		4
.L_711:
        /*10b0*/ 	.byte	0x04, 0x12
        /*10b2*/ 	.short	(.L_713 - .L_712)
	.align		4
.L_712:
        /*10b4*/ 	.word	index@(_ZN10layer_norm13ln_fwd_kernelINS_13Kernel_traitsI13__nv_bfloat16S2_S2_fjLj3840ELj1ELj1ELj4ELj4ENS_18Kernel_traits_baseILj3840ES2_S2_S2_fjLj128EEEEEEEvNS_9FwdParamsE)
        /*10b8*/ 	.word	0x00000000


	//----- nvinfo : EIATTR_MIN_STACK_SIZE
	.align		4
.L_713:
        /*10bc*/ 	.byte	0x04, 0x12
        /*10be*/ 	.short	(.L_715 - .L_714)
	.align		4
.L_714:
        /*10c0*/ 	.word	index@(_ZN10layer_norm13ln_fwd_kernelINS_13Kernel_traitsI6__halffS2_fjLj3840ELj1ELj1ELj4ELj4ENS_18Kernel_traits_baseILj3840ES2_fS2_fjLj128EEEEEEEvNS_9FwdParamsE)
        /*10c4*/ 	.word	0x00000000


	//----- nvinfo : EIATTR_MIN_STACK_SIZE
	.align		4
.L_715:
        /*10c8*/ 	.byte	0x04, 0x12
        /*10ca*/ 	.short	(.L_717 - .L_716)
	.align		4
.L_716:
        /*10cc*/ 	.word	index@(_ZN10layer_norm13ln_fwd_kernelINS_13Kernel_traitsI6__halfS2_S2_fjLj3840ELj1ELj1ELj4ELj4ENS_18Kernel_traits_baseILj3840ES2_S2_S2_fjLj128EEEEEEEvNS_9FwdParamsE)
        /*10d0*/ 	.word	0x00000000


	//----- nvinfo : EIATTR_MIN_STACK_SIZE
	.align		4
.L_717:
        /*10d4*/ 	.byte	0x04, 0x12
        /*10d6*/ 	.short	(.L_719 - .L_718)
	.align		4
.L_718:
        /*10d8*/ 	.word	index@(_ZN10layer_norm13ln_fwd_kernelINS_13Kernel_traitsIffffjLj3840ELj1ELj1ELj4ELj4ENS_18Kernel_traits_baseILj3840EffffjLj128EEEEEEEvNS_9FwdParamsE)
        /*10dc*/ 	.word	0x00000000


	//----- nvinfo : EIATTR_MIN_STACK_SIZE
	.align		4
.L_719:
        /*10e0*/ 	.byte	0x04, 0x12
        /*10e2*/ 	.short	(.L_721 - .L_720)
	.align		4
.L_720:
        /*10e4*/ 	.word	index@(_ZN10layer_norm13ln_fwd_kernelINS_13Kernel_traitsI13__nv_bfloat16fS2_fjLj3072ELj1ELj1ELj4ELj16ENS_18Kernel_traits_baseILj3072ES2_fS2_fjLj128EEEEEEEvNS_9FwdParamsE)
        /*10e8*/ 	.word	0x00000000


	//----- nvinfo : EIATTR_MIN_STACK_SIZE
	.align		4
.L_721:
        /*10ec*/ 	.byte	0x04, 0x12
        /*10ee*/ 	.short	(.L_723 - .L_722)
	.align		4
.L_722:
        /*10f0*/ 	.word	index@(_ZN10layer_norm13ln_fwd_kernelINS_13Kernel_traitsI13__nv_bfloat16S2_S2_fjLj3072ELj1ELj1ELj4ELj16ENS_18Kernel_traits_baseILj3072ES2_S2_S2_fjLj128EEEEEEEvNS_9FwdParamsE)
        /*10f4*/ 	.word	0x00000000


	//----- nvinfo : EIATTR_MIN_STACK_SIZE
	.align		4
.L_723:
        /*10f8*/ 	.byte	0x04, 0x12
        /*10fa*/ 	.short	(.L_725 - .L_724)
	.align		4
.L_724:
        /*10fc*/ 	.word	index@(_ZN10layer_norm13ln_fwd_kernelINS_13Kernel_traitsI6__halffS2_fjLj3072ELj1ELj1ELj4ELj16ENS_18Kernel_traits_baseILj3072ES2_fS2_fjLj128EEEEEEEvNS_9FwdParamsE)
        /*1100*/ 	.word	0x00000000


	//----- nvinfo : EIATTR_MIN_STACK_SIZE
	.align		4
.L_725:
        /*1104*/ 	.byte	0x04, 0x12
        /*1106*/ 	.short	(.L_727 - .L_726)
	.align		4
.L_726:
        /*1108*/ 	.word	index@(_ZN10layer_norm13ln_fwd_kernelINS_13Kernel_traitsI6__halfS2_S2_fjLj3072ELj1ELj1ELj4ELj16ENS_18Kernel_traits_baseILj3072ES2_S2_S2_fjLj128EEEEEEEvNS_9FwdParamsE)
        /*110c*/ 	.word	0x00000000


	//----- nvinfo : EIATTR_MIN_STACK_SIZE
	.align		4
.L_727:
        /*1110*/ 	.byte	0x04, 0x12
        /*1112*/ 	.short	(.L_729 - .L_728)
	.align		4
.L_728:
        /*1114*/ 	.word	index@(_ZN10layer_norm13ln_fwd_kernelINS_13Kernel_traitsIffffjLj3072ELj1ELj1ELj4ELj16ENS_18Kernel_traits_baseILj3072EffffjLj128EEEEEEEvNS_9FwdParamsE)
        /*1118*/ 	.word	0x00000000


	//----- nvinfo : EIATTR_MIN_STACK_SIZE
	.align		4
.L_729:
        /*111c*/ 	.byte	0x04, 0x12
        /*111e*/ 	.short	(.L_731 - .L_730)
	.align		4
.L_730:
        /*1120*/ 	.word	index@(_ZN10layer_norm13ln_fwd_kernelINS_13Kernel_traitsI13__nv_bfloat16fS2_fjLj2304ELj1ELj4ELj1ELj16ENS_18Kernel_traits_baseILj2304ES2_fS2_fjLj128EEEEEEEvNS_9FwdParamsE)
        /*1124*/ 	.word	0x00000000


	//----- nvinfo : EIATTR_MIN_STACK_SIZE
	.align		4
.L_731:
        /*1128*/ 	.byte	0x04, 0x12
        /*112a*/ 	.short	(.L_733 - .L_732)
	.align		4
.L_732:
        /*112c*/ 	.word	index@(_ZN10layer_norm13ln_fwd_kernelINS_13Kernel_traitsI13__nv_bfloat16S2_S2_fjLj2304ELj1ELj4ELj1ELj16ENS_18Kernel_traits_baseILj2304ES2_S2_S2_fjLj128EEEEEEEvNS_9FwdParamsE)
        /*1130*/ 	.word	0x00000000


	//----- nvinfo : EIATTR_MIN_STACK_SIZE
	.align		4
.L_733:
        /*1134*/ 	.byte	0x04, 0x12
        /*1136*/ 	.short	(.L_735 - .L_734)
	.align		4
.L_734:
        /*1138*/ 	.word	index@(_ZN10layer_norm13ln_fwd_kernelINS_13Kernel_traitsI6__halffS2_fjLj2304ELj1ELj4ELj1ELj16ENS_18Kernel_traits_baseILj2304ES2_fS2_fjLj128EEEEEEEvNS_9FwdParamsE)
        /*113c*/ 	.word	0x00000000


	//----- nvinfo : EIATTR_MIN_STACK_SIZE
	.align		4
.L_735:
        /*1140*/ 	.byte	0x04, 0x12
        /*1142*/ 	.short	(.L_737 - .L_736)
	.align		4
.L_736:
        /*1144*/ 	.word	index@(_ZN10layer_norm13ln_fwd_kernelINS_13Kernel_traitsI6__halfS2_S2_fjLj2304ELj1ELj4ELj1ELj16ENS_18Kernel_traits_baseILj2304ES2_S2_S2_fjLj128EEEEEEEvNS_9FwdParamsE)
        /*1148*/ 	.word	0x00000000


	//----- nvinfo : EIATTR_MIN_STACK_SIZE
	.align		4
.L_737:
        /*114c*/ 	.byte	0x04, 0x12
        /*114e*/ 	.short	(.L_739 - .L_738)
	.align		4
.L_738:
        /*1150*/ 	.word	index@(_ZN10layer_norm13ln_fwd_kernelINS_13Kernel_traitsIffffjLj2304ELj1ELj4ELj1ELj16ENS_18Kernel_traits_baseILj2304EffffjLj128EEEEEEEvNS_9FwdParamsE)
        /*1154*/ 	.word	0x00000000


	//----- nvinfo : EIATTR_MIN_STACK_SIZE
	.align		4
.L_739:
        /*1158*/ 	.byte	0x04, 0x12
        /*115a*/ 	.short	(.L_741 - .L_740)
	.align		4
.L_740:
        /*115c*/ 	.word	index@(_ZN10layer_norm13ln_fwd_kernelINS_13Kernel_traitsI13__nv_bfloat16fS2_fjLj2048ELj1ELj4ELj1ELj16ENS_18Kernel_traits_baseILj2048ES2_fS2_fjLj128EEEEEEEvNS_9FwdParamsE)
        /*1160*/ 	.word	0x00000000


	//----- nvinfo : EIATTR_MIN_STACK_SIZE
	.align		4
.L_741:
        /*1164*/ 	.byte	0x04, 0x12
        /*1166*/ 	.short	(.L_743 - .L_742)
	.align		4
.L_742:
        /*1168*/ 	.word	index@(_ZN10layer_norm13ln_fwd_kernelINS_13Kernel_traitsI13__nv_bfloat16S2_S2_fjLj2048ELj1ELj4ELj1ELj16ENS_18Kernel_traits_baseILj2048ES2_S2_S2_fjLj128EEEEEEEvNS_9FwdParamsE)
        /*116c*/ 	.word	0x00000000


	//----- nvinfo : EIATTR_MIN_STACK_SIZE
	.align		4
.L_743:
        /*1170*/ 	.byte	0x04, 0x12
        /*1172*/ 	.short	(.L_745 - .L_744)
	.align		4
.L_744:
        /*1174*/ 	.word	index@(_ZN10layer_norm13ln_fwd_kernelINS_13Kernel_traitsI6__halffS2_fjLj2048ELj1ELj4ELj1ELj16ENS_18Kernel_traits_baseILj2048ES2_fS2_fjLj128EEEEEEEvNS_9FwdParamsE)
        /*1178*/ 	.word	0x00000000


	//----- nvinfo : EIATTR_MIN_STACK_SIZE
	.align		4
.L_745:
        /*117c*/ 	.byte	0x04, 0x12
        /*117e*/ 	.short	(.L_747 - .L_746)
	.align		4
.L_746:
        /*1180*/ 	.word	index@(_ZN10layer_norm13ln_fwd_kernelINS_13Kernel_traitsI6__halfS2_S2_fjLj2048ELj1ELj4ELj1ELj16ENS_18Kernel_traits_baseILj2048ES2_S2_S2_fjLj128EEEEEEEvNS_9FwdParamsE)
        /*1184*/ 	.word	0x00000000


	//----- nvinfo : EIATTR_MIN_STACK_SIZE
	.align		4
.L_747:
        /*1188*/ 	.byte	0x04, 0x12
        /*118a*/ 	.short	(.L_749 - .L_748)
	.align		4
.L_748:
        /*118c*/ 	.word	index@(_ZN10layer_norm13ln_fwd_kernelINS_13Kernel_traitsIffffjLj2048ELj1ELj4ELj1ELj16ENS_18Kernel_traits_baseILj2048EffffjLj128EEEEEEEvNS_9FwdParamsE)
        /*1190*/ 	.word	0x00000000


	//----- nvinfo : EIATTR_MIN_STACK_SIZE
	.align		4
.L_749:
        /*1194*/ 	.byte	0x04, 0x12
        /*1196*/ 	.short	(.L_751 - .L_750)
	.align		4
.L_750:
        /*1198*/ 	.word	index@(_ZN10layer_norm13ln_fwd_kernelINS_13Kernel_traitsI13__nv_bfloat16fS2_fjLj1536ELj1ELj4ELj1ELj16ENS_18Kernel_traits_baseILj1536ES2_fS2_fjLj128EEEEEEEvNS_9FwdParamsE)
        /*119c*/ 	.word	0x00000000


	//----- nvinfo : EIATTR_MIN_STACK_SIZE
	.align		4
.L_751:
        /*11a0*/ 	.byte	0x04, 0x12
        /*11a2*/ 	.short	(.L_753 - .L_752)
	.align		4
.L_752:
        /*11a4*/ 	.word	index@(_ZN10layer_norm13ln_fwd_kernelINS_13Kernel_traitsI13__nv_bfloat16S2_S2_fjLj1536ELj1ELj4ELj1ELj16ENS_18Kernel_traits_baseILj1536ES2_S2_S2_fjLj128EEEEEEEvNS_9FwdParamsE)
        /*11a8*/ 	.word	0x00000000


	//----- nvinfo : EIATTR_MIN_STACK_SIZE
	.align		4
.L_753:
        /*11ac*/ 	.byte	0x04, 0x12
        /*11ae*/ 	.short	(.L_755 - .L_754)
	.align		4
.L_754:
        /*11b0*/ 	.word	index@(_ZN10layer_norm13ln_fwd_kernelINS_13Kernel_traitsI6__halffS2_fjLj1536ELj1ELj4ELj1ELj16ENS_18Kernel_traits_baseILj1536ES2_fS2_fjLj128EEEEEEEvNS_9FwdParamsE)
        /*11b4*/ 	.word	0x00000000


	//----- nvinfo : EIATTR_MIN_STACK_SIZE
	.align		4
.L_755:
        /*11b8*/ 	.byte	0x04, 0x12
        /*11ba*/ 	.short	(.L_757 - .L_756)
	.align		4
.L_756:
        /*11bc*/ 	.word	index@(_ZN10layer_norm13ln_fwd_kernelINS_13Kernel_traitsI6__halfS2_S2_fjLj1536ELj1ELj4ELj1ELj16ENS_18Kernel_traits_baseILj1536ES2_S2_S2_fjLj128EEEEEEEvNS_9FwdParamsE)
        /*11c0*/ 	.word	0x00000000


	//----- nvinfo : EIATTR_MIN_STACK_SIZE
	.align		4
.L_757:
        /*11c4*/ 	.byte	0x04, 0x12
        /*11c6*/ 	.short	(.L_759 - .L_758)
	.align		4
.L_758:
        /*11c8*/ 	.word	index@(_ZN10layer_norm13ln_fwd_kernelINS_13Kernel_traitsIffffjLj1536ELj1ELj4ELj1ELj16ENS_18Kernel_traits_baseILj1536EffffjLj128EEEEEEEvNS_9FwdParamsE)
        /*11cc*/ 	.word	0x00000000


	//----- nvinfo : EIATTR_MIN_STACK_SIZE
	.align		4
.L_759:
        /*11d0*/ 	.byte	0x04, 0x12
        /*11d2*/ 	.short	(.L_761 - .L_760)
	.align		4
.L_760:
        /*11d4*/ 	.word	index@(_ZN10layer_norm13ln_fwd_kernelINS_13Kernel_traitsI13__nv_bfloat16fS2_fjLj1024ELj1ELj4ELj1ELj16ENS_18Kernel_traits_baseILj1024ES2_fS2_fjLj128EEEEEEEvNS_9FwdParamsE)
        /*11d8*/ 	.word	0x00000000


	//----- nvinfo : EIATTR_MIN_STACK_SIZE
	.align		4
.L_761:
        /*11dc*/ 	.byte	0x04, 0x12
        /*11de*/ 	.short	(.L_763 - .L_762)
	.align		4
.L_762:
        /*11e0*/ 	.word	index@(_ZN10layer_norm13ln_fwd_kernelINS_13Kernel_traitsI13__nv_bfloat16S2_S2_fjLj1024ELj1ELj4ELj1ELj16ENS_18Kernel_traits_baseILj1024ES2_S2_S2_fjLj128EEEEEEEvNS_9FwdParamsE)
        /*11e4*/ 	.word	0x00000000


	//----- nvinfo : EIATTR_MIN_STACK_SIZE
	.align		4
.L_763:
        /*11e8*/ 	.byte	0x04, 0x12
        /*11ea*/ 	.short	(.L_765 - .L_764)
	.align		4
.L_764:
        /*11ec*/ 	.word	index@(_ZN10layer_norm13ln_fwd_kernelINS_13Kernel_traitsI6__halffS2_fjLj1024ELj1ELj4ELj1ELj16ENS_18Kernel_traits_baseILj1024ES2_fS2_fjLj128EEEEEEEvNS_9FwdParamsE)
        /*11f0*/ 	.word	0x00000000


	//----- nvinfo : EIATTR_MIN_STACK_SIZE
	.align		4
.L_765:
        /*11f4*/ 	.byte	0x04, 0x12
        /*11f6*/ 	.short	(.L_767 - .L_766)
	.align		4
.L_766:
        /*11f8*/ 	.word	index@(_ZN10layer_norm13ln_fwd_kernelINS_13Kernel_traitsI6__halfS2_S2_fjLj1024ELj1ELj4ELj1ELj16ENS_18Kernel_traits_baseILj1024ES2_S2_S2_fjLj128EEEEEEEvNS_9FwdParamsE)
        /*11fc*/ 	.word	0x00000000


	//----- nvinfo : EIATTR_MIN_STACK_SIZE
	.align		4
.L_767:
        /*1200*/ 	.byte	0x04, 0x12
        /*1202*/ 	.short	(.L_769 - .L_768)
	.align		4
.L_768:
        /*1204*/ 	.word	index@(_ZN10layer_norm13ln_fwd_kernelINS_13Kernel_traitsIffffjLj1024ELj1ELj4ELj1ELj16ENS_18Kernel_traits_baseILj1024EffffjLj128EEEEEEEvNS_9FwdParamsE)
        /*1208*/ 	.word	0x00000000


	//----- nvinfo : EIATTR_MIN_STACK_SIZE
	.align		4
.L_769:
        /*120c*/ 	.byte	0x04, 0x12
        /*120e*/ 	.short	(.L_771 - .L_770)
	.align		4
.L_770:
        /*1210*/ 	.word	index@(_ZN10layer_norm13ln_fwd_kernelINS_13Kernel_traitsI13__nv_bfloat16fS2_fjLj768ELj1ELj4ELj1ELj16ENS_18Kernel_traits_baseILj768ES2_fS2_fjLj128EEEEEEEvNS_9FwdParamsE)
        /*1214*/ 	.word	0x00000000


	//----- nvinfo : EIATTR_MIN_STACK_SIZE
	.align		4
.L_771:
        /*1218*/ 	.byte	0x04, 0x12
        /*121a*/ 	.short	(.L_773 - .L_772)
	.align		4
.L_772:
        /*121c*/ 	.word	index@(_ZN10layer_norm13ln_fwd_kernelINS_13Kernel_traitsI13__nv_bfloat16S2_S2_fjLj768ELj1ELj4ELj1ELj16ENS_18Kernel_traits_baseILj768ES2_S2_S2_fjLj128EEEEEEEvNS_9FwdParamsE)
        /*1220*/ 	.word	0x00000000


	//----- nvinfo : EIATTR_MIN_STACK_SIZE
	.align		4
.L_773:
        /*1224*/ 	.byte	0x04, 0x12
        /*1226*/ 	.short	(.L_775 - .L_774)
	.align		4
.L_774:
        /*1228*/ 	.word	index@(_ZN10layer_norm13ln_fwd_kernelINS_13Kernel_traitsI6__halffS2_fjLj768ELj1ELj4ELj1ELj16ENS_18Kernel_traits_baseILj768ES2_fS2_fjLj128EEEEEEEvNS_9FwdParamsE)
        /*122c*/ 	.word	0x00000000


	//----- nvinfo : EIATTR_MIN_STACK_SIZE
	.align		4
.L_775:
        /*1230*/ 	.byte	0x04, 0x12
        /*1232*/ 	.short	(.L_777 - .L_776)
	.align		4
.L_776:
        /*1234*/ 	.word	index@(_ZN10layer_norm13ln_fwd_kernelINS_13Kernel_traitsI6__halfS2_S2_fjLj768ELj1ELj4ELj1ELj16ENS_18Kernel_traits_baseILj768ES2_S2_S2_fjLj128EEEEEEEvNS_9FwdParamsE)
        /*1238*/ 	.word	0x00000008


	//----- nvinfo : EIATTR_MIN_STACK_SIZE
	.align		4
.L_777:
        /*123c*/ 	.byte	0x04, 0x12
        /*123e*/ 	.short	(.L_779 - .L_778)
	.align		4
.L_778:
        /*1240*/ 	.word	index@(_ZN10layer_norm13ln_fwd_kernelINS_13Kernel_traitsIffffjLj768ELj1ELj4ELj1ELj16ENS_18Kernel_traits_baseILj768EffffjLj128EEEEEEEvNS_9FwdParamsE)
        /*1244*/ 	.word	0x00000000
.L_779:


//--------------------- .nv.compat                --------------------------
	.section	.nv.compat,"",@"SHT_CUDA_COMPAT_INFO"
	.align	4
        /*0000*/ 	.byte	0x02, 0x09, 0x00, 0x00, 0x02, 0x02, 0x01, 0x00, 0x02, 0x05, 0x05, 0x00, 0x03, 0x07, 0x01, 0x01
        /*0010*/ 	.byte	0x02, 0x03, 0x00, 0x00, 0x02, 0x06, 0x01, 0x00, 0x04, 0x0b, 0x08, 0x00, 0x00, 0x00, 0x00, 0x00
        /*0020*/ 	.byte	0x00, 0x00, 0x00, 0x00


//--------------------- .nv.info._ZN10layer_norm13ln_fwd_kernelINS_13Kernel_traitsI13__nv_bfloat16fS2_fjLj65536ELj8ELj1ELj4ELj16ENS_18Kernel_traits_baseILj65536ES2_fS2_fjLj128EEEEEEEvNS_9FwdParamsE --------------------------
	.section	.nv.info._ZN10layer_norm13ln_fwd_kernelINS_13Kernel_traitsI13__nv_bfloat16fS2_fjLj65536ELj8ELj1ELj4ELj16ENS_18Kernel_traits_baseILj65536ES2_fS2_fjLj128EEEEEEEvNS_9FwdParamsE,"",@"SHT_CUDA_INFO"
	.sectionflags	@""
	.align	4


	//----- nvinfo : EIATTR_CUDA_API_VERSION
	.align		4
        /*0000*/ 	.byte	0x04, 0x37
        /*0002*/ 	.short	(.L_781 - .L_780)
.L_780:
        /*0004*/ 	.word	0x00000082


	//----- nvinfo : EIATTR_KPARAM_INFO
	.align		4
.L_781:
        /*0008*/ 	.byte	0x04, 0x17
        /*000a*/ 	.short	(.L_783 - .L_782)
.L_782:
        /*000c*/ 	.word	0x00000000
        /*0010*/ 	.short	0x0000
        /*0012*/ 	.short	0x0000
        /*0014*/ 	.byte	0x00, 0xf0, 0x61, 0x01


	//----- nvinfo : EIATTR_SPARSE_MMA_MASK
	.align		4
.L_783:
        /*0018*/ 	.byte	0x03, 0x50
        /*001a*/ 	.short	0x0000


	//----- nvinfo : EIATTR_MAXREG_COUNT
	.align		4
        /*001c*/ 	.byte	0x03, 0x1b
        /*001e*/ 	.short	0x00ff


	//----- nvinfo : EIATTR_NUM_BARRIERS
	.align		4
        /*0020*/ 	.byte	0x02, 0x4c
        /*0022*/ 	.byte	0x01
	.zero		1


	//----- nvinfo : EIATTR_MERCURY_ISA_VERSION
	.align		4
        /*0024*/ 	.byte	0x03, 0x5f
        /*0026*/ 	.short	0x0101


	//----- nvinfo : EIATTR_COOP_GROUP_MASK_REGIDS
	.align		4
        /*0028*/ 	.byte	0x04, 0x29
        /*002a*/ 	.short	(.L_785 - .L_784)


	//   ....[0]....
.L_784:
        /*002c*/ 	.word	0xffffffff


	//   ....[1]....
        /*0030*/ 	.word	0xffffffff


	//   ....[2]....
        /*0034*/ 	.word	0xffffffff


	//   ....[3]....
        /*0038*/ 	.word	0xffffffff


	//   ....[4]....
        /*003c*/ 	.word	0xffffffff


	//   ....[5]....
        /*0040*/ 	.word	0xffffffff


	//   ....[6]....
        /*0044*/ 	.word	0xffffffff


	//   ....[7]....
        /*0048*/ 	.word	0xffffffff


	//   ....[8]....
        /*004c*/ 	.word	0xffffffff


	//   ....[9]....
        /*0050*/ 	.word	0xffffffff


	//   ....[10]....
        /*0054*/ 	.word	0xffffffff


	//   ....[11]....
        /*0058*/ 	.word	0xffffffff


	//   ....[12]....
        /*005c*/ 	.word	0xffffffff


	//   ....[13]....
        /*0060*/ 	.word	0xffffffff


	//   ....[14]....
        /*0064*/ 	.word	0xffffffff


	//   ....[15]....
        /*0068*/ 	.word	0xffffffff


	//   ....[16]....
        /*006c*/ 	.word	0xffffffff


	//   ....[17]....
        /*0070*/ 	.word	0xffffffff


	//   ....[18]....
        /*0074*/ 	.word	0xffffffff


	//   ....[19]....
        /*0078*/ 	.word	0xffffffff


	//   ....[20]....
        /*007c*/ 	.word	0xffffffff


	//   ....[21]....
        /*0080*/ 	.word	0xffffffff


	//   ....[22]....
        /*0084*/ 	.word	0xffffffff


	//   ....[23]....
        /*0088*/ 	.word	0xffffffff


	//   ....[24]....
        /*008c*/ 	.word	0xffffffff


	//   ....[25]....
        /*0090*/ 	.word	0xffffffff


	//   ....[26]....
        /*0094*/ 	.word	0xffffffff


	//   ....[27]....
        /*0098*/ 	.word	0xffffffff


	//   ....[28]....
        /*009c*/ 	.word	0xffffffff


	//   ....[29]....
        /*00a0*/ 	.word	0x05000099


	//   ....[30]....
        /*00a4*/ 	.word	0x05000099


	//   ....[31]....
        /*00a8*/ 	.word	0x05000099


	//   ....[32]....
        /*00ac*/ 	.word	0x05000099


	//   ....[33]....
        /*00b0*/ 	.word	0x05000099


	//   ....[34]....
        /*00b4*/ 	.word	0x05000099


	//   ....[35]....
        /*00b8*/ 	.word	0x05000099


	//   ....[36]....
        /*00bc*/ 	.word	0x05000099


	//   ....[37]....
        /*00c0*/ 	.word	0x05000099


	//   ....[38]....
        /*00c4*/ 	.word	0x05000099


	//----- nvinfo : EIATTR_COOP_GROUP_INSTR_OFFSETS
	.align		4
.L_785:
        /*00c8*/ 	.byte	0x04, 0x28
        /*00ca*/ 	.short	(.L_787 - .L_786)


	//   ....[0]....
.L_786:
        /*00cc*/ 	.word	0x00000b40


	//   ....[1]....
        /*00d0*/ 	.word	0x00000b60


	//   ....[2]....
        /*00d4*/ 	.word	0x00000b80


	//   ....[3]....
        /*00d8*/ 	.word	0x00000ba0


	//   ....[4]....
        /*00dc*/ 	.word	0x00000bc0


	//   ....[5]....
        /*00e0*/ 	.word	0x000013f0


	//   ....[6]....
        /*00e4*/ 	.word	0x00001410


	//   ....[7]....
        /*00e8*/ 	.word	0x00001430


	//   ....[8]....
        /*00ec*/ 	.word	0x00001450


	//   ....[9]....
        /*00f0*/ 	.word	0x00001470


	//   ....[10]....
        /*00f4*/ 	.word	0x000015d0


	//   ....[11]....
        /*00f8*/ 	.word	0x00001620


	//   ....[12]....
        /*00fc*/ 	.word	0x00001630


	//   ....[13]....
        /*0100*/ 	.word	0x00001680


	//   ....[14]....
        /*0104*/ 	.word	0x000016d0


	//   ....[15]....
        /*0108*/ 	.word	0x000016f0


	//   ....[16]....
        /*010c*/ 	.word	0x000017e0


	//   ....[17]....
        /*0110*/ 	.word	0x00001810


	//   ....[18]....
        /*0114*/ 	.word	0x00001ae0


	//   ....[19]....
        /*0118*/ 	.word	0x00001b40


	//   ....[20]....
        /*011c*/ 	.word	0x00001b50


	//   ....[21]....
        /*0120*/ 	.word	0x00001b60


	//   ....[22]....
        /*0124*/ 	.word	0x00001bf0


	//   ....[23]....
        /*0128*/ 	.word	0x00001c30


	//   ....[24]....
        /*012c*/ 	.word	0x00001c70


	//   ....[25]....
        /*0130*/ 	.word	0x00001cb0


	//   ....[26]....
        /*0134*/ 	.word	0x00001d30


	//   ....[27]....
        /*0138*/ 	.word	0x00001da0


	//   ....[28]....
        /*013c*/ 	.word	0x00001e50


	//   ....[29]....
        /*0140*/ 	.word	0x00003db0


	//   ....[30]....
        /*0144*/ 	.word	0x00003e20


	//   ....[31]....
        /*0148*/ 	.word	0x00003e90


	//   ....[32]....
        /*014c*/ 	.word	0x00003f00


	//   ....[33]....
        /*0150*/ 	.word	0x00003f70


	//   ....[34]....
        /*0154*/ 	.word	0x000047f0


	//   ....[35]....
        /*0158*/ 	.word	0x00004860


	//   ....[36]....
        /*015c*/ 	.word	0x000048d0


	//   ....[37]....
        /*0160*/ 	.word	0x00004940


	//   ....[38]....
        /*0164*/ 	.word	0x000049b0


	//----- nvinfo : EIATTR_EXIT_INSTR_OFFSETS
	.align		4
.L_787:
        /*0168*/ 	.byte	0x04, 0x1c
        /*016a*/ 	.short	(.L_789 - .L_788)


	//   ....[0]....
.L_788:
        /*016c*/ 	.word	0x00000070


	//   ....[1]....
        /*0170*/ 	.word	0x00003d50


	//----- nvinfo : EIATTR_MAX_THREADS
	.align		4
.L_789:
        /*0174*/ 	.byte	0x04, 0x05
        /*0176*/ 	.short	(.L_791 - .L_790)
.L_790:
        /*0178*/ 	.word	0x00000080
        /*017c*/ 	.word	0x00000001
        /*0180*/ 	.word	0x00000001


	//----- nvinfo : EIATTR_CRS_STACK_SIZE
	.align		4
.L_791:
        /*0184*/ 	.byte	0x04, 0x1e
        /*0186*/ 	.short	(.L_793 - .L_792)
.L_792:
        /*0188*/ 	.word	0x00000000


	//----- nvinfo : EIATTR_CBANK_PARAM_SIZE
	.align		4
.L_793:
        /*018c*/ 	.byte	0x03, 0x19
        /*018e*/ 	.short	0x0058


	//----- nvinfo : EIATTR_PARAM_CBANK
	.align		4
        /*0190*/ 	.byte	0x04, 0x0a
        /*0192*/ 	.short	(.L_795 - .L_794)
	.align		4
.L_794:
        /*0194*/ 	.word	index@(.nv.constant0._ZN10layer_norm13ln_fwd_kernelINS_13Kernel_traitsI13__nv_bfloat16fS2_fjLj65536ELj8ELj1ELj4ELj16ENS_18Kernel_traits_baseILj65536ES2_fS2_fjLj128EEEEEEEvNS_9FwdParamsE)
        /*0198*/ 	.short	0x0210
        /*019a*/ 	.short	0x0058


	//----- nvinfo : EIATTR_SW_WAR
	.align		4
.L_795:
        /*019c*/ 	.byte	0x04, 0x36
        /*019e*/ 	.short	(.L_797 - .L_796)
.L_796:
        /*01a0*/ 	.word	0x00000008
.L_797:


//--------------------- .nv.info._ZN10layer_norm13ln_fwd_kernelINS_13Kernel_traitsI13__nv_bfloat16S2_S2_fjLj65536ELj8ELj1ELj4ELj16ENS_18Kernel_traits_baseILj65536ES2_S2_S2_fjLj128EEEEEEEvNS_9FwdParamsE --------------------------
	.section	.nv.info._ZN10layer_norm13ln_fwd_kernelINS_13Kernel_traitsI13__nv_bfloat16S2_S2_fjLj65536ELj8ELj1ELj4ELj16ENS_18Kernel_traits_baseILj65536ES2_S2_S2_fjLj128EEEEEEEvNS_9FwdParamsE,"",@"SHT_CUDA_INFO"
	.sectionflags	@""
	.align	4


	//----- nvinfo : EIATTR_CUDA_API_VERSION
	.align		4
        /*0000*/ 	.byte	0x04, 0x37
        /*0002*/ 	.short	(.L_799 - .L_798)
.L_798:
        /*0004*/ 	.word	0x00000082


	//----- nvinfo : EIATTR_KPARAM_INFO
	.align		4
.L_799:
        /*0008*/ 	.byte	0x04, 0x17
        /*000a*/ 	.short	(.L_801 - .L_800)
.L_800:
        /*000c*/ 	.word	0x00000000
        /*0010*/ 	.short	0x0000
        /*0012*/ 	.short	0x0000
        /*0014*/ 	.byte	0x00, 0xf0, 0x61, 0x01


	//----- nvinfo : EIATTR_SPARSE_MMA_MASK
	.align		4
.L_801:
        /*0018*/ 	.byte	0x03, 0x50
        /*001a*/ 	.short	0x0000


	//----- nvinfo : EIATTR_MAXREG_COUNT
	.align		4
        /*001c*/ 	.byte	0x03, 0x1b
        /*001e*/ 	.short	0x00ff


	//----- nvinfo : EIATTR_NUM_BARRIERS
	.align		4
        /*0020*/ 	.byte	0x02, 0x4c
        /*0022*/ 	.byte	0x01
	.zero		1


	//----- nvinfo : EIATTR_MERCURY_ISA_VERSION
	.align		4
        /*0024*/ 	.byte	0x03, 0x5f
        /*0026*/ 	.short	0x0101


	//----- nvinfo : EIATTR_COOP_GROUP_MASK_REGIDS
	.align		4
        /*0028*/ 	.byte	0x04, 0x29
        /*002a*/ 	.short	(.L_803 - .L_802)


	//   ....[0]....
.L_802:
        /*002c*/ 	.word	0xffffffff


	//   ....[1]....
        /*0030*/ 	.word	0xffffffff


	//   ....[2]....
        /*0034*/ 	.word	0xffffffff


	//   ....[3]....
        /*0038*/ 	.word	0xffffffff


	//   ....[4]....
        /*003c*/ 	.word	0xffffffff


	//   ....[5]....
        /*0040*/ 	.word	0xffffffff


	//   ....[6]....
        /*0044*/ 	.word	0xffffffff


	//   ....[7]....
        /*0048*/ 	.word	0xffffffff


	//   ....[8]....
        /*004c*/ 	.word	0xffffffff


	//   ....[9]....
        /*0050*/ 	.word	0xffffffff


	//   ....[10]....
        /*0054*/ 	.word	0xffffffff


	//   ....[11]....
        /*0058*/ 	.word	0xffffffff


	//   ....[12]....
        /*005c*/ 	.word	0xffffffff


	//   ....[13]....
        /*0060*/ 	.word	0xffffffff


	//   ....[14]....
        /*0064*/ 	.word	0xffffffff


	//   ....[15]....
        /*0068*/ 	.word	0xffffffff


	//   ....[16]....
        /*006c*/ 	.word	0xffffffff


	//   ....[17]....
        /*0070*/ 	.word	0xffffffff


	//   ....[18]....
        /*0074*/ 	.word	0xffffffff


	//   ....[19]....
        /*0078*/ 	.word	0xffffffff


	//   ....[20]....
        /*007c*/ 	.word	0xffffffff


	//   ....[21]....
        /*0080*/ 	.word	0xffffffff


	//   ....[22]....
        /*0084*/ 	.word	0xffffffff


	//   ....[23]....
        /*0088*/ 	.word	0xffffffff


	//   ....[24]....
        /*008c*/ 	.word	0xffffffff


	//   ....[25]....
        /*0090*/ 	.word	0xffffffff


	//   ....[26]....
        /*0094*/ 	.word	0xffffffff


	//   ....[27]....
        /*0098*/ 	.word	0xffffffff


	//   ....[28]....
        /*009c*/ 	.word	0xffffffff


	//   ....[29]....
        /*00a0*/ 	.word	0x0500008a


	//   ....[30]....
        /*00a4*/ 	.word	0x0500008a


	//   ....[31]....
        /*00a8*/ 	.word	0x0500008a


	//   ....[32]....
        /*00ac*/ 	.word	0x0500008a


	//   ....[33]....
        /*00b0*/ 	.word	0x0500008a


	//   ....[34]....
        /*00b4*/ 	.word	0x0500008a


	//   ....[35]....
        /*00b8*/ 	.word	0x0500008a


	//   ....[36]....
        /*00bc*/ 	.word	0x0500008a


	//   ....[37]....
        /*00c0*/ 	.word	0x0500008a


	//   ....[38]....
        /*00c4*/ 	.word	0x0500008a


	//----- nvinfo : EIATTR_COOP_GROUP_INSTR_OFFSETS
	.align		4
.L_803:
        /*00c8*/ 	.byte	0x04, 0x28
        /*00ca*/ 	.short	(.L_805 - .L_804)


	//   ....[0]....
.L_804:
        /*00cc*/ 	.word	0x00000e80


	//   ....[1]....
        /*00d0*/ 	.word	0x00000ea0


	//   ....[2]....
        /*00d4*/ 	.word	0x00000ec0


	//   ....[3]....
        /*00d8*/ 	.word	0x00000ee0


	//   ....[4]....
        /*00dc*/ 	.word	0x00000f00


	//   ....[5]....
        /*00e0*/ 	.word	0x00001730


	//   ....[6]....
        /*00e4*/ 	.word	0x00001750


	//   ....[7]....
        /*00e8*/ 	.word	0x00001770


	//   ....[8]....
        /*00ec*/ 	.word	0x00001790


	//   ....[9]....
        /*00f0*/ 	.word	0x000017b0


	//   ....[10]....
        /*00f4*/ 	.word	0x000018e0


	//   ....[11]....
        /*00f8*/ 	.word	0x00001960


	//   ....[12]....
        /*00fc*/ 	.word	0x00001970


	//   ....[13]....
        /*0100*/ 	.word	0x000019d0


	//   ....[14]....
        /*0104*/ 	.word	0x00001a10


	//   ....[15]....
        /*0108*/ 	.word	0x00001a30


	//   ....[16]....
        /*010c*/ 	.word	0x00001b10


	//   ....[17]....
        /*0110*/ 	.word	0x00001b40


	//   ....[18]....
        /*0114*/ 	.word	0x00001e10


	//   ....[19]....
        /*0118*/ 	.word	0x00001e50


	//   ....[20]....
        /*011c*/ 	.word	0x00001e70


	//   ....[21]....
        /*0120*/ 	.word	0x00001e80


	//   ....[22]....
        /*0124*/ 	.word	0x00001f10


	//   ....[23]....
        /*0128*/ 	.word	0x00001f40


	//   ....[24]....
        /*012c*/ 	.word	0x00001fb0


	//   ....[25]....
        /*0130*/ 	.word	0x00001ff0


	//   ....[26]....
        /*0134*/ 	.word	0x00002020


	//   ....[27]....
        /*0138*/ 	.word	0x00002100


	//   ....[28]....
        /*013c*/ 	.word	0x00002110


	//   ....[29]....
        /*0140*/ 	.word	0x00002f50


	//   ....[30]....
        /*0144*/ 	.word	0x00002fc0


	//   ....[31]....
        /*0148*/ 	.word	0x00003030


	//   ....[32]....
        /*014c*/ 	.word	0x000030a0


	//   ....[33]....
        /*0150*/ 	.word	0x00003110


	//   ....[34]....
        /*0154*/ 	.word	0x00003990


	//   ....[35]....
        /*0158*/ 	.word	0x00003a00


	//   ....[36]....
        /*015c*/ 	.word	0x00003a70


	//   ....[37]....
        /*0160*/ 	.word	0x00003ae0


	//   ....[38]....
        /*0164*/ 	.word	0x00003b50


	//----- nvinfo : EIATTR_EXIT_INSTR_OFFSETS
	.align		4
.L_805:
        /*0168*/ 	.byte	0x04, 0x1c
        /*016a*/ 	.short	(.L_807 - .L_806)


	//   ....[0]....
.L_806:
        /*016c*/ 	.word	0x00000070


	//   ....[1]....
        /*0170*/ 	.word	0x00002ef0


	//----- nvinfo : EIATTR_MAX_THREADS
	.align		4
.L_807:
        /*0174*/ 	.byte	0x04, 0x05
        /*0176*/ 	.short	(.L_809 - .L_808)
.L_808:
        /*0178*/ 	.word	0x00000080
        /*017c*/ 	.word	0x00000001
        /*0180*/ 	.word	0x00000001


	//----- nvinfo : EIATTR_CRS_STACK_SIZE
	.align		4
.L_809:
        /*0184*/ 	.byte	0x04, 0x1e
        /*0186*/ 	.short	(.L_811 - .L_810)
.L_810:
        /*0188*/ 	.word	0x00000000


	//----- nvinfo : EIATTR_CBANK_PARAM_SIZE
	.align		4
.L_811:
        /*018c*/ 	.byte	0x03, 0x19
        /*018e*/ 	.short	0x0058


	//----- nvinfo : EIATTR_PARAM_CBANK
	.align		4
        /*0190*/ 	.byte	0x04, 0x0a
        /*0192*/ 	.short	(.L_813 - .L_812)
	.align		4
.L_812:
        /*0194*/ 	.word	index@(.nv.constant0._ZN10layer_norm13ln_fwd_kernelINS_13Kernel_traitsI13__nv_bfloat16S2_S2_fjLj65536ELj8ELj1ELj4ELj16ENS_18Kernel_traits_baseILj65536ES2_S2_S2_fjLj128EEEEEEEvNS_9FwdParamsE)
        /*0198*/ 	.short	0x0210
        /*019a*/ 	.short	0x0058


	//----- nvinfo : EIATTR_SW_WAR
	.align		4
.L_813:
        /*019c*/ 	.byte	0x04, 0x36
        /*019e*/ 	.short	(.L_815 - .L_814)
.L_814:
        /*01a0*/ 	.word	0x00000008
.L_815:


//--------------------- .nv.info._ZN10layer_norm13ln_fwd_kernelINS_13Kernel_traitsI6__halffS2_fjLj65536ELj8ELj1ELj4ELj16ENS_18Kernel_traits_baseILj65536ES2_fS2_fjLj128EEEEEEEvNS_9FwdParamsE --------------------------
	.section	.nv.info._ZN10layer_norm13ln_fwd_kernelINS_13Kernel_traitsI6__halffS2_fjLj65536ELj8ELj1ELj4ELj16ENS_18Kernel_traits_baseILj65536ES2_fS2_fjLj128EEEEEEEvNS_9FwdParamsE,"",@"SHT_CUDA_INFO"
	.sectionflags	@""
	.align	4


	//----- nvinfo : EIATTR_CUDA_API_VERSION
	.align		4
        /*0000*/ 	.byte	0x04, 0x37
        /*0002*/ 	.short	(.L_817 - .L_816)
.L_816:
        /*0004*/ 	.word	0x00000082


	//----- nvinfo : EIATTR_KPARAM_INFO
	.align		4
.L_817:
        /*0008*/ 	.byte	0x04, 0x17
        /*000a*/ 	.short	(.L_819 - .L_818)
.L_818:
        /*000c*/ 	.word	0x00000000
        /*0010*/ 	.short	0x0000
        /*0012*/ 	.short	0x0000
        /*0014*/ 	.byte	0x00, 0xf0, 0x61, 0x01


	//----- nvinfo : EIATTR_SPARSE_MMA_MASK
	.align		4
.L_819:
        /*0018*/ 	.byte	0x03, 0x50
        /*001a*/ 	.short	0x0000


	//----- nvinfo : EIATTR_MAXREG_COUNT
	.align		4
        /*001c*/ 	.byte	0x03, 0x1b
        /*001e*/ 	.short	0x00ff


	//----- nvinfo : EIATTR_NUM_BARRIERS
	.align		4
        /*0020*/ 	.byte	0x02, 0x4c
        /*0022*/ 	.byte	0x01
	.zero		1


	//----- nvinfo : EIATTR_MERCURY_ISA_VERSION
	.align		4
        /*0024*/ 	.byte	0x03, 0x5f
        /*0026*/ 	.short	0x0101


	//----- nvinfo : EIATTR_COOP_GROUP_MASK_REGIDS
	.align		4
        /*0028*/ 	.byte	0x04, 0x29
        /*002a*/ 	.short	(.L_821 - .L_820)


	//   ....[0]....
.L_820:
        /*002c*/ 	.word	0xffffffff


	//   ....[1]....
        /*0030*/ 	.word	0xffffffff


	//   ....[2]....
        /*0034*/ 	.word	0xffffffff


	//   ....[3]....
        /*0038*/ 	.word	0xffffffff


	//   ....[4]....
        /*003c*/ 	.word	0xffffffff


	//   ....[5]....
        /*0040*/ 	.word	0xffffffff


	//   ....[6]....
        /*0044*/ 	.word	0xffffffff


	//   ....[7]....
        /*0048*/ 	.word	0xffffffff


	//   ....[8]....
        /*004c*/ 	.word	0xffffffff


	//   ....[9]....
        /*0050*/ 	.word	0xffffffff


	//   ....[10]....
        /*0054*/ 	.word	0xffffffff


	//   ....[11]....
        /*0058*/ 	.word	0xffffffff


	//   ....[12]....
        /*005c*/ 	.word	0xffffffff


	//   ....[13]....
        /*0060*/ 	.word	0xffffffff


	//   ....[14]....
        /*0064*/ 	.word	0xffffffff


	//   ....[15]....
        /*0068*/ 	.word	0xffffffff


	//   ....[16]....
        /*006c*/ 	.word	0xffffffff


	//   ....[17]....
        /*0070*/ 	.word	0xffffffff


	//   ....[18]....
        /*0074*/ 	.word	0xffffffff


	//   ....[19]....
        /*0078*/ 	.word	0xffffffff


	//   ....[20]....
        /*007c*/ 	.word	0xffffffff


	//   ....[21]....
        /*0080*/ 	.word	0xffffffff


	//   ....[22]....
        /*0084*/ 	.word	0xffffffff


	//   ....[23]....
        /*0088*/ 	.word	0xffffffff


	//   ....[24]....
        /*008c*/ 	.word	0xffffffff


	//   ....[25]....
        /*0090*/ 	.word	0xffffffff


	//   ....[26]....
        /*0094*/ 	.word	0xffffffff


	//   ....[27]....
        /*0098*/ 	.word	0xffffffff


	//   ....[28]....
        /*009c*/ 	.word	0xffffffff


	//   ....[29]....
        /*00a0*/ 	.word	0x05000099


	//   ....[30]....
        /*00a4*/ 	.word	0x05000099


	//   ....[31]....
        /*00a8*/ 	.word	0x05000099


	//   ....[32]....
        /*00ac*/ 	.word	0x05000099


	//   ....[33]....
        /*00b0*/ 	.word	0x05000099


	//   ....[34]....
        /*00b4*/ 	.word	0x05000099


	//   ....[35]....
        /*00b8*/ 	.word	0x05000099


	//   ....[36]....
        /*00bc*/ 	.word	0x05000099


	//   ....[37]....
        /*00c0*/ 	.word	0x05000099


	//   ....[38]....
        /*00c4*/ 	.word	0x05000099


	//----- nvinfo : EIATTR_COOP_GROUP_INSTR_OFFSETS
	.align		4
.L_821:
        /*00c8*/ 	.byte	0x04, 0x28
        /*00ca*/ 	.short	(.L_823 - .L_822)


	//   ....[0]....
.L_822:
        /*00cc*/ 	.word	0x00000b40


	//   ....[1]....
        /*00d0*/ 	.word	0x00000b60


	//   ....[2]....
        /*00d4*/ 	.word	0x00000b80


	//   ....[3]....
        /*00d8*/ 	.word	0x00000ba0


	//   ....[4]....
        /*00dc*/ 	.word	0x00000bc0


	//   ....[5]....
        /*00e0*/ 	.word	0x000013f0


	//   ....[6]....
        /*00e4*/ 	.word	0x00001410


	//   ....[7]....
        /*00e8*/ 	.word	0x00001430


	//   ....[8]....
        /*00ec*/ 	.word	0x00001450


	//   ....[9]....
        /*00f0*/ 	.word	0x00001470


	//   ....[10]....
        /*00f4*/ 	.word	0x000015d0


	//   ....[11]....
        /*00f8*/ 	.word	0x00001620


	//   ....[12]....
        /*00fc*/ 	.word	0x00001630


	//   ....[13]....
        /*0100*/ 	.word	0x00001680


	//   ....[14]....
        /*0104*/ 	.word	0x000016d0


	//   ....[15]....
        /*0108*/ 	.word	0x000016f0


	//   ....[16]....
        /*010c*/ 	.word	0x000017e0


	//   ....[17]....
        /*0110*/ 	.word	0x00001810


	//   ....[18]....
        /*0114*/ 	.word	0x00001ae0


	//   ....[19]....
        /*0118*/ 	.word	0x00001b40


	//   ....[20]....
        /*011c*/ 	.word	0x00001b50


	//   ....[21]....
        /*0120*/ 	.word	0x00001b60


	//   ....[22]....
        /*0124*/ 	.word	0x00001bf0


	//   ....[23]....
        /*0128*/ 	.word	0x00001c30


	//   ....[24]....
        /*012c*/ 	.word	0x00001c70


	//   ....[25]....
        /*0130*/ 	.word	0x00001cb0


	//   ....[26]....
        /*0134*/ 	.word	0x00001d30


	//   ....[27]....
        /*0138*/ 	.word	0x00001da0


	//   ....[28]....
        /*013c*/ 	.word	0x00001e50


	//   ....[29]....
        /*0140*/ 	.word	0x00003db0


	//   ....[30]....
        /*0144*/ 	.word	0x00003e20


	//   ....[31]....
        /*0148*/ 	.word	0x00003e90


	//   ....[32]....
        /*014c*/ 	.word	0x00003f00


	//   ....[33]....
        /*0150*/ 	.word	0x00003f70


	//   ....[34]....
        /*0154*/ 	.word	0x000047f0


	//   ....[35]....
        /*0158*/ 	.word	0x00004860


	//   ....[36]....
        /*015c*/ 	.word	0x000048d0


	//   ....[37]....
        /*0160*/ 	.word	0x00004940


	//   ....[38]....
        /*0164*/ 	.word	0x000049b0


	//----- nvinfo : EIATTR_EXIT_INSTR_OFFSETS
	.align		4
.L_823:
        /*0168*/ 	.byte	0x04, 0x1c
        /*016a*/ 	.short	(.L_825 - .L_824)


	//   ....[0]....
.L_824:
        /*016c*/ 	.word	0x00000070


	//   ....[1]....
        /*0170*/ 	.word	0x00003d50


	//----- nvinfo : EIATTR_MAX_THREADS
	.align		4
.L_825:
        /*0174*/ 	.byte	0x04, 0x05
        /*0176*/ 	.short	(.L_827 - .L_826)
.L_826:
        /*0178*/ 	.word	0x00000080
        /*017c*/ 	.word	0x00000001
        /*0180*/ 	.word	0x00000001


	//----- nvinfo : EIATTR_CRS_STACK_SIZE
	.align		4
.L_827:
        /*0184*/ 	.byte	0x04, 0x1e
        /*0186*/ 	.short	(.L_829 - .L_828)
.L_828:
        /*0188*/ 	.word	0x00000000


	//----- nvinfo : EIATTR_CBANK_PARAM_SIZE
	.align		4
.L_829:
        /*018c*/ 	.byte	0x03, 0x19
        /*018e*/ 	.short	0x0058


	//----- nvinfo : EIATTR_PARAM_CBANK
	.align		4
        /*0190*/ 	.byte	0x04, 0x0a
        /*0192*/ 	.short	(.L_831 - .L_830)
	.align		4
.L_830:
        /*0194*/ 	.word	index@(.nv.constant0._ZN10layer_norm13ln_fwd_kernelINS_13Kernel_traitsI6__halffS2_fjLj65536ELj8ELj1ELj4ELj16ENS_18Kernel_traits_baseILj65536ES2_fS2_fjLj128EEEEEEEvNS_9FwdParamsE)
        /*0198*/ 	.short	0x0210
        /*019a*/ 	.short	0x0058


	//----- nvinfo : EIATTR_SW_WAR
	.align		4
.L_831:
        /*019c*/ 	.byte	0x04, 0x36
        /*019e*/ 	.short	(.L_833 - .L_832)
.L_832:
        /*01a0*/ 	.word	0x00000008
.L_833:


//--------------------- .nv.info._ZN10layer_norm13ln_fwd_kernelINS_13Kernel_traitsI6__halfS2_S2_fjLj65536ELj8ELj1ELj4ELj16ENS_18Kernel_traits_baseILj65536ES2_S2_S2_fjLj128EEEEEEEvNS_9FwdParamsE --------------------------
	.section	.nv.info._ZN10layer_norm13ln_fwd_kernelINS_13Kernel_traitsI6__halfS2_S2_fjLj65536ELj8ELj1ELj4ELj16ENS_18Kernel_traits_baseILj65536ES2_S2_S2_fjLj128EEEEEEEvNS_9FwdParamsE,"",@"SHT_CUDA_INFO"
	.sectionflags	@""
	.align	4


	//----- nvinfo : EIATTR_CUDA_API_VERSION
	.align		4
        /*0000*/ 	.byte	0x04, 0x37
        /*0002*/ 	.short	(.L_835 - .L_834)
.L_834:
        /*0004*/ 	.word	0x00000082


	//----- nvinfo : EIATTR_KPARAM_INFO
	.align		4
.L_835:
        /*0008*/ 	.byte	0x04, 0x17
        /*000a*/ 	.short	(.L_837 - .L_836)
.L_836:
        /*000c*/ 	.word	0x00000000
        /*0010*/ 	.short	0x0000
        /*0012*/ 	.short	0x0000
        /*0014*/ 	.byte	0x00, 0xf0, 0x61, 0x01


	//----- nvinfo : EIATTR_SPARSE_MMA_MASK
	.align		4
.L_837:
        /*0018*/ 	.byte	0x03, 0x50
        /*001a*/ 	.short	0x0000


	//----- nvinfo : EIATTR_MAXREG_COUNT
	.align		4
        /*001c*/ 	.byte	0x03, 0x1b
        /*001e*/ 	.short	0x00ff


	//----- nvinfo : EIATTR_NUM_BARRIERS
	.align		4
        /*0020*/ 	.byte	0x02, 0x4c
        /*0022*/ 	.byte	0x01
	.zero		1


	//----- nvinfo : EIATTR_MERCURY_ISA_VERSION
	.align		4
        /*0024*/ 	.byte	0x03, 0x5f
        /*0026*/ 	.short	0x0101


	//----- nvinfo : EIATTR_COOP_GROUP_MASK_REGIDS
	.align		4
        /*0028*/ 	.byte	0x04, 0x29
        /*002a*/ 	.short	(.L_839 - .L_838)


	//   ....[0]....
.L_838:
        /*002c*/ 	.word	0xffffffff


	//   ....[1]....
        /*0030*/ 	.word	0xffffffff


	//   ....[2]....
        /*0034*/ 	.word	0xffffffff


	//   ....[3]....
        /*0038*/ 	.word	0xffffffff


	//   ....[4]....
        /*003c*/ 	.word	0xffffffff


	//   ....[5]....
        /*0040*/ 	.word	0xffffffff


	//   ....[6]....
        /*0044*/ 	.word	0xffffffff


	//   ....[7]....
        /*0048*/ 	.word	0xffffffff


	//   ....[8]....
        /*004c*/ 	.word	0xffffffff


	//   ....[9]....
        /*0050*/ 	.word	0xffffffff


	//   ....[10]....
        /*0054*/ 	.word	0xffffffff


	//   ....[11]....
        /*0058*/ 	.word	0xffffffff


	//   ....[12]....
        /*005c*/ 	.word	0xffffffff


	//   ....[13]....
        /*0060*/ 	.word	0xffffffff


	//   ....[14]....
        /*0064*/ 	.word	0xffffffff


	//   ....[15]....
        /*0068*/ 	.word	0xffffffff


	//   ....[16]....
        /*006c*/ 	.word	0xffffffff


	//   ....[17]....
        /*0070*/ 	.word	0xffffffff


	//   ....[18]....
        /*0074*/ 	.word	0xffffffff


	//   ....[19]....
        /*0078*/ 	.word	0xffffffff


	//   ....[20]....
        /*007c*/ 	.word	0xffffffff


	//   ....[21]....
        /*0080*/ 	.word	0xffffffff


	//   ....[22]....
        /*0084*/ 	.word	0xffffffff


	//   ....[23]....
        /*0088*/ 	.word	0xffffffff


	//   ....[24]....
        /*008c*/ 	.word	0xffffffff


	//   ....[25]....
        /*0090*/ 	.word	0xffffffff


	//   ....[26]....
        /*0094*/ 	.word	0xffffffff


	//   ....[27]....
        /*0098*/ 	.word	0xffffffff


	//   ....[28]....
        /*009c*/ 	.word	0xffffffff


	//   ....[29]....
        /*00a0*/ 	.word	0x0500008a


	//   ....[30]....
        /*00a4*/ 	.word	0x0500008a


	//   ....[31]....
        /*00a8*/ 	.word	0x0500008a


	//   ....[32]....
        /*00ac*/ 	.word	0x0500008a


	//   ....[33]....
        /*00b0*/ 	.word	0x0500008a


	//   ....[34]....
        /*00b4*/ 	.word	0x0500008a


	//   ....[35]....
        /*00b8*/ 	.word	0x0500008a


	//   ....[36]....
        /*00bc*/ 	.word	0x0500008a


	//   ....[37]....
        /*00c0*/ 	.word	0x0500008a


	//   ....[38]....
        /*00c4*/ 	.word	0x0500008a


	//----- nvinfo : EIATTR_COOP_GROUP_INSTR_OFFSETS
	.align		4
.L_839:
        /*00c8*/ 	.byte	0x04, 0x28
        /*00ca*/ 	.short	(.L_841 - .L_840)


	//   ....[0]....
.L_840:
        /*00cc*/ 	.word	0x00000c80


	//   ....[1]....
        /*00d0*/ 	.word	0x00000ca0


	//   ....[2]....
        /*00d4*/ 	.word	0x00000cc0


	//   ....[3]....
        /*00d8*/ 	.word	0x00000ce0


	//   ....[4]....
        /*00dc*/ 	.word	0x00000d00


	//   ....[5]....
        /*00e0*/ 	.word	0x00001530


	//   ....[6]....
        /*00e4*/ 	.word	0x00001550


	//   ....[7]....
        /*00e8*/ 	.word	0x00001570


	//   ....[8]....
        /*00ec*/ 	.word	0x00001590


	//   ....[9]....
        /*00f0*/ 	.word	0x000015b0


	//   ....[10]....
        /*00f4*/ 	.word	0x000016e0


	//   ....[11]....
        /*00f8*/ 	.word	0x00001760


	//   ....[12]....
        /*00fc*/ 	.word	0x00001770


	//   ....[13]....
        /*0100*/ 	.word	0x000017d0


	//   ....[14]....
        /*0104*/ 	.word	0x00001810


	//   ....[15]....
        /*0108*/ 	.word	0x00001830


	//   ....[16]....
        /*010c*/ 	.word	0x00001910


	//   ....[17]....
        /*0110*/ 	.word	0x00001940


	//   ....[18]....
        /*0114*/ 	.word	0x00001c10


	//   ....[19]....
        /*0118*/ 	.word	0x00001c50


	//   ....[20]....
        /*011c*/ 	.word	0x00001c70


	//   ....[21]....
        /*0120*/ 	.word	0x00001c80


	//   ....[22]....
        /*0124*/ 	.word	0x00001d10


	//   ....[23]....
        /*0128*/ 	.word	0x00001d40


	//   ....[24]....
        /*012c*/ 	.word	0x00001db0


	//   ....[25]....
        /*0130*/ 	.word	0x00001df0


	//   ....[26]....
        /*0134*/ 	.word	0x00001e20


	//   ....[27]....
        /*0138*/ 	.word	0x00001f00


	//   ....[28]....
        /*013c*/ 	.word	0x00001f10


	//   ....[29]....
        /*0140*/ 	.word	0x00002d50


	//   ....[30]....
        /*0144*/ 	.word	0x00002dc0


	//   ....[31]....
        /*0148*/ 	.word	0x00002e30


	//   ....[32]....
        /*014c*/ 	.word	0x00002ea0


	//   ....[33]....
        /*0150*/ 	.word	0x00002f10


	//   ....[34]....
        /*0154*/ 	.word	0x00003790


	//   ....[35]....
        /*0158*/ 	.word	0x00003800


	//   ....[36]....
        /*015c*/ 	.word	0x00003870


	//   ....[37]....
        /*0160*/ 	.word	0x000038e0


	//   ....[38]....
        /*0164*/ 	.word	0x00003950


	//----- nvinfo : EIATTR_EXIT_INSTR_OFFSETS
	.align		4
.L_841:
        /*0168*/ 	.byte	0x04, 0x1c
        /*016a*/ 	.short	(.L_843 - .L_842)


	//   ....[0]....
.L_842:
        /*016c*/ 	.word	0x00000070


	//   ....[1]....
        /*0170*/ 	.word	0x00002cf0


	//----- nvinfo : EIATTR_MAX_THREADS
	.align		4
.L_843:
        /*0174*/ 	.byte	0x04, 0x05
        /*0176*/ 	.short	(.L_845 - .L_844)
.L_844:
        /*0178*/ 	.word	0x00000080
        /*017c*/ 	.word	0x00000001
        /*0180*/ 	.word	0x00000001


	//----- nvinfo : EIATTR_CRS_STACK_SIZE
	.align		4
.L_845:
        /*0184*/ 	.byte	0x04, 0x1e
        /*0186*/ 	.short	(.L_847 - .L_846)
.L_846:
        /*0188*/ 	.word	0x00000000


	//----- nvinfo : EIATTR_CBANK_PARAM_SIZE
	.align		4
.L_847:
        /*018c*/ 	.byte	0x03, 0x19
        /*018e*/ 	.short	0x0058


	//----- nvinfo : EIATTR_PARAM_CBANK
	.align		4
        /*0190*/ 	.byte	0x04, 0x0a
        /*0192*/ 	.short	(.L_849 - .L_848)
	.align		4
.L_848:
        /*0194*/ 	.word	index@(.nv.constant0._ZN10layer_norm13ln_fwd_kernelINS_13Kernel_traitsI6__halfS2_S2_fjLj65536ELj8ELj1ELj4ELj16ENS_18Kernel_traits_baseILj65536ES2_S2_S2_fjLj128EEEEEEEvNS_9FwdParamsE)
        /*0198*/ 	.short	0x0210
        /*019a*/ 	.short	0x0058


	//----- nvinfo : EIATTR_SW_WAR
	.align		4
.L_849:
        /*019c*/ 	.byte	0x04, 0x36
        /*019e*/ 	.short	(.L_851 - .L_850)
.L_850:
        /*01a0*/ 	.word	0x00000008
.L_851:


//--------------------- .nv.info._ZN10layer_norm13ln_fwd_kernelINS_13Kernel_traitsIffffjLj65536ELj8ELj1ELj4ELj16ENS_18Kernel_traits_baseILj65536EffffjLj128EEEEEEEvNS_9FwdParamsE --------------------------
	.section	.nv.info._ZN10layer_norm13ln_fwd_kernelINS_13Kernel_traitsIffffjLj65536ELj8ELj1ELj4ELj16ENS_18Kernel_traits_baseILj65536EffffjLj128EEEEEEEvNS_9FwdParamsE,"",@"SHT_CUDA_INFO"
	.sectionflags	@""
	.align	4


	//----- nvinfo : EIATTR_CUDA_API_VERSION
	.align		4
        /*0000*/ 	.byte	0x04, 0x37
        /*0002*/ 	.short	(.L_853 - .L_852)
.L_852:
        /*0004*/ 	.word	0x00000082


	//----- nvinfo : EIATTR_KPARAM_INFO
	.align		4
.L_853:
        /*0008*/ 	.byte	0x04, 0x17
        /*000a*/ 	.short	(.L_855 - .L_854)
.L_854:
        /*000c*/ 	.word	0x00000000
        /*0010*/ 	.short	0x0000
        /*0012*/ 	.short	0x0000
        /*0014*/ 	.byte	0x00, 0xf0, 0x61, 0x01


	//----- nvinfo : EIATTR_SPARSE_MMA_MASK
	.align		4
.L_855:
        /*0018*/ 	.byte	0x03, 0x50
        /*001a*/ 	.short	0x0000


	//----- nvinfo : EIATTR_MAXREG_COUNT
	.align		4
        /*001c*/ 	.byte	0x03, 0x1b
        /*001e*/ 	.short	0x00ff


	//----- nvinfo : EIATTR_NUM_BARRIERS
	.align		4
        /*0020*/ 	.byte	0x02, 0x4c
        /*0022*/ 	.byte	0x01
	.zero		1


	//----- nvinfo : EIATTR_MERCURY_ISA_VERSION
	.align		4
        /*0024*/ 	.byte	0x03, 0x5f
        /*0026*/ 	.short	0x0101


	//----- nvinfo : EIATTR_COOP_GROUP_MASK_REGIDS
	.align		4
        /*0028*/ 	.byte	0x04, 0x29
        /*002a*/ 	.short	(.L_857 - .L_856)


	//   ....[0]....
.L_856:
        /*002c*/ 	.word	0xffffffff


	//   ....[1]....
        /*0030*/ 	.word	0xffffffff


	//   ....[2]....
        /*0034*/ 	.word	0xffffffff


	//   ....[3]....
        /*0038*/ 	.word	0xffffffff


	//   ....[4]....
        /*003c*/ 	.word	0xffffffff


	//   ....[5]....
        /*0040*/ 	.word	0xffffffff


	//   ....[6]....
        /*0044*/ 	.word	0xffffffff


	//   ....[7]....
        /*0048*/ 	.word	0xffffffff


	//   ....[8]....
        /*004c*/ 	.word	0xffffffff


	//   ....[9]....
        /*0050*/ 	.word	0xffffffff


	//   ....[10]....
        /*0054*/ 	.word	0xffffffff


	//   ....[11]....
        /*0058*/ 	.word	0xffffffff


	//   ....[12]....
        /*005c*/ 	.word	0xffffffff


	//   ....[13]....
        /*0060*/ 	.word	0xffffffff


	//   ....[14]....
        /*0064*/ 	.word	0xffffffff


	//   ....[15]....
        /*0068*/ 	.word	0xffffffff


	//   ....[16]....
        /*006c*/ 	.word	0xffffffff


	//   ....[17]....
        /*0070*/ 	.word	0xffffffff


	//   ....[18]....
        /*0074*/ 	.word	0xffffffff


	//   ....[19]....
        /*0078*/ 	.word	0xffffffff


	//   ....[20]....
        /*007c*/ 	.word	0xffffffff


	//   ....[21]....
        /*0080*/ 	.word	0xffffffff


	//   ....[22]....
        /*0084*/ 	.word	0xffffffff


	//   ....[23]....
        /*0088*/ 	.word	0xffffffff


	//   ....[24]....
        /*008c*/ 	.word	0xffffffff


	//   ....[25]....
        /*0090*/ 	.word	0xffffffff


	//   ....[26]....
        /*0094*/ 	.word	0xffffffff


	//   ....[27]....
        /*0098*/ 	.word	0xffffffff


	//   ....[28]....
        /*009c*/ 	.word	0xffffffff


	//   ....[29]....
        /*00a0*/ 	.word	0x050000e1


	//   ....[30]....
        /*00a4*/ 	.word	0x050000e1


	//   ....[31]....
        /*00a8*/ 	.word	0x050000e1


	//   ....[32]....
        /*00ac*/ 	.word	0x050000e1


	//   ....[33]....
        /*00b0*/ 	.word	0x050000e1


	//   ....[34]....
        /*00b4*/ 	.word	0x050000e1


	//   ....[35]....
        /*00b8*/ 	.word	0x050000e1


	//   ....[36]....
        /*00bc*/ 	.word	0x050000e1


	//   ....[37]....
        /*00c0*/ 	.word	0x050000e1


	//   ....[38]....
        /*00c4*/ 	.word	0x050000e1


	//----- nvinfo : EIATTR_COOP_GROUP_INSTR_OFFSETS
	.align		4
.L_857:
        /*00c8*/ 	.byte	0x04, 0x28
        /*00ca*/ 	.short	(.L_859 - .L_858)


	//   ....[0]....
.L_858:
        /*00cc*/ 	.word	0x00000b20


	//   ....[1]....
        /*00d0*/ 	.word	0x00000b40


	//   ....[2]....
        /*00d4*/ 	.word	0x00000b60


	//   ....[3]....
        /*00d8*/ 	.word	0x00000b80


	//   ....[4]....
        /*00dc*/ 	.word	0x00000ba0


	//   ....[5]....
        /*00e0*/ 	.word	0x000013d0


	//   ....[6]....
        /*00e4*/ 	.word	0x000013f0


	//   ....[7]....
        /*00e8*/ 	.word	0x00001410


	//   ....[8]....
        /*00ec*/ 	.word	0x00001430


	//   ....[9]....
        /*00f0*/ 	.word	0x00001450


	//   ....[10]....
        /*00f4*/ 	.word	0x000015b0


	//   ....[11]....
        /*00f8*/ 	.word	0x00001600


	//   ....[12]....
        /*00fc*/ 	.word	0x00001620


	//   ....[13]....
        /*0100*/ 	.word	0x00001640


	//   ....[14]....
        /*0104*/ 	.word	0x000016d0


	//   ....[15]....
        /*0108*/ 	.word	0x000016f0


	//   ....[16]....
        /*010c*/ 	.word	0x000017e0


	//   ....[17]....
        /*0110*/ 	.word	0x00001800


	//   ....[18]....
        /*0114*/ 	.word	0x00001af0


	//   ....[19]....
        /*0118*/ 	.word	0x00001b40


	//   ....[20]....
        /*011c*/ 	.word	0x00001b60


	//   ....[21]....
        /*0120*/ 	.word	0x00001b70


	//   ....[22]....
        /*0124*/ 	.word	0x00001bc0


	//   ....[23]....
        /*0128*/ 	.word	0x00001c00


	//   ....[24]....
        /*012c*/ 	.word	0x00001cb0


	//   ....[25]....
        /*0130*/ 	.word	0x00001cd0


	//   ....[26]....
        /*0134*/ 	.word	0x00001d30


	//   ....[27]....
        /*0138*/ 	.word	0x00001dc0


	//   ....[28]....
        /*013c*/ 	.word	0x00001e10


	//   ....[29]....
        /*0140*/ 	.word	0x00002de0


	//   ....[30]....
        /*0144*/ 	.word	0x00002e50


	//   ....[31]....
        /*0148*/ 	.word	0x00002ec0


	//   ....[32]....
        /*014c*/ 	.word	0x00002f30


	//   ....[33]....
        /*0150*/ 	.word	0x00002fa0


	//   ....[34]....
        /*0154*/ 	.word	0x00003820


	//   ....[35]....
        /*0158*/ 	.word	0x00003890


	//   ....[36]....
        /*015c*/ 	.word	0x00003900


	//   ....[37]....
        /*0160*/ 	.word	0x00003970


	//   ....[38]....
        /*0164*/ 	.word	0x000039e0


	//----- nvinfo : EIATTR_EXIT_INSTR_OFFSETS
	.align		4
.L_859:
        /*0168*/ 	.byte	0x04, 0x1c
        /*016a*/ 	.short	(.L_861 - .L_860)


	//   ....[0]....
.L_860:
        /*016c*/ 	.word	0x00000070


	//   ....[1]....
        /*0170*/ 	.word	0x00002d80


	//----- nvinfo : EIATTR_MAX_THREADS
	.align		4
.L_861:
        /*0174*/ 	.byte	0x04, 0x05
        /*0176*/ 	.short	(.L_863 - .L_862)
.L_862:
        /*0178*/ 	.word	0x00000080
        /*017c*/ 	.word	0x00000001
        /*0180*/ 	.word	0x00000001


	//----- nvinfo : EIATTR_CRS_STACK_SIZE
	.align		4
.L_863:
        /*0184*/ 	.byte	0x04, 0x1e
        /*0186*/ 	.short	(.L_865 - .L_864)
.L_864:
        /*0188*/ 	.word	0x00000000


	//----- nvinfo : EIATTR_CBANK_PARAM_SIZE
	.align		4
.L_865:
        /*018c*/ 	.byte	0x03, 0x19
        /*018e*/ 	.short	0x0058


	//----- nvinfo : EIATTR_PARAM_CBANK
	.align		4
        /*0190*/ 	.byte	0x04, 0x0a
        /*0192*/ 	.short	(.L_867 - .L_866)
	.align		4
.L_866:
        /*0194*/ 	.word	index@(.nv.constant0._ZN10layer_norm13ln_fwd_kernelINS_13Kernel_traitsIffffjLj65536ELj8ELj1ELj4ELj16ENS_18Kernel_traits_baseILj65536EffffjLj128EEEEEEEvNS_9FwdParamsE)
        /*0198*/ 	.short	0x0210
        /*019a*/ 	.short	0x0058


	//----- nvinfo : EIATTR_SW_WAR
	.align		4
.L_867:
        /*019c*/ 	.byte	0x04, 0x36
        /*019e*/ 	.short	(.L_869 - .L_868)
.L_868:
        /*01a0*/ 	.word	0x00000008
.L_869:


//--------------------- .nv.info._ZN10layer_norm13ln_fwd_kernelINS_13Kernel_traitsI13__nv_bfloat16fS2_fjLj49152ELj4ELj1ELj4ELj16ENS_18Kernel_traits_baseILj49152ES2_fS2_fjLj128EEEEEEEvNS_9FwdParamsE --------------------------
	.section	.nv.info._ZN10layer_norm13ln_fwd_kernelINS_13Kernel_traitsI13__nv_bfloat16fS2_fjLj49152ELj4ELj1ELj4ELj16ENS_18Kernel_traits_baseILj49152ES2_fS2_fjLj128EEEEEEEvNS_9FwdParamsE,"",@"SHT_CUDA_INFO"
	.sectionflags	@""
	.align	4


	//----- nvinfo : EIATTR_CUDA_API_VERSION
	.align		4
        /*0000*/ 	.byte	0x04, 0x37
        /*0002*/ 	.short	(.L_871 - .L_870)
.L_870:
        /*0004*/ 	.word	0x00000082


	//----- nvinfo : EIATTR_KPARAM_INFO
	.align		4
.L_871:
        /*0008*/ 	.byte	0x04, 0x17
        /*000a*/ 	.short	(.L_873 - .L_872)
.L_872:
        /*000c*/ 	.word	0x00000000
        /*0010*/ 	.short	0x0000
        /*0012*/ 	.short	0x0000
        /*0014*/ 	.byte	0x00, 0xf0, 0x61, 0x01


	//----- nvinfo : EIATTR_SPARSE_MMA_MASK
	.align		4
.L_873:
        /*0018*/ 	.byte	0x03, 0x50
        /*001a*/ 	.short	0x0000


	//----- nvinfo : EIATTR_MAXREG_COUNT
	.align		4
        /*001c*/ 	.byte	0x03, 0x1b
        /*001e*/ 	.short	0x00ff


	//----- nvinfo : EIATTR_NUM_BARRIERS
	.align		4
        /*0020*/ 	.byte	0x02, 0x4c
        /*0022*/ 	.byte	0x01
	.zero		1


	//----- nvinfo : EIATTR_MERCURY_ISA_VERSION
	.align		4
        /*0024*/ 	.byte	0x03, 0x5f
        /*0026*/ 	.short	0x0101


	//----- nvinfo : EIATTR_COOP_GROUP_MASK_REGIDS
	.align		4
        /*0028*/ 	.byte	0x04, 0x29
        /*002a*/ 	.short	(.L_875 - .L_874)


	//   ....[0]....
.L_874:
        /*002c*/ 	.word	0xffffffff


	//   ....[1]....
        /*0030*/ 	.word	0xffffffff


	//   ....[2]....
        /*0034*/ 	.word	0xffffffff


	//   ....[3]....
        /*0038*/ 	.word	0xffffffff


	//   ....[4]....
        /*003c*/ 	.word	0xffffffff


	//   ....[5]....
        /*0040*/ 	.word	0xffffffff


	//   ....[6]....
        /*0044*/ 	.word	0xffffffff


	//   ....[7]....
        /*0048*/ 	.word	0xffffffff


	//   ....[8]....
        /*004c*/ 	.word	0xffffffff


	//   ....[9]....
        /*0050*/ 	.word	0xffffffff


	//   ....[10]....
        /*0054*/ 	.word	0xffffffff


	//   ....[11]....
        /*0058*/ 	.word	0xffffffff


	//   ....[12]....
        /*005c*/ 	.word	0xffffffff


	//   ....[13]....
        /*0060*/ 	.word	0xffffffff


	//   ....[14]....
        /*0064*/ 	.word	0xffffffff


	//   ....[15]....
        /*0068*/ 	.word	0xffffffff


	//   ....[16]....
        /*006c*/ 	.word	0xffffffff


	//   ....[17]....
        /*0070*/ 	.word	0xffffffff


	//   ....[18]....
        /*0074*/ 	.word	0xffffffff


	//   ....[19]....
        /*0078*/ 	.word	0xffffffff


	//   ....[20]....
        /*007c*/ 	.word	0xffffffff


	//   ....[21]....
        /*0080*/ 	.word	0xffffffff


	//   ....[22]....
        /*0084*/ 	.word	0xffffffff


	//   ....[23]....
        /*0088*/ 	.word	0xffffffff


	//   ....[24]....
        /*008c*/ 	.word	0xffffffff


	//   ....[25]....
        /*0090*/ 	.word	0xffffffff


	//   ....[26]....
        /*0094*/ 	.word	0x050000e9


	//   ....[27]....
        /*0098*/ 	.word	0x050000e9


	//   ....[28]....
        /*009c*/ 	.word	0x050000e9


	//   ....[29]....
        /*00a0*/ 	.word	0x050000e9


	//   ....[30]....
        /*00a4*/ 	.word	0x050000e9


	//   ....[31]....
        /*00a8*/ 	.word	0x050000e9


	//   ....[32]....
        /*00ac*/ 	.word	0x050000e9


	//   ....[33]....
        /*00b0*/ 	.word	0x050000e9


	//   ....[34]....
        /*00b4*/ 	.word	0x050000e9


	//   ....[35]....
        /*00b8*/ 	.word	0x050000e9


	//----- nvinfo : EIATTR_COOP_GROUP_INSTR_OFFSETS
	.align		4
.L_875:
        /*00bc*/ 	.byte	0x04, 0x28
        /*00be*/ 	.short	(.L_877 - .L_876)


	//   ....[0]....
.L_876:
        /*00c0*/ 	.word	0x00000fb0


	//   ....[1]....
        /*00c4*/ 	.word	0x00000fd0


	//   ....[2]....
        /*00c8*/ 	.word	0x00000ff0


	//   ....[3]....
        /*00cc*/ 	.word	0x00001010


	//   ....[4]....
        /*00d0*/ 	.word	0x00001030


	//   ....[5]....
        /*00d4*/ 	.word	0x00001c60


	//   ....[6]....
        /*00d8*/ 	.word	0x00001c80


	//   ....[7]....
        /*00dc*/ 	.word	0x00001ca0


	//   ....[8]....
        /*00e0*/ 	.word	0x00001cc0


	//   ....[9]....
        /*00e4*/ 	.word	0x00001ce0


	//   ....[10]....
        /*00e8*/ 	.word	0x00001e60


	//   ....[11]....
        /*00ec*/ 	.word	0x00001e90


	//   ....[12]....
        /*00f0*/ 	.word	0x00001ea0


	//   ....[13]....
        /*00f4*/ 	.word	0x00001f20


	//   ....[14]....
        /*00f8*/ 	.word	0x00001f40


	//   ....[15]....
        /*00fc*/ 	.word	0x00001f70


	//   ....[16]....
        /*0100*/ 	.word	0x00002080


	//   ....[17]....
        /*0104*/ 	.word	0x000020a0


	//   ....[18]....
        /*0108*/ 	.word	0x00002340


	//   ....[19]....
        /*010c*/ 	.word	0x000023a0


	//   ....[20]....
        /*0110*/ 	.word	0x000023d0


	//   ....[21]....
        /*0114*/ 	.word	0x000023e0


	//   ....[22]....
        /*0118*/ 	.word	0x00002480


	//   ....[23]....
        /*011c*/ 	.word	0x000024e0


	//   ....[24]....
        /*0120*/ 	.word	0x00002520


	//   ....[25]....
        /*0124*/ 	.word	0x000025a0


	//   ....[26]....
        /*0128*/ 	.word	0x00005390


	//   ....[27]....
        /*012c*/ 	.word	0x00005400


	//   ....[28]....
        /*0130*/ 	.word	0x00005470


	//   ....[29]....
        /*0134*/ 	.word	0x000054e0


	//   ....[30]....
        /*0138*/ 	.word	0x00005550


	//   ....[31]....
        /*013c*/ 	.word	0x000061c0


	//   ....[32]....
        /*0140*/ 	.word	0x00006230


	//   ....[33]....
        /*0144*/ 	.word	0x000062a0


	//   ....[34]....
        /*0148*/ 	.word	0x00006310


	//   ....[35]....
        /*014c*/ 	.word	0x00006380


	//----- nvinfo : EIATTR_EXIT_INSTR_OFFSETS
	.align		4
.L_877:
        /*0150*/ 	.byte	0x04, 0x1c
        /*0152*/ 	.short	(.L_879 - .L_878)


	//   ....[0]....
.L_878:
        /*0154*/ 	.word	0x00000070


	//   ....[1]....
        /*0158*/ 	.word	0x00005330


	//----- nvinfo : EIATTR_MAX_THREADS
	.align		4
.L_879:
        /*015c*/ 	.byte	0x04, 0x05
        /*015e*/ 	.short	(.L_881 - .L_880)
.L_880:
        /*0160*/ 	.word	0x00000080
        /*0164*/ 	.word	0x00000001
        /*0168*/ 	.word	0x00000001


	//----- nvinfo : EIATTR_CRS_STACK_SIZE
	.align		4
.L_881:
        /*016c*/ 	.byte	0x04, 0x1e
        /*016e*/ 	.short	(.L_883 - .L_882)
.L_882:
        /*0170*/ 	.word	0x00000000


	//----- nvinfo : EIATTR_CBANK_PARAM_SIZE
	.align		4
.L_883:
        /*0174*/ 	.byte	0x03, 0x19
        /*0176*/ 	.short	0x0058


	//----- nvinfo : EIATTR_PARAM_CBANK
	.align		4
        /*0178*/ 	.byte	0x04, 0x0a
        /*017a*/ 	.short	(.L_885 - .L_884)
	.align		4
.L_884:
        /*017c*/ 	.word	index@(.nv.constant0._ZN10layer_norm13ln_fwd_kernelINS_13Kernel_traitsI13__nv_bfloat16fS2_fjLj49152ELj4ELj1ELj4ELj16ENS_18Kernel_traits_baseILj49152ES2_fS2_fjLj128EEEEEEEvNS_9FwdParamsE)
        /*0180*/ 	.short	0x0210
        /*0182*/ 	.short	0x0058


	//----- nvinfo : EIATTR_SW_WAR
	.align		4
.L_885:
        /*0184*/ 	.byte	0x04, 0x36
        /*0186*/ 	.short	(.L_887 - .L_886)
.L_886:
        /*0188*/ 	.word	0x00000008
.L_887:


//--------------------- .nv.info._ZN10layer_norm13ln_fwd_kernelINS_13Kernel_traitsI13__nv_bfloat16S2_S2_fjLj49152ELj4ELj1ELj4ELj16ENS_18Kernel_traits_baseILj49152ES2_S2_S2_fjLj128EEEEEEEvNS_9FwdParamsE --------------------------
	.section	.nv.info._ZN10layer_norm13ln_fwd_kernelINS_13Kernel_traitsI13__nv_bfloat16S2_S2_fjLj49152ELj4ELj1ELj4ELj16ENS_18Kernel_traits_baseILj49152ES2_S2_S2_fjLj128EEEEEEEvNS_9FwdParamsE,"",@"SHT_CUDA_INFO"
	.sectionflags	@""
	.align	4


	//----- nvinfo : EIATTR_CUDA_API_VERSION
	.align		4
        /*0000*/ 	.byte	0x04, 0x37
        /*0002*/ 	.short	(.L_889 - .L_888)
.L_888:
        /*0004*/ 	.word	0x00000082


	//----- nvinfo : EIATTR_KPARAM_INFO
	.align		4
.L_889:
        /*0008*/ 	.byte	0x04, 0x17
        /*000a*/ 	.short	(.L_891 - .L_890)
.L_890:
        /*000c*/ 	.word	0x00000000
        /*0010*/ 	.short	0x0000
        /*0012*/ 	.short	0x0000
        /*0014*/ 	.byte	0x00, 0xf0, 0x61, 0x01


	//----- nvinfo : EIATTR_SPARSE_MMA_MASK
	.align		4
.L_891:
        /*0018*/ 	.byte	0x03, 0x50
        /*001a*/ 	.short	0x0000


	//----- nvinfo : EIATTR_MAXREG_COUNT
	.align		4
        /*001c*/ 	.byte	0x03, 0x1b
        /*001e*/ 	.short	0x00ff


	//----- nvinfo : EIATTR_NUM_BARRIERS
	.align		4
        /*0020*/ 	.byte	0x02, 0x4c
        /*0022*/ 	.byte	0x01
	.zero		1


	//----- nvinfo : EIATTR_MERCURY_ISA_VERSION
	.align		4
        /*0024*/ 	.byte	0x03, 0x5f
        /*0026*/ 	.short	0x0101


	//----- nvinfo : EIATTR_COOP_GROUP_MASK_REGIDS
	.align		4
        /*0028*/ 	.byte	0x04, 0x29
        /*002a*/ 	.short	(.L_893 - .L_892)


	//   ....[0]....
.L_892:
        /*002c*/ 	.word	0xffffffff


	//   ....[1]....
        /*0030*/ 	.word	0xffffffff


	//   ....[2]....
        /*0034*/ 	.word	0xffffffff


	//   ....[3]....
        /*0038*/ 	.word	0xffffffff


	//   ....[4]....
        /*003c*/ 	.word	0xffffffff


	//   ....[5]....
        /*0040*/ 	.word	0xffffffff


	//   ....[6]....
        /*0044*/ 	.word	0xffffffff


	//   ....[7]....
        /*0048*/ 	.word	0xffffffff


	//   ....[8]....
        /*004c*/ 	.word	0xffffffff


	//   ....[9]....
        /*0050*/ 	.word	0xffffffff


	//   ....[10]....
        /*0054*/ 	.word	0xffffffff


	//   ....[11]....
        /*0058*/ 	.word	0xffffffff


	//   ....[12]....
        /*005c*/ 	.word	0xffffffff


	//   ....[13]....
        /*0060*/ 	.word	0xffffffff


	//   ....[14]....
        /*0064*/ 	.word	0xffffffff


	//   ....[15]....
        /*0068*/ 	.word	0xffffffff


	//   ....[16]....
        /*006c*/ 	.word	0xffffffff


	//   ....[17]....
        /*0070*/ 	.word	0xffffffff


	//   ....[18]....
        /*0074*/ 	.word	0xffffffff


	//   ....[19]....
        /*0078*/ 	.word	0xffffffff


	//   ....[20]....
        /*007c*/ 	.word	0xffffffff


	//   ....[21]....
        /*0080*/ 	.word	0xffffffff


	//   ....[22]....
        /*0084*/ 	.word	0xffffffff


	//   ....[23]....
        /*0088*/ 	.word	0xffffffff


	//   ....[24]....
        /*008c*/ 	.word	0xffffffff


	//   ....[25]....
        /*0090*/ 	.word	0xffffffff


	//   ....[26]....
        /*0094*/ 	.word	0x050000be


	//   ....[27]....
        /*0098*/ 	.word	0x050000be


	//   ....[28]....
        /*009c*/ 	.word	0x050000be


	//   ....[29]....
        /*00a0*/ 	.word	0x050000be


	//   ....[30]....
        /*00a4*/ 	.word	0x050000be


	//   ....[31]....
        /*00a8*/ 	.word	0x050000be


	//   ....[32]....
        /*00ac*/ 	.word	0x050000be


	//   ....[33]....
        /*00b0*/ 	.word	0x050000be


	//   ....[34]....
        /*00b4*/ 	.word	0x050000be


	//   ....[35]....
        /*00b8*/ 	.word	0x050000be


	//----- nvinfo : EIATTR_COOP_GROUP_INSTR_OFFSETS
	.align		4
.L_893:
        /*00bc*/ 	.byte	0x04, 0x28
        /*00be*/ 	.short	(.L_895 - .L_894)


	//   ....[0]....
.L_894:
        /*00c0*/ 	.word	0x000014d0


	//   ....[1]....
        /*00c4*/ 	.word	0x000014f0


	//   ....[2]....
        /*00c8*/ 	.word	0x00001510


	//   ....[3]....
        /*00cc*/ 	.word	0x00001530


	//   ....[4]....
        /*00d0*/ 	.word	0x00001550


	//   ....[5]....
        /*00d4*/ 	.word	0x00002180


	//   ....[6]....
        /*00d8*/ 	.word	0x000021a0


	//   ....[7]....
        /*00dc*/ 	.word	0x000021c0


	//   ....[8]....
        /*00e0*/ 	.word	0x000021e0


	//   ....[9]....
        /*00e4*/ 	.word	0x00002200


	//   ....[10]....
        /*00e8*/ 	.word	0x00002380


	//   ....[11]....
        /*00ec*/ 	.word	0x000023b0


	//   ....[12]....
        /*00f0*/ 	.word	0x000023c0


	//   ....[13]....
        /*00f4*/ 	.word	0x00002430


	//   ....[14]....
        /*00f8*/ 	.word	0x00002460


	//   ....[15]....
        /*00fc*/ 	.word	0x00002480


	//   ....[16]....
        /*0100*/ 	.word	0x00002590


	//   ....[17]....
        /*0104*/ 	.word	0x000025b0


	//   ....[18]....
        /*0108*/ 	.word	0x00002860


	//   ....[19]....
        /*010c*/ 	.word	0x000028b0


	//   ....[20]....
        /*0110*/ 	.word	0x000028c0


	//   ....[21]....
        /*0114*/ 	.word	0x000028d0


	//   ....[22]....
        /*0118*/ 	.word	0x00002950


	//   ....[23]....
        /*011c*/ 	.word	0x00002990


	//   ....[24]....
        /*0120*/ 	.word	0x00002a40


	//   ....[25]....
        /*0124*/ 	.word	0x00002a70


	//   ....[26]....
        /*0128*/ 	.word	0x00003f20


	//   ....[27]....
        /*012c*/ 	.word	0x00003f90


	//   ....[28]....
        /*0130*/ 	.word	0x00004000


	//   ....[29]....
        /*0134*/ 	.word	0x00004070


	//   ....[30]....
        /*0138*/ 	.word	0x000040e0


	//   ....[31]....
        /*013c*/ 	.word	0x00004d60


	//   ....[32]....
        /*0140*/ 	.word	0x00004dd0


	//   ....[33]....
        /*0144*/ 	.word	0x00004e40


	//   ....[34]....
        /*0148*/ 	.word	0x00004eb0


	//   ....[35]....
        /*014c*/ 	.word	0x00004f20


	//----- nvinfo : EIATTR_EXIT_INSTR_OFFSETS
	.align		4
.L_895:
        /*0150*/ 	.byte	0x04, 0x1c
        /*0152*/ 	.short	(.L_897 - .L_896)


	//   ....[0]....
.L_896:
        /*0154*/ 	.word	0x00000070


	//   ....[1]....
        /*0158*/ 	.word	0x00003ec0


	//----- nvinfo : EIATTR_MAX_THREADS
	.align		4
.L_897:
        /*015c*/ 	.byte	0x04, 0x05
        /*015e*/ 	.short	(.L_899 - .L_898)
.L_898:
        /*0160*/ 	.word	0x00000080
        /*0164*/ 	.word	0x00000001
        /*0168*/ 	.word	0x00000001


	//----- nvinfo : EIATTR_CRS_STACK_SIZE
	.align		4
.L_899:
        /*016c*/ 	.byte	0x04, 0x1e
        /*016e*/ 	.short	(.L_901 - .L_900)
.L_900:
        /*0170*/ 	.word	0x00000000


	//----- nvinfo : EIATTR_CBANK_PARAM_SIZE
	.align		4
.L_901:
        /*0174*/ 	.byte	0x03, 0x19
        /*0176*/ 	.short	0x0058


	//----- nvinfo : EIATTR_PARAM_CBANK
	.align		4
        /*0178*/ 	.byte	0x04, 0x0a
        /*017a*/ 	.short	(.L_903 - .L_902)
	.align		4
.L_902:
        /*017c*/ 	.word	index@(.nv.constant0._ZN10layer_norm13ln_fwd_kernelINS_13Kernel_traitsI13__nv_bfloat16S2_S2_fjLj49152ELj4ELj1ELj4ELj16ENS_18Kernel_traits_baseILj49152ES2_S2_S2_fjLj128EEEEEEEvNS_9FwdParamsE)
        /*0180*/ 	.short	0x0210
        /*0182*/ 	.short	0x0058


	//----- nvinfo : EIATTR_SW_WAR
	.align		4
.L_903:
        /*0184*/ 	.byte	0x04, 0x36
        /*0186*/ 	.short	(.L_905 - .L_904)
.L_904:
        /*0188*/ 	.word	0x00000008
.L_905:


//--------------------- .nv.info._ZN10layer_norm13ln_fwd_kernelINS_13Kernel_traitsI6__halffS2_fjLj49152ELj4ELj1ELj4ELj16ENS_18Kernel_traits_baseILj49152ES2_fS2_fjLj128EEEEEEEvNS_9FwdParamsE --------------------------
	.section	.nv.info._ZN10layer_norm13ln_fwd_kernelINS_13Kernel_traitsI6__halffS2_fjLj49152ELj4ELj1ELj4ELj16ENS_18Kernel_traits_baseILj49152ES2_fS2_fjLj128EEEEEEEvNS_9FwdParamsE,"",@"SHT_CUDA_INFO"
	.sectionflags	@""
	.align	4


	//----- nvinfo : EIATTR_CUDA_API_VERSION
	.align		4
        /*0000*/ 	.byte	0x04, 0x37
        /*0002*/ 	.short	(.L_907 - .L_906)
.L_906:
        /*0004*/ 	.word	0x00000082


	//----- nvinfo : EIATTR_KPARAM_INFO
	.align		4
.L_907:
        /*0008*/ 	.byte	0x04, 0x17
        /*000a*/ 	.short	(.L_909 - .L_908)
.L_908:
        /*000c*/ 	.word	0x00000000
        /*0010*/ 	.short	0x0000
        /*0012*/ 	.short	0x0000
        /*0014*/ 	.byte	0x00, 0xf0, 0x61, 0x01


	//----- nvinfo : EIATTR_SPARSE_MMA_MASK
	.align		4
.L_909:
        /*0018*/ 	.byte	0x03, 0x50
        /*001a*/ 	.short	0x0000


	//----- nvinfo : EIATTR_MAXREG_COUNT
	.align		4
        /*001c*/ 	.byte	0x03, 0x1b
        /*001e*/ 	.short	0x00ff


	//----- nvinfo : EIATTR_NUM_BARRIERS
	.align		4
        /*0020*/ 	.byte	0x02, 0x4c
        /*0022*/ 	.byte	0x01
	.zero		1


	//----- nvinfo : EIATTR_MERCURY_ISA_VERSION
	.align		4
        /*0024*/ 	.byte	0x03, 0x5f
        /*0026*/ 	.short	0x0101


	//----- nvinfo : EIATTR_COOP_GROUP_MASK_REGIDS
	.align		4
        /*0028*/ 	.byte	0x04, 0x29
        /*002a*/ 	.short	(.L_911 - .L_910)


	//   ....[0]....
.L_910:
        /*002c*/ 	.word	0xffffffff


	//   ....[1]....
        /*0030*/ 	.word	0xffffffff


	//   ....[2]....
        /*0034*/ 	.word	0xffffffff


	//   ....[3]....
        /*0038*/ 	.word	0xffffffff


	//   ....[4]....
        /*003c*/ 	.word	0xffffffff


	//   ....[5]....
        /*0040*/ 	.word	0xffffffff


	//   ....[6]....
        /*0044*/ 	.word	0xffffffff


	//   ....[7]....
        /*0048*/ 	.word	0xffffffff


	//   ....[8]....
        /*004c*/ 	.word	0xffffffff


	//   ....[9]....
        /*0050*/ 	.word	0xffffffff


	//   ....[10]....
        /*0054*/ 	.word	0xffffffff


	//   ....[11]....
        /*0058*/ 	.word	0xffffffff


	//   ....[12]....
        /*005c*/ 	.word	0xffffffff


	//   ....[13]....
        /*0060*/ 	.word	0xffffffff


	//   ....[14]....
        /*0064*/ 	.word	0xffffffff


	//   ....[15]....
        /*0068*/ 	.word	0xffffffff


	//   ....[16]....
        /*006c*/ 	.word	0xffffffff


	//   ....[17]....
        /*0070*/ 	.word	0xffffffff


	//   ....[18]....
        /*0074*/ 	.word	0xffffffff


	//   ....[19]....
        /*0078*/ 	.word	0xffffffff


	//   ....[20]....
        /*007c*/ 	.word	0xffffffff


	//   ....[21]....
        /*0080*/ 	.word	0xffffffff


	//   ....[22]....
        /*0084*/ 	.word	0xffffffff


	//   ....[23]....
        /*0088*/ 	.word	0xffffffff


	//   ....[24]....
        /*008c*/ 	.word	0xffffffff


	//   ....[25]....
        /*0090*/ 	.word	0xffffffff


	//   ....[26]....
        /*0094*/ 	.word	0x050000e9


	//   ....[27]....
        /*0098*/ 	.word	0x050000e9


	//   ....[28]....
        /*009c*/ 	.word	0x050000e9


	//   ....[29]....
        /*00a0*/ 	.word	0x050000e9


	//   ....[30]....
        /*00a4*/ 	.word	0x050000e9


	//   ....[31]....
        /*00a8*/ 	.word	0x050000e9


	//   ....[32]....
        /*00ac*/ 	.word	0x050000e9


	//   ....[33]....
        /*00b0*/ 	.word	0x050000e9


	//   ....[34]....
        /*00b4*/ 	.word	0x050000e9


	//   ....[35]....
        /*00b8*/ 	.word	0x050000e9


	//----- nvinfo : EIATTR_COOP_GROUP_INSTR_OFFSETS
	.align		4
.L_911:
        /*00bc*/ 	.byte	0x04, 0x28
        /*00be*/ 	.short	(.L_913 - .L_912)


	//   ....[0]....
.L_912:
        /*00c0*/ 	.word	0x00000fb0


	//   ....[1]....
        /*00c4*/ 	.word	0x00000fd0


	//   ....[2]....
        /*00c8*/ 	.word	0x00000ff0


	//   ....[3]....
        /*00cc*/ 	.word	0x00001010


	//   ....[4]....
        /*00d0*/ 	.word	0x00001030


	//   ....[5]....
        /*00d4*/ 	.word	0x00001c60


	//   ....[6]....
        /*00d8*/ 	.word	0x00001c80


	//   ....[7]....
        /*00dc*/ 	.word	0x00001ca0


	//   ....[8]....
        /*00e0*/ 	.word	0x00001cc0


	//   ....[9]....
        /*00e4*/ 	.word	0x00001ce0


	//   ....[10]....
        /*00e8*/ 	.word	0x00001e60


	//   ....[11]....
        /*00ec*/ 	.word	0x00001e90


	//   ....[12]....
        /*00f0*/ 	.word	0x00001ea0


	//   ....[13]....
        /*00f4*/ 	.word	0x00001f20


	//   ....[14]....
        /*00f8*/ 	.word	0x00001f40


	//   ....[15]....
        /*00fc*/ 	.word	0x00001f70


	//   ....[16]....
        /*0100*/ 	.word	0x00002080


	//   ....[17]....
        /*0104*/ 	.word	0x000020a0


	//   ....[18]....
        /*0108*/ 	.word	0x00002340


	//   ....[19]....
        /*010c*/ 	.word	0x000023a0


	//   ....[20]....
        /*0110*/ 	.word	0x000023d0


	//   ....[21]....
        /*0114*/ 	.word	0x000023e0


	//   ....[22]....
        /*0118*/ 	.word	0x00002480


	//   ....[23]....
        /*011c*/ 	.word	0x000024e0


	//   ....[24]....
        /*0120*/ 	.word	0x00002520


	//   ....[25]....
        /*0124*/ 	.word	0x000025a0


	//   ....[26]....
        /*0128*/ 	.word	0x00005390


	//   ....[27]....
        /*012c*/ 	.word	0x00005400


	//   ....[28]....
        /*0130*/ 	.word	0x00005470


	//   ....[29]....
        /*0134*/ 	.word	0x000054e0


	//   ....[30]....
        /*0138*/ 	.word	0x00005550


	//   ....[31]....
        /*013c*/ 	.word	0x000061c0


	//   ....[32]....
        /*0140*/ 	.word	0x00006230


	//   ....[33]....
        /*0144*/ 	.word	0x000062a0


	//   ....[34]....
        /*0148*/ 	.word	0x00006310


	//   ....[35]....
        /*014c*/ 	.word	0x00006380


	//----- nvinfo : EIATTR_EXIT_INSTR_OFFSETS
	.align		4
.L_913:
        /*0150*/ 	.byte	0x04, 0x1c
        /*0152*/ 	.short	(.L_915 - .L_914)


	//   ....[0]....
.L_914:
        /*0154*/ 	.word	0x00000070


	//   ....[1]....
        /*0158*/ 	.word	0x00005330


	//----- nvinfo : EIATTR_MAX_THREADS
	.align		4
.L_915:
        /*015c*/ 	.byte	0x04, 0x05
        /*015e*/ 	.short	(.L_917 - .L_916)
.L_916:
        /*0160*/ 	.word	0x00000080
        /*0164*/ 	.word	0x00000001
        /*0168*/ 	.word	0x00000001


	//----- nvinfo : EIATTR_CRS_STACK_SIZE
	.align		4
.L_917:
        /*016c*/ 	.byte	0x04, 0x1e
        /*016e*/ 	.short	(.L_919 - .L_918)
.L_918:
        /*0170*/ 	.word	0x00000000


	//----- nvinfo : EIATTR_CBANK_PARAM_SIZE
	.align		4
.L_919:
        /*0174*/ 	.byte	0x03, 0x19
        /*0176*/ 	.short	0x0058


	//----- nvinfo : EIATTR_PARAM_CBANK
	.align		4
        /*0178*/ 	.byte	0x04, 0x0a
        /*017a*/ 	.short	(.L_921 - .L_920)
	.align		4
.L_920:
        /*017c*/ 	.word	index@(.nv.constant0._ZN10layer_norm13ln_fwd_kernelINS_13Kernel_traitsI6__halffS2_fjLj49152ELj4ELj1ELj4ELj16ENS_18Kernel_traits_baseILj49152ES2_fS2_fjLj128EEEEEEEvNS_9FwdParamsE)
        /*0180*/ 	.short	0x0210
        /*0182*/ 	.short	0x0058


	//----- nvinfo : EIATTR_SW_WAR
	.align		4
.L_921:
        /*0184*/ 	.byte	0x04, 0x36
        /*0186*/ 	.short	(.L_923 - .L_922)
.L_922:
        /*0188*/ 	.word	0x00000008
.L_923:


//--------------------- .nv.info._ZN10layer_norm13ln_fwd_kernelINS_13Kernel_traitsI6__halfS2_S2_fjLj49152ELj4ELj1ELj4ELj16ENS_18Kernel_traits_baseILj49152ES2_S2_S2_fjLj128EEEEEEEvNS_9FwdParamsE --------------------------
	.section	.nv.info._ZN10layer_norm13ln_fwd_kernelINS_13Kernel_traitsI6__halfS2_S2_fjLj49152ELj4ELj1ELj4ELj16ENS_18Kernel_traits_baseILj49152ES2_S2_S2_fjLj128EEEEEEEvNS_9FwdParamsE,"",@"SHT_CUDA_INFO"
	.sectionflags	@""
	.align	4


	//----- nvinfo : EIATTR_CUDA_API_VERSION
	.align		4
        /*0000*/ 	.byte	0x04, 0x37
        /*0002*/ 	.short	(.L_925 - .L_924)
.L_924:
        /*0004*/ 	.word	0x00000082


	//----- nvinfo : EIATTR_KPARAM_INFO
	.align		4
.L_925:
        /*0008*/ 	.byte	0x04, 0x17
        /*000a*/ 	.short	(.L_927 - .L_926)
.L_926:
        /*000c*/ 	.word	0x00000000
        /*0010*/ 	.short	0x0000
        /*0012*/ 	.short	0x0000
        /*0014*/ 	.byte	0x00, 0xf0, 0x61, 0x01


	//----- nvinfo : EIATTR_SPARSE_MMA_MASK
	.align		4
.L_927:
        /*0018*/ 	.byte	0x03, 0x50
        /*001a*/ 	.short	0x0000


	//----- nvinfo : EIATTR_MAXREG_COUNT
	.align		4
        /*001c*/ 	.byte	0x03, 0x1b
        /*001e*/ 	.short	0x00ff


	//----- nvinfo : EIATTR_NUM_BARRIERS
	.align		4
        /*0020*/ 	.byte	0x02, 0x4c
        /*0022*/ 	.byte	0x01
	.zero		1


	//----- nvinfo : EIATTR_MERCURY_ISA_VERSION
	.align		4
        /*0024*/ 	.byte	0x03, 0x5f
        /*0026*/ 	.short	0x0101


	//----- nvinfo : EIATTR_COOP_GROUP_MASK_REGIDS
	.align		4
        /*0028*/ 	.byte	0x04, 0x29
        /*002a*/ 	.short	(.L_929 - .L_928)


	//   ....[0]....
.L_928:
        /*002c*/ 	.word	0xffffffff


	//   ....[1]....
        /*0030*/ 	.word	0xffffffff


	//   ....[2]....
        /*0034*/ 	.word	0xffffffff


	//   ....[3]....
        /*0038*/ 	.word	0xffffffff


	//   ....[4]....
        /*003c*/ 	.word	0xffffffff


	//   ....[5]....
        /*0040*/ 	.word	0xffffffff


	//   ....[6]....
        /*0044*/ 	.word	0xffffffff


	//   ....[7]....
        /*0048*/ 	.word	0xffffffff


	//   ....[8]....
        /*004c*/ 	.word	0xffffffff


	//   ....[9]....
        /*0050*/ 	.word	0xffffffff


	//   ....[10]....
        /*0054*/ 	.word	0xffffffff


	//   ....[11]....
        /*0058*/ 	.word	0xffffffff


	//   ....[12]....
        /*005c*/ 	.word	0xffffffff


	//   ....[13]....
        /*0060*/ 	.word	0xffffffff


	//   ....[14]....
        /*0064*/ 	.word	0xffffffff


	//   ....[15]....
        /*0068*/ 	.word	0xffffffff


	//   ....[16]....
        /*006c*/ 	.word	0xffffffff


	//   ....[17]....
        /*0070*/ 	.word	0xffffffff


	//   ....[18]....
        /*0074*/ 	.word	0xffffffff


	//   ....[19]....
        /*0078*/ 	.word	0xffffffff


	//   ....[20]....
        /*007c*/ 	.word	0xffffffff


	//   ....[21]....
        /*0080*/ 	.word	0xffffffff


	//   ....[22]....
        /*0084*/ 	.word	0xffffffff


	//   ....[23]....
        /*0088*/ 	.word	0xffffffff


	//   ....[24]....
        /*008c*/ 	.word	0xffffffff


	//   ....[25]....
        /*0090*/ 	.word	0xffffffff


	//   ....[26]....
        /*0094*/ 	.word	0x050000dd


	//   ....[27]....
        /*0098*/ 	.word	0x050000dd


	//   ....[28]....
        /*009c*/ 	.word	0x050000dd


	//   ....[29]....
        /*00a0*/ 	.word	0x050000dd


	//   ....[30]....
        /*00a4*/ 	.word	0x050000dd


	//   ....[31]....
        /*00a8*/ 	.word	0x050000dd


	//   ....[32]....
        /*00ac*/ 	.word	0x050000dd


	//   ....[33]....
        /*00b0*/ 	.word	0x050000dd


	//   ....[34]....
        /*00b4*/ 	.word	0x050000dd


	//   ....[35]....
        /*00b8*/ 	.word	0x050000dd


	//----- nvinfo : EIATTR_COOP_GROUP_INSTR_OFFSETS
	.align		4
.L_929:
        /*00bc*/ 	.byte	0x04, 0x28
        /*00be*/ 	.short	(.L_931 - .L_930)


	//   ....[0]....
.L_930:
        /*00c0*/ 	.word	0x000011d0


	//   ....[1]....
        /*00c4*/ 	.word	0x000011f0


	//   ....[2]....
        /*00c8*/ 	.word	0x00001210


	//   ....[3]....
        /*00cc*/ 	.word	0x00001230


	//   ....[4]....
        /*00d0*/ 	.word	0x00001250


	//   ....[5]....
        /*00d4*/ 	.word	0x00001e80


	//   ....[6]....
        /*00d8*/ 	.word	0x00001ea0


	//   ....[7]....
        /*00dc*/ 	.word	0x00001ec0


	//   ....[8]....
        /*00e0*/ 	.word	0x00001ee0


	//   ....[9]....
        /*00e4*/ 	.word	0x00001f00


	//   ....[10]....
        /*00e8*/ 	.word	0x00002080


	//   ....[11]....
        /*00ec*/ 	.word	0x000020b0


	//   ....[12]....
        /*00f0*/ 	.word	0x000020c0


	//   ....[13]....
        /*00f4*/ 	.word	0x00002130


	//   ....[14]....
        /*00f8*/ 	.word	0x00002160


	//   ....[15]....
        /*00fc*/ 	.word	0x00002180


	//   ....[16]....
        /*0100*/ 	.word	0x00002290


	//   ....[17]....
        /*0104*/ 	.word	0x000022b0


	//   ....[18]....
        /*0108*/ 	.word	0x00002560


	//   ....[19]....
        /*010c*/ 	.word	0x000025b0


	//   ....[20]....
        /*0110*/ 	.word	0x000025c0


	//   ....[21]....
        /*0114*/ 	.word	0x000025d0


	//   ....[22]....
        /*0118*/ 	.word	0x00002660


	//   ....[23]....
        /*011c*/ 	.word	0x000026a0


	//   ....[24]....
        /*0120*/ 	.word	0x00002750


	//   ....[25]....
        /*0124*/ 	.word	0x00002770


	//   ....[26]....
        /*0128*/ 	.word	0x00003c20


	//   ....[27]....
        /*012c*/ 	.word	0x00003c90


	//   ....[28]....
        /*0130*/ 	.word	0x00003d00


	//   ....[29]....
        /*0134*/ 	.word	0x00003d70


	//   ....[30]....
        /*0138*/ 	.word	0x00003de0


	//   ....[31]....
        /*013c*/ 	.word	0x00004a60


	//   ....[32]....
        /*0140*/ 	.word	0x00004ad0


	//   ....[33]....
        /*0144*/ 	.word	0x00004b40


	//   ....[34]....
        /*0148*/ 	.word	0x00004bb0


	//   ....[35]....
        /*014c*/ 	.word	0x00004c20


	//----- nvinfo : EIATTR_EXIT_INSTR_OFFSETS
	.align		4
.L_931:
        /*0150*/ 	.byte	0x04, 0x1c
        /*0152*/ 	.short	(.L_933 - .L_932)


	//   ....[0]....
.L_932:
        /*0154*/ 	.word	0x00000070


	//   ....[1]....
        /*0158*/ 	.word	0x00003bc0


	//----- nvinfo : EIATTR_MAX_THREADS
	.align		4
.L_933:
        /*015c*/ 	.byte	0x04, 0x05
        /*015e*/ 	.short	(.L_935 - .L_934)
.L_934:
        /*0160*/ 	.word	0x00000080
        /*0164*/ 	.word	0x00000001
        /*0168*/ 	.word	0x00000001


	//----- nvinfo : EIATTR_CRS_STACK_SIZE
	.align		4
.L_935:
        /*016c*/ 	.byte	0x04, 0x1e
        /*016e*/ 	.short	(.L_937 - .L_936)
.L_936:
        /*0170*/ 	.word	0x00000000


	//----- nvinfo : EIATTR_CBANK_PARAM_SIZE
	.align		4
.L_937:
        /*0174*/ 	.byte	0x03, 0x19
        /*0176*/ 	.short	0x0058


	//----- nvinfo : EIATTR_PARAM_CBANK
	.align		4
        /*0178*/ 	.byte	0x04, 0x0a
        /*017a*/ 	.short	(.L_939 - .L_938)
	.align		4
.L_938:
        /*017c*/ 	.word	index@(.nv.constant0._ZN10layer_norm13ln_fwd_kernelINS_13Kernel_traitsI6__halfS2_S2_fjLj49152ELj4ELj1ELj4ELj16ENS_18Kernel_traits_baseILj49152ES2_S2_S2_fjLj128EEEEEEEvNS_9FwdParamsE)
        /*0180*/ 	.short	0x0210
        /*0182*/ 	.short	0x0058


	//----- nvinfo : EIATTR_SW_WAR
	.align		4
.L_939:
        /*0184*/ 	.byte	0x04, 0x36
        /*0186*/ 	.short	(.L_941 - .L_940)
.L_940:
        /*0188*/ 	.word	0x00000008
.L_941:


//--------------------- .nv.info._ZN10layer_norm13ln_fwd_kernelINS_13Kernel_traitsIffffjLj49152ELj8ELj1ELj4ELj16ENS_18Kernel_traits_baseILj49152EffffjLj128EEEEEEEvNS_9FwdParamsE --------------------------
	.section	.nv.info._ZN10layer_norm13ln_fwd_kernelINS_13Kernel_traitsIffffjLj49152ELj8ELj1ELj4ELj16ENS_18Kernel_traits_baseILj49152EffffjLj128EEEEEEEvNS_9FwdParamsE,"",@"SHT_CUDA_INFO"
	.sectionflags	@""
	.align	4


	//----- nvinfo : EIATTR_CUDA_API_VERSION
	.align		4
        /*0000*/ 	.byte	0x04, 0x37
        /*0002*/ 	.short	(.L_943 - .L_942)
.L_942:
        /*0004*/ 	.word	0x00000082


	//----- nvinfo : EIATTR_KPARAM_INFO
	.align		4
.L_943:
        /*0008*/ 	.byte	0x04, 0x17
        /*000a*/ 	.short	(.L_945 - .L_944)
.L_944:
        /*000c*/ 	.word	0x00000000
        /*0010*/ 	.short	0x0000
        /*0012*/ 	.short	0x0000
        /*0014*/ 	.byte	0x00, 0xf0, 0x61, 0x01


	//----- nvinfo : EIATTR_SPARSE_MMA_MASK
	.align		4
.L_945:
        /*0018*/ 	.byte	0x03, 0x50
        /*001a*/ 	.short	0x0000


	//----- nvinfo : EIATTR_MAXREG_COUNT
	.align		4
        /*001c*/ 	.byte	0x03, 0x1b
        /*001e*/ 	.short	0x00ff


	//----- nvinfo : EIATTR_NUM_BARRIERS
	.align		4
        /*0020*/ 	.byte	0x02, 0x4c
        /*0022*/ 	.byte	0x01
	.zero		1


	//----- nvinfo : EIATTR_MERCURY_ISA_VERSION
	.align		4
        /*0024*/ 	.byte	0x03, 0x5f
        /*0026*/ 	.short	0x0101


	//----- nvinfo : EIATTR_COOP_GROUP_MASK_REGIDS
	.align		4
        /*0028*/ 	.byte	0x04, 0x29
        /*002a*/ 	.short	(.L_947 - .L_946)


	//   ....[0]....
.L_946:
        /*002c*/ 	.word	0xffffffff


	//   ....[1]....
        /*0030*/ 	.word	0xffffffff


	//   ....[2]....
        /*0034*/ 	.word	0xffffffff


	//   ....[3]....
        /*0038*/ 	.word	0xffffffff


	//   ....[4]....
        /*003c*/ 	.word	0xffffffff


	//   ....[5]....
        /*0040*/ 	.word	0xffffffff


	//   ....[6]....
        /*0044*/ 	.word	0xffffffff


	//   ....[7]....
        /*0048*/ 	.word	0xffffffff


	//   ....[8]....
        /*004c*/ 	.word	0xffffffff


	//   ....[9]....
        /*0050*/ 	.word	0xffffffff


	//   ....[10]....
        /*0054*/ 	.word	0xffffffff


	//   ....[11]....
        /*0058*/ 	.word	0xffffffff


	//   ....[12]....
        /*005c*/ 	.word	0xffffffff


	//   ....[13]....
        /*0060*/ 	.word	0xffffffff


	//   ....[14]....
        /*0064*/ 	.word	0xffffffff


	//   ....[15]....
        /*0068*/ 	.word	0xffffffff


	//   ....[16]....
        /*006c*/ 	.word	0xffffffff


	//   ....[17]....
        /*0070*/ 	.word	0xffffffff


	//   ....[18]....
        /*0074*/ 	.word	0xffffffff


	//   ....[19]....
        /*0078*/ 	.word	0xffffffff


	//   ....[20]....
        /*007c*/ 	.word	0xffffffff


	//   ....[21]....
        /*0080*/ 	.word	0xffffffff


	//   ....[22]....
        /*0084*/ 	.word	0xffffffff


	//   ....[23]....
        /*0088*/ 	.word	0xffffffff


	//   ....[24]....
        /*008c*/ 	.word	0xffffffff


	//   ....[25]....
        /*0090*/ 	.word	0xffffffff


	//   ....[26]....
        /*0094*/ 	.word	0xffffffff


	//   ....[27]....
        /*0098*/ 	.word	0xffffffff


	//   ....[28]....
        /*009c*/ 	.word	0xffffffff


	//   ....[29]....
        /*00a0*/ 	.word	0x050000ad


	//   ....[30]....
        /*00a4*/ 	.word	0x050000ad


	//   ....[31]....
        /*00a8*/ 	.word	0x050000ad


	//   ....[32]....
        /*00ac*/ 	.word	0x050000ad


	//   ....[33]....
        /*00b0*/ 	.word	0x050000ad


	//   ....[34]....
        /*00b4*/ 	.word	0x050000ad


	//   ....[35]....
        /*00b8*/ 	.word	0x050000ad


	//   ....[36]....
        /*00bc*/ 	.word	0x050000ad


	//   ....[37]....
        /*00c0*/ 	.word	0x050000ad


	//   ....[38]....
        /*00c4*/ 	.word	0x050000ad


	//----- nvinfo : EIATTR_COOP_GROUP_INSTR_OFFSETS
	.align		4
.L_947:
        /*00c8*/ 	.byte	0x04, 0x28
        /*00ca*/ 	.short	(.L_949 - .L_948)


	//   ....[0]....
.L_948:
        /*00cc*/ 	.word	0x000008c0


	//   ....[1]....
        /*00d0*/ 	.word	0x000008e0


	//   ....[2]....
        /*00d4*/ 	.word	0x00000900


	//   ....[3]....
        /*00d8*/ 	.word	0x00000920


	//   ....[4]....
        /*00dc*/ 	.word	0x00000940


	//   ....[5]....
        /*00e0*/ 	.word	0x00000f70


	//   ....[6]....
        /*00e4*/ 	.word	0x00000f90


	//   ....[7]....
        /*00e8*/ 	.word	0x00000fb0


	//   ....[8]....
        /*00ec*/ 	.word	0x00000fd0


	//   ....[9]....
        /*00f0*/ 	.word	0x00000ff0


	//   ....[10]....
        /*00f4*/ 	.word	0x00001150


	//   ....[11]....
        /*00f8*/ 	.word	0x000011a0


	//   ....[12]....
        /*00fc*/ 	.word	0x000011b0


	//   ....[13]....
        /*0100*/ 	.word	0x00001220


	//   ....[14]....
        /*0104*/ 	.word	0x00001250


	//   ....[15]....
        /*0108*/ 	.word	0x00001280


	//   ....[16]....
        /*010c*/ 	.word	0x00001380


	//   ....[17]....
        /*0110*/ 	.word	0x000013a0


	//   ....[18]....
        /*0114*/ 	.word	0x00001660


	//   ....[19]....
        /*0118*/ 	.word	0x000016a0


	//   ....[20]....
        /*011c*/ 	.word	0x000016c0


	//   ....[21]....
        /*0120*/ 	.word	0x000016d0


	//   ....[22]....
        /*0124*/ 	.word	0x000016e0


	//   ....[23]....
        /*0128*/ 	.word	0x00001780


	//   ....[24]....
        /*012c*/ 	.word	0x00001820


	//   ....[25]....
        /*0130*/ 	.word	0x00001840


	//   ....[26]....
        /*0134*/ 	.word	0x000018a0


	//   ....[27]....
        /*0138*/ 	.word	0x00001910


	//   ....[28]....
        /*013c*/ 	.word	0x00001950


	//   ....[29]....
        /*0140*/ 	.word	0x000025c0


	//   ....[30]....
        /*0144*/ 	.word	0x00002630


	//   ....[31]....
        /*0148*/ 	.word	0x000026a0


	//   ....[32]....
        /*014c*/ 	.word	0x00002710


	//   ....[33]....
        /*0150*/ 	.word	0x00002780


	//   ....[34]....
        /*0154*/ 	.word	0x00002e00


	//   ....[35]....
        /*0158*/ 	.word	0x00002e70


	//   ....[36]....
        /*015c*/ 	.word	0x00002ee0


	//   ....[37]....
        /*0160*/ 	.word	0x00002f50


	//   ....[38]....
        /*0164*/ 	.word	0x00002fc0


	//----- nvinfo : EIATTR_EXIT_INSTR_OFFSETS
	.align		4
.L_949:
        /*0168*/ 	.byte	0x04, 0x1c
        /*016a*/ 	.short	(.L_951 - .L_950)


	//   ....[0]....
.L_950:
        /*016c*/ 	.word	0x00000070


	//   ....[1]....
        /*0170*/ 	.word	0x00002560


	//----- nvinfo : EIATTR_MAX_THREADS
	.align		4
.L_951:
        /*0174*/ 	.byte	0x04, 0x05
        /*0176*/ 	.short	(.L_953 - .L_952)
.L_952:
        /*0178*/ 	.word	0x00000080
        /*017c*/ 	.word	0x00000001
        /*0180*/ 	.word	0x00000001


	//----- nvinfo : EIATTR_CRS_STACK_SIZE
	.align		4
.L_953:
        /*0184*/ 	.byte	0x04, 0x1e
        /*0186*/ 	.short	(.L_955 - .L_954)
.L_954:
        /*0188*/ 	.word	0x00000000


	//----- nvinfo : EIATTR_CBANK_PARAM_SIZE
	.align		4
.L_955:
        /*018c*/ 	.byte	0x03, 0x19
        /*018e*/ 	.short	0x0058


	//----- nvinfo : EIATTR_PARAM_CBANK
	.align		4
        /*0190*/ 	.byte	0x04, 0x0a
        /*0192*/ 	.short	(.L_957 - .L_956)
	.align		4
.L_956:
        /*0194*/ 	.word	index@(.nv.constant0._ZN10layer_norm13ln_fwd_kernelINS_13Kernel_traitsIffffjLj49152ELj8ELj1ELj4ELj16ENS_18Kernel_traits_baseILj49152EffffjLj128EEEEEEEvNS_9FwdParamsE)
        /*0198*/ 	.short	0x0210
        /*019a*/ 	.short	0x0058


	//----- nvinfo : EIATTR_SW_WAR
	.align		4
.L_957:
        /*019c*/ 	.byte	0x04, 0x36
        /*019e*/ 	.short	(.L_959 - .L_958)
.L_958:
        /*01a0*/ 	.word	0x00000008
.L_959:


//--------------------- .nv.info._ZN10layer_norm13ln_fwd_kernelINS_13Kernel_traitsI13__nv_bfloat16fS2_fjLj40960ELj4ELj1ELj4ELj16ENS_18Kernel_traits_baseILj40960ES2_fS2_fjLj128EEEEEEEvNS_9FwdParamsE --------------------------
	.section	.nv.info._ZN10layer_norm13ln_fwd_kernelINS_13Kernel_traitsI13__nv_bfloat16fS2_fjLj40960ELj4ELj1ELj4ELj16ENS_18Kernel_traits_baseILj40960ES2_fS2_fjLj128EEEEEEEvNS_9FwdParamsE,"",@"SHT_CUDA_INFO"
	.sectionflags	@""
	.align	4


	//----- nvinfo : EIATTR_CUDA_API_VERSION
	.align		4
        /*0000*/ 	.byte	0x04, 0x37
        /*0002*/ 	.short	(.L_961 - .L_960)
.L_960:
        /*0004*/ 	.word	0x00000082


	//----- nvinfo : EIATTR_KPARAM_INFO
	.align		4
.L_961:
        /*0008*/ 	.byte	0x04, 0x17
        /*000a*/ 	.short	(.L_963 - .L_962)
.L_962:
        /*000c*/ 	.word	0x00000000
        /*0010*/ 	.short	0x0000
        /*0012*/ 	.short	0x0000
        /*0014*/ 	.byte	0x00, 0xf0, 0x61, 0x01


	//----- nvinfo : EIATTR_SPARSE_MMA_MASK
	.align		4
.L_963:
        /*0018*/ 	.byte	0x03, 0x50
        /*001a*/ 	.short	0x0000


	//----- nvinfo : EIATTR_MAXREG_COUNT
	.align		4
        /*001c*/ 	.byte	0x03, 0x1b
        /*001e*/ 	.short	0x00ff


	//----- nvinfo : EIATTR_NUM_BARRIERS
	.align		4
        /*0020*/ 	.byte	0x02, 0x4c
        /*0022*/ 	.byte	0x01
	.zero		1


	//----- nvinfo : EIATTR_MERCURY_ISA_VERSION
	.align		4
        /*0024*/ 	.byte	0x03, 0x5f
        /*0026*/ 	.short	0x0101


	//----- nvinfo : EIATTR_COOP_GROUP_MASK_REGIDS
	.align		4
        /*0028*/ 	.byte	0x04, 0x29
        /*002a*/ 	.short	(.L_965 - .L_964)


	//   ....[0]....
.L_964:
        /*002c*/ 	.word	0xffffffff


	//   ....[1]....
        /*0030*/ 	.word	0xffffffff


	//   ....[2]....
        /*0034*/ 	.word	0xffffffff


	//   ....[3]....
        /*0038*/ 	.word	0xffffffff


	//   ....[4]....
        /*003c*/ 	.word	0xffffffff


	//   ....[5]....
        /*0040*/ 	.word	0xffffffff


	//   ....[6]....
        /*0044*/ 	.word	0xffffffff


	//   ....[7]....
        /*0048*/ 	.word	0xffffffff


	//   ....[8]....
        /*004c*/ 	.word	0xffffffff


	//   ....[9]....
        /*0050*/ 	.word	0xffffffff


	//   ....[10]....
        /*0054*/ 	.word	0xffffffff


	//   ....[11]....
        /*0058*/ 	.word	0xffffffff


	//   ....[12]....
        /*005c*/ 	.word	0xffffffff


	//   ....[13]....
        /*0060*/ 	.word	0xffffffff


	//   ....[14]....
        /*0064*/ 	.word	0xffffffff


	//   ....[15]....
        /*0068*/ 	.word	0xffffffff


	//   ....[16]....
        /*006c*/ 	.word	0xffffffff


	//   ....[17]....
        /*0070*/ 	.word	0xffffffff


	//   ....[18]....
        /*0074*/ 	.word	0xffffffff


	//   ....[19]....
        /*0078*/ 	.word	0xffffffff


	//   ....[20]....
        /*007c*/ 	.word	0xffffffff


	//   ....[21]....
        /*0080*/ 	.word	0xffffffff


	//   ....[22]....
        /*0084*/ 	.word	0xffffffff


	//   ....[23]....
        /*0088*/ 	.word	0xffffffff


	//   ....[24]....
        /*008c*/ 	.word	0xffffffff


	//   ....[25]....
        /*0090*/ 	.word	0xffffffff


	//   ....[26]....
        /*0094*/ 	.word	0x050000c5


	//   ....[27]....
        /*0098*/ 	.word	0x050000c5


	//   ....[28]....
        /*009c*/ 	.word	0x050000c5


	//   ....[29]....
        /*00a0*/ 	.word	0x050000c5


	//   ....[30]....
        /*00a4*/ 	.word	0x050000c5


	//   ....[31]....
        /*00a8*/ 	.word	0x050000c5


	//   ....[32]....
        /*00ac*/ 	.word	0x050000c5


	//   ....[33]....
        /*00b0*/ 	.word	0x050000c5


	//   ....[34]....
        /*00b4*/ 	.word	0x050000c5


	//   ....[35]....
        /*00b8*/ 	.word	0x050000c5


	//----- nvinfo : EIATTR_COOP_GROUP_INSTR_OFFSETS
	.align		4
.L_965:
        /*00bc*/ 	.byte	0x04, 0x28
        /*00be*/ 	.short	(.L_967 - .L_966)


	//   ....[0]....
.L_966:
        /*00c0*/ 	.word	0x00000d60


	//   ....[1]....
        /*00c4*/ 	.word	0x00000d80


	//   ....[2]....
        /*00c8*/ 	.word	0x00000da0


	//   ....[3]....
        /*00cc*/ 	.word	0x00000dc0


	//   ....[4]....
        /*00d0*/ 	.word	0x00000de0


	//   ....[5]....
        /*00d4*/ 	.word	0x00001810


	//   ....[6]....
        /*00d8*/ 	.word	0x00001830


	//   ....[7]....
        /*00dc*/ 	.word	0x00001850


	//   ....[8]....
        /*00e0*/ 	.word	0x00001870


	//   ....[9]....
        /*00e4*/ 	.word	0x00001890


	//   ....[10]....
        /*00e8*/ 	.word	0x00001a10


	//   ....[11]....
        /*00ec*/ 	.word	0x00001a40


	//   ....[12]....
        /*00f0*/ 	.word	0x00001a50


	//   ....[13]....
        /*00f4*/ 	.word	0x00001aa0


	//   ....[14]....
        /*00f8*/ 	.word	0x00001b00


	//   ....[15]....
        /*00fc*/ 	.word	0x00001b20


	//   ....[16]....
        /*0100*/ 	.word	0x00001c20


	//   ....[17]....
        /*0104*/ 	.word	0x00001c40


	//   ....[18]....
        /*0108*/ 	.word	0x00001ef0


	//   ....[19]....
        /*010c*/ 	.word	0x00001f40


	//   ....[20]....
        /*0110*/ 	.word	0x00001f70


	//   ....[21]....
        /*0114*/ 	.word	0x00001f80


	//   ....[22]....
        /*0118*/ 	.word	0x00002000


	//   ....[23]....
        /*011c*/ 	.word	0x00002030


	//   ....[24]....
        /*0120*/ 	.word	0x000020b0


	//   ....[25]....
        /*0124*/ 	.word	0x000020e0


	//   ....[26]....
        /*0128*/ 	.word	0x00004880


	//   ....[27]....
        /*012c*/ 	.word	0x000048f0


	//   ....[28]....
        /*0130*/ 	.word	0x00004960


	//   ....[29]....
        /*0134*/ 	.word	0x000049d0


	//   ....[30]....
        /*0138*/ 	.word	0x00004a40


	//   ....[31]....
        /*013c*/ 	.word	0x000054c0


	//   ....[32]....
        /*0140*/ 	.word	0x00005530


	//   ....[33]....
        /*0144*/ 	.word	0x000055a0


	//   ....[34]....
        /*0148*/ 	.word	0x00005610


	//   ....[35]....
        /*014c*/ 	.word	0x00005680


	//----- nvinfo : EIATTR_EXIT_INSTR_OFFSETS
	.align		4
.L_967:
        /*0150*/ 	.byte	0x04, 0x1c
        /*0152*/ 	.short	(.L_969 - .L_968)


	//   ....[0]....
.L_968:
        /*0154*/ 	.word	0x00000070


	//   ....[1]....
        /*0158*/ 	.word	0x00004820


	//----- nvinfo : EIATTR_MAX_THREADS
	.align		4
.L_969:
        /*015c*/ 	.byte	0x04, 0x05
        /*015e*/ 	.short	(.L_971 - .L_970)
.L_970:
        /*0160*/ 	.word	0x00000080
        /*0164*/ 	.word	0x00000001
        /*0168*/ 	.word	0x00000001


	//----- nvinfo : EIATTR_CRS_STACK_SIZE
	.align		4
.L_971:
        /*016c*/ 	.byte	0x04, 0x1e
        /*016e*/ 	.short	(.L_973 - .L_972)
.L_972:
        /*0170*/ 	.word	0x00000000


	//----- nvinfo : EIATTR_CBANK_PARAM_SIZE
	.align		4
.L_973:
        /*0174*/ 	.byte	0x03, 0x19
        /*0176*/ 	.short	0x0058


	//----- nvinfo : EIATTR_PARAM_CBANK
	.align		4
        /*0178*/ 	.byte	0x04, 0x0a
        /*017a*/ 	.short	(.L_975 - .L_974)
	.align		4
.L_974:
        /*017c*/ 	.word	index@(.nv.constant0._ZN10layer_norm13ln_fwd_kernelINS_13Kernel_traitsI13__nv_bfloat16fS2_fjLj40960ELj4ELj1ELj4ELj16ENS_18Kernel_traits_baseILj40960ES2_fS2_fjLj128EEEEEEEvNS_9FwdParamsE)
        /*0180*/ 	.short	0x0210
        /*0182*/ 	.short	0x0058


	//----- nvinfo : EIATTR_SW_WAR
	.align		4
.L_975:
        /*0184*/ 	.byte	0x04, 0x36
        /*0186*/ 	.short	(.L_977 - .L_976)
.L_976:
        /*0188*/ 	.word	0x00000008
.L_977:


//--------------------- .nv.info._ZN10layer_norm13ln_fwd_kernelINS_13Kernel_traitsI13__nv_bfloat16S2_S2_fjLj40960ELj4ELj1ELj4ELj16ENS_18Kernel_traits_baseILj40960ES2_S2_S2_fjLj128EEEEEEEvNS_9FwdParamsE --------------------------
	.section	.nv.info._ZN10layer_norm13ln_fwd_kernelINS_13Kernel_traitsI13__nv_bfloat16S2_S2_fjLj40960ELj4ELj1ELj4ELj16ENS_18Kernel_traits_baseILj40960ES2_S2_S2_fjLj128EEEEEEEvNS_9FwdParamsE,"",@"SHT_CUDA_INFO"
	.sectionflags	@""
	.align	4


	//----- nvinfo : EIATTR_CUDA_API_VERSION
	.align		4
        /*0000*/ 	.byte	0x04, 0x37
        /*0002*/ 	.short	(.L_979 - .L_978)
.L_978:
        /*0004*/ 	.word	0x00000082


	//----- nvinfo : EIATTR_KPARAM_INFO
	.align		4
.L_979:
        /*0008*/ 	.byte	0x04, 0x17
        /*000a*/ 	.short	(.L_981 - .L_980)
.L_980:
        /*000c*/ 	.word	0x00000000
        /*0010*/ 	.short	0x0000
        /*0012*/ 	.short	0x0000
        /*0014*/ 	.byte	0x00, 0xf0, 0x61, 0x01


	//----- nvinfo : EIATTR_SPARSE_MMA_MASK
	.align		4
.L_981:
        /*0018*/ 	.byte	0x03, 0x50
        /*001a*/ 	.short	0x0000


	//----- nvinfo : EIATTR_MAXREG_COUNT
	.align		4
        /*001c*/ 	.byte	0x03, 0x1b
        /*001e*/ 	.short	0x00ff


	//----- nvinfo : EIATTR_NUM_BARRIERS
	.align		4
        /*0020*/ 	.byte	0x02, 0x4c
        /*0022*/ 	.byte	0x01
	.zero		1


	//----- nvinfo : EIATTR_MERCURY_ISA_VERSION
	.align		4
        /*0024*/ 	.byte	0x03, 0x5f
        /*0026*/ 	.short	0x0101


	//----- nvinfo : EIATTR_COOP_GROUP_MASK_REGIDS
	.align		4
        /*0028*/ 	.byte	0x04, 0x29
        /*002a*/ 	.short	(.L_983 - .L_982)


	//   ....[0]....
.L_982:
        /*002c*/ 	.word	0xffffffff


	//   ....[1]....
        /*0030*/ 	.word	0xffffffff


	//   ....[2]....
        /*0034*/ 	.word	0xffffffff


	//   ....[3]....
        /*0038*/ 	.word	0xffffffff


	//   ....[4]....
        /*003c*/ 	.word	0xffffffff


	//   ....[5]....
        /*0040*/ 	.word	0xffffffff


	//   ....[6]....
        /*0044*/ 	.word	0xffffffff


	//   ....[7]....
        /*0048*/ 	.word	0xffffffff


	//   ....[8]....
        /*004c*/ 	.word	0xffffffff


	//   ....[9]....
        /*0050*/ 	.word	0xffffffff


	//   ....[10]....
        /*0054*/ 	.word	0xffffffff


	//   ....[11]....
        /*0058*/ 	.word	0xffffffff


	//   ....[12]....
        /*005c*/ 	.word	0xffffffff


	//   ....[13]....
        /*0060*/ 	.word	0xffffffff


	//   ....[14]....
        /*0064*/ 	.word	0xffffffff


	//   ....[15]....
        /*0068*/ 	.word	0xffffffff


	//   ....[16]....
        /*006c*/ 	.word	0xffffffff


	//   ....[17]....
        /*0070*/ 	.word	0xffffffff


	//   ....[18]....
        /*0074*/ 	.word	0xffffffff


	//   ....[19]....
        /*0078*/ 	.word	0xffffffff


	//   ....[20]....
        /*007c*/ 	.word	0xffffffff


	//   ....[21]....
        /*0080*/ 	.word	0xffffffff


	//   ....[22]....
        /*0084*/ 	.word	0xffffffff


	//   ....[23]....
        /*0088*/ 	.word	0xffffffff


	//   ....[24]....
        /*008c*/ 	.word	0xffffffff


	//   ....[25]....
        /*0090*/ 	.word	0xffffffff


	//   ....[26]....
        /*0094*/ 	.word	0x0500005e


	//   ....[27]....
        /*0098*/ 	.word	0x0500005e


	//   ....[28]....
        /*009c*/ 	.word	0x0500005e


	//   ....[29]....
        /*00a0*/ 	.word	0x0500005e


	//   ....[30]....
        /*00a4*/ 	.word	0x0500005e


	//   ....[31]....
        /*00a8*/ 	.word	0x0500005e


	//   ....[32]....
        /*00ac*/ 	.word	0x0500005e


	//   ....[33]....
        /*00b0*/ 	.word	0x0500005e


	//   ....[34]....
        /*00b4*/ 	.word	0x0500005e


	//   ....[35]....
        /*00b8*/ 	.word	0x0500005e


	//----- nvinfo : EIATTR_COOP_GROUP_INSTR_OFFSETS
	.align		4
.L_983:
        /*00bc*/ 	.byte	0x04, 0x28
        /*00be*/ 	.short	(.L_985 - .L_984)


	//   ....[0]....
.L_984:
        /*00c0*/ 	.word	0x000011a0


	//   ....[1]....
        /*00c4*/ 	.word	0x000011c0


	//   ....[2]....
        /*00c8*/ 	.word	0x000011e0


	//   ....[3]....
        /*00cc*/ 	.word	0x00001200


	//   ....[4]....
        /*00d0*/ 	.word	0x00001220


	//   ....[5]....
        /*00d4*/ 	.word	0x00001c50


	//   ....[6]....
        /*00d8*/ 	.word	0x00001c70


	//   ....[7]....
        /*00dc*/ 	.word	0x00001c90


	//   ....[8]....
        /*00e0*/ 	.word	0x00001cb0


	//   ....[9]....
        /*00e4*/ 	.word	0x00001cd0


	//   ....[10]....
        /*00e8*/ 	.word	0x00001e50


	//   ....[11]....
        /*00ec*/ 	.word	0x00001e80


	//   ....[12]....
        /*00f0*/ 	.word	0x00001e90


	//   ....[13]....
        /*00f4*/ 	.word	0x00001ea0


	//   ....[14]....
        /*00f8*/ 	.word	0x00001f40


	//   ....[15]....
        /*00fc*/ 	.word	0x00001f70


	//   ....[16]....
        /*0100*/ 	.word	0x00002060


	//   ....[17]....
        /*0104*/ 	.word	0x00002080


	//   ....[18]....
        /*0108*/ 	.word	0x00002350


	//   ....[19]....
        /*010c*/ 	.word	0x00002390


	//   ....[20]....
        /*0110*/ 	.word	0x000023a0


	//   ....[21]....
        /*0114*/ 	.word	0x000023b0


	//   ....[22]....
        /*0118*/ 	.word	0x00002440


	//   ....[23]....
        /*011c*/ 	.word	0x00002480


	//   ....[24]....
        /*0120*/ 	.word	0x00002520


	//   ....[25]....
        /*0124*/ 	.word	0x00002540


	//   ....[26]....
        /*0128*/ 	.word	0x000036a0


	//   ....[27]....
        /*012c*/ 	.word	0x00003710


	//   ....[28]....
        /*0130*/ 	.word	0x00003780


	//   ....[29]....
        /*0134*/ 	.word	0x000037f0


	//   ....[30]....
        /*0138*/ 	.word	0x00003860


	//   ....[31]....
        /*013c*/ 	.word	0x000042e0


	//   ....[32]....
        /*0140*/ 	.word	0x00004350


	//   ....[33]....
        /*0144*/ 	.word	0x000043c0


	//   ....[34]....
        /*0148*/ 	.word	0x00004430


	//   ....[35]....
        /*014c*/ 	.word	0x000044a0


	//----- nvinfo : EIATTR_EXIT_INSTR_OFFSETS
	.align		4
.L_985:
        /*0150*/ 	.byte	0x04, 0x1c
        /*0152*/ 	.short	(.L_987 - .L_986)


	//   ....[0]....
.L_986:
        /*0154*/ 	.word	0x00000070


	//   ....[1]....
        /*0158*/ 	.word	0x00003650


	//----- nvinfo : EIATTR_MAX_THREADS
	.align		4
.L_987:
        /*015c*/ 	.byte	0x04, 0x05
        /*015e*/ 	.short	(.L_989 - .L_988)
.L_988:
        /*0160*/ 	.word	0x00000080
        /*0164*/ 	.word	0x00000001
        /*0168*/ 	.word	0x00000001


	//----- nvinfo : EIATTR_CRS_STACK_SIZE
	.align		4
.L_989:
        /*016c*/ 	.byte	0x04, 0x1e
        /*016e*/ 	.short	(.L_991 - .L_990)
.L_990:
        /*0170*/ 	.word	0x00000000


	//----- nvinfo : EIATTR_CBANK_PARAM_SIZE
	.align		4
.L_991:
        /*0174*/ 	.byte	0x03, 0x19
        /*0176*/ 	.short	0x0058


	//----- nvinfo : EIATTR_PARAM_CBANK
	.align		4
        /*0178*/ 	.byte	0x04, 0x0a
        /*017a*/ 	.short	(.L_993 - .L_992)
	.align		4
.L_992:
        /*017c*/ 	.word	index@(.nv.constant0._ZN10layer_norm13ln_fwd_kernelINS_13Kernel_traitsI13__nv_bfloat16S2_S2_fjLj40960ELj4ELj1ELj4ELj16ENS_18Kernel_traits_baseILj40960ES2_S2_S2_fjLj128EEEEEEEvNS_9FwdParamsE)
        /*0180*/ 	.short	0x0210
        /*0182*/ 	.short	0x0058


	//----- nvinfo : EIATTR_SW_WAR
	.align		4
.L_993:
        /*0184*/ 	.byte	0x04, 0x36
        /*0186*/ 	.short	(.L_995 - .L_994)
.L_994:
        /*0188*/ 	.word	0x00000008
.L_995:


//--------------------- .nv.info._ZN10layer_norm13ln_fwd_kernelINS_13Kernel_traitsI6__halffS2_fjLj40960ELj4ELj1ELj4ELj16ENS_18Kernel_traits_baseILj40960ES2_fS2_fjLj128EEEEEEEvNS_9FwdParamsE --------------------------
	.section	.nv.info._ZN10layer_norm13ln_fwd_kernelINS_13Kernel_traitsI6__halffS2_fjLj40960ELj4ELj1ELj4ELj16ENS_18Kernel_traits_baseILj40960ES2_fS2_fjLj128EEEEEEEvNS_9FwdParamsE,"",@"SHT_CUDA_INFO"
	.sectionflags	@""
	.align	4


	//----- nvinfo : EIATTR_CUDA_API_VERSION
	.align		4
        /*0000*/ 	.byte	0x04, 0x37
        /*0002*/ 	.short	(.L_997 - .L_996)
.L_996:
        /*0004*/ 	.word	0x00000082


	//----- nvinfo : EIATTR_KPARAM_INFO
	.align		4
.L_997:
        /*0008*/ 	.byte	0x04, 0x17
        /*000a*/ 	.short	(.L_999 - .L_998)
.L_998:
        /*000c*/ 	.word	0x00000000
        /*0010*/ 	.short	0x0000
        /*0012*/ 	.short	0x0000
        /*0014*/ 	.byte	0x00, 0xf0, 0x61, 0x01


	//----- nvinfo : EIATTR_SPARSE_MMA_MASK
	.align		4
.L_999:
        /*0018*/ 	.byte	0x03, 0x50
        /*001a*/ 	.short	0x0000


	//----- nvinfo : EIATTR_MAXREG_COUNT
	.align		4
        /*001c*/ 	.byte	0x03, 0x1b
        /*001e*/ 	.short	0x00ff


	//----- nvinfo : EIATTR_NUM_BARRIERS
	.align		4
        /*0020*/ 	.byte	0x02, 0x4c
        /*0022*/ 	.byte	0x01
	.zero		1


	//----- nvinfo : EIATTR_MERCURY_ISA_VERSION
	.align		4
        /*0024*/ 	.byte	0x03, 0x5f
        /*0026*/ 	.short	0x0101


	//----- nvinfo : EIATTR_COOP_GROUP_MASK_REGIDS
	.align		4
        /*0028*/ 	.byte	0x04, 0x29
        /*002a*/ 	.short	(.L_1001 - .L_1000)


	//   ....[0]....
.L_1000:
        /*002c*/ 	.word	0xffffffff


	//   ....[1]....
        /*0030*/ 	.word	0xffffffff


	//   ....[2]....
        /*0034*/ 	.word	0xffffffff


	//   ....[3]....
        /*0038*/ 	.word	0xffffffff


	//   ....[4]....
        /*003c*/ 	.word	0xffffffff


	//   ....[5]....
        /*0040*/ 	.word	0xffffffff


	//   ....[6]....
        /*0044*/ 	.word	0xffffffff


	//   ....[7]....
        /*0048*/ 	.word	0xffffffff


	//   ....[8]....
        /*004c*/ 	.word	0xffffffff


	//   ....[9]....
        /*0050*/ 	.word	0xffffffff


	//   ....[10]....
        /*0054*/ 	.word	0xffffffff


	//   ....[11]....
        /*0058*/ 	.word	0xffffffff


	//   ....[12]....
        /*005c*/ 	.word	0xffffffff


	//   ....[13]....
        /*0060*/ 	.word	0xffffffff


	//   ....[14]....
        /*0064*/ 	.word	0xffffffff


	//   ....[15]....
        /*0068*/ 	.word	0xffffffff


	//   ....[16]....
        /*006c*/ 	.word	0xffffffff


	//   ....[17]....
        /*0070*/ 	.word	0xffffffff


	//   ....[18]....
        /*0074*/ 	.word	0xffffffff


	//   ....[19]....
        /*0078*/ 	.word	0xffffffff


	//   ....[20]....
        /*007c*/ 	.word	0xffffffff


	//   ....[21]....
        /*0080*/ 	.word	0xffffffff


	//   ....[22]....
        /*0084*/ 	.word	0xffffffff


	//   ....[23]....
        /*0088*/ 	.word	0xffffffff


	//   ....[24]....
        /*008c*/ 	.word	0xffffffff


	//   ....[25]....
        /*0090*/ 	.word	0xffffffff


	//   ....[26]....
        /*0094*/ 	.word	0x050000c5


	//   ....[27]....
        /*0098*/ 	.word	0x050000c5


	//   ....[28]....
        /*009c*/ 	.word	0x050000c5


	//   ....[29]....
        /*00a0*/ 	.word	0x050000c5


	//   ....[30]....
        /*00a4*/ 	.word	0x050000c5


	//   ....[31]....
        /*00a8*/ 	.word	0x050000c5


	//   ....[32]....
        /*00ac*/ 	.word	0x050000c5


	//   ....[33]....
        /*00b0*/ 	.word	0x050000c5


	//   ....[34]....
        /*00b4*/ 	.word	0x050000c5


	//   ....[35]....
        /*00b8*/ 	.word	0x050000c5


	//----- nvinfo : EIATTR_COOP_GROUP_INSTR_OFFSETS
	.align		4
.L_1001:
        /*00bc*/ 	.byte	0x04, 0x28
        /*00be*/ 	.short	(.L_1003 - .L_1002)


	//   ....[0]....
.L_1002:
        /*00c0*/ 	.word	0x00000d60


	//   ....[1]....
        /*00c4*/ 	.word	0x00000d80


	//   ....[2]....
        /*00c8*/ 	.word	0x00000da0


	//   ....[3]....
        /*00cc*/ 	.word	0x00000dc0


	//   ....[4]....
        /*00d0*/ 	.word	0x00000de0


	//   ....[5]....
        /*00d4*/ 	.word	0x00001810


	//   ....[6]....
        /*00d8*/ 	.word	0x00001830


	//   ....[7]....
        /*00dc*/ 	.word	0x00001850


	//   ....[8]....
        /*00e0*/ 	.word	0x00001870


	//   ....[9]....
        /*00e4*/ 	.word	0x00001890


	//   ....[10]....
        /*00e8*/ 	.word	0x00001a10


	//   ....[11]....
        /*00ec*/ 	.word	0x00001a40


	//   ....[12]....
        /*00f0*/ 	.word	0x00001a50


	//   ....[13]....
        /*00f4*/ 	.word	0x00001aa0


	//   ....[14]....
        /*00f8*/ 	.word	0x00001b00


	//   ....[15]....
        /*00fc*/ 	.word	0x00001b20


	//   ....[16]....
        /*0100*/ 	.word	0x00001c20


	//   ....[17]....
        /*0104*/ 	.word	0x00001c40


	//   ....[18]....
        /*0108*/ 	.word	0x00001ef0


	//   ....[19]....
        /*010c*/ 	.word	0x00001f40


	//   ....[20]....
        /*0110*/ 	.word	0x00001f70


	//   ....[21]....
        /*0114*/ 	.word	0x00001f80


	//   ....[22]....
        /*0118*/ 	.word	0x00002000


	//   ....[23]....
        /*011c*/ 	.word	0x00002030


	//   ....[24]....
        /*0120*/ 	.word	0x000020b0


	//   ....[25]....
        /*0124*/ 	.word	0x000020e0


	//   ....[26]....
        /*0128*/ 	.word	0x00004880


	//   ....[27]....
        /*012c*/ 	.word	0x000048f0


	//   ....[28]....
        /*0130*/ 	.word	0x00004960


	//   ....[29]....
        /*0134*/ 	.word	0x000049d0


	//   ....[30]....
        /*0138*/ 	.word	0x00004a40


	//   ....[31]....
        /*013c*/ 	.word	0x000054c0


	//   ....[32]....
        /*0140*/ 	.word	0x00005530


	//   ....[33]....
        /*0144*/ 	.word	0x000055a0


	//   ....[34]....
        /*0148*/ 	.word	0x00005610


	//   ....[35]....
        /*014c*/ 	.word	0x00005680


	//----- nvinfo : EIATTR_EXIT_INSTR_OFFSETS
	.align		4
.L_1003:
        /*0150*/ 	.byte	0x04, 0x1c
        /*0152*/ 	.short	(.L_1005 - .L_1004)


	//   ....[0]....
.L_1004:
        /*0154*/ 	.word	0x00000070


	//   ....[1]....
        /*0158*/ 	.word	0x00004820


	//----- nvinfo : EIATTR_MAX_THREADS
	.align		4
.L_1005:
        /*015c*/ 	.byte	0x04, 0x05
        /*015e*/ 	.short	(.L_1007 - .L_1006)
.L_1006:
        /*0160*/ 	.word	0x00000080
        /*0164*/ 	.word	0x00000001
        /*0168*/ 	.word	0x00000001


	//----- nvinfo : EIATTR_CRS_STACK_SIZE
	.align		4
.L_1007:
        /*016c*/ 	.byte	0x04, 0x1e
        /*016e*/ 	.short	(.L_1009 - .L_1008)
.L_1008:
        /*0170*/ 	.word	0x00000000


	//----- nvinfo : EIATTR_CBANK_PARAM_SIZE
	.align		4
.L_1009:
        /*0174*/ 	.byte	0x03, 0x19
        /*0176*/ 	.short	0x0058


	//----- nvinfo : EIATTR_PARAM_CBANK
	.align		4
        /*0178*/ 	.byte	0x04, 0x0a
        /*017a*/ 	.short	(.L_1011 - .L_1010)
	.align		4
.L_1010:
        /*017c*/ 	.word	index@(.nv.constant0._ZN10layer_norm13ln_fwd_kernelINS_13Kernel_traitsI6__halffS2_fjLj40960ELj4ELj1ELj4ELj16ENS_18Kernel_traits_baseILj40960ES2_fS2_fjLj128EEEEEEEvNS_9FwdParamsE)
        /*0180*/ 	.short	0x0210
        /*0182*/ 	.short	0x0058


	//----- nvinfo : EIATTR_SW_WAR
	.align		4
.L_1011:
        /*0184*/ 	.byte	0x04, 0x36
        /*0186*/ 	.short	(.L_1013 - .L_1012)
.L_1012:
        /*0188*/ 	.word	0x00000008
.L_1013:


//--------------------- .nv.info._ZN10layer_norm13ln_fwd_kernelINS_13Kernel_traitsI6__halfS2_S2_fjLj40960ELj4ELj1ELj4ELj16ENS_18Kernel_traits_baseILj40960ES2_S2_S2_fjLj128EEEEEEEvNS_9FwdParamsE --------------------------
	.section	.nv.info._ZN10layer_norm13ln_fwd_kernelINS_13Kernel_traitsI6__halfS2_S2_fjLj40960ELj4ELj1ELj4ELj16ENS_18Kernel_traits_baseILj40960ES2_S2_S2_fjLj128EEEEEEEvNS_9FwdParamsE,"",@"SHT_CUDA_INFO"
	.sectionflags	@""
	.align	4


	//----- nvinfo : EIATTR_CUDA_API_VERSION
	.align		4
        /*0000*/ 	.byte	0x04, 0x37
        /*0002*/ 	.short	(.L_1015 - .L_1014)
.L_1014:
        /*0004*/ 	.word	0x00000082


	//----- nvinfo : EIATTR_KPARAM_INFO
	.align		4
.L_1015:
        /*0008*/ 	.byte	0x04, 0x17
        /*000a*/ 	.short	(.L_1017 - .L_1016)
.L_1016:
        /*000c*/ 	.word	0x00000000
        /*0010*/ 	.short	0x0000
        /*0012*/ 	.short	0x0000
        /*0014*/ 	.byte	0x00, 0xf0, 0x61, 0x01


	//----- nvinfo : EIATTR_SPARSE_MMA_MASK
	.align		4
.L_1017:
        /*0018*/ 	.byte	0x03, 0x50
        /*001a*/ 	.short	0x0000


	//----- nvinfo : EIATTR_MAXREG_COUNT
	.align		4
        /*001c*/ 	.byte	0x03, 0x1b
        /*001e*/ 	.short	0x00ff


	//----- nvinfo : EIATTR_NUM_BARRIERS
	.align		4
        /*0020*/ 	.byte	0x02, 0x4c
        /*0022*/ 	.byte	0x01
	.zero		1


	//----- nvinfo : EIATTR_MERCURY_ISA_VERSION
	.align		4
        /*0024*/ 	.byte	0x03, 0x5f
        /*0026*/ 	.short	0x0101


	//----- nvinfo : EIATTR_COOP_GROUP_MASK_REGIDS
	.align		4
        /*0028*/ 	.byte	0x04, 0x29
        /*002a*/ 	.short	(.L_1019 - .L_1018)


	//   ....[0]....
.L_1018:
        /*002c*/ 	.word	0xffffffff


	//   ....[1]....
        /*0030*/ 	.word	0xffffffff


	//   ....[2]....
        /*0034*/ 	.word	0xffffffff


	//   ....[3]....
        /*0038*/ 	.word	0xffffffff


	//   ....[4]....
        /*003c*/ 	.word	0xffffffff


	//   ....[5]....
        /*0040*/ 	.word	0xffffffff


	//   ....[6]....
        /*0044*/ 	.word	0xffffffff


	//   ....[7]....
        /*0048*/ 	.word	0xffffffff


	//   ....[8]....
        /*004c*/ 	.word	0xffffffff


	//   ....[9]....
        /*0050*/ 	.word	0xffffffff


	//   ....[10]....
        /*0054*/ 	.word	0xffffffff


	//   ....[11]....
        /*0058*/ 	.word	0xffffffff


	//   ....[12]....
        /*005c*/ 	.word	0xffffffff


	//   ....[13]....
        /*0060*/ 	.word	0xffffffff


	//   ....[14]....
        /*0064*/ 	.word	0xffffffff


	//   ....[15]....
        /*0068*/ 	.word	0xffffffff


	//   ....[16]....
        /*006c*/ 	.word	0xffffffff


	//   ....[17]....
        /*0070*/ 	.word	0xffffffff


	//   ....[18]....
        /*0074*/ 	.word	0xffffffff


	//   ....[19]....
        /*0078*/ 	.word	0xffffffff


	//   ....[20]....
        /*007c*/ 	.word	0xffffffff


	//   ....[21]....
        /*0080*/ 	.word	0xffffffff


	//   ....[22]....
        /*0084*/ 	.word	0xffffffff


	//   ....[23]....
        /*0088*/ 	.word	0xffffffff


	//   ....[24]....
        /*008c*/ 	.word	0xffffffff


	//   ....[25]....
        /*0090*/ 	.word	0xffffffff


	//   ....[26]....
        /*0094*/ 	.word	0x0500005e


	//   ....[27]....
        /*0098*/ 	.word	0x0500005e


	//   ....[28]....
        /*009c*/ 	.word	0x0500005e


	//   ....[29]....
        /*00a0*/ 	.word	0x0500005e


	//   ....[30]....
        /*00a4*/ 	.word	0x0500005e


	//   ....[31]....
        /*00a8*/ 	.word	0x0500005e


	//   ....[32]....
        /*00ac*/ 	.word	0x0500005e


	//   ....[33]....
        /*00b0*/ 	.word	0x0500005e


	//   ....[34]....
        /*00b4*/ 	.word	0x0500005e


	//   ....[35]....
        /*00b8*/ 	.word	0x0500005e


	//----- nvinfo : EIATTR_COOP_GROUP_INSTR_OFFSETS
	.align		4
.L_1019:
        /*00bc*/ 	.byte	0x04, 0x28
        /*00be*/ 	.short	(.L_1021 - .L_1020)


	//   ....[0]....
.L_1020:
        /*00c0*/ 	.word	0x00000f20


	//   ....[1]....
        /*00c4*/ 	.word	0x00000f40


	//   ....[2]....
        /*00c8*/ 	.word	0x00000f60


	//   ....[3]....
        /*00cc*/ 	.word	0x00000f80


	//   ....[4]....
        /*00d0*/ 	.word	0x00000fa0


	//   ....[5]....
        /*00d4*/ 	.word	0x000019d0


	//   ....[6]....
        /*00d8*/ 	.word	0x000019f0


	//   ....[7]....
        /*00dc*/ 	.word	0x00001a10


	//   ....[8]....
        /*00e0*/ 	.word	0x00001a30


	//   ....[9]....
        /*00e4*/ 	.word	0x00001a50


	//   ....[10]....
        /*00e8*/ 	.word	0x00001bd0


	//   ....[11]....
        /*00ec*/ 	.word	0x00001c00


	//   ....[12]....
        /*00f0*/ 	.word	0x00001c10


	//   ....[13]....
        /*00f4*/ 	.word	0x00001c20


	//   ....[14]....
        /*00f8*/ 	.word	0x00001cc0


	//   ....[15]....
        /*00fc*/ 	.word	0x00001cf0


	//   ....[16]....
        /*0100*/ 	.word	0x00001de0


	//   ....[17]....
        /*0104*/ 	.word	0x00001e00


	//   ....[18]....
        /*0108*/ 	.word	0x000020d0


	//   ....[19]....
        /*010c*/ 	.word	0x00002110


	//   ....[20]....
        /*0110*/ 	.word	0x00002120


	//   ....[21]....
        /*0114*/ 	.word	0x00002130


	//   ....[22]....
        /*0118*/ 	.word	0x000021c0


	//   ....[23]....
        /*011c*/ 	.word	0x00002200


	//   ....[24]....
        /*0120*/ 	.word	0x000022a0


	//   ....[25]....
        /*0124*/ 	.word	0x000022c0


	//   ....[26]....
        /*0128*/ 	.word	0x00003430


	//   ....[27]....
        /*012c*/ 	.word	0x000034a0


	//   ....[28]....
        /*0130*/ 	.word	0x00003510


	//   ....[29]....
        /*0134*/ 	.word	0x00003580


	//   ....[30]....
        /*0138*/ 	.word	0x000035f0


	//   ....[31]....
        /*013c*/ 	.word	0x00004070


	//   ....[32]....
        /*0140*/ 	.word	0x000040e0


	//   ....[33]....
        /*0144*/ 	.word	0x00004150


	//   ....[34]....
        /*0148*/ 	.word	0x000041c0


	//   ....[35]....
        /*014c*/ 	.word	0x00004230


	//----- nvinfo : EIATTR_EXIT_INSTR_OFFSETS
	.align		4
.L_1021:
        /*0150*/ 	.byte	0x04, 0x1c
        /*0152*/ 	.short	(.L_1023 - .L_1022)


	//   ....[0]....
.L_1022:
        /*0154*/ 	.word	0x00000070


	//   ....[1]....
        /*0158*/ 	.word	0x000033d0


	//----- nvinfo : EIATTR_MAX_THREADS
	.align		4
.L_1023:
        /*015c*/ 	.byte	0x04, 0x05
        /*015e*/ 	.short	(.L_1025 - .L_1024)
.L_1024:
        /*0160*/ 	.word	0x00000080
        /*0164*/ 	.word	0x00000001
        /*0168*/ 	.word	0x00000001


	//----- nvinfo : EIATTR_CRS_STACK_SIZE
	.align		4
.L_1025:
        /*016c*/ 	.byte	0x04, 0x1e
        /*016e*/ 	.short	(.L_1027 - .L_1026)
.L_1026:
        /*0170*/ 	.word	0x00000000


	//----- nvinfo : EIATTR_CBANK_PARAM_SIZE
	.align		4
.L_1027:
        /*0174*/ 	.byte	0x03, 0x19
        /*0176*/ 	.short	0x0058


	//----- nvinfo : EIATTR_PARAM_CBANK
	.align		4
        /*0178*/ 	.byte	0x04, 0x0a
        /*017a*/ 	.short	(.L_1029 - .L_1028)
	.align		4
.L_1028:
        /*017c*/ 	.word	index@(.nv.constant0._ZN10layer_norm13ln_fwd_kernelINS_13Kernel_traitsI6__halfS2_S2_fjLj40960ELj4ELj1ELj4ELj16ENS_18Kernel_traits_baseILj40960ES2_S2_S2_fjLj128EEEEEEEvNS_9FwdParamsE)
        /*0180*/ 	.short	0x0210
        /*0182*/ 	.short	0x0058


	//----- nvinfo : EIATTR_SW_WAR
	.align		4
.L_1029:
        /*0184*/ 	.byte	0x04, 0x36
        /*0186*/ 	.short	(.L_1031 - .L_1030)
.L_1030:
        /*0188*/ 	.word	0x00000008
.L_1031:


//--------------------- .nv.info._ZN10layer_norm13ln_fwd_kernelINS_13Kernel_traitsIffffjLj40960ELj4ELj1ELj4ELj16ENS_18Kernel_traits_baseILj40960EffffjLj128EEEEEEEvNS_9FwdParamsE --------------------------
	.section	.nv.info._ZN10layer_norm13ln_fwd_kernelINS_13Kernel_traitsIffffjLj40960ELj4ELj1ELj4ELj16ENS_18Kernel_traits_baseILj40960EffffjLj128EEEEEEEvNS_9FwdParamsE,"",@"SHT_CUDA_INFO"
	.sectionflags	@""
	.align	4


	//----- nvinfo : EIATTR_CUDA_API_VERSION
	.align		4
        /*0000*/ 	.byte	0x04, 0x37
        /*0002*/ 	.short	(.L_1033 - .L_1032)
.L_1032:
        /*0004*/ 	.word	0x00000082


	//----- nvinfo : EIATTR_KPARAM_INFO
	.align		4
.L_1033:
        /*0008*/ 	.byte	0x04, 0x17
        /*000a*/ 	.short	(.L_1035 - .L_1034)
.L_1034:
        /*000c*/ 	.word	0x00000000
        /*0010*/ 	.short	0x0000
        /*0012*/ 	.short	0x0000
        /*0014*/ 	.byte	0x00, 0xf0, 0x61, 0x01


	//----- nvinfo : EIATTR_SPARSE_MMA_MASK
	.align		4
.L_1035:
        /*0018*/ 	.byte	0x03, 0x50
        /*001a*/ 	.short	0x0000


	//----- nvinfo : EIATTR_MAXREG_COUNT
	.align		4
        /*001c*/ 	.byte	0x03, 0x1b
        /*001e*/ 	.short	0x00ff


	//----- nvinfo : EIATTR_NUM_BARRIERS
	.align		4
        /*0020*/ 	.byte	0x02, 0x4c
        /*0022*/ 	.byte	0x01
	.zero		1


	//----- nvinfo : EIATTR_ANNOTATIONS
	.align		4
        /*0024*/ 	.byte	0x04, 0x55
        /*0026*/ 	.short	(.L_1037 - .L_1036)


	//   ....[0]....
.L_1036:
        /*0028*/ 	.word	0x00000001
        /*002c*/ 	.byte	0xb0, 0x03, 0x00, 0x00, 0x01, 0x00, 0x00, 0x00, 0xc0, 0x03, 0x00, 0x00, 0x01, 0x00, 0x00, 0x00
        /* <DEDUP_REMOVED lines=13> */
        /*010c*/ 	.byte	0x90, 0x46, 0x00, 0x00


	//----- nvinfo : EIATTR_MERCURY_ISA_VERSION
	.align		4
.L_1037:
        /*0110*/ 	.byte	0x03, 0x5f
        /*0112*/ 	.short	0x0101


	//----- nvinfo : EIATTR_COOP_GROUP_MASK_REGIDS
	.align		4
        /*0114*/ 	.byte	0x04, 0x29
        /*0116*/ 	.short	(.L_1039 - .L_1038)


	//   ....[0]....
.L_1038:
        /*0118*/ 	.word	0xffffffff


	//   ....[1]....
        /*011c*/ 	.word	0xffffffff


	//   ....[2]....
        /*0120*/ 	.word	0xffffffff


	//   ....[3]....
        /*0124*/ 	.word	0xffffffff


	//   ....[4]....
        /*0128*/ 	.word	0xffffffff


	//   ....[5]....
        /*012c*/ 	.word	0xffffffff


	//   ....[6]....
        /*0130*/ 	.word	0xffffffff


	//   ....[7]....
        /*0134*/ 	.word	0xffffffff


	//   ....[8]....
        /*0138*/ 	.word	0xffffffff


	//   ....[9]....
        /*013c*/ 	.word	0xffffffff


	//   ....[10]....
        /*0140*/ 	.word	0xffffffff


	//   ....[11]....
        /*0144*/ 	.word	0xffffffff


	//   ....[12]....
        /*0148*/ 	.word	0xffffffff


	//   ....[13]....
        /*014c*/ 	.word	0xffffffff


	//   ....[14]....
        /*0150*/ 	.word	0xffffffff


	//   ....[15]....
        /*0154*/ 	.word	0xffffffff


	//   ....[16]....
        /*0158*/ 	.word	0xffffffff


	//   ....[17]....
        /*015c*/ 	.word	0xffffffff


	//   ....[18]....
        /*0160*/ 	.word	0xffffffff


	//   ....[19]....
        /*0164*/ 	.word	0xffffffff


	//   ....[20]....
        /*0168*/ 	.word	0xffffffff


	//   ....[21]....
        /*016c*/ 	.word	0xffffffff


	//   ....[22]....
        /*0170*/ 	.word	0xffffffff


	//   ....[23]....
        /*0174*/ 	.word	0xffffffff


	//   ....[24]....
        /*0178*/ 	.word	0xffffffff


	//   ....[25]....
        /*017c*/ 	.word	0xffffffff


	//   ....[26]....
        /*0180*/ 	.word	0x050000fc


	//   ....[27]....
        /*0184*/ 	.word	0x050000fc


	//   ....[28]....
        /*0188*/ 	.word	0x050000fc


	//   ....[29]....
        /*018c*/ 	.word	0x050000fc


	//   ....[30]....
        /*0190*/ 	.word	0x050000fc


	//   ....[31]....
        /*0194*/ 	.word	0x050000fc


	//   ....[32]....
        /*0198*/ 	.word	0x050000fc


	//   ....[33]....
        /*019c*/ 	.word	0x050000fc


	//   ....[34]....
        /*01a0*/ 	.word	0x050000fc


	//   ....[35]....
        /*01a4*/ 	.word	0x050000fc


	//----- nvinfo : EIATTR_COOP_GROUP_INSTR_OFFSETS
	.align		4
.L_1039:
        /*01a8*/ 	.byte	0x04, 0x28
        /*01aa*/ 	.short	(.L_1041 - .L_1040)


	//   ....[0]....
.L_1040:
        /*01ac*/ 	.word	0x00000dd0


	//   ....[1]....
        /*01b0*/ 	.word	0x00000df0


	//   ....[2]....
        /*01b4*/ 	.word	0x00000e10


	//   ....[3]....
        /*01b8*/ 	.word	0x00000e30


	//   ....[4]....
        /*01bc*/ 	.word	0x00000e50


	//   ....[5]....
        /*01c0*/ 	.word	0x00001880


	//   ....[6]....
        /*01c4*/ 	.word	0x000018a0


	//   ....[7]....
        /*01c8*/ 	.word	0x000018c0


	//   ....[8]....
        /*01cc*/ 	.word	0x000018e0


	//   ....[9]....
        /*01d0*/ 	.word	0x00001910


	//   ....[10]....
        /*01d4*/ 	.word	0x00001b60


	//   ....[11]....
        /*01d8*/ 	.word	0x00001b70


	//   ....[12]....
        /*01dc*/ 	.word	0x00001be0


	//   ....[13]....
        /*01e0*/ 	.word	0x00001c10


	//   ....[14]....
        /*01e4*/ 	.word	0x00001c40


	//   ....[15]....
        /*01e8*/ 	.word	0x00001dd0


	//   ....[16]....
        /*01ec*/ 	.word	0x00001e60


	//   ....[17]....
        /*01f0*/ 	.word	0x00001e70


	//   ....[18]....
        /*01f4*/ 	.word	0x000021a0


	//   ....[19]....
        /*01f8*/ 	.word	0x000021c0


	//   ....[20]....
        /*01fc*/ 	.word	0x00002230


	//   ....[21]....
        /*0200*/ 	.word	0x00002280


	//   ....[22]....
        /*0204*/ 	.word	0x000022a0


	//   ....[23]....
        /*0208*/ 	.word	0x000022c0


	//   ....[24]....
        /*020c*/ 	.word	0x00002390


	//   ....[25]....
        /*0210*/ 	.word	0x000023e0


	//   ....[26]....
        /*0214*/ 	.word	0x00003910


	//   ....[27]....
        /*0218*/ 	.word	0x00003970


	//   ....[28]....
        /*021c*/ 	.word	0x000039d0


	//   ....[29]....
        /*0220*/ 	.word	0x00003a30


	//   ....[30]....
        /*0224*/ 	.word	0x00003a90


	//   ....[31]....
        /*0228*/ 	.word	0x00004510


	//   ....[32]....
        /*022c*/ 	.word	0x00004570


	//   ....[33]....
        /*0230*/ 	.word	0x000045d0


	//   ....[34]....
        /*0234*/ 	.word	0x00004630


	//   ....[35]....
        /*0238*/ 	.word	0x000046c0


	//----- nvinfo : EIATTR_EXIT_INSTR_OFFSETS
	.align		4
.L_1041:
        /*023c*/ 	.byte	0x04, 0x1c
        /*023e*/ 	.short	(.L_1043 - .L_1042)


	//   ....[0]....
.L_1042:
        /*0240*/ 	.word	0x00000080


	//   ....[1]....
        /*0244*/ 	.word	0x000038a0


	//----- nvinfo : EIATTR_MAX_THREADS
	.align		4
.L_1043:
        /*0248*/ 	.byte	0x04, 0x05
        /*024a*/ 	.short	(.L_1045 - .L_1044)
.L_1044:
        /*024c*/ 	.word	0x00000080
        /*0250*/ 	.word	0x00000001
        /*0254*/ 	.word	0x00000001


	//----- nvinfo : EIATTR_CRS_STACK_SIZE
	.align		4
.L_1045:
        /*0258*/ 	.byte	0x04, 0x1e
        /*025a*/ 	.short	(.L_1047 - .L_1046)
.L_1046:
        /*025c*/ 	.word	0x00000000


	//----- nvinfo : EIATTR_CBANK_PARAM_SIZE
	.align		4
.L_1047:
        /*0260*/ 	.byte	0x03, 0x19
        /*0262*/ 	.short	0x0058


	//----- nvinfo : EIATTR_PARAM_CBANK
	.align		4
        /*0264*/ 	.byte	0x04, 0x0a
        /*0266*/ 	.short	(.L_1049 - .L_1048)
	.align		4
.L_1048:
        /*0268*/ 	.word	index@(.nv.constant0._ZN10layer_norm13ln_fwd_kernelINS_13Kernel_traitsIffffjLj40960ELj4ELj1ELj4ELj16ENS_18Kernel_traits_baseILj40960EffffjLj128EEEEEEEvNS_9FwdParamsE)
        /*026c*/ 	.short	0x0210
        /*026e*/ 	.short	0x0058


	//----- nvinfo : EIATTR_SW_WAR
	.align		4
.L_1049:
        /*0270*/ 	.byte	0x04, 0x36
        /*0272*/ 	.short	(.L_1051 - .L_1050)
.L_1050:
        /*0274*/ 	.word	0x00000008
.L_1051:


//--------------------- .nv.info._ZN10layer_norm13ln_fwd_kernelINS_13Kernel_traitsI13__nv_bfloat16fS2_fjLj32768ELj4ELj1ELj4ELj16ENS_18Kernel_traits_baseILj32768ES2_fS2_fjLj128EEEEEEEvNS_9FwdParamsE --------------------------
	.section	.nv.info._ZN10layer_norm13ln_fwd_kernelINS_13Kernel_traitsI13__nv_bfloat16fS2_fjLj32768ELj4ELj1ELj4ELj16ENS_18Kernel_traits_baseILj32768ES2_fS2_fjLj128EEEEEEEvNS_9FwdParamsE,"",@"SHT_CUDA_INFO"
	.sectionflags	@""
	.align	4


	//----- nvinfo : EIATTR_CUDA_API_VERSION
	.align		4
        /*0000*/ 	.byte	0x04, 0x37
        /*0002*/ 	.short	(.L_1053 - .L_1052)
.L_1052:
        /*0004*/ 	.word	0x00000082


	//----- nvinfo : EIATTR_KPARAM_INFO
	.align		4
.L_1053:
        /*0008*/ 	.byte	0x04, 0x17
        /*000a*/ 	.short	(.L_1055 - .L_1054)
.L_1054:
        /*000c*/ 	.word	0x00000000
        /*0010*/ 	.short	0x0000
        /*0012*/ 	.short	0x0000
        /*0014*/ 	.byte	0x00, 0xf0, 0x61, 0x01


	//----- nvinfo : EIATTR_SPARSE_MMA_MASK
	.align		4
.L_1055:
        /*0018*/ 	.byte	0x03, 0x50
        /*001a*/ 	.short	0x0000


	//----- nvinfo : EIATTR_MAXREG_COUNT
	.align		4
        /*001c*/ 	.byte	0x03, 0x1b
        /*001e*/ 	.short	0x00ff


	//----- nvinfo : EIATTR_NUM_BARRIERS
	.align		4
        /*0020*/ 	.byte	0x02, 0x4c
        /*0022*/ 	.byte	0x01
	.zero		1


	//----- nvinfo : EIATTR_MERCURY_ISA_VERSION
	.align		4
        /*0024*/ 	.byte	0x03, 0x5f
        /*0026*/ 	.short	0x0101


	//----- nvinfo : EIATTR_COOP_GROUP_MASK_REGIDS
	.align		4
        /*0028*/ 	.byte	0x04, 0x29
        /*002a*/ 	.short	(.L_1057 - .L_1056)


	//   ....[0]....
.L_1056:
        /*002c*/ 	.word	0xffffffff


	//   ....[1]....
        /*0030*/ 	.word	0xffffffff


	//   ....[2]....
        /*0034*/ 	.word	0xffffffff


	//   ....[3]....
        /*0038*/ 	.word	0xffffffff


	//   ....[4]....
        /*003c*/ 	.word	0xffffffff


	//   ....[5]....
        /*0040*/ 	.word	0xffffffff


	//   ....[6]....
        /*0044*/ 	.word	0xffffffff


	//   ....[7]....
        /*0048*/ 	.word	0xffffffff


	//   ....[8]....
        /*004c*/ 	.word	0xffffffff


	//   ....[9]....
        /*0050*/ 	.word	0xffffffff


	//   ....[10]....
        /*0054*/ 	.word	0xffffffff


	//   ....[11]....
        /*0058*/ 	.word	0xffffffff


	//   ....[12]....
        /*005c*/ 	.word	0xffffffff


	//   ....[13]....
        /*0060*/ 	.word	0xffffffff


	//   ....[14]....
        /*0064*/ 	.word	0xffffffff


	//   ....[15]....
        /*0068*/ 	.word	0xffffffff


	//   ....[16]....
        /*006c*/ 	.word	0xffffffff


	//   ....[17]....
        /*0070*/ 	.word	0xffffffff


	//   ....[18]....
        /*0074*/ 	.word	0xffffffff


	//   ....[19]....
        /*0078*/ 	.word	0xffffffff


	//   ....[20]....
        /*007c*/ 	.word	0xffffffff


	//   ....[21]....
        /*0080*/ 	.word	0xffffffff


	//   ....[22]....
        /*0084*/ 	.word	0xffffffff


	//   ....[23]....
        /*0088*/ 	.word	0xffffffff


	//   ....[24]....
        /*008c*/ 	.word	0xffffffff


	//   ....[25]....
        /*0090*/ 	.word	0xffffffff


	//   ....[26]....
        /*0094*/ 	.word	0x05000099


	//   ....[27]....
        /*0098*/ 	.word	0x05000099


	//   ....[28]....
        /*009c*/ 	.word	0x05000099


	//   ....[29]....
        /*00a0*/ 	.word	0x05000099


	//   ....[30]....
        /*00a4*/ 	.word	0x05000099


	//   ....[31]....
        /*00a8*/ 	.word	0x05000099


	//   ....[32]....
        /*00ac*/ 	.word	0x05000099


	//   ....[33]....
        /*00b0*/ 	.word	0x05000099


	//   ....[34]....
        /*00b4*/ 	.word	0x05000099


	//   ....[35]....
        /*00b8*/ 	.word	0x05000099


	//----- nvinfo : EIATTR_COOP_GROUP_INSTR_OFFSETS
	.align		4
.L_1057:
        /*00bc*/ 	.byte	0x04, 0x28
        /*00be*/ 	.short	(.L_1059 - .L_1058)


	//   ....[0]....
.L_1058:
        /*00c0*/ 	.word	0x00000b30


	//   ....[1]....
        /*00c4*/ 	.word	0x00000b50


	//   ....[2]....
        /*00c8*/ 	.word	0x00000b70


	//   ....[3]....
        /*00cc*/ 	.word	0x00000b90


	//   ....[4]....
        /*00d0*/ 	.word	0x00000bb0


	//   ....[5]....
        /*00d4*/ 	.word	0x000013e0


	//   ....[6]....
        /*00d8*/ 	.word	0x00001400


	//   ....[7]....
        /*00dc*/ 	.word	0x00001420


	//   ....[8]....
        /*00e0*/ 	.word	0x00001440


	//   ....[9]....
        /*00e4*/ 	.word	0x00001460


	//   ....[10]....
        /*00e8*/ 	.word	0x000015e0


	//   ....[11]....
        /*00ec*/ 	.word	0x00001610


	//   ....[12]....
        /*00f0*/ 	.word	0x00001620


	//   ....[13]....
        /*00f4*/ 	.word	0x00001630


	//   ....[14]....
        /*00f8*/ 	.word	0x000016d0


	//   ....[15]....
        /*00fc*/ 	.word	0x00001700


	//   ....[16]....
        /*0100*/ 	.word	0x000017d0


	//   ....[17]....
        /*0104*/ 	.word	0x00001800


	//   ....[18]....
        /*0108*/ 	.word	0x00001ac0


	//   ....[19]....
        /*010c*/ 	.word	0x00001b20


	//   ....[20]....
        /*0110*/ 	.word	0x00001b30


	//   ....[21]....
        /*0114*/ 	.word	0x00001b40


	//   ....[22]....
        /*0118*/ 	.word	0x00001bd0


	//   ....[23]....
        /*011c*/ 	.word	0x00001c30


	//   ....[24]....
        /*0120*/ 	.word	0x00001cc0


	//   ....[25]....
        /*0124*/ 	.word	0x00001d00


	//   ....[26]....
        /*0128*/ 	.word	0x00003cb0


	//   ....[27]....
        /*012c*/ 	.word	0x00003d20


	//   ....[28]....
        /*0130*/ 	.word	0x00003d90


	//   ....[29]....
        /*0134*/ 	.word	0x00003e00


	//   ....[30]....
        /*0138*/ 	.word	0x00003e70


	//   ....[31]....
        /*013c*/ 	.word	0x000046f0


	//   ....[32]....
        /*0140*/ 	.word	0x00004760


	//   ....[33]....
        /*0144*/ 	.word	0x000047d0


	//   ....[34]....
        /*0148*/ 	.word	0x00004840


	//   ....[35]....
        /*014c*/ 	.word	0x000048b0


	//----- nvinfo : EIATTR_EXIT_INSTR_OFFSETS
	.align		4
.L_1059:
        /*0150*/ 	.byte	0x04, 0x1c
        /*0152*/ 	.short	(.L_1061 - .L_1060)


	//   ....[0]....
.L_1060:
        /*0154*/ 	.word	0x00000070


	//   ....[1]....
        /*0158*/ 	.word	0x00003c50


	//----- nvinfo : EIATTR_MAX_THREADS
	.align		4
.L_1061:
        /*015c*/ 	.byte	0x04, 0x05
        /*015e*/ 	.short	(.L_1063 - .L_1062)
.L_1062:
        /*0160*/ 	.word	0x00000080
        /*0164*/ 	.word	0x00000001
        /*0168*/ 	.word	0x00000001


	//----- nvinfo : EIATTR_CRS_STACK_SIZE
	.align		4
.L_1063:
        /*016c*/ 	.byte	0x04, 0x1e
        /*016e*/ 	.short	(.L_1065 - .L_1064)
.L_1064:
        /*0170*/ 	.word	0x00000000


	//----- nvinfo : EIATTR_CBANK_PARAM_SIZE
	.align		4
.L_1065:
        /*0174*/ 	.byte	0x03, 0x19
        /*0176*/ 	.short	0x0058


	//----- nvinfo : EIATTR_PARAM_CBANK
	.align		4
        /*0178*/ 	.byte	0x04, 0x0a
        /*017a*/ 	.short	(.L_1067 - .L_1066)
	.align		4
.L_1066:
        /*017c*/ 	.word	index@(.nv.constant0._ZN10layer_norm13ln_fwd_kernelINS_13Kernel_traitsI13__nv_bfloat16fS2_fjLj32768ELj4ELj1ELj4ELj16ENS_18Kernel_traits_baseILj32768ES2_fS2_fjLj128EEEEEEEvNS_9FwdParamsE)
        /*0180*/ 	.short	0x0210
        /*0182*/ 	.short	0x0058


	//----- nvinfo : EIATTR_SW_WAR
	.align		4
.L_1067:
        /*0184*/ 	.byte	0x04, 0x36
        /*0186*/ 	.short	(.L_1069 - .L_1068)
.L_1068:
        /*0188*/ 	.word	0x00000008
.L_1069:


//--------------------- .nv.info._ZN10layer_norm13ln_fwd_kernelINS_13Kernel_traitsI13__nv_bfloat16S2_S2_fjLj32768ELj4ELj1ELj4ELj16ENS_18Kernel_traits_baseILj32768ES2_S2_S2_fjLj128EEEEEEEvNS_9FwdParamsE --------------------------
	.section	.nv.info._ZN10layer_norm13ln_fwd_kernelINS_13Kernel_traitsI13__nv_bfloat16S2_S2_fjLj32768ELj4ELj1ELj4ELj16ENS_18Kernel_traits_baseILj32768ES2_S2_S2_fjLj128EEEEEEEvNS_9FwdParamsE,"",@"SHT_CUDA_INFO"
	.sectionflags	@""
	.align	4


	//----- nvinfo : EIATTR_CUDA_API_VERSION
	.align		4
        /*0000*/ 	.byte	0x04, 0x37
        /*0002*/ 	.short	(.L_1071 - .L_1070)
.L_1070:
        /*0004*/ 	.word	0x00000082


	//----- nvinfo : EIATTR_KPARAM_INFO
	.align		4
.L_1071:
        /*0008*/ 	.byte	0x04, 0x17
        /*000a*/ 	.short	(.L_1073 - .L_1072)
.L_1072:
        /*000c*/ 	.word	0x00000000
        /*0010*/ 	.short	0x0000
        /*0012*/ 	.short	0x0000
        /*0014*/ 	.byte	0x00, 0xf0, 0x61, 0x01


	//----- nvinfo : EIATTR_SPARSE_MMA_MASK
	.align		4
.L_1073:
        /*0018*/ 	.byte	0x03, 0x50
        /*001a*/ 	.short	0x0000


	//----- nvinfo : EIATTR_MAXREG_COUNT
	.align		4
        /*001c*/ 	.byte	0x03, 0x1b
        /*001e*/ 	.short	0x00ff


	//----- nvinfo : EIATTR_NUM_BARRIERS
	.align		4
        /*0020*/ 	.byte	0x02, 0x4c
        /*0022*/ 	.byte	0x01
	.zero		1


	//----- nvinfo : EIATTR_MERCURY_ISA_VERSION
	.align		4
        /*0024*/ 	.byte	0x03, 0x5f
        /*0026*/ 	.short	0x0101


	//----- nvinfo : EIATTR_COOP_GROUP_MASK_REGIDS
	.align		4
        /*0028*/ 	.byte	0x04, 0x29
        /*002a*/ 	.short	(.L_1075 - .L_1074)


	//   ....[0]....
.L_1074:
        /*002c*/ 	.word	0xffffffff


	//   ....[1]....
        /*0030*/ 	.word	0xffffffff


	//   ....[2]....
        /*0034*/ 	.word	0xffffffff


	//   ....[3]....
        /*0038*/ 	.word	0xffffffff


	//   ....[4]....
        /*003c*/ 	.word	0xffffffff


	//   ....[5]....
        /*0040*/ 	.word	0xffffffff


	//   ....[6]....
        /*0044*/ 	.word	0xffffffff


	//   ....[7]....
        /*0048*/ 	.word	0xffffffff


	//   ....[8]....
        /*004c*/ 	.word	0xffffffff


	//   ....[9]....
        /*0050*/ 	.word	0xffffffff


	//   ....[10]....
        /*0054*/ 	.word	0xffffffff


	//   ....[11]....
        /*0058*/ 	.word	0xffffffff


	//   ....[12]....
        /*005c*/ 	.word	0xffffffff


	//   ....[13]....
        /*0060*/ 	.word	0xffffffff


	//   ....[14]....
        /*0064*/ 	.word	0xffffffff


	//   ....[15]....
        /*0068*/ 	.word	0xffffffff


	//   ....[16]....
        /*006c*/ 	.word	0xffffffff


	//   ....[17]....
        /*0070*/ 	.word	0xffffffff


	//   ....[18]....
        /*0074*/ 	.word	0xffffffff


	//   ....[19]....
        /*0078*/ 	.word	0xffffffff


	//   ....[20]....
        /*007c*/ 	.word	0xffffffff


	//   ....[21]....
        /*0080*/ 	.word	0xffffffff


	//   ....[22]....
        /*0084*/ 	.word	0xffffffff


	//   ....[23]....
        /*0088*/ 	.word	0xffffffff


	//   ....[24]....
        /*008c*/ 	.word	0xffffffff


	//   ....[25]....
        /*0090*/ 	.word	0xffffffff


	//   ....[26]....
        /*0094*/ 	.word	0x0500008a


	//   ....[27]....
        /*0098*/ 	.word	0x0500008a


	//   ....[28]....
        /*009c*/ 	.word	0x0500008a


	//   ....[29]....
        /*00a0*/ 	.word	0x0500008a


	//   ....[30]....
        /*00a4*/ 	.word	0x0500008a


	//   ....[31]....
        /*00a8*/ 	.word	0x0500008a


	//   ....[32]....
        /*00ac*/ 	.word	0x0500008a


	//   ....[33]....
        /*00b0*/ 	.word	0x0500008a


	//   ....[34]....
        /*00b4*/ 	.word	0x0500008a


	//   ....[35]....
        /*00b8*/ 	.word	0x0500008a


	//----- nvinfo : EIATTR_COOP_GROUP_INSTR_OFFSETS
	.align		4
.L_1075:
        /*00bc*/ 	.byte	0x04, 0x28
        /*00be*/ 	.short	(.L_1077 - .L_1076)


	//   ....[0]....
.L_1076:
        /*00c0*/ 	.word	0x00000e90


	//   ....[1]....
        /*00c4*/ 	.word	0x00000eb0


	//   ....[2]....
        /*00c8*/ 	.word	0x00000ed0


	//   ....[3]....
        /*00cc*/ 	.word	0x00000ef0


	//   ....[4]....
        /*00d0*/ 	.word	0x00000f10


	//   ....[5]....
        /*00d4*/ 	.word	0x00001740


	//   ....[6]....
        /*00d8*/ 	.word	0x00001760


	//   ....[7]....
        /*00dc*/ 	.word	0x00001780


	//   ....[8]....
        /*00e0*/ 	.word	0x000017a0


	//   ....[9]....
        /*00e4*/ 	.word	0x000017c0


	//   ....[10]....
        /*00e8*/ 	.word	0x00001900


	//   ....[11]....
        /*00ec*/ 	.word	0x00001970


	//   ....[12]....
        /*00f0*/ 	.word	0x00001980


	//   ....[13]....
        /*00f4*/ 	.word	0x000019e0


	//   ....[14]....
        /*00f8*/ 	.word	0x00001a20


	//   ....[15]....
        /*00fc*/ 	.word	0x00001a40


	//   ....[16]....
        /*0100*/ 	.word	0x00001b30


	//   ....[17]....
        /*0104*/ 	.word	0x00001b60


	//   ....[18]....
        /*0108*/ 	.word	0x00001e10


	//   ....[19]....
        /*010c*/ 	.word	0x00001e50


	//   ....[20]....
        /*0110*/ 	.word	0x00001e60


	//   ....[21]....
        /*0114*/ 	.word	0x00001e70


	//   ....[22]....
        /*0118*/ 	.word	0x00001f10


	//   ....[23]....
        /*011c*/ 	.word	0x00001f50


	//   ....[24]....
        /*0120*/ 	.word	0x00001ff0


	//   ....[25]....
        /*0124*/ 	.word	0x00002020


	//   ....[26]....
        /*0128*/ 	.word	0x00002e80


	//   ....[27]....
        /*012c*/ 	.word	0x00002ef0


	//   ....[28]....
        /*0130*/ 	.word	0x00002f60


	//   ....[29]....
        /*0134*/ 	.word	0x00002fd0


	//   ....[30]....
        /*0138*/ 	.word	0x00003040


	//   ....[31]....
        /*013c*/ 	.word	0x000038c0


	//   ....[32]....
        /*0140*/ 	.word	0x00003930


	//   ....[33]....
        /*0144*/ 	.word	0x000039a0


	//   ....[34]....
        /*0148*/ 	.word	0x00003a10


	//   ....[35]....
        /*014c*/ 	.word	0x00003a80


	//----- nvinfo : EIATTR_EXIT_INSTR_OFFSETS
	.align		4
.L_1077:
        /*0150*/ 	.byte	0x04, 0x1c
        /*0152*/ 	.short	(.L_1079 - .L_1078)


	//   ....[0]....
.L_1078:
        /*0154*/ 	.word	0x00000070


	//   ....[1]....
        /*0158*/ 	.word	0x00002e20


	//----- nvinfo : EIATTR_MAX_THREADS
	.align		4
.L_1079:
        /*015c*/ 	.byte	0x04, 0x05
        /*015e*/ 	.short	(.L_1081 - .L_1080)
.L_1080:
        /*0160*/ 	.word	0x00000080
        /*0164*/ 	.word	0x00000001
        /*0168*/ 	.word	0x00000001


	//----- nvinfo : EIATTR_CRS_STACK_SIZE
	.align		4
.L_1081:
        /*016c*/ 	.byte	0x04, 0x1e
        /*016e*/ 	.short	(.L_1083 - .L_1082)
.L_1082:
        /*0170*/ 	.word	0x00000000


	//----- nvinfo : EIATTR_CBANK_PARAM_SIZE
	.align		4
.L_1083:
        /*0174*/ 	.byte	0x03, 0x19
        /*0176*/ 	.short	0x0058


	//----- nvinfo : EIATTR_PARAM_CBANK
	.align		4
        /*0178*/ 	.byte	0x04, 0x0a
        /*017a*/ 	.short	(.L_1085 - .L_1084)
	.align		4
.L_1084:
        /*017c*/ 	.word	index@(.nv.constant0._ZN10layer_norm13ln_fwd_kernelINS_13Kernel_traitsI13__nv_bfloat16S2_S2_fjLj32768ELj4ELj1ELj4ELj16ENS_18Kernel_traits_baseILj32768ES2_S2_S2_fjLj128EEEEEEEvNS_9FwdParamsE)
        /*0180*/ 	.short	0x0210
        /*0182*/ 	.short	0x0058


	//----- nvinfo : EIATTR_SW_WAR
	.align		4
.L_1085:
        /*0184*/ 	.byte	0x04, 0x36
        /*0186*/ 	.short	(.L_1087 - .L_1086)
.L_1086:
        /*0188*/ 	.word	0x00000008
.L_1087:


//--------------------- .nv.info._ZN10layer_norm13ln_fwd_kernelINS_13Kernel_traitsI6__halffS2_fjLj32768ELj4ELj1ELj4ELj16ENS_18Kernel_traits_baseILj32768ES2_fS2_fjLj128EEEEEEEvNS_9FwdParamsE --------------------------
	.section	.nv.info._ZN10layer_norm13ln_fwd_kernelINS_13Kernel_traitsI6__halffS2_fjLj32768ELj4ELj1ELj4ELj16ENS_18Kernel_traits_baseILj32768ES2_fS2_fjLj128EEEEEEEvNS_9FwdParamsE,"",@"SHT_CUDA_INFO"
	.sectionflags	@""
	.align	4


	//----- nvinfo : EIATTR_CUDA_API_VERSION
	.align		4
        /*0000*/ 	.byte	0x04, 0x37
        /*0002*/ 	.short	(.L_1089 - .L_1088)
.L_1088:
        /*0004*/ 	.word	0x00000082


	//----- nvinfo : EIATTR_KPARAM_INFO
	.align		4
.L_1089:
        /*0008*/ 	.byte	0x04, 0x17
        /*000a*/ 	.short	(.L_1091 - .L_1090)
.L_1090:
        /*000c*/ 	.word	0x00000000
        /*0010*/ 	.short	0x0000
        /*0012*/ 	.short	0x0000
        /*0014*/ 	.byte	0x00, 0xf0, 0x61, 0x01


	//----- nvinfo : EIATTR_SPARSE_MMA_MASK
	.align		4
.L_1091:
        /*0018*/ 	.byte	0x03, 0x50
        /*001a*/ 	.short	0x0000


	//----- nvinfo : EIATTR_MAXREG_COUNT
	.align		4
        /*001c*/ 	.byte	0x03, 0x1b
        /*001e*/ 	.short	0x00ff


	//----- nvinfo : EIATTR_NUM_BARRIERS
	.align		4
        /*0020*/ 	.byte	0x02, 0x4c
        /*0022*/ 	.byte	0x01
	.zero		1


	//----- nvinfo : EIATTR_MERCURY_ISA_VERSION
	.align		4
        /*0024*/ 	.byte	0x03, 0x5f
        /*0026*/ 	.short	0x0101


	//----- nvinfo : EIATTR_COOP_GROUP_MASK_REGIDS
	.align		4
        /*0028*/ 	.byte	0x04, 0x29
        /*002a*/ 	.short	(.L_1093 - .L_1092)


	//   ....[0]....
.L_1092:
        /*002c*/ 	.word	0xffffffff


	//   ....[1]....
        /*0030*/ 	.word	0xffffffff


	//   ....[2]....
        /*0034*/ 	.word	0xffffffff


	//   ....[3]....
        /*0038*/ 	.word	0xffffffff


	//   ....[4]....
        /*003c*/ 	.word	0xffffffff


	//   ....[5]....
        /*0040*/ 	.word	0xffffffff


	//   ....[6]....
        /*0044*/ 	.word	0xffffffff


	//   ....[7]....
        /*0048*/ 	.word	0xffffffff


	//   ....[8]....
        /*004c*/ 	.word	0xffffffff


	//   ....[9]....
        /*0050*/ 	.word	0xffffffff


	//   ....[10]....
        /*0054*/ 	.word	0xffffffff


	//   ....[11]....
        /*0058*/ 	.word	0xffffffff


	//   ....[12]....
        /*005c*/ 	.word	0xffffffff


	//   ....[13]....
        /*0060*/ 	.word	0xffffffff


	//   ....[14]....
        /*0064*/ 	.word	0xffffffff


	//   ....[15]....
        /*0068*/ 	.word	0xffffffff


	//   ....[16]....
        /*006c*/ 	.word	0xffffffff


	//   ....[17]....
        /*0070*/ 	.word	0xffffffff


	//   ....[18]....
        /*0074*/ 	.word	0xffffffff


	//   ....[19]....
        /*0078*/ 	.word	0xffffffff


	//   ....[20]....
        /*007c*/ 	.word	0xffffffff


	//   ....[21]....
        /*0080*/ 	.word	0xffffffff


	//   ....[22]....
        /*0084*/ 	.word	0xffffffff


	//   ....[23]....
        /*0088*/ 	.word	0xffffffff


	//   ....[24]....
        /*008c*/ 	.word	0xffffffff


	//   ....[25]....
        /*0090*/ 	.word	0xffffffff


	//   ....[26]....
        /*0094*/ 	.word	0x05000099


	//   ....[27]....
        /*0098*/ 	.word	0x05000099


	//   ....[28]....
        /*009c*/ 	.word	0x05000099


	//   ....[29]....
        /*00a0*/ 	.word	0x05000099


	//   ....[30]....
        /*00a4*/ 	.word	0x05000099


	//   ....[31]....
        /*00a8*/ 	.word	0x05000099


	//   ....[32]....
        /*00ac*/ 	.word	0x05000099


	//   ....[33]....
        /*00b0*/ 	.word	0x05000099


	//   ....[34]....
        /*00b4*/ 	.word	0x05000099


	//   ....[35]....
        /*00b8*/ 	.word	0x05000099


	//----- nvinfo : EIATTR_COOP_GROUP_INSTR_OFFSETS
	.align		4
.L_1093:
        /*00bc*/ 	.byte	0x04, 0x28
        /*00be*/ 	.short	(.L_1095 - .L_1094)


	//   ....[0]....
.L_1094:
        /*00c0*/ 	.word	0x00000b30


	//   ....[1]....
        /*00c4*/ 	.word	0x00000b50


	//   ....[2]....
        /*00c8*/ 	.word	0x00000b70


	//   ....[3]....
        /*00cc*/ 	.word	0x00000b90


	//   ....[4]....
        /*00d0*/ 	.word	0x00000bb0


	//   ....[5]....
        /*00d4*/ 	.word	0x000013e0


	//   ....[6]....
        /*00d8*/ 	.word	0x00001400


	//   ....[7]....
        /*00dc*/ 	.word	0x00001420


	//   ....[8]....
        /*00e0*/ 	.word	0x00001440


	//   ....[9]....
        /*00e4*/ 	.word	0x00001460


	//   ....[10]....
        /*00e8*/ 	.word	0x000015e0


	//   ....[11]....
        /*00ec*/ 	.word	0x00001610


	//   ....[12]....
        /*00f0*/ 	.word	0x00001620


	//   ....[13]....
        /*00f4*/ 	.word	0x00001630


	//   ....[14]....
        /*00f8*/ 	.word	0x000016d0


	//   ....[15]....
        /*00fc*/ 	.word	0x00001700


	//   ....[16]....
        /*0100*/ 	.word	0x000017d0


	//   ....[17]....
        /*0104*/ 	.word	0x00001800


	//   ....[18]....
        /*0108*/ 	.word	0x00001ac0


	//   ....[19]....
        /*010c*/ 	.word	0x00001b20


	//   ....[20]....
        /*0110*/ 	.word	0x00001b30


	//   ....[21]....
        /*0114*/ 	.word	0x00001b40


	//   ....[22]....
        /*0118*/ 	.word	0x00001bd0


	//   ....[23]....
        /*011c*/ 	.word	0x00001c30


	//   ....[24]....
        /*0120*/ 	.word	0x00001cc0


	//   ....[25]....
        /*0124*/ 	.word	0x00001d00


	//   ....[26]....
        /*0128*/ 	.word	0x00003cb0


	//   ....[27]....
        /*012c*/ 	.word	0x00003d20


	//   ....[28]....
        /*0130*/ 	.word	0x00003d90


	//   ....[29]....
        /*0134*/ 	.word	0x00003e00


	//   ....[30]....
        /*0138*/ 	.word	0x00003e70


	//   ....[31]....
        /*013c*/ 	.word	0x000046f0


	//   ....[32]....
        /*0140*/ 	.word	0x00004760


	//   ....[33]....
        /*0144*/ 	.word	0x000047d0


	//   ....[34]....
        /*0148*/ 	.word	0x00004840


	//   ....[35]....
        /*014c*/ 	.word	0x000048b0


	//----- nvinfo : EIATTR_EXIT_INSTR_OFFSETS
	.align		4
.L_1095:
        /*0150*/ 	.byte	0x04, 0x1c
        /*0152*/ 	.short	(.L_1097 - .L_1096)


	//   ....[0]....
.L_1096:
        /*0154*/ 	.word	0x00000070


	//   ....[1]....
        /*0158*/ 	.word	0x00003c50


	//----- nvinfo : EIATTR_MAX_THREADS
	.align		4
.L_1097:
        /*015c*/ 	.byte	0x04, 0x05
        /*015e*/ 	.short	(.L_1099 - .L_1098)
.L_1098:
        /*0160*/ 	.word	0x00000080
        /*0164*/ 	.word	0x00000001
        /*0168*/ 	.word	0x00000001


	//----- nvinfo : EIATTR_CRS_STACK_SIZE
	.align		4
.L_1099:
        /*016c*/ 	.byte	0x04, 0x1e
        /*016e*/ 	.short	(.L_1101 - .L_1100)
.L_1100:
        /*0170*/ 	.word	0x00000000


	//----- nvinfo : EIATTR_CBANK_PARAM_SIZE
	.align		4
.L_1101:
        /*0174*/ 	.byte	0x03, 0x19
        /*0176*/ 	.short	0x0058


	//----- nvinfo : EIATTR_PARAM_CBANK
	.align		4
        /*0178*/ 	.byte	0x04, 0x0a
        /*017a*/ 	.short	(.L_1103 - .L_1102)
	.align		4
.L_1102:
        /*017c*/ 	.word	index@(.nv.constant0._ZN10layer_norm13ln_fwd_kernelINS_13Kernel_traitsI6__halffS2_fjLj32768ELj4ELj1ELj4ELj16ENS_18Kernel_traits_baseILj32768ES2_fS2_fjLj128EEEEEEEvNS_9FwdParamsE)
        /*0180*/ 	.short	0x0210
        /*0182*/ 	.short	0x0058


	//----- nvinfo : EIATTR_SW_WAR
	.align		4
.L_1103:
        /*0184*/ 	.byte	0x04, 0x36
        /*0186*/ 	.short	(.L_1105 - .L_1104)
.L_1104:
        /*0188*/ 	.word	0x00000008
.L_1105:


//--------------------- .nv.info._ZN10layer_norm13ln_fwd_kernelINS_13Kernel_traitsI6__halfS2_S2_fjLj32768ELj4ELj1ELj4ELj16ENS_18Kernel_traits_baseILj32768ES2_S2_S2_fjLj128EEEEEEEvNS_9FwdParamsE --------------------------
	.section	.nv.info._ZN10layer_norm13ln_fwd_kernelINS_13Kernel_traitsI6__halfS2_S2_fjLj32768ELj4ELj1ELj4ELj16ENS_18Kernel_traits_baseILj32768ES2_S2_S2_fjLj128EEEEEEEvNS_9FwdParamsE,"",@"SHT_CUDA_INFO"
	.sectionflags	@""
	.align	4


	//----- nvinfo : EIATTR_CUDA_API_VERSION
	.align		4
        /*0000*/ 	.byte	0x04, 0x37
        /*0002*/ 	.short	(.L_1107 - .L_1106)
.L_1106:
        /*0004*/ 	.word	0x00000082


	//----- nvinfo : EIATTR_KPARAM_INFO
	.align		4
.L_1107:
        /*0008*/ 	.byte	0x04, 0x17
        /*000a*/ 	.short	(.L_1109 - .L_1108)
.L_1108:
        /*000c*/ 	.word	0x00000000
        /*0010*/ 	.short	0x0000
        /*0012*/ 	.short	0x0000
        /*0014*/ 	.byte	0x00, 0xf0, 0x61, 0x01


	//----- nvinfo : EIATTR_SPARSE_MMA_MASK
	.align		4
.L_1109:
        /*0018*/ 	.byte	0x03, 0x50
        /*001a*/ 	.short	0x0000


	//----- nvinfo : EIATTR_MAXREG_COUNT
	.align		4
        /*001c*/ 	.byte	0x03, 0x1b
        /*001e*/ 	.short	0x00ff


	//----- nvinfo : EIATTR_NUM_BARRIERS
	.align		4
        /*0020*/ 	.byte	0x02, 0x4c
        /*0022*/ 	.byte	0x01
	.zero		1


	//----- nvinfo : EIATTR_MERCURY_ISA_VERSION
	.align		4
        /*0024*/ 	.byte	0x03, 0x5f
        /*0026*/ 	.short	0x0101


	//----- nvinfo : EIATTR_COOP_GROUP_MASK_REGIDS
	.align		4
        /*0028*/ 	.byte	0x04, 0x29
        /*002a*/ 	.short	(.L_1111 - .L_1110)


	//   ....[0]....
.L_1110:
        /*002c*/ 	.word	0xffffffff


	//   ....[1]....
        /*0030*/ 	.word	0xffffffff


	//   ....[2]....
        /*0034*/ 	.word	0xffffffff


	//   ....[3]....
        /*0038*/ 	.word	0xffffffff


	//   ....[4]....
        /*003c*/ 	.word	0xffffffff


	//   ....[5]....
        /*0040*/ 	.word	0xffffffff


	//   ....[6]....
        /*0044*/ 	.word	0xffffffff


	//   ....[7]....
        /*0048*/ 	.word	0xffffffff


	//   ....[8]....
        /*004c*/ 	.word	0xffffffff


	//   ....[9]....
        /*0050*/ 	.word	0xffffffff


	//   ....[10]....
        /*0054*/ 	.word	0xffffffff


	//   ....[11]....
        /*0058*/ 	.word	0xffffffff


	//   ....[12]....
        /*005c*/ 	.word	0xffffffff


	//   ....[13]....
        /*0060*/ 	.word	0xffffffff


	//   ....[14]....
        /*0064*/ 	.word	0xffffffff


	//   ....[15]....
        /*0068*/ 	.word	0xffffffff


	//   ....[16]....
        /*006c*/ 	.word	0xffffffff


	//   ....[17]....
        /*0070*/ 	.word	0xffffffff


	//   ....[18]....
        /*0074*/ 	.word	0xffffffff


	//   ....[19]....
        /*0078*/ 	.word	0xffffffff


	//   ....[20]....
        /*007c*/ 	.word	0xffffffff


	//   ....[21]....
        /*0080*/ 	.word	0xffffffff


	//   ....[22]....
        /*0084*/ 	.word	0xffffffff


	//   ....[23]....
        /*0088*/ 	.word	0xffffffff


	//   ....[24]....
        /*008c*/ 	.word	0xffffffff


	//   ....[25]....
        /*0090*/ 	.word	0xffffffff


	//   ....[26]....
        /*0094*/ 	.word	0x0500008a


	//   ....[27]....
        /*0098*/ 	.word	0x0500008a


	//   ....[28]....
        /*009c*/ 	.word	0x0500008a


	//   ....[29]....
        /*00a0*/ 	.word	0x0500008a


	//   ....[30]....
        /*00a4*/ 	.word	0x0500008a


	//   ....[31]....
        /*00a8*/ 	.word	0x0500008a


	//   ....[32]....
        /*00ac*/ 	.word	0x0500008a


	//   ....[33]....
        /*00b0*/ 	.word	0x0500008a


	//   ....[34]....
        /*00b4*/ 	.word	0x0500008a


	//   ....[35]....
        /*00b8*/ 	.word	0x0500008a


	//----- nvinfo : EIATTR_COOP_GROUP_INSTR_OFFSETS
	.align		4
.L_1111:
        /*00bc*/ 	.byte	0x04, 0x28
        /*00be*/ 	.short	(.L_1113 - .L_1112)


	//   ....[0]....
.L_1112:
        /*00c0*/ 	.word	0x00000c90


	//   ....[1]....
        /*00c4*/ 	.word	0x00000cb0


	//   ....[2]....
        /*00c8*/ 	.word	0x00000cd0


	//   ....[3]....
        /*00cc*/ 	.word	0x00000cf0


	//   ....[4]....
        /*00d0*/ 	.word	0x00000d10


	//   ....[5]....
        /*00d4*/ 	.word	0x00001540


	//   ....[6]....
        /*00d8*/ 	.word	0x00001560


	//   ....[7]....
        /*00dc*/ 	.word	0x00001580


	//   ....[8]....
        /*00e0*/ 	.word	0x000015a0


	//   ....[9]....
        /*00e4*/ 	.word	0x000015c0


	//   ....[10]....
        /*00e8*/ 	.word	0x00001700


	//   ....[11]....
        /*00ec*/ 	.word	0x00001770


	//   ....[12]....
        /*00f0*/ 	.word	0x00001780


	//   ....[13]....
        /*00f4*/ 	.word	0x000017e0


	//   ....[14]....
        /*00f8*/ 	.word	0x00001820


	//   ....[15]....
        /*00fc*/ 	.word	0x00001840


	//   ....[16]....
        /*0100*/ 	.word	0x00001930


	//   ....[17]....
        /*0104*/ 	.word	0x00001960


	//   ....[18]....
        /*0108*/ 	.word	0x00001c10


	//   ....[19]....
        /*010c*/ 	.word	0x00001c50


	//   ....[20]....
        /*0110*/ 	.word	0x00001c60


	//   ....[21]....
        /*0114*/ 	.word	0x00001c70


	//   ....[22]....
        /*0118*/ 	.word	0x00001d10


	//   ....[23]....
        /*011c*/ 	.word	0x00001d50


	//   ....[24]....
        /*0120*/ 	.word	0x00001df0


	//   ....[25]....
        /*0124*/ 	.word	0x00001e20


	//   ....[26]....
        /*0128*/ 	.word	0x00002c70


	//   ....[27]....
        /*012c*/ 	.word	0x00002ce0


	//   ....[28]....
        /*0130*/ 	.word	0x00002d50


	//   ....[29]....
        /*0134*/ 	.word	0x00002dc0


	//   ....[30]....
        /*0138*/ 	.word	0x00002e30


	//   ....[31]....
        /*013c*/ 	.word	0x000036b0


	//   ....[32]....
        /*0140*/ 	.word	0x00003720


	//   ....[33]....
        /*0144*/ 	.word	0x00003790


	//   ....[34]....
        /*0148*/ 	.word	0x00003800


	//   ....[35]....
        /*014c*/ 	.word	0x00003870


	//----- nvinfo : EIATTR_EXIT_INSTR_OFFSETS
	.align		4
.L_1113:
        /*0150*/ 	.byte	0x04, 0x1c
        /*0152*/ 	.short	(.L_1115 - .L_1114)


	//   ....[0]....
.L_1114:
        /*0154*/ 	.word	0x00000070


	//   ....[1]....
        /*0158*/ 	.word	0x00002c10


	//----- nvinfo : EIATTR_MAX_THREADS
	.align		4
.L_1115:
        /*015c*/ 	.byte	0x04, 0x05
        /*015e*/ 	.short	(.L_1117 - .L_1116)
.L_1116:
        /*0160*/ 	.word	0x00000080
        /*0164*/ 	.word	0x00000001
        /*0168*/ 	.word	0x00000001


	//----- nvinfo : EIATTR_CRS_STACK_SIZE
	.align		4
.L_1117:
        /*016c*/ 	.byte	0x04, 0x1e
        /*016e*/ 	.short	(.L_1119 - .L_1118)
.L_1118:
        /*0170*/ 	.word	0x00000000


	//----- nvinfo : EIATTR_CBANK_PARAM_SIZE
	.align		4
.L_1119:
        /*0174*/ 	.byte	0x03, 0x19
        /*0176*/ 	.short	0x0058


	//----- nvinfo : EIATTR_PARAM_CBANK
	.align		4
        /*0178*/ 	.byte	0x04, 0x0a
        /*017a*/ 	.short	(.L_1121 - .L_1120)
	.align		4
.L_1120:
        /*017c*/ 	.word	index@(.nv.constant0._ZN10layer_norm13ln_fwd_kernelINS_13Kernel_traitsI6__halfS2_S2_fjLj32768ELj4ELj1ELj4ELj16ENS_18Kernel_traits_baseILj32768ES2_S2_S2_fjLj128EEEEEEEvNS_9FwdParamsE)
        /*0180*/ 	.short	0x0210
        /*0182*/ 	.short	0x0058


	//----- nvinfo : EIATTR_SW_WAR
	.align		4
.L_1121:
        /*0184*/ 	.byte	0x04, 0x36
        /*0186*/ 	.short	(.L_1123 - .L_1122)
.L_1122:
        /*0188*/ 	.word	0x00000008
.L_1123:


//--------------------- .nv.info._ZN10layer_norm13ln_fwd_kernelINS_13Kernel_traitsIffffjLj32768ELj4ELj1ELj4ELj16ENS_18Kernel_traits_baseILj32768EffffjLj128EEEEEEEvNS_9FwdParamsE --------------------------
	.section	.nv.info._ZN10layer_norm13ln_fwd_kernelINS_13Kernel_traitsIffffjLj32768ELj4ELj1ELj4ELj16ENS_18Kernel_traits_baseILj32768EffffjLj128EEEEEEEvNS_9FwdParamsE,"",@"SHT_CUDA_INFO"
	.sectionflags	@""
	.align	4


	//----- nvinfo : EIATTR_CUDA_API_VERSION
	.align		4
        /*0000*/ 	.byte	0x04, 0x37
        /*0002*/ 	.short	(.L_1125 - .L_1124)
.L_1124:
        /*0004*/ 	.word	0x00000082


	//----- nvinfo : EIATTR_KPARAM_INFO
	.align		4
.L_1125:
        /*0008*/ 	.byte	0x04, 0x17
        /*000a*/ 	.short	(.L_1127 - .L_1126)
.L_1126:
        /*000c*/ 	.word	0x00000000
        /*0010*/ 	.short	0x0000
        /*0012*/ 	.short	0x0000
        /*0014*/ 	.byte	0x00, 0xf0, 0x61, 0x01


	//----- nvinfo : EIATTR_SPARSE_MMA_MASK
	.align		4
.L_1127:
        /*0018*/ 	.byte	0x03, 0x50
        /*001a*/ 	.short	0x0000


	//----- nvinfo : EIATTR_MAXREG_COUNT
	.align		4
        /*001c*/ 	.byte	0x03, 0x1b
        /*001e*/ 	.short	0x00ff


	//----- nvinfo : EIATTR_NUM_BARRIERS
	.align		4
        /*0020*/ 	.byte	0x02, 0x4c
        /*0022*/ 	.byte	0x01
	.zero		1


	//----- nvinfo : EIATTR_MERCURY_ISA_VERSION
	.align		4
        /*0024*/ 	.byte	0x03, 0x5f
        /*0026*/ 	.short	0x0101


	//----- nvinfo : EIATTR_COOP_GROUP_MASK_REGIDS
	.align		4
        /*0028*/ 	.byte	0x04, 0x29
        /*002a*/ 	.short	(.L_1129 - .L_1128)


	//   ....[0]....
.L_1128:
        /*002c*/ 	.word	0xffffffff


	//   ....[1]....
        /*0030*/ 	.word	0xffffffff


	//   ....[2]....
        /*0034*/ 	.word	0xffffffff


	//   ....[3]....
        /*0038*/ 	.word	0xffffffff


	//   ....[4]....
        /*003c*/ 	.word	0xffffffff


	//   ....[5]....
        /*0040*/ 	.word	0xffffffff


	//   ....[6]....
        /*0044*/ 	.word	0xffffffff


	//   ....[7]....
        /*0048*/ 	.word	0xffffffff


	//   ....[8]....
        /*004c*/ 	.word	0xffffffff


	//   ....[9]....
        /*0050*/ 	.word	0xffffffff


	//   ....[10]....
        /*0054*/ 	.word	0xffffffff


	//   ....[11]....
        /*0058*/ 	.word	0xffffffff


	//   ....[12]....
        /*005c*/ 	.word	0xffffffff


	//   ....[13]....
        /*0060*/ 	.word	0xffffffff


	//   ....[14]....
        /*0064*/ 	.word	0xffffffff


	//   ....[15]....
        /*0068*/ 	.word	0xffffffff


	//   ....[16]....
        /*006c*/ 	.word	0xffffffff


	//   ....[17]....
        /*0070*/ 	.word	0xffffffff


	//   ....[18]....
        /*0074*/ 	.word	0xffffffff


	//   ....[19]....
        /*0078*/ 	.word	0xffffffff


	//   ....[20]....
        /*007c*/ 	.word	0xffffffff


	//   ....[21]....
        /*0080*/ 	.word	0xffffffff


	//   ....[22]....
        /*0084*/ 	.word	0xffffffff


	//   ....[23]....
        /*0088*/ 	.word	0xffffffff


	//   ....[24]....
        /*008c*/ 	.word	0xffffffff


	//   ....[25]....
        /*0090*/ 	.word	0xffffffff


	//   ....[26]....
        /*0094*/ 	.word	0x050000e2


	//   ....[27]....
        /*0098*/ 	.word	0x050000e2


	//   ....[28]....
        /*009c*/ 	.word	0x050000e2


	//   ....[29]....
        /*00a0*/ 	.word	0x050000e2


	//   ....[30]....
        /*00a4*/ 	.word	0x050000e2


	//   ....[31]....
        /*00a8*/ 	.word	0x050000e2


	//   ....[32]....
        /*00ac*/ 	.word	0x050000e2


	//   ....[33]....
        /*00b0*/ 	.word	0x050000e2


	//   ....[34]....
        /*00b4*/ 	.word	0x050000e2


	//   ....[35]....
        /*00b8*/ 	.word	0x050000e2


	//----- nvinfo : EIATTR_COOP_GROUP_INSTR_OFFSETS
	.align		4
.L_1129:
        /*00bc*/ 	.byte	0x04, 0x28
        /*00be*/ 	.short	(.L_1131 - .L_1130)


	//   ....[0]....
.L_1130:
        /*00c0*/ 	.word	0x00000b20


	//   ....[1]....
        /*00c4*/ 	.word	0x00000b40


	//   ....[2]....
        /*00c8*/ 	.word	0x00000b60


	//   ....[3]....
        /*00cc*/ 	.word	0x00000b80


	//   ....[4]....
        /*00d0*/ 	.word	0x00000ba0


	//   ....[5]....
        /*00d4*/ 	.word	0x000013d0


	//   ....[6]....
        /*00d8*/ 	.word	0x000013f0


	//   ....[7]....
        /*00dc*/ 	.word	0x00001410


	//   ....[8]....
        /*00e0*/ 	.word	0x00001430


	//   ....[9]....
        /*00e4*/ 	.word	0x00001450


	//   ....[10]....
        /*00e8*/ 	.word	0x000015d0


	//   ....[11]....
        /*00ec*/ 	.word	0x00001600


	//   ....[12]....
        /*00f0*/ 	.word	0x00001610


	//   ....[13]....
        /*00f4*/ 	.word	0x00001680


	//   ....[14]....
        /*00f8*/ 	.word	0x000016b0


	//   ....[15]....
        /*00fc*/ 	.word	0x000016d0


	//   ....[16]....
        /*0100*/ 	.word	0x000017e0


	//   ....[17]....
        /*0104*/ 	.word	0x00001800


	//   ....[18]....
        /*0108*/ 	.word	0x00001af0


	//   ....[19]....
        /*010c*/ 	.word	0x00001b70


	//   ....[20]....
        /*0110*/ 	.word	0x00001bb0


	//   ....[21]....
        /*0114*/ 	.word	0x00001bc0


	//   ....[22]....
        /*0118*/ 	.word	0x00001c40


	//   ....[23]....
        /*011c*/ 	.word	0x00001c70


	//   ....[24]....
        /*0120*/ 	.word	0x00001d10


	//   ....[25]....
        /*0124*/ 	.word	0x00001d30


	//   ....[26]....
        /*0128*/ 	.word	0x00002cf0


	//   ....[27]....
        /*012c*/ 	.word	0x00002d60


	//   ....[28]....
        /*0130*/ 	.word	0x00002dd0


	//   ....[29]....
        /*0134*/ 	.word	0x00002e40


	//   ....[30]....
        /*0138*/ 	.word	0x00002eb0


	//   ....[31]....
        /*013c*/ 	.word	0x00003730


	//   ....[32]....
        /*0140*/ 	.word	0x000037a0


	//   ....[33]....
        /*0144*/ 	.word	0x00003810


	//   ....[34]....
        /*0148*/ 	.word	0x00003880


	//   ....[35]....
        /*014c*/ 	.word	0x000038f0


	//----- nvinfo : EIATTR_EXIT_INSTR_OFFSETS
	.align		4
.L_1131:
        /*0150*/ 	.byte	0x04, 0x1c
        /*0152*/ 	.short	(.L_1133 - .L_1132)


	//   ....[0]....
.L_1132:
        /*0154*/ 	.word	0x00000070


	//   ....[1]....
        /*0158*/ 	.word	0x00002c90


	//----- nvinfo : EIATTR_MAX_THREADS
	.align		4
.L_1133:
        /*015c*/ 	.byte	0x04, 0x05
        /*015e*/ 	.short	(.L_1135 - .L_1134)
.L_1134:
        /*0160*/ 	.word	0x00000080
        /*0164*/ 	.word	0x00000001
        /*0168*/ 	.word	0x00000001


	//----- nvinfo : EIATTR_CRS_STACK_SIZE
	.align		4
.L_1135:
        /*016c*/ 	.byte	0x04, 0x1e
        /*016e*/ 	.short	(.L_1137 - .L_1136)
.L_1136:
        /*0170*/ 	.word	0x00000000


	//----- nvinfo : EIATTR_CBANK_PARAM_SIZE
	.align		4
.L_1137:
        /*0174*/ 	.byte	0x03, 0x19
        /*0176*/ 	.short	0x0058


	//----- nvinfo : EIATTR_PARAM_CBANK
	.align		4
        /*0178*/ 	.byte	0x04, 0x0a
        /*017a*/ 	.short	(.L_1139 - .L_1138)
	.align		4
.L_1138:
        /*017c*/ 	.word	index@(.nv.constant0._ZN10layer_norm13ln_fwd_kernelINS_13Kernel_traitsIffffjLj32768ELj4ELj1ELj4ELj16ENS_18Kernel_traits_baseILj32768EffffjLj128EEEEEEEvNS_9FwdParamsE)
        /*0180*/ 	.short	0x0210
        /*0182*/ 	.short	0x0058


	//----- nvinfo : EIATTR_SW_WAR
	.align		4
.L_1139:
        /*0184*/ 	.byte	0x04, 0x36
        /*0186*/ 	.short	(.L_1141 - .L_1140)
.L_1140:
        /*0188*/ 	.word	0x00000008
.L_1141:


//--------------------- .nv.info._ZN10layer_norm13ln_fwd_kernelINS_13Kernel_traitsI13__nv_bfloat16fS2_fjLj30720ELj4ELj1ELj4ELj4ENS_18Kernel_traits_baseILj30720ES2_fS2_fjLj128EEEEEEEvNS_9FwdParamsE --------------------------
	.section	.nv.info._ZN10layer_norm13ln_fwd_kernelINS_13Kernel_traitsI13__nv_bfloat16fS2_fjLj30720ELj4ELj1ELj4ELj4ENS_18Kernel_traits_baseILj30720ES2_fS2_fjLj128EEEEEEEvNS_9FwdParamsE,"",@"SHT_CUDA_INFO"
	.sectionflags	@""
	.align	4


	//----- nvinfo : EIATTR_CUDA_API_VERSION
	.align		4
        /*0000*/ 	.byte	0x04, 0x37
        /*0002*/ 	.short	(.L_1143 - .L_1142)
.L_1142:
        /*0004*/ 	.word	0x00000082


	//----- nvinfo : EIATTR_KPARAM_INFO
	.align		4
.L_1143:
        /*0008*/ 	.byte	0x04, 0x17
        /*000a*/ 	.short	(.L_1145 - .L_1144)
.L_1144:
        /*000c*/ 	.word	0x00000000
        /*0010*/ 	.short	0x0000
        /*0012*/ 	.short	0x0000
        /*0014*/ 	.byte	0x00, 0xf0, 0x61, 0x01


	//----- nvinfo : EIATTR_SPARSE_MMA_MASK
	.align		4
.L_1145:
        /*0018*/ 	.byte	0x03, 0x50
        /*001a*/ 	.short	0x0000


	//----- nvinfo : EIATTR_MAXREG_COUNT
	.align		4
        /*001c*/ 	.byte	0x03, 0x1b
        /*001e*/ 	.short	0x00ff


	//----- nvinfo : EIATTR_NUM_BARRIERS
	.align		4
        /*0020*/ 	.byte	0x02, 0x4c
        /*0022*/ 	.byte	0x01
	.zero		1


	//----- nvinfo : EIATTR_MERCURY_ISA_VERSION
	.align		4
        /*0024*/ 	.byte	0x03, 0x5f
        /*0026*/ 	.short	0x0101


	//----- nvinfo : EIATTR_COOP_GROUP_MASK_REGIDS
	.align		4
        /*0028*/ 	.byte	0x04, 0x29
        /*002a*/ 	.short	(.L_1147 - .L_1146)


	//   ....[0]....
.L_1146:
        /*002c*/ 	.word	0xffffffff


	//   ....[1]....
        /*0030*/ 	.word	0xffffffff


	//   ....[2]....
        /*0034*/ 	.word	0xffffffff


	//   ....[3]....
        /*0038*/ 	.word	0xffffffff


	//   ....[4]....
        /*003c*/ 	.word	0xffffffff


	//   ....[5]....
        /*0040*/ 	.word	0xffffffff


	//   ....[6]....
        /*0044*/ 	.word	0xffffffff


	//   ....[7]....
        /*0048*/ 	.word	0xffffffff


	//   ....[8]....
        /*004c*/ 	.word	0xffffffff


	//   ....[9]....
        /*0050*/ 	.word	0xffffffff


	//   ....[10]....
        /*0054*/ 	.word	0xffffffff


	//   ....[11]....
        /*0058*/ 	.word	0xffffffff


	//   ....[12]....
        /*005c*/ 	.word	0xffffffff


	//   ....[13]....
        /*0060*/ 	.word	0xffffffff


	//   ....[14]....
        /*0064*/ 	.word	0xffffffff


	//   ....[15]....
        /*0068*/ 	.word	0xffffffff


	//   ....[16]....
        /*006c*/ 	.word	0xffffffff


	//   ....[17]....
        /*0070*/ 	.word	0xffffffff


	//   ....[18]....
        /*0074*/ 	.word	0xffffffff


	//   ....[19]....
        /*0078*/ 	.word	0xffffffff


	//   ....[20]....
        /*007c*/ 	.word	0xffffffff


	//   ....[21]....
        /*0080*/ 	.word	0xffffffff


	//   ....[22]....
        /*0084*/ 	.word	0xffffffff


	//   ....[23]....
        /*0088*/ 	.word	0xffffffff


	//   ....[24]....
        /*008c*/ 	.word	0xffffffff


	//   ....[25]....
        /*0090*/ 	.word	0xffffffff


	//   ....[26]....
        /*0094*/ 	.word	0x05000089


	//   ....[27]....
        /*0098*/ 	.word	0x05000089


	//   ....[28]....
        /*009c*/ 	.word	0x05000089


	//   ....[29]....
        /*00a0*/ 	.word	0x05000089


	//   ....[30]....
        /*00a4*/ 	.word	0x05000089


	//   ....[31]....
        /*00a8*/ 	.word	0x05000089


	//   ....[32]....
        /*00ac*/ 	.word	0x05000089


	//   ....[33]....
        /*00b0*/ 	.word	0x05000089


	//   ....[34]....
        /*00b4*/ 	.word	0x05000089


	//   ....[35]....
        /*00b8*/ 	.word	0x05000089


	//----- nvinfo : EIATTR_COOP_GROUP_INSTR_OFFSETS
	.align		4
.L_1147:
        /*00bc*/ 	.byte	0x04, 0x28
        /*00be*/ 	.short	(.L_1149 - .L_1148)


	//   ....[0]....
.L_1148:
        /*00c0*/ 	.word	0x00001890


	//   ....[1]....
        /*00c4*/ 	.word	0x000018b0


	//   ....[2]....
        /*00c8*/ 	.word	0x000018d0


	//   ....[3]....
        /*00cc*/ 	.word	0x000018f0


	//   ....[4]....
        /*00d0*/ 	.word	0x00001910


	//   ....[5]....
        /*00d4*/ 	.word	0x000020c0


	//   ....[6]....
        /*00d8*/ 	.word	0x000020e0


	//   ....[7]....
        /*00dc*/ 	.word	0x00002100


	//   ....[8]....
        /*00e0*/ 	.word	0x00002120


	//   ....[9]....
        /*00e4*/ 	.word	0x00002140


	//   ....[10]....
        /*00e8*/ 	.word	0x000022f0


	//   ....[11]....
        /*00ec*/ 	.word	0x00002330


	//   ....[12]....
        /*00f0*/ 	.word	0x00002340


	//   ....[13]....
        /*00f4*/ 	.word	0x00002350


	//   ....[14]....
        /*00f8*/ 	.word	0x000023e0


	//   ....[15]....
        /*00fc*/ 	.word	0x00002420


	//   ....[16]....
        /*0100*/ 	.word	0x00002510


	//   ....[17]....
        /*0104*/ 	.word	0x00002530


	//   ....[18]....
        /*0108*/ 	.word	0x000027e0


	//   ....[19]....
        /*010c*/ 	.word	0x00002820


	//   ....[20]....
        /*0110*/ 	.word	0x00002830


	//   ....[21]....
        /*0114*/ 	.word	0x00002840


	//   ....[22]....
        /*0118*/ 	.word	0x000028d0


	//   ....[23]....
        /*011c*/ 	.word	0x00002920


	//   ....[24]....
        /*0120*/ 	.word	0x00002a10


	//   ....[25]....
        /*0124*/ 	.word	0x00002a40


	//   ....[26]....
        /*0128*/ 	.word	0x000044e0


	//   ....[27]....
        /*012c*/ 	.word	0x00004550


	//   ....[28]....
        /*0130*/ 	.word	0x000045c0


	//   ....[29]....
        /*0134*/ 	.word	0x00004630


	//   ....[30]....
        /*0138*/ 	.word	0x000046a0


	//   ....[31]....
        /*013c*/ 	.word	0x00004e90


	//   ....[32]....
        /*0140*/ 	.word	0x00004f00


	//   ....[33]....
        /*0144*/ 	.word	0x00004f70


	//   ....[34]....
        /*0148*/ 	.word	0x00004fe0


	//   ....[35]....
        /*014c*/ 	.word	0x00005050


	//----- nvinfo : EIATTR_EXIT_INSTR_OFFSETS
	.align		4
.L_1149:
        /*0150*/ 	.byte	0x04, 0x1c
        /*0152*/ 	.short	(.L_1151 - .L_1150)


	//   ....[0]....
.L_1150:
        /*0154*/ 	.word	0x00000070


	//   ....[1]....
        /*0158*/ 	.word	0x00004480


	//----- nvinfo : EIATTR_MAX_THREADS
	.align		4
.L_1151:
        /*015c*/ 	.byte	0x04, 0x05
        /*015e*/ 	.short	(.L_1153 - .L_1152)
.L_1152:
        /*0160*/ 	.word	0x00000080
        /*0164*/ 	.word	0x00000001
        /*0168*/ 	.word	0x00000001


	//----- nvinfo : EIATTR_CRS_STACK_SIZE
	.align		4
.L_1153:
        /*016c*/ 	.byte	0x04, 0x1e
        /*016e*/ 	.short	(.L_1155 - .L_1154)
.L_1154:
        /*0170*/ 	.word	0x00000000


	//----- nvinfo : EIATTR_CBANK_PARAM_SIZE
	.align		4
.L_1155:
        /*0174*/ 	.byte	0x03, 0x19
        /*0176*/ 	.short	0x0058


	//----- nvinfo : EIATTR_PARAM_CBANK
	.align		4
        /*0178*/ 	.byte	0x04, 0x0a
        /*017a*/ 	.short	(.L_1157 - .L_1156)
	.align		4
.L_1156:
        /*017c*/ 	.word	index@(.nv.constant0._ZN10layer_norm13ln_fwd_kernelINS_13Kernel_traitsI13__nv_bfloat16fS2_fjLj30720ELj4ELj1ELj4ELj4ENS_18Kernel_traits_baseILj30720ES2_fS2_fjLj128EEEEEEEvNS_9FwdParamsE)
        /*0180*/ 	.short	0x0210
        /*0182*/ 	.short	0x0058


	//----- nvinfo : EIATTR_SW_WAR
	.align		4
.L_1157:
        /*0184*/ 	.byte	0x04, 0x36
        /*0186*/ 	.short	(.L_1159 - .L_1158)
.L_1158:
        /*0188*/ 	.word	0x00000008
.L_1159:


//--------------------- .nv.info._ZN10layer_norm13ln_fwd_kernelINS_13Kernel_traitsI13__nv_bfloat16S2_S2_fjLj30720ELj4ELj1ELj4ELj4ENS_18Kernel_traits_baseILj30720ES2_S2_S2_fjLj128EEEEEEEvNS_9FwdParamsE --------------------------
	.section	.nv.info._ZN10layer_norm13ln_fwd_kernelINS_13Kernel_traitsI13__nv_bfloat16S2_S2_fjLj30720ELj4ELj1ELj4ELj4ENS_18Kernel_traits_baseILj30720ES2_S2_S2_fjLj128EEEEEEEvNS_9FwdParamsE,"",@"SHT_CUDA_INFO"
	.sectionflags	@""
	.align	4


	//----- nvinfo : EIATTR_CUDA_API_VERSION
	.align		4
        /*0000*/ 	.byte	0x04, 0x37
        /*0002*/ 	.short	(.L_1161 - .L_1160)
.L_1160:
        /*0004*/ 	.word	0x00000082


	//----- nvinfo : EIATTR_KPARAM_INFO
	.align		4
.L_1161:
        /*0008*/ 	.byte	0x04, 0x17
        /*000a*/ 	.short	(.L_1163 - .L_1162)
.L_1162:
        /*000c*/ 	.word	0x00000000
        /*0010*/ 	.short	0x0000
        /*0012*/ 	.short	0x0000
        /*0014*/ 	.byte	0x00, 0xf0, 0x61, 0x01


	//----- nvinfo : EIATTR_SPARSE_MMA_MASK
	.align		4
.L_1163:
        /*0018*/ 	.byte	0x03, 0x50
        /*001a*/ 	.short	0x0000


	//----- nvinfo : EIATTR_MAXREG_COUNT
	.align		4
        /*001c*/ 	.byte	0x03, 0x1b
        /*001e*/ 	.short	0x00ff


	//----- nvinfo : EIATTR_NUM_BARRIERS
	.align		4
        /*0020*/ 	.byte	0x02, 0x4c
        /*0022*/ 	.byte	0x01
	.zero		1


	//----- nvinfo : EIATTR_MERCURY_ISA_VERSION
	.align		4
        /*0024*/ 	.byte	0x03, 0x5f
        /*0026*/ 	.short	0x0101


	//----- nvinfo : EIATTR_COOP_GROUP_MASK_REGIDS
	.align		4
        /*0028*/ 	.byte	0x04, 0x29
        /*002a*/ 	.short	(.L_1165 - .L_1164)


	//   ....[0]....
.L_1164:
        /*002c*/ 	.word	0xffffffff


	//   ....[1]....
        /*0030*/ 	.word	0xffffffff


	//   ....[2]....
        /*0034*/ 	.word	0xffffffff


	//   ....[3]....
        /*0038*/ 	.word	0xffffffff


	//   ....[4]....
        /*003c*/ 	.word	0xffffffff


	//   ....[5]....
        /*0040*/ 	.word	0xffffffff


	//   ....[6]....
        /*0044*/ 	.word	0xffffffff


	//   ....[7]....
        /*0048*/ 	.word	0xffffffff


	//   ....[8]....
        /*004c*/ 	.word	0xffffffff


	//   ....[9]....
        /*0050*/ 	.word	0xffffffff


	//   ....[10]....
        /*0054*/ 	.word	0xffffffff


	//   ....[11]....
        /*0058*/ 	.word	0xffffffff


	//   ....[12]....
        /*005c*/ 	.word	0xffffffff


	//   ....[13]....
        /*0060*/ 	.word	0xffffffff


	//   ....[14]....
        /*0064*/ 	.word	0xffffffff


	//   ....[15]....
        /*0068*/ 	.word	0xffffffff


	//   ....[16]....
        /*006c*/ 	.word	0xffffffff


	//   ....[17]....
        /*0070*/ 	.word	0xffffffff


	//   ....[18]....
        /*0074*/ 	.word	0xffffffff


	//   ....[19]....
        /*0078*/ 	.word	0xffffffff


	//   ....[20]....
        /*007c*/ 	.word	0xffffffff


	//   ....[21]....
        /*0080*/ 	.word	0xffffffff


	//   ....[22]....
        /*0084*/ 	.word	0xffffffff


	//   ....[23]....
        /*0088*/ 	.word	0xffffffff


	//   ....[24]....
        /*008c*/ 	.word	0xffffffff


	//   ....[25]....
        /*0090*/ 	.word	0xffffffff


	//   ....[26]....
        /*0094*/ 	.word	0x05000060


	//   ....[27]....
        /*0098*/ 	.word	0x05000060


	//   ....[28]....
        /*009c*/ 	.word	0x05000060


	//   ....[29]....
        /*00a0*/ 	.word	0x05000060


	//   ....[30]....
        /*00a4*/ 	.word	0x05000060


	//   ....[31]....
        /*00a8*/ 	.word	0x05000060


	//   ....[32]....
        /*00ac*/ 	.word	0x05000060


	//   ....[33]....
        /*00b0*/ 	.word	0x05000060


	//   ....[34]....
        /*00b4*/ 	.word	0x05000060


	//   ....[35]....
        /*00b8*/ 	.word	0x05000060


	//----- nvinfo : EIATTR_COOP_GROUP_INSTR_OFFSETS
	.align		4
.L_1165:
        /*00bc*/ 	.byte	0x04, 0x28
        /*00be*/ 	.short	(.L_1167 - .L_1166)


	//   ....[0]....
.L_1166:
        /*00c0*/ 	.word	0x000014c0


	//   ....[1]....
        /*00c4*/ 	.word	0x000014e0


	//   ....[2]....
        /*00c8*/ 	.word	0x00001500


	//   ....[3]....
        /*00cc*/ 	.word	0x00001520


	//   ....[4]....
        /*00d0*/ 	.word	0x00001540


	//   ....[5]....
        /*00d4*/ 	.word	0x00001cf0


	//   ....[6]....
        /*00d8*/ 	.word	0x00001d10


	//   ....[7]....
        /*00dc*/ 	.word	0x00001d30


	//   ....[8]....
        /*00e0*/ 	.word	0x00001d50


	//   ....[9]....
        /*00e4*/ 	.word	0x00001d70


	//   ....[10]....
        /*00e8*/ 	.word	0x00001ef0


	//   ....[11]....
        /*00ec*/ 	.word	0x00001f20


	//   ....[12]....
        /*00f0*/ 	.word	0x00001f30


	//   ....[13]....
        /*00f4*/ 	.word	0x00001f40


	//   ....[14]....
        /*00f8*/ 	.word	0x00001fc0


	//   ....[15]....
        /*00fc*/ 	.word	0x00002010


	//   ....[16]....
        /*0100*/ 	.word	0x000020f0


	//   ....[17]....
        /*0104*/ 	.word	0x00002110


	//   ....[18]....
        /*0108*/ 	.word	0x000023d0


	//   ....[19]....
        /*010c*/ 	.word	0x00002420


	//   ....[20]....
        /*0110*/ 	.word	0x00002430


	//   ....[21]....
        /*0114*/ 	.word	0x00002440


	//   ....[22]....
        /*0118*/ 	.word	0x000024e0


	//   ....[23]....
        /*011c*/ 	.word	0x00002510


	//   ....[24]....
        /*0120*/ 	.word	0x000025b0


	//   ....[25]....
        /*0124*/ 	.word	0x000025d0


	//   ....[26]....
        /*0128*/ 	.word	0x00003780


	//   ....[27]....
        /*012c*/ 	.word	0x000037f0


	//   ....[28]....
        /*0130*/ 	.word	0x00003860


	//   ....[29]....
        /*0134*/ 	.word	0x000038d0


	//   ....[30]....
        /*0138*/ 	.word	0x00003940


	//   ....[31]....
        /*013c*/ 	.word	0x00004140


	//   ....[32]....
        /*0140*/ 	.word	0x000041b0


	//   ....[33]....
        /*0144*/ 	.word	0x00004220


	//   ....[34]....
        /*0148*/ 	.word	0x00004290


	//   ....[35]....
        /*014c*/ 	.word	0x00004300


	//----- nvinfo : EIATTR_EXIT_INSTR_OFFSETS
	.align		4
.L_1167:
        /*0150*/ 	.byte	0x04, 0x1c
        /*0152*/ 	.short	(.L_1169 - .L_1168)


	//   ....[0]....
.L_1168:
        /*0154*/ 	.word	0x00000070


	//   ....[1]....
        /*0158*/ 	.word	0x00003720


	//----- nvinfo : EIATTR_MAX_THREADS
	.align		4
.L_1169:
        /*015c*/ 	.byte	0x04, 0x05
        /*015e*/ 	.short	(.L_1171 - .L_1170)
.L_1170:
        /*0160*/ 	.word	0x00000080
        /*0164*/ 	.word	0x00000001
        /*0168*/ 	.word	0x00000001


	//----- nvinfo : EIATTR_CRS_STACK_SIZE
	.align		4
.L_1171:
        /*016c*/ 	.byte	0x04, 0x1e
        /*016e*/ 	.short	(.L_1173 - .L_1172)
.L_1172:
        /*0170*/ 	.word	0x00000000


	//----- nvinfo : EIATTR_CBANK_PARAM_SIZE
	.align		4
.L_1173:
        /*0174*/ 	.byte	0x03, 0x19
        /*0176*/ 	.short	0x0058


	//----- nvinfo : EIATTR_PARAM_CBANK
	.align		4
        /*0178*/ 	.byte	0x04, 0x0a
        /*017a*/ 	.short	(.L_1175 - .L_1174)
	.align		4
.L_1174:
        /*017c*/ 	.word	index@(.nv.constant0._ZN10layer_norm13ln_fwd_kernelINS_13Kernel_traitsI13__nv_bfloat16S2_S2_fjLj30720ELj4ELj1ELj4ELj4ENS_18Kernel_traits_baseILj30720ES2_S2_S2_fjLj128EEEEEEEvNS_9FwdParamsE)
        /*0180*/ 	.short	0x0210
        /*0182*/ 	.short	0x0058


	//----- nvinfo : EIATTR_SW_WAR
	.align		4
.L_1175:
        /*0184*/ 	.byte	0x04, 0x36
        /*0186*/ 	.short	(.L_1177 - .L_1176)
.L_1176:
        /*0188*/ 	.word	0x00000008
.L_1177:


//--------------------- .nv.info._ZN10layer_norm13ln_fwd_kernelINS_13Kernel_traitsI6__halffS2_fjLj30720ELj4ELj1ELj4ELj4ENS_18Kernel_traits_baseILj30720ES2_fS2_fjLj128EEEEEEEvNS_9FwdParamsE --------------------------
	.section	.nv.info._ZN10layer_norm13ln_fwd_kernelINS_13Kernel_traitsI6__halffS2_fjLj30720ELj4ELj1ELj4ELj4ENS_18Kernel_traits_baseILj30720ES2_fS2_fjLj128EEEEEEEvNS_9FwdParamsE,"",@"SHT_CUDA_INFO"
	.sectionflags	@""
	.align	4


	//----- nvinfo : EIATTR_CUDA_API_VERSION
	.align		4
        /*0000*/ 	.byte	0x04, 0x37
        /*0002*/ 	.short	(.L_1179 - .L_1178)
.L_1178:
        /*0004*/ 	.word	0x00000082


	//----- nvinfo : EIATTR_KPARAM_INFO
	.align		4
.L_1179:
        /*0008*/ 	.byte	0x04, 0x17
        /*000a*/ 	.short	(.L_1181 - .L_1180)
.L_1180:
        /*000c*/ 	.word	0x00000000
        /*0010*/ 	.short	0x0000
        /*0012*/ 	.short	0x0000
        /*0014*/ 	.byte	0x00, 0xf0, 0x61, 0x01


	//----- nvinfo : EIATTR_SPARSE_MMA_MASK
	.align		4
.L_1181:
        /*0018*/ 	.byte	0x03, 0x50
        /*001a*/ 	.short	0x0000


	//----- nvinfo : EIATTR_MAXREG_COUNT
	.align		4
        /*001c*/ 	.byte	0x03, 0x1b
        /*001e*/ 	.short	0x00ff


	//----- nvinfo : EIATTR_NUM_BARRIERS
	.align		4
        /*0020*/ 	.byte	0x02, 0x4c
        /*0022*/ 	.byte	0x01
	.zero		1


	//----- nvinfo : EIATTR_MERCURY_ISA_VERSION
	.align		4
        /*0024*/ 	.byte	0x03, 0x5f
        /*0026*/ 	.short	0x0101


	//----- nvinfo : EIATTR_COOP_GROUP_MASK_REGIDS
	.align		4
        /*0028*/ 	.byte	0x04, 0x29
        /*002a*/ 	.short	(.L_1183 - .L_1182)


	//   ....[0]....
.L_1182:
        /*002c*/ 	.word	0xffffffff


	//   ....[1]....
        /*0030*/ 	.word	0xffffffff


	//   ....[2]....
        /*0034*/ 	.word	0xffffffff


	//   ....[3]....
        /*0038*/ 	.word	0xffffffff


	//   ....[4]....
        /*003c*/ 	.word	0xffffffff


	//   ....[5]....
        /*0040*/ 	.word	0xffffffff


	//   ....[6]....
        /*0044*/ 	.word	0xffffffff


	//   ....[7]....
        /*0048*/ 	.word	0xffffffff


	//   ....[8]....
        /*004c*/ 	.word	0xffffffff


	//   ....[9]....
        /*0050*/ 	.word	0xffffffff


	//   ....[10]....
        /*0054*/ 	.word	0xffffffff


	//   ....[11]....
        /*0058*/ 	.word	0xffffffff


	//   ....[12]....
        /*005c*/ 	.word	0xffffffff


	//   ....[13]....
        /*0060*/ 	.word	0xffffffff


	//   ....[14]....
        /*0064*/ 	.word	0xffffffff


	//   ....[15]....
        /*0068*/ 	.word	0xffffffff


	//   ....[16]....
        /*006c*/ 	.word	0xffffffff


	//   ....[17]....
        /*0070*/ 	.word	0xffffffff


	//   ....[18]....
        /*0074*/ 	.word	0xffffffff


	//   ....[19]....
        /*0078*/ 	.word	0xffffffff


	//   ....[20]....
        /*007c*/ 	.word	0xffffffff


	//   ....[21]....
        /*0080*/ 	.word	0xffffffff


	//   ....[22]....
        /*0084*/ 	.word	0xffffffff


	//   ....[23]....
        /*0088*/ 	.word	0xffffffff


	//   ....[24]....
        /*008c*/ 	.word	0xffffffff


	//   ....[25]....
        /*0090*/ 	.word	0xffffffff


	//   ....[26]....
        /*0094*/ 	.word	0x05000089


	//   ....[27]....
        /*0098*/ 	.word	0x05000089


	//   ....[28]....
        /*009c*/ 	.word	0x05000089


	//   ....[29]....
        /*00a0*/ 	.word	0x05000089


	//   ....[30]....
        /*00a4*/ 	.word	0x05000089


	//   ....[31]....
        /*00a8*/ 	.word	0x05000089


	//   ....[32]....
        /*00ac*/ 	.word	0x05000089


	//   ....[33]....
        /*00b0*/ 	.word	0x05000089


	//   ....[34]....
        /*00b4*/ 	.word	0x05000089


	//   ....[35]....
        /*00b8*/ 	.word	0x05000089


	//----- nvinfo : EIATTR_COOP_GROUP_INSTR_OFFSETS
	.align		4
.L_1183:
        /*00bc*/ 	.byte	0x04, 0x28
        /*00be*/ 	.short	(.L_1185 - .L_1184)


	//   ....[0]....
.L_1184:
        /*00c0*/ 	.word	0x00001890


	//   ....[1]....
        /*00c4*/ 	.word	0x000018b0


	//   ....[2]....
        /*00c8*/ 	.word	0x000018d0


	//   ....[3]....
        /*00cc*/ 	.word	0x000018f0


	//   ....[4]....
        /*00d0*/ 	.word	0x00001910


	//   ....[5]....
        /*00d4*/ 	.word	0x000020c0


	//   ....[6]....
        /*00d8*/ 	.word	0x000020e0


	//   ....[7]....
        /*00dc*/ 	.word	0x00002100


	//   ....[8]....
        /*00e0*/ 	.word	0x00002120


	//   ....[9]....
        /*00e4*/ 	.word	0x00002140


	//   ....[10]....
        /*00e8*/ 	.word	0x000022f0


	//   ....[11]....
        /*00ec*/ 	.word	0x00002330


	//   ....[12]....
        /*00f0*/ 	.word	0x00002340


	//   ....[13]....
        /*00f4*/ 	.word	0x00002350


	//   ....[14]....
        /*00f8*/ 	.word	0x000023e0


	//   ....[15]....
        /*00fc*/ 	.word	0x00002420


	//   ....[16]....
        /*0100*/ 	.word	0x00002510


	//   ....[17]....
        /*0104*/ 	.word	0x00002530


	//   ....[18]....
        /*0108*/ 	.word	0x000027e0


	//   ....[19]....
        /*010c*/ 	.word	0x00002820


	//   ....[20]....
        /*0110*/ 	.word	0x00002830


	//   ....[21]....
        /*0114*/ 	.word	0x00002840


	//   ....[22]....
        /*0118*/ 	.word	0x000028d0


	//   ....[23]....
        /*011c*/ 	.word	0x00002920


	//   ....[24]....
        /*0120*/ 	.word	0x00002a10


	//   ....[25]....
        /*0124*/ 	.word	0x00002a40


	//   ....[26]....
        /*0128*/ 	.word	0x000044e0


	//   ....[27]....
        /*012c*/ 	.word	0x00004550


	//   ....[28]....
        /*0130*/ 	.word	0x000045c0


	//   ....[29]....
        /*0134*/ 	.word	0x00004630


	//   ....[30]....
        /*0138*/ 	.word	0x000046a0


	//   ....[31]....
        /*013c*/ 	.word	0x00004e90


	//   ....[32]....
        /*0140*/ 	.word	0x00004f00


	//   ....[33]....
        /*0144*/ 	.word	0x00004f70


	//   ....[34]....
        /*0148*/ 	.word	0x00004fe0


	//   ....[35]....
        /*014c*/ 	.word	0x00005050


	//----- nvinfo : EIATTR_EXIT_INSTR_OFFSETS
	.align		4
.L_1185:
        /*0150*/ 	.byte	0x04, 0x1c
        /*0152*/ 	.short	(.L_1187 - .L_1186)


	//   ....[0]....
.L_1186:
        /*0154*/ 	.word	0x00000070


	//   ....[1]....
        /*0158*/ 	.word	0x00004480


	//----- nvinfo : EIATTR_MAX_THREADS
	.align		4
.L_1187:
        /*015c*/ 	.byte	0x04, 0x05
        /*015e*/ 	.short	(.L_1189 - .L_1188)
.L_1188:
        /*0160*/ 	.word	0x00000080
        /*0164*/ 	.word	0x00000001
        /*0168*/ 	.word	0x00000001


	//----- nvinfo : EIATTR_CRS_STACK_SIZE
	.align		4
.L_1189:
        /*016c*/ 	.byte	0x04, 0x1e
        /*016e*/ 	.short	(.L_1191 - .L_1190)
.L_1190:
        /*0170*/ 	.word	0x00000000


	//----- nvinfo : EIATTR_CBANK_PARAM_SIZE
	.align		4
.L_1191:
        /*0174*/ 	.byte	0x03, 0x19
        /*0176*/ 	.short	0x0058


	//----- nvinfo : EIATTR_PARAM_CBANK
	.align		4
        /*0178*/ 	.byte	0x04, 0x0a
        /*017a*/ 	.short	(.L_1193 - .L_1192)
	.align		4
.L_1192:
        /*017c*/ 	.word	index@(.nv.constant0._ZN10layer_norm13ln_fwd_kernelINS_13Kernel_traitsI6__halffS2_fjLj30720ELj4ELj1ELj4ELj4ENS_18Kernel_traits_baseILj30720ES2_fS2_fjLj128EEEEEEEvNS_9FwdParamsE)
        /*0180*/ 	.short	0x0210
        /*0182*/ 	.short	0x0058


	//----- nvinfo : EIATTR_SW_WAR
	.align		4
.L_1193:
        /*0184*/ 	.byte	0x04, 0x36
        /*0186*/ 	.short	(.L_1195 - .L_1194)
.L_1194:
        /*0188*/ 	.word	0x00000008
.L_1195:


//--------------------- .nv.info._ZN10layer_norm13ln_fwd_kernelINS_13Kernel_traitsI6__halfS2_S2_fjLj30720ELj4ELj1ELj4ELj4ENS_18Kernel_traits_baseILj30720ES2_S2_S2_fjLj128EEEEEEEvNS_9FwdParamsE --------------------------
	.section	.nv.info._ZN10layer_norm13ln_fwd_kernelINS_13Kernel_traitsI6__halfS2_S2_fjLj30720ELj4ELj1ELj4ELj4ENS_18Kernel_traits_baseILj30720ES2_S2_S2_fjLj128EEEEEEEvNS_9FwdParamsE,"",@"SHT_CUDA_INFO"
	.sectionflags	@""
	.align	4


	//----- nvinfo : EIATTR_CUDA_API_VERSION
	.align		4
        /*0000*/ 	.byte	0x04, 0x37
        /*0002*/ 	.short	(.L_1197 - .L_1196)
.L_1196:
        /*0004*/ 	.word	0x00000082


	//----- nvinfo : EIATTR_KPARAM_INFO
	.align		4
.L_1197:
        /*0008*/ 	.byte	0x04, 0x17
        /*000a*/ 	.short	(.L_1199 - .L_1198)
.L_1198:
        /*000c*/ 	.word	0x00000000
        /*0010*/ 	.short	0x0000
        /*0012*/ 	.short	0x0000
        /*0014*/ 	.byte	0x00, 0xf0, 0x61, 0x01


	//----- nvinfo : EIATTR_SPARSE_MMA_MASK
	.align		4
.L_1199:
        /*0018*/ 	.byte	0x03, 0x50
        /*001a*/ 	.short	0x0000


	//----- nvinfo : EIATTR_MAXREG_COUNT
	.align		4
        /*001c*/ 	.byte	0x03, 0x1b
        /*001e*/ 	.short	0x00ff


	//----- nvinfo : EIATTR_NUM_BARRIERS
	.align		4
        /*0020*/ 	.byte	0x02, 0x4c
        /*0022*/ 	.byte	0x01
	.zero		1


	//----- nvinfo : EIATTR_MERCURY_ISA_VERSION
	.align		4
        /*0024*/ 	.byte	0x03, 0x5f
        /*0026*/ 	.short	0x0101


	//----- nvinfo : EIATTR_COOP_GROUP_MASK_REGIDS
	.align		4
        /*0028*/ 	.byte	0x04, 0x29
        /*002a*/ 	.short	(.L_1201 - .L_1200)


	//   ....[0]....
.L_1200:
        /*002c*/ 	.word	0xffffffff


	//   ....[1]....
        /*0030*/ 	.word	0xffffffff


	//   ....[2]....
        /*0034*/ 	.word	0xffffffff


	//   ....[3]....
        /*0038*/ 	.word	0xffffffff


	//   ....[4]....
        /*003c*/ 	.word	0xffffffff


	//   ....[5]....
        /*0040*/ 	.word	0xffffffff


	//   ....[6]....
        /*0044*/ 	.word	0xffffffff


	//   ....[7]....
        /*0048*/ 	.word	0xffffffff


	//   ....[8]....
        /*004c*/ 	.word	0xffffffff


	//   ....[9]....
        /*0050*/ 	.word	0xffffffff


	//   ....[10]....
        /*0054*/ 	.word	0xffffffff


	//   ....[11]....
        /*0058*/ 	.word	0xffffffff


	//   ....[12]....
        /*005c*/ 	.word	0xffffffff


	//   ....[13]....
        /*0060*/ 	.word	0xffffffff


	//   ....[14]....
        /*0064*/ 	.word	0xffffffff


	//   ....[15]....
        /*0068*/ 	.word	0xffffffff


	//   ....[16]....
        /*006c*/ 	.word	0xffffffff


	//   ....[17]....
        /*0070*/ 	.word	0xffffffff


	//   ....[18]....
        /*0074*/ 	.word	0xffffffff


	//   ....[19]....
        /*0078*/ 	.word	0xffffffff


	//   ....[20]....
        /*007c*/ 	.word	0xffffffff


	//   ....[21]....
        /*0080*/ 	.word	0xffffffff


	//   ....[22]....
        /*0084*/ 	.word	0xffffffff


	//   ....[23]....
        /*0088*/ 	.word	0xffffffff


	//   ....[24]....
        /*008c*/ 	.word	0xffffffff


	//   ....[25]....
        /*0090*/ 	.word	0xffffffff


	//   ....[26]....
        /*0094*/ 	.word	0x05000060


	//   ....[27]....
        /*0098*/ 	.word	0x05000060


	//   ....[28]....
        /*009c*/ 	.word	0x05000060


	//   ....[29]....
        /*00a0*/ 	.word	0x05000060


	//   ....[30]....
        /*00a4*/ 	.word	0x05000060


	//   ....[31]....
        /*00a8*/ 	.word	0x05000060


	//   ....[32]....
        /*00ac*/ 	.word	0x05000060


	//   ....[33]....
        /*00b0*/ 	.word	0x05000060


	//   ....[34]....
        /*00b4*/ 	.word	0x05000060


	//   ....[35]....
        /*00b8*/ 	.word	0x05000060


	//----- nvinfo : EIATTR_COOP_GROUP_INSTR_OFFSETS
	.align		4
.L_1201:
        /*00bc*/ 	.byte	0x04, 0x28
        /*00be*/ 	.short	(.L_1203 - .L_1202)


	//   ....[0]....
.L_1202:
        /*00c0*/ 	.word	0x000012e0


	//   ....[1]....
        /*00c4*/ 	.word	0x00001300


	//   ....[2]....
        /*00c8*/ 	.word	0x00001320


	//   ....[3]....
        /*00cc*/ 	.word	0x00001340


	//   ....[4]....
        /*00d0*/ 	.word	0x00001360


	//   ....[5]....
        /*00d4*/ 	.word	0x00001b10


	//   ....[6]....
        /*00d8*/ 	.word	0x00001b30


	//   ....[7]....
        /*00dc*/ 	.word	0x00001b50


	//   ....[8]....
        /*00e0*/ 	.word	0x00001b70


	//   ....[9]....
        /*00e4*/ 	.word	0x00001b90


	//   ....[10]....
        /*00e8*/ 	.word	0x00001d10


	//   ....[11]....
        /*00ec*/ 	.word	0x00001d40


	//   ....[12]....
        /*00f0*/ 	.word	0x00001d50


	//   ....[13]....
        /*00f4*/ 	.word	0x00001d60


	//   ....[14]....
        /*00f8*/ 	.word	0x00001de0


	//   ....[15]....
        /*00fc*/ 	.word	0x00001e30


	//   ....[16]....
        /*0100*/ 	.word	0x00001f10


	//   ....[17]....
        /*0104*/ 	.word	0x00001f30


	//   ....[18]....
        /*0108*/ 	.word	0x000021f0


	//   ....[19]....
        /*010c*/ 	.word	0x00002240


	//   ....[20]....
        /*0110*/ 	.word	0x00002250


	//   ....[21]....
        /*0114*/ 	.word	0x00002260


	//   ....[22]....
        /*0118*/ 	.word	0x00002300


	//   ....[23]....
        /*011c*/ 	.word	0x00002330


	//   ....[24]....
        /*0120*/ 	.word	0x000023d0


	//   ....[25]....
        /*0124*/ 	.word	0x000023f0


	//   ....[26]....
        /*0128*/ 	.word	0x000035a0


	//   ....[27]....
        /*012c*/ 	.word	0x00003610


	//   ....[28]....
        /*0130*/ 	.word	0x00003680


	//   ....[29]....
        /*0134*/ 	.word	0x000036f0


	//   ....[30]....
        /*0138*/ 	.word	0x00003760


	//   ....[31]....
        /*013c*/ 	.word	0x00003f60


	//   ....[32]....
        /*0140*/ 	.word	0x00003fd0


	//   ....[33]....
        /*0144*/ 	.word	0x00004040


	//   ....[34]....
        /*0148*/ 	.word	0x000040b0


	//   ....[35]....
        /*014c*/ 	.word	0x00004120


	//----- nvinfo : EIATTR_EXIT_INSTR_OFFSETS
	.align		4
.L_1203:
        /*0150*/ 	.byte	0x04, 0x1c
        /*0152*/ 	.short	(.L_1205 - .L_1204)


	//   ....[0]....
.L_1204:
        /*0154*/ 	.word	0x00000070


	//   ....[1]....
        /*0158*/ 	.word	0x00003540


	//----- nvinfo : EIATTR_MAX_THREADS
	.align		4
.L_1205:
        /*015c*/ 	.byte	0x04, 0x05
        /*015e*/ 	.short	(.L_1207 - .L_1206)
.L_1206:
        /*0160*/ 	.word	0x00000080
        /*0164*/ 	.word	0x00000001
        /*0168*/ 	.word	0x00000001


	//----- nvinfo : EIATTR_CRS_STACK_SIZE
	.align		4
.L_1207:
        /*016c*/ 	.byte	0x04, 0x1e
        /*016e*/ 	.short	(.L_1209 - .L_1208)
.L_1208:
        /*0170*/ 	.word	0x00000000


	//----- nvinfo : EIATTR_CBANK_PARAM_SIZE
	.align		4
.L_1209:
        /*0174*/ 	.byte	0x03, 0x19
        /*0176*/ 	.short	0x0058


	//----- nvinfo : EIATTR_PARAM_CBANK
	.align		4
        /*0178*/ 	.byte	0x04, 0x0a
        /*017a*/ 	.short	(.L_1211 - .L_1210)
	.align		4
.L_1210:
        /*017c*/ 	.word	index@(.nv.constant0._ZN10layer_norm13ln_fwd_kernelINS_13Kernel_traitsI6__halfS2_S2_fjLj30720ELj4ELj1ELj4ELj4ENS_18Kernel_traits_baseILj30720ES2_S2_S2_fjLj128EEEEEEEvNS_9FwdParamsE)
        /*0180*/ 	.short	0x0210
        /*0182*/ 	.short	0x0058


	//----- nvinfo : EIATTR_SW_WAR
	.align		4
.L_1211:
        /*0184*/ 	.byte	0x04, 0x36
        /*0186*/ 	.short	(.L_1213 - .L_1212)
.L_1212:
        /*0188*/ 	.word	0x00000008
.L_1213:


//--------------------- .nv.info._ZN10layer_norm13ln_fwd_kernelINS_13Kernel_traitsIffffjLj30720ELj4ELj1ELj4ELj4ENS_18Kernel_traits_baseILj30720EffffjLj128EEEEEEEvNS_9FwdParamsE --------------------------
	.section	.nv.info._ZN10layer_norm13ln_fwd_kernelINS_13Kernel_traitsIffffjLj30720ELj4ELj1ELj4ELj4ENS_18Kernel_traits_baseILj30720EffffjLj128EEEEEEEvNS_9FwdParamsE,"",@"SHT_CUDA_INFO"
	.sectionflags	@""
	.align	4


	//----- nvinfo : EIATTR_CUDA_API_VERSION
	.align		4
        /*0000*/ 	.byte	0x04, 0x37
        /*0002*/ 	.short	(.L_1215 - .L_1214)
.L_1214:
        /*0004*/ 	.word	0x00000082


	//----- nvinfo : EIATTR_KPARAM_INFO
	.align		4
.L_1215:
        /*0008*/ 	.byte	0x04, 0x17
        /*000a*/ 	.short	(.L_1217 - .L_1216)
.L_1216:
        /*000c*/ 	.word	0x00000000
        /*0010*/ 	.short	0x0000
        /*0012*/ 	.short	0x0000
        /*0014*/ 	.byte	0x00, 0xf0, 0x61, 0x01


	//----- nvinfo : EIATTR_SPARSE_MMA_MASK
	.align		4
.L_1217:
        /*0018*/ 	.byte	0x03, 0x50
        /*001a*/ 	.short	0x0000


	//----- nvinfo : EIATTR_MAXREG_COUNT
	.align		4
        /*001c*/ 	.byte	0x03, 0x1b
        /*001e*/ 	.short	0x00ff


	//----- nvinfo : EIATTR_NUM_BARRIERS
	.align		4
        /*0020*/ 	.byte	0x02, 0x4c
        /*0022*/ 	.byte	0x01
	.zero		1


	//----- nvinfo : EIATTR_MERCURY_ISA_VERSION
	.align		4
        /*0024*/ 	.byte	0x03, 0x5f
        /*0026*/ 	.short	0x0101


	//----- nvinfo : EIATTR_COOP_GROUP_MASK_REGIDS
	.align		4
        /*0028*/ 	.byte	0x04, 0x29
        /*002a*/ 	.short	(.L_1219 - .L_1218)


	//   ....[0]....
.L_1218:
        /*002c*/ 	.word	0xffffffff


	//   ....[1]....
        /*0030*/ 	.word	0xffffffff


	//   ....[2]....
        /*0034*/ 	.word	0xffffffff


	//   ....[3]....
        /*0038*/ 	.word	0xffffffff


	//   ....[4]....
        /*003c*/ 	.word	0xffffffff


	//   ....[5]....
        /*0040*/ 	.word	0xffffffff


	//   ....[6]....
        /*0044*/ 	.word	0xffffffff


	//   ....[7]....
        /*0048*/ 	.word	0xffffffff


	//   ....[8]....
        /*004c*/ 	.word	0xffffffff


	//   ....[9]....
        /*0050*/ 	.word	0xffffffff


	//   ....[10]....
        /*0054*/ 	.word	0xffffffff


	//   ....[11]....
        /*0058*/ 	.word	0xffffffff


	//   ....[12]....
        /*005c*/ 	.word	0xffffffff


	//   ....[13]....
        /*0060*/ 	.word	0xffffffff


	//   ....[14]....
        /*0064*/ 	.word	0xffffffff


	//   ....[15]....
        /*0068*/ 	.word	0xffffffff


	//   ....[16]....
        /*006c*/ 	.word	0xffffffff


	//   ....[17]....
        /*0070*/ 	.word	0xffffffff


	//   ....[18]....
        /*0074*/ 	.word	0xffffffff


	//   ....[19]....
        /*0078*/ 	.word	0xffffffff


	//   ....[20]....
        /*007c*/ 	.word	0xffffffff


	//   ....[21]....
        /*0080*/ 	.word	0xffffffff


	//   ....[22]....
        /*0084*/ 	.word	0xffffffff


	//   ....[23]....
        /*0088*/ 	.word	0xffffffff


	//   ....[24]....
        /*008c*/ 	.word	0xffffffff


	//   ....[25]....
        /*0090*/ 	.word	0xffffffff


	//   ....[26]....
        /*0094*/ 	.word	0x050000e0


	//   ....[27]....
        /*0098*/ 	.word	0x050000e0


	//   ....[28]....
        /*009c*/ 	.word	0x050000e0


	//   ....[29]....
        /*00a0*/ 	.word	0x050000e0


	//   ....[30]....
        /*00a4*/ 	.word	0x050000e0


	//   ....[31]....
        /*00a8*/ 	.word	0x050000e0


	//   ....[32]....
        /*00ac*/ 	.word	0x050000e0


	//   ....[33]....
        /*00b0*/ 	.word	0x050000e0


	//   ....[34]....
        /*00b4*/ 	.word	0x050000e0


	//   ....[35]....
        /*00b8*/ 	.word	0x050000e0


	//----- nvinfo : EIATTR_COOP_GROUP_INSTR_OFFSETS
	.align		4
.L_1219:
        /*00bc*/ 	.byte	0x04, 0x28
        /*00be*/ 	.short	(.L_1221 - .L_1220)


	//   ....[0]....
.L_1220:
        /*00c0*/ 	.word	0x000018a0


	//   ....[1]....
        /*00c4*/ 	.word	0x000018c0


	//   ....[2]....
        /*00c8*/ 	.word	0x000018e0


	//   ....[3]....
        /*00cc*/ 	.word	0x00001900


	//   ....[4]....
        /*00d0*/ 	.word	0x00001920


	//   ....[5]....
        /*00d4*/ 	.word	0x000020d0


	//   ....[6]....
        /*00d8*/ 	.word	0x000020f0


	//   ....[7]....
        /*00dc*/ 	.word	0x00002110


	//   ....[8]....
        /*00e0*/ 	.word	0x00002130


	//   ....[9]....
        /*00e4*/ 	.word	0x00002150


	//   ....[10]....
        /*00e8*/ 	.word	0x000022d0


	//   ....[11]....
        /*00ec*/ 	.word	0x00002300


	//   ....[12]....
        /*00f0*/ 	.word	0x00002310


	//   ....[13]....
        /*00f4*/ 	.word	0x00002380


	//   ....[14]....
        /*00f8*/ 	.word	0x000023b0


	//   ....[15]....
        /*00fc*/ 	.word	0x000023d0


	//   ....[16]....
        /*0100*/ 	.word	0x000024e0


	//   ....[17]....
        /*0104*/ 	.word	0x00002500


	//   ....[18]....
        /*0108*/ 	.word	0x000027a0


	//   ....[19]....
        /*010c*/ 	.word	0x000027e0


	//   ....[20]....
        /*0110*/ 	.word	0x000027f0


	//   ....[21]....
        /*0114*/ 	.word	0x00002850


	//   ....[22]....
        /*0118*/ 	.word	0x00002880


	//   ....[23]....
        /*011c*/ 	.word	0x000028b0


	//   ....[24]....
        /*0120*/ 	.word	0x000029d0


	//   ....[25]....
        /*0124*/ 	.word	0x000029f0


	//   ....[26]....
        /*0128*/ 	.word	0x00004000


	//   ....[27]....
        /*012c*/ 	.word	0x00004070


	//   ....[28]....
        /*0130*/ 	.word	0x000040e0


	//   ....[29]....
        /*0134*/ 	.word	0x00004150


	//   ....[30]....
        /*0138*/ 	.word	0x000041c0


	//   ....[31]....
        /*013c*/ 	.word	0x000049c0


	//   ....[32]....
        /*0140*/ 	.word	0x00004a30


	//   ....[33]....
        /*0144*/ 	.word	0x00004aa0


	//   ....[34]....
        /*0148*/ 	.word	0x00004b10


	//   ....[35]....
        /*014c*/ 	.word	0x00004b80


	//----- nvinfo : EIATTR_EXIT_INSTR_OFFSETS
	.align		4
.L_1221:
        /*0150*/ 	.byte	0x04, 0x1c
        /*0152*/ 	.short	(.L_1223 - .L_1222)


	//   ....[0]....
.L_1222:
        /*0154*/ 	.word	0x00000070


	//   ....[1]....
        /*0158*/ 	.word	0x00003fa0


	//----- nvinfo : EIATTR_MAX_THREADS
	.align		4
.L_1223:
        /*015c*/ 	.byte	0x04, 0x05
        /*015e*/ 	.short	(.L_1225 - .L_1224)
.L_1224:
        /*0160*/ 	.word	0x00000080
        /*0164*/ 	.word	0x00000001
        /*0168*/ 	.word	0x00000001


	//----- nvinfo : EIATTR_CRS_STACK_SIZE
	.align		4
.L_1225:
        /*016c*/ 	.byte	0x04, 0x1e
        /*016e*/ 	.short	(.L_1227 - .L_1226)
.L_1226:
        /*0170*/ 	.word	0x00000000


	//----- nvinfo : EIATTR_CBANK_PARAM_SIZE
	.align		4
.L_1227:
        /*0174*/ 	.byte	0x03, 0x19
        /*0176*/ 	.short	0x0058


	//----- nvinfo : EIATTR_PARAM_CBANK
	.align		4
        /*0178*/ 	.byte	0x04, 0x0a
        /*017a*/ 	.short	(.L_1229 - .L_1228)
	.align		4
.L_1228:
        /*017c*/ 	.word	index@(.nv.constant0._ZN10layer_norm13ln_fwd_kernelINS_13Kernel_traitsIffffjLj30720ELj4ELj1ELj4ELj4ENS_18Kernel_traits_baseILj30720EffffjLj128EEEEEEEvNS_9FwdParamsE)
        /*0180*/ 	.short	0x0210
        /*0182*/ 	.short	0x0058


	//----- nvinfo : EIATTR_SW_WAR
	.align		4
.L_1229:
        /*0184*/ 	.byte	0x04, 0x36
        /*0186*/ 	.short	(.L_1231 - .L_1230)
.L_1230:
        /*0188*/ 	.word	0x00000008
.L_1231:


//--------------------- .nv.info._ZN10layer_norm13ln_fwd_kernelINS_13Kernel_traitsI13__nv_bfloat16fS2_fjLj25600ELj4ELj1ELj4ELj4ENS_18Kernel_traits_baseILj25600ES2_fS2_fjLj128EEEEEEEvNS_9FwdParamsE --------------------------
	.section	.nv.info._ZN10layer_norm13ln_fwd_kernelINS_13Kernel_traitsI13__nv_bfloat16fS2_fjLj25600ELj4ELj1ELj4ELj4ENS_18Kernel_traits_baseILj25600ES2_fS2_fjLj128EEEEEEEvNS_9FwdParamsE,"",@"SHT_CUDA_INFO"
	.sectionflags	@""
	.align	4


	//----- nvinfo : EIATTR_CUDA_API_VERSION
	.align		4
        /*0000*/ 	.byte	0x04, 0x37
        /*0002*/ 	.short	(.L_1233 - .L_1232)
.L_1232:
        /*0004*/ 	.word	0x00000082


	//----- nvinfo : EIATTR_KPARAM_INFO
	.align		4
.L_1233:
        /*0008*/ 	.byte	0x04, 0x17
        /*000a*/ 	.short	(.L_1235 - .L_1234)
.L_1234:
        /*000c*/ 	.word	0x00000000
        /*0010*/ 	.short	0x0000
        /*0012*/ 	.short	0x0000
        /*0014*/ 	.byte	0x00, 0xf0, 0x61, 0x01


	//----- nvinfo : EIATTR_SPARSE_MMA_MASK
	.align		4
.L_1235:
        /*0018*/ 	.byte	0x03, 0x50
        /*001a*/ 	.short	0x0000


	//----- nvinfo : EIATTR_MAXREG_COUNT
	.align		4
        /*001c*/ 	.byte	0x03, 0x1b
        /*001e*/ 	.short	0x00ff


	//----- nvinfo : EIATTR_NUM_BARRIERS
	.align		4
        /*0020*/ 	.byte	0x02, 0x4c
        /*0022*/ 	.byte	0x01
	.zero		1


	//----- nvinfo : EIATTR_ANNOTATIONS
	.align		4
        /*0024*/ 	.byte	0x04, 0x55
        /*0026*/ 	.short	(.L_1237 - .L_1236)


	//   ....[0]....
.L_1236:
        /*0028*/ 	.word	0x00000001
        /*002c*/ 	.byte	0xe0, 0x05, 0x00, 0x00, 0x01, 0x00, 0x00, 0x00, 0xa0, 0x07, 0x00, 0x00, 0x01, 0x00, 0x00, 0x00
        /*003c*/ 	.byte	0x70, 0x22, 0x00, 0x00, 0x01, 0x00, 0x00, 0x00, 0x80, 0x22, 0x00, 0x00


	//----- nvinfo : EIATTR_MERCURY_ISA_VERSION
	.align		4
.L_1237:
        /*0048*/ 	.byte	0x03, 0x5f
        /*004a*/ 	.short	0x0101


	//----- nvinfo : EIATTR_COOP_GROUP_MASK_REGIDS
	.align		4
        /*004c*/ 	.byte	0x04, 0x29
        /*004e*/ 	.short	(.L_1239 - .L_1238)


	//   ....[0]....
.L_1238:
        /*0050*/ 	.word	0xffffffff


	//   ....[1]....
        /*0054*/ 	.word	0xffffffff


	//   ....[2]....
        /*0058*/ 	.word	0xffffffff


	//   ....[3]....
        /*005c*/ 	.word	0xffffffff


	//   ....[4]....
        /*0060*/ 	.word	0xffffffff


	//   ....[5]....
        /*0064*/ 	.word	0xffffffff


	//   ....[6]....
        /*0068*/ 	.word	0xffffffff


	//   ....[7]....
        /*006c*/ 	.word	0xffffffff


	//   ....[8]....
        /*0070*/ 	.word	0xffffffff


	//   ....[9]....
        /*0074*/ 	.word	0xffffffff


	//   ....[10]....
        /*0078*/ 	.word	0xffffffff


	//   ....[11]....
        /*007c*/ 	.word	0xffffffff


	//   ....[12]....
        /*0080*/ 	.word	0xffffffff


	//   ....[13]....
        /*0084*/ 	.word	0xffffffff


	//   ....[14]....
        /*0088*/ 	.word	0xffffffff


	//   ....[15]....
        /*008c*/ 	.word	0xffffffff


	//   ....[16]....
        /*0090*/ 	.word	0xffffffff


	//   ....[17]....
        /*0094*/ 	.word	0xffffffff


	//   ....[18]....
        /*0098*/ 	.word	0xffffffff


	//   ....[19]....
        /*009c*/ 	.word	0xffffffff


	//   ....[20]....
        /*00a0*/ 	.word	0xffffffff


	//   ....[21]....
        /*00a4*/ 	.word	0xffffffff


	//   ....[22]....
        /*00a8*/ 	.word	0xffffffff


	//   ....[23]....
        /*00ac*/ 	.word	0xffffffff


	//   ....[24]....
        /*00b0*/ 	.word	0xffffffff


	//   ....[25]....
        /*00b4*/ 	.word	0xffffffff


	//   ....[26]....
        /*00b8*/ 	.word	0x05000020


	//   ....[27]....
        /*00bc*/ 	.word	0x05000020


	//   ....[28]....
        /*00c0*/ 	.word	0x05000020


	//   ....[29]....
        /*00c4*/ 	.word	0x05000020


	//   ....[30]....
        /*00c8*/ 	.word	0x05000020


	//   ....[31]....
        /*00cc*/ 	.word	0x05000020


	//   ....[32]....
        /*00d0*/ 	.word	0x05000020


	//   ....[33]....
        /*00d4*/ 	.word	0x05000020


	//   ....[34]....
        /*00d8*/ 	.word	0x05000020


	//   ....[35]....
        /*00dc*/ 	.word	0x05000020


	//----- nvinfo : EIATTR_COOP_GROUP_INSTR_OFFSETS
	.align		4
.L_1239:
        /*00e0*/ 	.byte	0x04, 0x28
        /*00e2*/ 	.short	(.L_1241 - .L_1240)


	//   ....[0]....
.L_1240:
        /*00e4*/ 	.word	0x00001500


	//   ....[1]....
        /*00e8*/ 	.word	0x00001520


	//   ....[2]....
        /*00ec*/ 	.word	0x00001540


	//   ....[3]....
        /*00f0*/ 	.word	0x00001560


	//   ....[4]....
        /*00f4*/ 	.word	0x00001580


	//   ....[5]....
        /*00f8*/ 	.word	0x00001bf0


	//   ....[6]....
        /*00fc*/ 	.word	0x00001c10


	//   ....[7]....
        /*0100*/ 	.word	0x00001c30


	//   ....[8]....
        /*0104*/ 	.word	0x00001c50


	//   ....[9]....
        /*0108*/ 	.word	0x00001c70


	//   ....[10]....
        /*010c*/ 	.word	0x00001e20


	//   ....[11]....
        /*0110*/ 	.word	0x00001e60


	//   ....[12]....
        /*0114*/ 	.word	0x00001e70


	//   ....[13]....
        /*0118*/ 	.word	0x00001e80


	//   ....[14]....
        /*011c*/ 	.word	0x00001f00


	//   ....[15]....
        /*0120*/ 	.word	0x00001f50


	//   ....[16]....
        /*0124*/ 	.word	0x00002040


	//   ....[17]....
        /*0128*/ 	.word	0x00002060


	//   ....[18]....
        /*012c*/ 	.word	0x00002340


	//   ....[19]....
        /*0130*/ 	.word	0x000023a0


	//   ....[20]....
        /*0134*/ 	.word	0x000023b0


	//   ....[21]....
        /*0138*/ 	.word	0x000023c0


	//   ....[22]....
        /*013c*/ 	.word	0x00002450


	//   ....[23]....
        /*0140*/ 	.word	0x000024a0


	//   ....[24]....
        /*0144*/ 	.word	0x00002540


	//   ....[25]....
        /*0148*/ 	.word	0x00002560


	//   ....[26]....
        /*014c*/ 	.word	0x00003a10


	//   ....[27]....
        /*0150*/ 	.word	0x00003a80


	//   ....[28]....
        /*0154*/ 	.word	0x00003af0


	//   ....[29]....
        /*0158*/ 	.word	0x00003b60


	//   ....[30]....
        /*015c*/ 	.word	0x00003bd0


	//   ....[31]....
        /*0160*/ 	.word	0x00004290


	//   ....[32]....
        /*0164*/ 	.word	0x00004300


	//   ....[33]....
        /*0168*/ 	.word	0x00004370


	//   ....[34]....
        /*016c*/ 	.word	0x000043e0


	//   ....[35]....
        /*0170*/ 	.word	0x00004450


	//----- nvinfo : EIATTR_EXIT_INSTR_OFFSETS
	.align		4
.L_1241:
        /*0174*/ 	.byte	0x04, 0x1c
        /*0176*/ 	.short	(.L_1243 - .L_1242)


	//   ....[0]....
.L_1242:
        /*0178*/ 	.word	0x00000080


	//   ....[1]....
        /*017c*/ 	.word	0x000039b0


	//----- nvinfo : EIATTR_MAX_THREADS
	.align		4
.L_1243:
        /*0180*/ 	.byte	0x04, 0x05
        /*0182*/ 	.short	(.L_1245 - .L_1244)
.L_1244:
        /*0184*/ 	.word	0x00000080
        /*0188*/ 	.word	0x00000001
        /*018c*/ 	.word	0x00000001


	//----- nvinfo : EIATTR_CRS_STACK_SIZE
	.align		4
.L_1245:
        /*0190*/ 	.byte	0x04, 0x1e
        /*0192*/ 	.short	(.L_1247 - .L_1246)
.L_1246:
        /*0194*/ 	.word	0x00000000


	//----- nvinfo : EIATTR_CBANK_PARAM_SIZE
	.align		4
.L_1247:
        /*0198*/ 	.byte	0x03, 0x19
        /*019a*/ 	.short	0x0058


	//----- nvinfo : EIATTR_PARAM_CBANK
	.align		4
        /*019c*/ 	.byte	0x04, 0x0a
        /*019e*/ 	.short	(.L_1249 - .L_1248)
	.align		4
.L_1248:
        /*01a0*/ 	.word	index@(.nv.constant0._ZN10layer_norm13ln_fwd_kernelINS_13Kernel_traitsI13__nv_bfloat16fS2_fjLj25600ELj4ELj1ELj4ELj4ENS_18Kernel_traits_baseILj25600ES2_fS2_fjLj128EEEEEEEvNS_9FwdParamsE)
        /*01a4*/ 	.short	0x0210
        /*01a6*/ 	.short	0x0058


	//----- nvinfo : EIATTR_SW_WAR
	.align		4
.L_1249:
        /*01a8*/ 	.byte	0x04, 0x36
        /*01aa*/ 	.short	(.L_1251 - .L_1250)
.L_1250:
        /*01ac*/ 	.word	0x00000008
.L_1251:


//--------------------- .nv.info._ZN10layer_norm13ln_fwd_kernelINS_13Kernel_traitsI13__nv_bfloat16S2_S2_fjLj25600ELj2ELj1ELj4ELj8ENS_18Kernel_traits_baseILj25600ES2_S2_S2_fjLj128EEEEEEEvNS_9FwdParamsE --------------------------
	.section	.nv.info._ZN10layer_norm13ln_fwd_kernelINS_13Kernel_traitsI13__nv_bfloat16S2_S2_fjLj25600ELj2ELj1ELj4ELj8ENS_18Kernel_traits_baseILj25600ES2_S2_S2_fjLj128EEEEEEEvNS_9FwdParamsE,"",@"SHT_CUDA_INFO"
	.sectionflags	@""
	.align	4


	//----- nvinfo : EIATTR_CUDA_API_VERSION
	.align		4
        /*0000*/ 	.byte	0x04, 0x37
        /*0002*/ 	.short	(.L_1253 - .L_1252)
.L_1252:
        /*0004*/ 	.word	0x00000082


	//----- nvinfo : EIATTR_KPARAM_INFO
	.align		4
.L_1253:
        /*0008*/ 	.byte	0x04, 0x17
        /*000a*/ 	.short	(.L_1255 - .L_1254)
.L_1254:
        /*000c*/ 	.word	0x00000000
        /*0010*/ 	.short	0x0000
        /*0012*/ 	.short	0x0000
        /*0014*/ 	.byte	0x00, 0xf0, 0x61, 0x01


	//----- nvinfo : EIATTR_SPARSE_MMA_MASK
	.align		4
.L_1255:
        /*0018*/ 	.byte	0x03, 0x50
        /*001a*/ 	.short	0x0000


	//----- nvinfo : EIATTR_MAXREG_COUNT
	.align		4
        /*001c*/ 	.byte	0x03, 0x1b
        /*001e*/ 	.short	0x00ff


	//----- nvinfo : EIATTR_NUM_BARRIERS
	.align		4
        /*0020*/ 	.byte	0x02, 0x4c
        /*0022*/ 	.byte	0x01
	.zero		1


	//----- nvinfo : EIATTR_MERCURY_ISA_VERSION
	.align		4
        /*0024*/ 	.byte	0x03, 0x5f
        /*0026*/ 	.short	0x0101


	//----- nvinfo : EIATTR_COOP_GROUP_MASK_REGIDS
	.align		4
        /*0028*/ 	.byte	0x04, 0x29
        /*002a*/ 	.short	(.L_1257 - .L_1256)


	//   ....[0]....
.L_1256:
        /*002c*/ 	.word	0xffffffff


	//   ....[1]....
        /*0030*/ 	.word	0xffffffff


	//   ....[2]....
        /*0034*/ 	.word	0xffffffff


	//   ....[3]....
        /*0038*/ 	.word	0xffffffff


	//   ....[4]....
        /*003c*/ 	.word	0xffffffff


	//   ....[5]....
        /*0040*/ 	.word	0xffffffff


	//   ....[6]....
        /*0044*/ 	.word	0xffffffff


	//   ....[7]....
        /*0048*/ 	.word	0xffffffff


	//   ....[8]....
        /*004c*/ 	.word	0xffffffff


	//   ....[9]....
        /*0050*/ 	.word	0xffffffff


	//   ....[10]....
        /*0054*/ 	.word	0xffffffff


	//   ....[11]....
        /*0058*/ 	.word	0xffffffff


	//   ....[12]....
        /*005c*/ 	.word	0xffffffff


	//   ....[13]....
        /*0060*/ 	.word	0xffffffff


	//   ....[14]....
        /*0064*/ 	.word	0xffffffff


	//   ....[15]....
        /*0068*/ 	.word	0xffffffff


	//   ....[16]....
        /*006c*/ 	.word	0xffffffff


	//   ....[17]....
        /*0070*/ 	.word	0xffffffff


	//   ....[18]....
        /*0074*/ 	.word	0xffffffff


	//   ....[19]....
        /*0078*/ 	.word	0xffffffff


	//   ....[20]....
        /*007c*/ 	.word	0xffffffff


	//   ....[21]....
        /*0080*/ 	.word	0xffffffff


	//   ....[22]....
        /*0084*/ 	.word	0xffffffff


	//   ....[23]....
        /*0088*/ 	.word	0x050000ea


	//   ....[24]....
        /*008c*/ 	.word	0x050000ea


	//   ....[25]....
        /*0090*/ 	.word	0x050000ea


	//   ....[26]....
        /*0094*/ 	.word	0x050000ea


	//   ....[27]....
        /*0098*/ 	.word	0x050000ea


	//   ....[28]....
        /*009c*/ 	.word	0x050000ea


	//   ....[29]....
        /*00a0*/ 	.word	0x050000ea


	//   ....[30]....
        /*00a4*/ 	.word	0x050000ea


	//   ....[31]....
        /*00a8*/ 	.word	0x050000ea


	//   ....[32]....
        /*00ac*/ 	.word	0x050000ea


	//----- nvinfo : EIATTR_COOP_GROUP_INSTR_OFFSETS
	.align		4
.L_1257:
        /*00b0*/ 	.byte	0x04, 0x28
        /*00b2*/ 	.short	(.L_1259 - .L_1258)


	//   ....[0]....
.L_1258:
        /*00b4*/ 	.word	0x00001990


	//   ....[1]....
        /*00b8*/ 	.word	0x000019b0


	//   ....[2]....
        /*00bc*/ 	.word	0x000019d0


	//   ....[3]....
        /*00c0*/ 	.word	0x000019f0


	//   ....[4]....
        /*00c4*/ 	.word	0x00001a10


	//   ....[5]....
        /*00c8*/ 	.word	0x000026c0


	//   ....[6]....
        /*00cc*/ 	.word	0x000026e0


	//   ....[7]....
        /*00d0*/ 	.word	0x00002700


	//   ....[8]....
        /*00d4*/ 	.word	0x00002720


	//   ....[9]....
        /*00d8*/ 	.word	0x00002740


	//   ....[10]....
        /*00dc*/ 	.word	0x00002870


	//   ....[11]....
        /*00e0*/ 	.word	0x000028f0


	//   ....[12]....
        /*00e4*/ 	.word	0x00002900


	//   ....[13]....
        /*00e8*/ 	.word	0x00002960


	//   ....[14]....
        /*00ec*/ 	.word	0x000029a0


	//   ....[15]....
        /*00f0*/ 	.word	0x000029c0


	//   ....[16]....
        /*00f4*/ 	.word	0x00002ac0


	//   ....[17]....
        /*00f8*/ 	.word	0x00002ae0


	//   ....[18]....
        /*00fc*/ 	.word	0x00002dc0


	//   ....[19]....
        /*0100*/ 	.word	0x00002e30


	//   ....[20]....
        /*0104*/ 	.word	0x00002e40


	//   ....[21]....
        /*0108*/ 	.word	0x00002ef0


	//   ....[22]....
        /*010c*/ 	.word	0x00002f10


	//   ....[23]....
        /*0110*/ 	.word	0x00006000


	//   ....[24]....
        /*0114*/ 	.word	0x00006070


	//   ....[25]....
        /*0118*/ 	.word	0x000060e0


	//   ....[26]....
        /*011c*/ 	.word	0x00006150


	//   ....[27]....
        /*0120*/ 	.word	0x000061c0


	//   ....[28]....
        /*0124*/ 	.word	0x00006ec0


	//   ....[29]....
        /*0128*/ 	.word	0x00006f30


	//   ....[30]....
        /*012c*/ 	.word	0x00006fa0


	//   ....[31]....
        /*0130*/ 	.word	0x00007010


	//   ....[32]....
        /*0134*/ 	.word	0x00007080


	//----- nvinfo : EIATTR_EXIT_INSTR_OFFSETS
	.align		4
.L_1259:
        /*0138*/ 	.byte	0x04, 0x1c
        /*013a*/ 	.short	(.L_1261 - .L_1260)


	//   ....[0]....
.L_1260:
        /*013c*/ 	.word	0x00000070


	//   ....[1]....
        /*0140*/ 	.word	0x00005fa0


	//----- nvinfo : EIATTR_MAX_THREADS
	.align		4
.L_1261:
        /*0144*/ 	.byte	0x04, 0x05
        /*0146*/ 	.short	(.L_1263 - .L_1262)
.L_1262:
        /*0148*/ 	.word	0x00000080
        /*014c*/ 	.word	0x00000001
        /*0150*/ 	.word	0x00000001


	//----- nvinfo : EIATTR_CRS_STACK_SIZE
	.align		4
.L_1263:
        /*0154*/ 	.byte	0x04, 0x1e
        /*0156*/ 	.short	(.L_1265 - .L_1264)
.L_1264:
        /*0158*/ 	.word	0x00000000


	//----- nvinfo : EIATTR_CBANK_PARAM_SIZE
	.align		4
.L_1265:
        /*015c*/ 	.byte	0x03, 0x19
        /*015e*/ 	.short	0x0058


	//----- nvinfo : EIATTR_PARAM_CBANK
	.align		4
        /*0160*/ 	.byte	0x04, 0x0a
        /*0162*/ 	.short	(.L_1267 - .L_1266)
	.align		4
.L_1266:
        /*0164*/ 	.word	index@(.nv.constant0._ZN10layer_norm13ln_fwd_kernelINS_13Kernel_traitsI13__nv_bfloat16S2_S2_fjLj25600ELj2ELj1ELj4ELj8ENS_18Kernel_traits_baseILj25600ES2_S2_S2_fjLj128EEEEEEEvNS_9FwdParamsE)
        /*0168*/ 	.short	0x0210
        /*016a*/ 	.short	0x0058


	//----- nvinfo : EIATTR_SW_WAR
	.align		4
.L_1267:
        /*016c*/ 	.byte	0x04, 0x36
        /*016e*/ 	.short	(.L_1269 - .L_1268)
.L_1268:
        /*0170*/ 	.word	0x00000008
.L_1269:


//--------------------- .nv.info._ZN10layer_norm13ln_fwd_kernelINS_13Kernel_traitsI6__halffS2_fjLj25600ELj4ELj1ELj4ELj4ENS_18Kernel_traits_baseILj25600ES2_fS2_fjLj128EEEEEEEvNS_9FwdParamsE --------------------------
	.section	.nv.info._ZN10layer_norm13ln_fwd_kernelINS_13Kernel_traitsI6__halffS2_fjLj25600ELj4ELj1ELj4ELj4ENS_18Kernel_traits_baseILj25600ES2_fS2_fjLj128EEEEEEEvNS_9FwdParamsE,"",@"SHT_CUDA_INFO"
	.sectionflags	@""
	.align	4


	//----- nvinfo : EIATTR_CUDA_API_VERSION
	.align		4
        /*0000*/ 	.byte	0x04, 0x37
        /*0002*/ 	.short	(.L_1271 - .L_1270)
.L_1270:
        /*0004*/ 	.word	0x00000082


	//----- nvinfo : EIATTR_KPARAM_INFO
	.align		4
.L_1271:
        /*0008*/ 	.byte	0x04, 0x17
        /*000a*/ 	.short	(.L_1273 - .L_1272)
.L_1272:
        /*000c*/ 	.word	0x00000000
        /*0010*/ 	.short	0x0000
        /*0012*/ 	.short	0x0000
        /*0014*/ 	.byte	0x00, 0xf0, 0x61, 0x01


	//----- nvinfo : EIATTR_SPARSE_MMA_MASK
	.align		4
.L_1273:
        /*0018*/ 	.byte	0x03, 0x50
        /*001a*/ 	.short	0x0000


	//----- nvinfo : EIATTR_MAXREG_COUNT
	.align		4
        /*001c*/ 	.byte	0x03, 0x1b
        /*001e*/ 	.short	0x00ff


	//----- nvinfo : EIATTR_NUM_BARRIERS
	.align		4
        /*0020*/ 	.byte	0x02, 0x4c
        /*0022*/ 	.byte	0x01
	.zero		1


	//----- nvinfo : EIATTR_ANNOTATIONS
	.align		4
        /*0024*/ 	.byte	0x04, 0x55
        /*0026*/ 	.short	(.L_1275 - .L_1274)


	//   ....[0]....
.L_1274:
        /*0028*/ 	.word	0x00000001
        /*002c*/ 	.byte	0xe0, 0x05, 0x00, 0x00, 0x01, 0x00, 0x00, 0x00, 0xa0, 0x07, 0x00, 0x00, 0x01, 0x00, 0x00, 0x00
        /*003c*/ 	.byte	0x70, 0x22, 0x00, 0x00, 0x01, 0x00, 0x00, 0x00, 0x80, 0x22, 0x00, 0x00


	//----- nvinfo : EIATTR_MERCURY_ISA_VERSION
	.align		4
.L_1275:
        /*0048*/ 	.byte	0x03, 0x5f
        /*004a*/ 	.short	0x0101


	//----- nvinfo : EIATTR_COOP_GROUP_MASK_REGIDS
	.align		4
        /*004c*/ 	.byte	0x04, 0x29
        /*004e*/ 	.short	(.L_1277 - .L_1276)


	//   ....[0]....
.L_1276:
        /*0050*/ 	.word	0xffffffff


	//   ....[1]....
        /*0054*/ 	.word	0xffffffff


	//   ....[2]....
        /*0058*/ 	.word	0xffffffff


	//   ....[3]....
        /*005c*/ 	.word	0xffffffff


	//   ....[4]....
        /*0060*/ 	.word	0xffffffff


	//   ....[5]....
        /*0064*/ 	.word	0xffffffff


	//   ....[6]....
        /*0068*/ 	.word	0xffffffff


	//   ....[7]....
        /*006c*/ 	.word	0xffffffff


	//   ....[8]....
        /*0070*/ 	.word	0xffffffff


	//   ....[9]....
        /*0074*/ 	.word	0xffffffff


	//   ....[10]....
        /*0078*/ 	.word	0xffffffff


	//   ....[11]....
        /*007c*/ 	.word	0xffffffff


	//   ....[12]....
        /*0080*/ 	.word	0xffffffff


	//   ....[13]....
        /*0084*/ 	.word	0xffffffff


	//   ....[14]....
        /*0088*/ 	.word	0xffffffff


	//   ....[15]....
        /*008c*/ 	.word	0xffffffff


	//   ....[16]....
        /*0090*/ 	.word	0xffffffff


	//   ....[17]....
        /*0094*/ 	.word	0xffffffff


	//   ....[18]....
        /*0098*/ 	.word	0xffffffff


	//   ....[19]....
        /*009c*/ 	.word	0xffffffff


	//   ....[20]....
        /*00a0*/ 	.word	0xffffffff


	//   ....[21]....
        /*00a4*/ 	.word	0xffffffff


	//   ....[22]....
        /*00a8*/ 	.word	0xffffffff


	//   ....[23]....
        /*00ac*/ 	.word	0xffffffff


	//   ....[24]....
        /*00b0*/ 	.word	0xffffffff


	//   ....[25]....
        /*00b4*/ 	.word	0xffffffff


	//   ....[26]....
        /*00b8*/ 	.word	0x05000020


	//   ....[27]....
        /*00bc*/ 	.word	0x05000020


	//   ....[28]....
        /*00c0*/ 	.word	0x05000020


	//   ....[29]....
        /*00c4*/ 	.word	0x05000020


	//   ....[30]....
        /*00c8*/ 	.word	0x05000020


	//   ....[31]....
        /*00cc*/ 	.word	0x05000020


	//   ....[32]....
        /*00d0*/ 	.word	0x05000020


	//   ....[33]....
        /*00d4*/ 	.word	0x05000020


	//   ....[34]....
        /*00d8*/ 	.word	0x05000020


	//   ....[35]....
        /*00dc*/ 	.word	0x05000020


	//----- nvinfo : EIATTR_COOP_GROUP_INSTR_OFFSETS
	.align		4
.L_1277:
        /*00e0*/ 	.byte	0x04, 0x28
        /*00e2*/ 	.short	(.L_1279 - .L_1278)


	//   ....[0]....
.L_1278:
        /*00e4*/ 	.word	0x00001500


	//   ....[1]....
        /*00e8*/ 	.word	0x00001520


	//   ....[2]....
        /*00ec*/ 	.word	0x00001540


	//   ....[3]....
        /*00f0*/ 	.word	0x00001560


	//   ....[4]....
        /*00f4*/ 	.word	0x00001580


	//   ....[5]....
        /*00f8*/ 	.word	0x00001bf0


	//   ....[6]....
        /*00fc*/ 	.word	0x00001c10


	//   ....[7]....
        /*0100*/ 	.word	0x00001c30


	//   ....[8]....
        /*0104*/ 	.word	0x00001c50


	//   ....[9]....
        /*0108*/ 	.word	0x00001c70


	//   ....[10]....
        /*010c*/ 	.word	0x00001e20


	//   ....[11]....
        /*0110*/ 	.word	0x00001e60


	//   ....[12]....
        /*0114*/ 	.word	0x00001e70


	//   ....[13]....
        /*0118*/ 	.word	0x00001e80


	//   ....[14]....
        /*011c*/ 	.word	0x00001f00


	//   ....[15]....
        /*0120*/ 	.word	0x00001f50


	//   ....[16]....
        /*0124*/ 	.word	0x00002040


	//   ....[17]....
        /*0128*/ 	.word	0x00002060


	//   ....[18]....
        /*012c*/ 	.word	0x00002340


	//   ....[19]....
        /*0130*/ 	.word	0x000023a0


	//   ....[20]....
        /*0134*/ 	.word	0x000023b0


	//   ....[21]....
        /*0138*/ 	.word	0x000023c0


	//   ....[22]....
        /*013c*/ 	.word	0x00002450


	//   ....[23]....
        /*0140*/ 	.word	0x000024a0


	//   ....[24]....
        /*0144*/ 	.word	0x00002540


	//   ....[25]....
        /*0148*/ 	.word	0x00002560


	//   ....[26]....
        /*014c*/ 	.word	0x00003a10


	//   ....[27]....
        /*0150*/ 	.word	0x00003a80


	//   ....[28]....
        /*0154*/ 	.word	0x00003af0


	//   ....[29]....
        /*0158*/ 	.word	0x00003b60


	//   ....[30]....
        /*015c*/ 	.word	0x00003bd0


	//   ....[31]....
        /*0160*/ 	.word	0x00004290


	//   ....[32]....
        /*0164*/ 	.word	0x00004300


	//   ....[33]....
        /*0168*/ 	.word	0x00004370


	//   ....[34]....
        /*016c*/ 	.word	0x000043e0


	//   ....[35]....
        /*0170*/ 	.word	0x00004450


	//----- nvinfo : EIATTR_EXIT_INSTR_OFFSETS
	.align		4
.L_1279:
        /*0174*/ 	.byte	0x04, 0x1c
        /*0176*/ 	.short	(.L_1281 - .L_1280)


	//   ....[0]....
.L_1280:
        /*0178*/ 	.word	0x00000080


	//   ....[1]....
        /*017c*/ 	.word	0x000039b0


	//----- nvinfo : EIATTR_MAX_THREADS
	.align		4
.L_1281:
        /*0180*/ 	.byte	0x04, 0x05
        /*0182*/ 	.short	(.L_1283 - .L_1282)
.L_1282:
        /*0184*/ 	.word	0x00000080
        /*0188*/ 	.word	0x00000001
        /*018c*/ 	.word	0x00000001


	//----- nvinfo : EIATTR_CRS_STACK_SIZE
	.align		4
.L_1283:
        /*0190*/ 	.byte	0x04, 0x1e
        /*0192*/ 	.short	(.L_1285 - .L_1284)
.L_1284:
        /*0194*/ 	.word	0x00000000


	//----- nvinfo : EIATTR_CBANK_PARAM_SIZE
	.align		4
.L_1285:
        /*0198*/ 	.byte	0x03, 0x19
        /*019a*/ 	.short	0x0058


	//----- nvinfo : EIATTR_PARAM_CBANK
	.align		4
        /*019c*/ 	.byte	0x04, 0x0a
        /*019e*/ 	.short	(.L_1287 - .L_1286)
	.align		4
.L_1286:
        /*01a0*/ 	.word	index@(.nv.constant0._ZN10layer_norm13ln_fwd_kernelINS_13Kernel_traitsI6__halffS2_fjLj25600ELj4ELj1ELj4ELj4ENS_18Kernel_traits_baseILj25600ES2_fS2_fjLj128EEEEEEEvNS_9FwdParamsE)
        /*01a4*/ 	.short	0x0210
        /*01a6*/ 	.short	0x0058


	//----- nvinfo : EIATTR_SW_WAR
	.align		4
.L_1287:
        /*01a8*/ 	.byte	0x04, 0x36
        /*01aa*/ 	.short	(.L_1289 - .L_1288)
.L_1288:
        /*01ac*/ 	.word	0x00000008
.L_1289:


//--------------------- .nv.info._ZN10layer_norm13ln_fwd_kernelINS_13Kernel_traitsI6__halfS2_S2_fjLj25600ELj2ELj1ELj4ELj8ENS_18Kernel_traits_baseILj25600ES2_S2_S2_fjLj128EEEEEEEvNS_9FwdParamsE --------------------------
	.section	.nv.info._ZN10layer_norm13ln_fwd_kernelINS_13Kernel_traitsI6__halfS2_S2_fjLj25600ELj2ELj1ELj4ELj8ENS_18Kernel_traits_baseILj25600ES2_S2_S2_fjLj128EEEEEEEvNS_9FwdParamsE,"",@"SHT_CUDA_INFO"
	.sectionflags	@""
	.align	4


	//----- nvinfo : EIATTR_CUDA_API_VERSION
	.align		4
        /*0000*/ 	.byte	0x04, 0x37
        /*0002*/ 	.short	(.L_1291 - .L_1290)
.L_1290:
        /*0004*/ 	.word	0x00000082


	//----- nvinfo : EIATTR_KPARAM_INFO
	.align		4
.L_1291:
        /*0008*/ 	.byte	0x04, 0x17
        /*000a*/ 	.short	(.L_1293 - .L_1292)
.L_1292:
        /*000c*/ 	.word	0x00000000
        /*0010*/ 	.short	0x0000
        /*0012*/ 	.short	0x0000
        /*0014*/ 	.byte	0x00, 0xf0, 0x61, 0x01


	//----- nvinfo : EIATTR_SPARSE_MMA_MASK
	.align		4
.L_1293:
        /*0018*/ 	.byte	0x03, 0x50
        /*001a*/ 	.short	0x0000


	//----- nvinfo : EIATTR_MAXREG_COUNT
	.align		4
        /*001c*/ 	.byte	0x03, 0x1b
        /*001e*/ 	.short	0x00ff


	//----- nvinfo : EIATTR_NUM_BARRIERS
	.align		4
        /*0020*/ 	.byte	0x02, 0x4c
        /*0022*/ 	.byte	0x01
	.zero		1


	//----- nvinfo : EIATTR_MERCURY_ISA_VERSION
	.align		4
        /*0024*/ 	.byte	0x03, 0x5f
        /*0026*/ 	.short	0x0101


	//----- nvinfo : EIATTR_COOP_GROUP_MASK_REGIDS
	.align		4
        /*0028*/ 	.byte	0x04, 0x29
        /*002a*/ 	.short	(.L_1295 - .L_1294)


	//   ....[0]....
.L_1294:
        /*002c*/ 	.word	0xffffffff


	//   ....[1]....
        /*0030*/ 	.word	0xffffffff


	//   ....[2]....
        /*0034*/ 	.word	0xffffffff


	//   ....[3]....
        /*0038*/ 	.word	0xffffffff


	//   ....[4]....
        /*003c*/ 	.word	0xffffffff


	//   ....[5]....
        /*0040*/ 	.word	0xffffffff


	//   ....[6]....
        /*0044*/ 	.word	0xffffffff


	//   ....[7]....
        /*0048*/ 	.word	0xffffffff


	//   ....[8]....
        /*004c*/ 	.word	0xffffffff


	//   ....[9]....
        /*0050*/ 	.word	0xffffffff


	//   ....[10]....
        /*0054*/ 	.word	0xffffffff


	//   ....[11]....
        /*0058*/ 	.word	0xffffffff


	//   ....[12]....
        /*005c*/ 	.word	0xffffffff


	//   ....[13]....
        /*0060*/ 	.word	0xffffffff


	//   ....[14]....
        /*0064*/ 	.word	0xffffffff


	//   ....[15]....
        /*0068*/ 	.word	0xffffffff


	//   ....[16]....
        /*006c*/ 	.word	0xffffffff


	//   ....[17]....
        /*0070*/ 	.word	0xffffffff


	//   ....[18]....
        /*0074*/ 	.word	0xffffffff


	//   ....[19]....
        /*0078*/ 	.word	0xffffffff


	//   ....[20]....
        /*007c*/ 	.word	0xffffffff


	//   ....[21]....
        /*0080*/ 	.word	0xffffffff


	//   ....[22]....
        /*0084*/ 	.word	0xffffffff


	//   ....[23]....
        /*0088*/ 	.word	0x050000ea


	//   ....[24]....
        /*008c*/ 	.word	0x050000ea


	//   ....[25]....
        /*0090*/ 	.word	0x050000ea


	//   ....[26]....
        /*0094*/ 	.word	0x050000ea


	//   ....[27]....
        /*0098*/ 	.word	0x050000ea


	//   ....[28]....
        /*009c*/ 	.word	0x050000ea


	//   ....[29]....
        /*00a0*/ 	.word	0x050000ea


	//   ....[30]....
        /*00a4*/ 	.word	0x050000ea


	//   ....[31]....
        /*00a8*/ 	.word	0x050000ea


	//   ....[32]....
        /*00ac*/ 	.word	0x050000ea


	//----- nvinfo : EIATTR_COOP_GROUP_INSTR_OFFSETS
	.align		4
.L_1295:
        /*00b0*/ 	.byte	0x04, 0x28
        /*00b2*/ 	.short	(.L_1297 - .L_1296)


	//   ....[0]....
.L_1296:
        /*00b4*/ 	.word	0x00001990


	//   ....[1]....
        /*00b8*/ 	.word	0x000019b0


	//   ....[2]....
        /*00bc*/ 	.word	0x000019d0


	//   ....[3]....
        /*00c0*/ 	.word	0x000019f0


	//   ....[4]....
        /*00c4*/ 	.word	0x00001a10


	//   ....[5]....
        /*00c8*/ 	.word	0x000026c0


	//   ....[6]....
        /*00cc*/ 	.word	0x000026e0


	//   ....[7]....
        /*00d0*/ 	.word	0x00002700


	//   ....[8]....
        /*00d4*/ 	.word	0x00002720


	//   ....[9]....
        /*00d8*/ 	.word	0x00002740


	//   ....[10]....
        /*00dc*/ 	.word	0x00002870


	//   ....[11]....
        /*00e0*/ 	.word	0x000028f0


	//   ....[12]....
        /*00e4*/ 	.word	0x00002900


	//   ....[13]....
        /*00e8*/ 	.word	0x00002960


	//   ....[14]....
        /*00ec*/ 	.word	0x000029a0


	//   ....[15]....
        /*00f0*/ 	.word	0x000029c0


	//   ....[16]....
        /*00f4*/ 	.word	0x00002ab0


	//   ....[17]....
        /*00f8*/ 	.word	0x00002ad0


	//   ....[18]....
        /*00fc*/ 	.word	0x00002dc0


	//   ....[19]....
        /*0100*/ 	.word	0x00002e30


	//   ....[20]....
        /*0104*/ 	.word	0x00002e40


	//   ....[21]....
        /*0108*/ 	.word	0x00002ef0


	//   ....[22]....
        /*010c*/ 	.word	0x00002f10


	//   ....[23]....
        /*0110*/ 	.word	0x00005ff0


	//   ....[24]....
        /*0114*/ 	.word	0x00006060


	//   ....[25]....
        /*0118*/ 	.word	0x000060d0


	//   ....[26]....
        /*011c*/ 	.word	0x00006140


	//   ....[27]....
        /*0120*/ 	.word	0x000061b0


	//   ....[28]....
        /*0124*/ 	.word	0x00006eb0


	//   ....[29]....
        /*0128*/ 	.word	0x00006f20


	//   ....[30]....
        /*012c*/ 	.word	0x00006f90


	//   ....[31]....
        /*0130*/ 	.word	0x00007000


	//   ....[32]....
        /*0134*/ 	.word	0x00007070


	//----- nvinfo : EIATTR_EXIT_INSTR_OFFSETS
	.align		4
.L_1297:
        /*0138*/ 	.byte	0x04, 0x1c
        /*013a*/ 	.short	(.L_1299 - .L_1298)


	//   ....[0]....
.L_1298:
        /*013c*/ 	.word	0x00000070


	//   ....[1]....
        /*0140*/ 	.word	0x00005f90


	//----- nvinfo : EIATTR_MAX_THREADS
	.align		4
.L_1299:
        /*0144*/ 	.byte	0x04, 0x05
        /*0146*/ 	.short	(.L_1301 - .L_1300)
.L_1300:
        /*0148*/ 	.word	0x00000080
        /*014c*/ 	.word	0x00000001
        /*0150*/ 	.word	0x00000001


	//----- nvinfo : EIATTR_CRS_STACK_SIZE
	.align		4
.L_1301:
        /*0154*/ 	.byte	0x04, 0x1e
        /*0156*/ 	.short	(.L_1303 - .L_1302)
.L_1302:
        /*0158*/ 	.word	0x00000000


	//----- nvinfo : EIATTR_CBANK_PARAM_SIZE
	.align		4
.L_1303:
        /*015c*/ 	.byte	0x03, 0x19
        /*015e*/ 	.short	0x0058


	//----- nvinfo : EIATTR_PARAM_CBANK
	.align		4
        /*0160*/ 	.byte	0x04, 0x0a
        /*0162*/ 	.short	(.L_1305 - .L_1304)
	.align		4
.L_1304:
        /*0164*/ 	.word	index@(.nv.constant0._ZN10layer_norm13ln_fwd_kernelINS_13Kernel_traitsI6__halfS2_S2_fjLj25600ELj2ELj1ELj4ELj8ENS_18Kernel_traits_baseILj25600ES2_S2_S2_fjLj128EEEEEEEvNS_9FwdParamsE)
        /*0168*/ 	.short	0x0210
        /*016a*/ 	.short	0x0058


	//----- nvinfo : EIATTR_SW_WAR
	.align		4
.L_1305:
        /*016c*/ 	.byte	0x04, 0x36
        /*016e*/ 	.short	(.L_1307 - .L_1306)
.L_1306:
        /*0170*/ 	.word	0x00000008
.L_1307:


//--------------------- .nv.info._ZN10layer_norm13ln_fwd_kernelINS_13Kernel_traitsIffffjLj25600ELj4ELj1ELj4ELj4ENS_18Kernel_traits_baseILj25600EffffjLj128EEEEEEEvNS_9FwdParamsE --------------------------
	.section	.nv.info._ZN10layer_norm13ln_fwd_kernelINS_13Kernel_traitsIffffjLj25600ELj4ELj1ELj4ELj4ENS_18Kernel_traits_baseILj25600EffffjLj128EEEEEEEvNS_9FwdParamsE,"",@"SHT_CUDA_INFO"
	.sectionflags	@""
	.align	4


	//----- nvinfo : EIATTR_CUDA_API_VERSION
	.align		4
        /*0000*/ 	.byte	0x04, 0x37
        /*0002*/ 	.short	(.L_1309 - .L_1308)
.L_1308:
        /*0004*/ 	.word	0x00000082


	//----- nvinfo : EIATTR_KPARAM_INFO
	.align		4
.L_1309:
        /*0008*/ 	.byte	0x04, 0x17
        /*000a*/ 	.short	(.L_1311 - .L_1310)
.L_1310:
        /*000c*/ 	.word	0x00000000
        /*0010*/ 	.short	0x0000
        /*0012*/ 	.short	0x0000
        /*0014*/ 	.byte	0x00, 0xf0, 0x61, 0x01


	//----- nvinfo : EIATTR_SPARSE_MMA_MASK
	.align		4
.L_1311:
        /*0018*/ 	.byte	0x03, 0x50
        /*001a*/ 	.short	0x0000


	//----- nvinfo : EIATTR_MAXREG_COUNT
	.align		4
        /*001c*/ 	.byte	0x03, 0x1b
        /*001e*/ 	.short	0x00ff


	//----- nvinfo : EIATTR_NUM_BARRIERS
	.align		4
        /*0020*/ 	.byte	0x02, 0x4c
        /*0022*/ 	.byte	0x01
	.zero		1


	//----- nvinfo : EIATTR_MERCURY_ISA_VERSION
	.align		4
        /*0024*/ 	.byte	0x03, 0x5f
        /*0026*/ 	.short	0x0101


	//----- nvinfo : EIATTR_COOP_GROUP_MASK_REGIDS
	.align		4
        /*0028*/ 	.byte	0x04, 0x29
        /*002a*/ 	.short	(.L_1313 - .L_1312)


	//   ....[0]....
.L_1312:
        /*002c*/ 	.word	0xffffffff


	//   ....[1]....
        /*0030*/ 	.word	0xffffffff


	//   ....[2]....
        /*0034*/ 	.word	0xffffffff


	//   ....[3]....
        /*0038*/ 	.word	0xffffffff


	//   ....[4]....
        /*003c*/ 	.word	0xffffffff


	//   ....[5]....
        /*0040*/ 	.word	0xffffffff


	//   ....[6]....
        /*0044*/ 	.word	0xffffffff


	//   ....[7]....
        /*0048*/ 	.word	0xffffffff


	//   ....[8]....
        /*004c*/ 	.word	0xffffffff


	//   ....[9]....
        /*0050*/ 	.word	0xffffffff


	//   ....[10]....
        /*0054*/ 	.word	0xffffffff


	//   ....[11]....
        /*0058*/ 	.word	0xffffffff


	//   ....[12]....
        /*005c*/ 	.word	0xffffffff


	//   ....[13]....
        /*0060*/ 	.word	0xffffffff


	//   ....[14]....
        /*0064*/ 	.word	0xffffffff


	//   ....[15]....
        /*0068*/ 	.word	0xffffffff


	//   ....[16]....
        /*006c*/ 	.word	0xffffffff


	//   ....[17]....
        /*0070*/ 	.word	0xffffffff


	//   ....[18]....
        /*0074*/ 	.word	0xffffffff


	//   ....[19]....
        /*0078*/ 	.word	0xffffffff


	//   ....[20]....
        /*007c*/ 	.word	0xffffffff


	//   ....[21]....
        /*0080*/ 	.word	0xffffffff


	//   ....[22]....
        /*0084*/ 	.word	0xffffffff


	//   ....[23]....
        /*0088*/ 	.word	0xffffffff


	//   ....[24]....
        /*008c*/ 	.word	0xffffffff


	//   ....[25]....
        /*0090*/ 	.word	0xffffffff


	//   ....[26]....
        /*0094*/ 	.word	0x05000060


	//   ....[27]....
        /*0098*/ 	.word	0x05000060


	//   ....[28]....
        /*009c*/ 	.word	0x05000060


	//   ....[29]....
        /*00a0*/ 	.word	0x05000060


	//   ....[30]....
        /*00a4*/ 	.word	0x05000060


	//   ....[31]....
        /*00a8*/ 	.word	0x05000060


	//   ....[32]....
        /*00ac*/ 	.word	0x05000060


	//   ....[33]....
        /*00b0*/ 	.word	0x05000060


	//   ....[34]....
        /*00b4*/ 	.word	0x05000060


	//   ....[35]....
        /*00b8*/ 	.word	0x05000060


	//----- nvinfo : EIATTR_COOP_GROUP_INSTR_OFFSETS
	.align		4
.L_1313:
        /*00bc*/ 	.byte	0x04, 0x28
        /*00be*/ 	.short	(.L_1315 - .L_1314)


	//   ....[0]....
.L_1314:
        /*00c0*/ 	.word	0x000014d0


	//   ....[1]....
        /*00c4*/ 	.word	0x000014f0


	//   ....[2]....
        /*00c8*/ 	.word	0x00001510


	//   ....[3]....
        /*00cc*/ 	.word	0x00001530


	//   ....[4]....
        /*00d0*/ 	.word	0x00001550


	//   ....[5]....
        /*00d4*/ 	.word	0x00001bc0


	//   ....[6]....
        /*00d8*/ 	.word	0x00001be0


	//   ....[7]....
        /*00dc*/ 	.word	0x00001c00


	//   ....[8]....
        /*00e0*/ 	.word	0x00001c20


	//   ....[9]....
        /*00e4*/ 	.word	0x00001c40


	//   ....[10]....
        /*00e8*/ 	.word	0x00001dc0


	//   ....[11]....
        /*00ec*/ 	.word	0x00001df0


	//   ....[12]....
        /*00f0*/ 	.word	0x00001e00


	//   ....[13]....
        /*00f4*/ 	.word	0x00001e10


	//   ....[14]....
        /*00f8*/ 	.word	0x00001eb0


	//   ....[15]....
        /*00fc*/ 	.word	0x00001ee0


	//   ....[16]....
        /*0100*/ 	.word	0x00001fc0


	//   ....[17]....
        /*0104*/ 	.word	0x00001fe0


	//   ....[18]....
        /*0108*/ 	.word	0x000022a0


	//   ....[19]....
        /*010c*/ 	.word	0x00002300


	//   ....[20]....
        /*0110*/ 	.word	0x00002310


	//   ....[21]....
        /*0114*/ 	.word	0x00002320


	//   ....[22]....
        /*0118*/ 	.word	0x000023b0


	//   ....[23]....
        /*011c*/ 	.word	0x000023f0


	//   ....[24]....
        /*0120*/ 	.word	0x000024c0


	//   ....[25]....
        /*0124*/ 	.word	0x000024e0


	//   ....[26]....
        /*0128*/ 	.word	0x00003650


	//   ....[27]....
        /*012c*/ 	.word	0x000036c0


	//   ....[28]....
        /*0130*/ 	.word	0x00003730


	//   ....[29]....
        /*0134*/ 	.word	0x000037a0


	//   ....[30]....
        /*0138*/ 	.word	0x00003810


	//   ....[31]....
        /*013c*/ 	.word	0x00003ed0


	//   ....[32]....
        /*0140*/ 	.word	0x00003f40


	//   ....[33]....
        /*0144*/ 	.word	0x00003fb0


	//   ....[34]....
        /*0148*/ 	.word	0x00004020


	//   ....[35]....
        /*014c*/ 	.word	0x00004090


	//----- nvinfo : EIATTR_EXIT_INSTR_OFFSETS
	.align		4
.L_1315:
        /*0150*/ 	.byte	0x04, 0x1c
        /*0152*/ 	.short	(.L_1317 - .L_1316)


	//   ....[0]....
.L_1316:
        /*0154*/ 	.word	0x00000070


	//   ....[1]....
        /*0158*/ 	.word	0x000035f0


	//----- nvinfo : EIATTR_MAX_THREADS
	.align		4
.L_1317:
        /*015c*/ 	.byte	0x04, 0x05
        /*015e*/ 	.short	(.L_1319 - .L_1318)
.L_1318:
        /*0160*/ 	.word	0x00000080
        /*0164*/ 	.word	0x00000001
        /*0168*/ 	.word	0x00000001


	//----- nvinfo : EIATTR_CRS_STACK_SIZE
	.align		4
.L_1319:
        /*016c*/ 	.byte	0x04, 0x1e
        /*016e*/ 	.short	(.L_1321 - .L_1320)
.L_1320:
        /*0170*/ 	.word	0x00000000


	//----- nvinfo : EIATTR_CBANK_PARAM_SIZE
	.align		4
.L_1321:
        /*0174*/ 	.byte	0x03, 0x19
        /*0176*/ 	.short	0x0058


	//----- nvinfo : EIATTR_PARAM_CBANK
	.align		4
        /*0178*/ 	.byte	0x04, 0x0a
        /*017a*/ 	.short	(.L_1323 - .L_1322)
	.align		4
.L_1322:
        /*017c*/ 	.word	index@(.nv.constant0._ZN10layer_norm13ln_fwd_kernelINS_13Kernel_traitsIffffjLj25600ELj4ELj1ELj4ELj4ENS_18Kernel_traits_baseILj25600EffffjLj128EEEEEEEvNS_9FwdParamsE)
        /*0180*/ 	.short	0x0210
        /*0182*/ 	.short	0x0058


	//----- nvinfo : EIATTR_SW_WAR
	.align		4
.L_1323:
        /*0184*/ 	.byte	0x04, 0x36
        /*0186*/ 	.short	(.L_1325 - .L_1324)
.L_1324:
        /*0188*/ 	.word	0x00000008
.L_1325:


//--------------------- .nv.info._ZN10layer_norm13ln_fwd_kernelINS_13Kernel_traitsI13__nv_bfloat16fS2_fjLj24576ELj2ELj1ELj4ELj16ENS_18Kernel_traits_baseILj24576ES2_fS2_fjLj128EEEEEEEvNS_9FwdParamsE --------------------------
	.section	.nv.info._ZN10layer_norm13ln_fwd_kernelINS_13Kernel_traitsI13__nv_bfloat16fS2_fjLj24576ELj2ELj1ELj4ELj16ENS_18Kernel_traits_baseILj24576ES2_fS2_fjLj128EEEEEEEvNS_9FwdParamsE,"",@"SHT_CUDA_INFO"
	.sectionflags	@""
	.align	4


	//----- nvinfo : EIATTR_CUDA_API_VERSION
	.align		4
        /*0000*/ 	.byte	0x04, 0x37
        /*0002*/ 	.short	(.L_1327 - .L_1326)
.L_1326:
        /*0004*/ 	.word	0x00000082


	//----- nvinfo : EIATTR_KPARAM_INFO
	.align		4
.L_1327:
        /*0008*/ 	.byte	0x04, 0x17
        /*000a*/ 	.short	(.L_1329 - .L_1328)
.L_1328:
        /*000c*/ 	.word	0x00000000
        /*0010*/ 	.short	0x0000
        /*0012*/ 	.short	0x0000
        /*0014*/ 	.byte	0x00, 0xf0, 0x61, 0x01


	//----- nvinfo : EIATTR_SPARSE_MMA_MASK
	.align		4
.L_1329:
        /*0018*/ 	.byte	0x03, 0x50
        /*001a*/ 	.short	0x0000


	//----- nvinfo : EIATTR_MAXREG_COUNT
	.align		4
        /*001c*/ 	.byte	0x03, 0x1b
        /*001e*/ 	.short	0x00ff


	//----- nvinfo : EIATTR_NUM_BARRIERS
	.align		4
        /*0020*/ 	.byte	0x02, 0x4c
        /*0022*/ 	.byte	0x01
	.zero		1


	//----- nvinfo : EIATTR_MERCURY_ISA_VERSION
	.align		4
        /*0024*/ 	.byte	0x03, 0x5f
        /*0026*/ 	.short	0x0101


	//----- nvinfo : EIATTR_COOP_GROUP_MASK_REGIDS
	.align		4
        /*0028*/ 	.byte	0x04, 0x29
        /*002a*/ 	.short	(.L_1331 - .L_1330)


	//   ....[0]....
.L_1330:
        /*002c*/ 	.word	0xffffffff


	//   ....[1]....
        /*0030*/ 	.word	0xffffffff


	//   ....[2]....
        /*0034*/ 	.word	0xffffffff


	//   ....[3]....
        /*0038*/ 	.word	0xffffffff


	//   ....[4]....
        /*003c*/ 	.word	0xffffffff


	//   ....[5]....
        /*0040*/ 	.word	0xffffffff


	//   ....[6]....
        /*0044*/ 	.word	0xffffffff


	//   ....[7]....
        /*0048*/ 	.word	0xffffffff


	//   ....[8]....
        /*004c*/ 	.word	0xffffffff


	//   ....[9]....
        /*0050*/ 	.word	0xffffffff


	//   ....[10]....
        /*0054*/ 	.word	0xffffffff


	//   ....[11]....
        /*0058*/ 	.word	0xffffffff


	//   ....[12]....
        /*005c*/ 	.word	0xffffffff


	//   ....[13]....
        /*0060*/ 	.word	0xffffffff


	//   ....[14]....
        /*0064*/ 	.word	0xffffffff


	//   ....[15]....
        /*0068*/ 	.word	0xffffffff


	//   ....[16]....
        /*006c*/ 	.word	0xffffffff


	//   ....[17]....
        /*0070*/ 	.word	0xffffffff


	//   ....[18]....
        /*0074*/ 	.word	0xffffffff


	//   ....[19]....
        /*0078*/ 	.word	0xffffffff


	//   ....[20]....
        /*007c*/ 	.word	0xffffffff


	//   ....[21]....
        /*0080*/ 	.word	0xffffffff


	//   ....[22]....
        /*0084*/ 	.word	0xffffffff


	//   ....[23]....
        /*0088*/ 	.word	0x050000e9


	//   ....[24]....
        /*008c*/ 	.word	0x050000e9


	//   ....[25]....
        /*0090*/ 	.word	0x050000e9


	//   ....[26]....
        /*0094*/ 	.word	0x050000e9


	//   ....[27]....
        /*0098*/ 	.word	0x050000e9


	//   ....[28]....
        /*009c*/ 	.word	0x050000e9


	//   ....[29]....
        /*00a0*/ 	.word	0x050000e9


	//   ....[30]....
        /*00a4*/ 	.word	0x050000e9


	//   ....[31]....
        /*00a8*/ 	.word	0x050000e9


	//   ....[32]....
        /*00ac*/ 	.word	0x050000e9


	//----- nvinfo : EIATTR_COOP_GROUP_INSTR_OFFSETS
	.align		4
.L_1331:
        /*00b0*/ 	.byte	0x04, 0x28
        /*00b2*/ 	.short	(.L_1333 - .L_1332)


	//   ....[0]....
.L_1332:
        /*00b4*/ 	.word	0x00000fa0


	//   ....[1]....
        /*00b8*/ 	.word	0x00000fc0


	//   ....[2]....
        /*00bc*/ 	.word	0x00000fe0


	//   ....[3]....
        /*00c0*/ 	.word	0x00001000


	//   ....[4]....
        /*00c4*/ 	.word	0x00001020


	//   ....[5]....
        /*00c8*/ 	.word	0x00001c50


	//   ....[6]....
        /*00cc*/ 	.word	0x00001c70


	//   ....[7]....
        /*00d0*/ 	.word	0x00001c90


	//   ....[8]....
        /*00d4*/ 	.word	0x00001cb0


	//   ....[9]....
        /*00d8*/ 	.word	0x00001cd0


	//   ....[10]....
        /*00dc*/ 	.word	0x00001e30


	//   ....[11]....
        /*00e0*/ 	.word	0x00001e80


	//   ....[12]....
        /*00e4*/ 	.word	0x00001ea0


	//   ....[13]....
        /*00e8*/ 	.word	0x00001ec0


	//   ....[14]....
        /*00ec*/ 	.word	0x00001f60


	//   ....[15]....
        /*00f0*/ 	.word	0x00001f80


	//   ....[16]....
        /*00f4*/ 	.word	0x00002060


	//   ....[17]....
        /*00f8*/ 	.word	0x00002080


	//   ....[18]....
        /*00fc*/ 	.word	0x00002320


	//   ....[19]....
        /*0100*/ 	.word	0x00002380


	//   ....[20]....
        /*0104*/ 	.word	0x000023c0


	//   ....[21]....
        /*0108*/ 	.word	0x00002420


	//   ....[22]....
        /*010c*/ 	.word	0x000024c0


	//   ....[23]....
        /*0110*/ 	.word	0x000052a0


	//   ....[24]....
        /*0114*/ 	.word	0x00005310


	//   ....[25]....
        /*0118*/ 	.word	0x00005380


	//   ....[26]....
        /*011c*/ 	.word	0x000053f0


	//   ....[27]....
        /*0120*/ 	.word	0x00005460


	//   ....[28]....
        /*0124*/ 	.word	0x000060d0


	//   ....[29]....
        /*0128*/ 	.word	0x00006140


	//   ....[30]....
        /*012c*/ 	.word	0x000061b0


	//   ....[31]....
        /*0130*/ 	.word	0x00006220


	//   ....[32]....
        /*0134*/ 	.word	0x00006290


	//----- nvinfo : EIATTR_EXIT_INSTR_OFFSETS
	.align		4
.L_1333:
        /*0138*/ 	.byte	0x04, 0x1c
        /*013a*/ 	.short	(.L_1335 - .L_1334)


	//   ....[0]....
.L_1334:
        /*013c*/ 	.word	0x00000070


	//   ....[1]....
        /*0140*/ 	.word	0x00005240


	//----- nvinfo : EIATTR_MAX_THREADS
	.align		4
.L_1335:
        /*0144*/ 	.byte	0x04, 0x05
        /*0146*/ 	.short	(.L_1337 - .L_1336)
.L_1336:
        /*0148*/ 	.word	0x00000080
        /*014c*/ 	.word	0x00000001
        /*0150*/ 	.word	0x00000001


	//----- nvinfo : EIATTR_CRS_STACK_SIZE
	.align		4
.L_1337:
        /*0154*/ 	.byte	0x04, 0x1e
        /*0156*/ 	.short	(.L_1339 - .L_1338)
.L_1338:
        /*0158*/ 	.word	0x00000000


	//----- nvinfo : EIATTR_CBANK_PARAM_SIZE
	.align		4
.L_1339:
        /*015c*/ 	.byte	0x03, 0x19
        /*015e*/ 	.short	0x0058


	//----- nvinfo : EIATTR_PARAM_CBANK
	.align		4
        /*0160*/ 	.byte	0x04, 0x0a
        /*0162*/ 	.short	(.L_1341 - .L_1340)
	.align		4
.L_1340:
        /*0164*/ 	.word	index@(.nv.constant0._ZN10layer_norm13ln_fwd_kernelINS_13Kernel_traitsI13__nv_bfloat16fS2_fjLj24576ELj2ELj1ELj4ELj16ENS_18Kernel_traits_baseILj24576ES2_fS2_fjLj128EEEEEEEvNS_9FwdParamsE)
        /*0168*/ 	.short	0x0210
        /*016a*/ 	.short	0x0058


	//----- nvinfo : EIATTR_SW_WAR
	.align		4
.L_1341:
        /*016c*/ 	.byte	0x04, 0x36
        /*016e*/ 	.short	(.L_1343 - .L_1342)
.L_1342:
        /*0170*/ 	.word	0x00000008
.L_1343:


//--------------------- .nv.info._ZN10layer_norm13ln_fwd_kernelINS_13Kernel_traitsI13__nv_bfloat16S2_S2_fjLj24576ELj2ELj1ELj4ELj16ENS_18Kernel_traits_baseILj24576ES2_S2_S2_fjLj128EEEEEEEvNS_9FwdParamsE --------------------------
	.section	.nv.info._ZN10layer_norm13ln_fwd_kernelINS_13Kernel_traitsI13__nv_bfloat16S2_S2_fjLj24576ELj2ELj1ELj4ELj16ENS_18Kernel_traits_baseILj24576ES2_S2_S2_fjLj128EEEEEEEvNS_9FwdParamsE,"",@"SHT_CUDA_INFO"
	.sectionflags	@""
	.align	4


	//----- nvinfo : EIATTR_CUDA_API_VERSION
	.align		4
        /*0000*/ 	.byte	0x04, 0x37
        /*0002*/ 	.short	(.L_1345 - .L_1344)
.L_1344:
        /*0004*/ 	.word	0x00000082


	//----- nvinfo : EIATTR_KPARAM_INFO
	.align		4
.L_1345:
        /*0008*/ 	.byte	0x04, 0x17
        /*000a*/ 	.short	(.L_1347 - .L_1346)
.L_1346:
        /*000c*/ 	.word	0x00000000
        /*0010*/ 	.short	0x0000
        /*0012*/ 	.short	0x0000
        /*0014*/ 	.byte	0x00, 0xf0, 0x61, 0x01


	//----- nvinfo : EIATTR_SPARSE_MMA_MASK
	.align		4
.L_1347:
        /*0018*/ 	.byte	0x03, 0x50
        /*001a*/ 	.short	0x0000


	//----- nvinfo : EIATTR_MAXREG_COUNT
	.align		4
        /*001c*/ 	.byte	0x03, 0x1b
        /*001e*/ 	.short	0x00ff


	//----- nvinfo : EIATTR_NUM_BARRIERS
	.align		4
        /*0020*/ 	.byte	0x02, 0x4c
        /*0022*/ 	.byte	0x01
	.zero		1


	//----- nvinfo : EIATTR_MERCURY_ISA_VERSION
	.align		4
        /*0024*/ 	.byte	0x03, 0x5f
        /*0026*/ 	.short	0x0101


	//----- nvinfo : EIATTR_COOP_GROUP_MASK_REGIDS
	.align		4
        /*0028*/ 	.byte	0x04, 0x29
        /*002a*/ 	.short	(.L_1349 - .L_1348)


	//   ....[0]....
.L_1348:
        /*002c*/ 	.word	0xffffffff


	//   ....[1]....
        /*0030*/ 	.word	0xffffffff


	//   ....[2]....
        /*0034*/ 	.word	0xffffffff


	//   ....[3]....
        /*0038*/ 	.word	0xffffffff


	//   ....[4]....
        /*003c*/ 	.word	0xffffffff


	//   ....[5]....
        /*0040*/ 	.word	0xffffffff


	//   ....[6]....
        /*0044*/ 	.word	0xffffffff


	//   ....[7]....
        /*0048*/ 	.word	0xffffffff


	//   ....[8]....
        /*004c*/ 	.word	0xffffffff


	//   ....[9]....
        /*0050*/ 	.word	0xffffffff


	//   ....[10]....
        /*0054*/ 	.word	0xffffffff


	//   ....[11]....
        /*0058*/ 	.word	0xffffffff


	//   ....[12]....
        /*005c*/ 	.word	0xffffffff


	//   ....[13]....
        /*0060*/ 	.word	0xffffffff


	//   ....[14]....
        /*0064*/ 	.word	0xffffffff


	//   ....[15]....
        /*0068*/ 	.word	0xffffffff


	//   ....[16]....
        /*006c*/ 	.word	0xffffffff


	//   ....[17]....
        /*0070*/ 	.word	0xffffffff


	//   ....[18]....
        /*0074*/ 	.word	0xffffffff


	//   ....[19]....
        /*0078*/ 	.word	0xffffffff


	//   ....[20]....
        /*007c*/ 	.word	0xffffffff


	//   ....[21]....
        /*0080*/ 	.word	0xffffffff


	//   ....[22]....
        /*0084*/ 	.word	0xffffffff


	//   ....[23]....
        /*0088*/ 	.word	0x050000be


	//   ....[24]....
        /*008c*/ 	.word	0x050000be


	//   ....[25]....
        /*0090*/ 	.word	0x050000be


	//   ....[26]....
        /*0094*/ 	.word	0x050000be


	//   ....[27]....
        /*0098*/ 	.word	0x050000be


	//   ....[28]....
        /*009c*/ 	.word	0x050000be


	//   ....[29]....
        /*00a0*/ 	.word	0x050000be


	//   ....[30]....
        /*00a4*/ 	.word	0x050000be


	//   ....[31]....
        /*00a8*/ 	.word	0x050000be


	//   ....[32]....
        /*00ac*/ 	.word	0x050000be


	//----- nvinfo : EIATTR_COOP_GROUP_INSTR_OFFSETS
	.align		4
.L_1349:
        /*00b0*/ 	.byte	0x04, 0x28
        /*00b2*/ 	.short	(.L_1351 - .L_1350)


	//   ....[0]....
.L_1350:
        /*00b4*/ 	.word	0x000014c0


	//   ....[1]....
        /*00b8*/ 	.word	0x000014e0


	//   ....[2]....
        /*00bc*/ 	.word	0x00001500


	//   ....[3]....
        /*00c0*/ 	.word	0x00001520


	//   ....[4]....
        /*00c4*/ 	.word	0x00001540


	//   ....[5]....
        /*00c8*/ 	.word	0x00002170


	//   ....[6]....
        /*00cc*/ 	.word	0x00002190


	//   ....[7]....
        /*00d0*/ 	.word	0x000021b0


	//   ....[8]....
        /*00d4*/ 	.word	0x000021d0


	//   ....[9]....
        /*00d8*/ 	.word	0x000021f0


	//   ....[10]....
        /*00dc*/ 	.word	0x00002350


	//   ....[11]....
        /*00e0*/ 	.word	0x000023a0


	//   ....[12]....
        /*00e4*/ 	.word	0x000023b0


	//   ....[13]....
        /*00e8*/ 	.word	0x000023c0


	//   ....[14]....
        /*00ec*/ 	.word	0x00002460


	//   ....[15]....
        /*00f0*/ 	.word	0x00002490


	//   ....[16]....
        /*00f4*/ 	.word	0x00002580


	//   ....[17]....
        /*00f8*/ 	.word	0x000025a0


	//   ....[18]....
        /*00fc*/ 	.word	0x00002840


	//   ....[19]....
        /*0100*/ 	.word	0x00002880


	//   ....[20]....
        /*0104*/ 	.word	0x00002890


	//   ....[21]....
        /*0108*/ 	.word	0x00002960


	//   ....[22]....
        /*010c*/ 	.word	0x00002970


	//   ....[23]....
        /*0110*/ 	.word	0x00003e30


	//   ....[24]....
        /*0114*/ 	.word	0x00003ea0


	//   ....[25]....
        /*0118*/ 	.word	0x00003f10


	//   ....[26]....
        /*011c*/ 	.word	0x00003f80


	//   ....[27]....
        /*0120*/ 	.word	0x00003ff0


	//   ....[28]....
        /*0124*/ 	.word	0x00004c70


	//   ....[29]....
        /*0128*/ 	.word	0x00004ce0


	//   ....[30]....
        /*012c*/ 	.word	0x00004d50


	//   ....[31]....
        /*0130*/ 	.word	0x00004dc0


	//   ....[32]....
        /*0134*/ 	.word	0x00004e30


	//----- nvinfo : EIATTR_EXIT_INSTR_OFFSETS
	.align		4
.L_1351:
        /*0138*/ 	.byte	0x04, 0x1c
        /*013a*/ 	.short	(.L_1353 - .L_1352)


	//   ....[0]....
.L_1352:
        /*013c*/ 	.word	0x00000070


	//   ....[1]....
        /*0140*/ 	.word	0x00003dd0


	//----- nvinfo : EIATTR_MAX_THREADS
	.align		4
.L_1353:
        /*0144*/ 	.byte	0x04, 0x05
        /*0146*/ 	.short	(.L_1355 - .L_1354)
.L_1354:
        /*0148*/ 	.word	0x00000080
        /*014c*/ 	.word	0x00000001
        /*0150*/ 	.word	0x00000001


	//----- nvinfo : EIATTR_CRS_STACK_SIZE
	.align		4
.L_1355:
        /*0154*/ 	.byte	0x04, 0x1e
        /*0156*/ 	.short	(.L_1357 - .L_1356)
.L_1356:
        /*0158*/ 	.word	0x00000000


	//----- nvinfo : EIATTR_CBANK_PARAM_SIZE
	.align		4
.L_1357:
        /*015c*/ 	.byte	0x03, 0x19
        /*015e*/ 	.short	0x0058


	//----- nvinfo : EIATTR_PARAM_CBANK
	.align		4
        /*0160*/ 	.byte	0x04, 0x0a
        /*0162*/ 	.short	(.L_1359 - .L_1358)
	.align		4
.L_1358:
        /*0164*/ 	.word	index@(.nv.constant0._ZN10layer_norm13ln_fwd_kernelINS_13Kernel_traitsI13__nv_bfloat16S2_S2_fjLj24576ELj2ELj1ELj4ELj16ENS_18Kernel_traits_baseILj24576ES2_S2_S2_fjLj128EEEEEEEvNS_9FwdParamsE)
        /*0168*/ 	.short	0x0210
        /*016a*/ 	.short	0x0058


	//----- nvinfo : EIATTR_SW_WAR
	.align		4
.L_1359:
        /*016c*/ 	.byte	0x04, 0x36
        /*016e*/ 	.short	(.L_1361 - .L_1360)
.L_1360:
        /*0170*/ 	.word	0x00000008
.L_1361:


//--------------------- .nv.info._ZN10layer_norm13ln_fwd_kernelINS_13Kernel_traitsI6__halffS2_fjLj24576ELj2ELj1ELj4ELj16ENS_18Kernel_traits_baseILj24576ES2_fS2_fjLj128EEEEEEEvNS_9FwdParamsE --------------------------
	.section	.nv.info._ZN10layer_norm13ln_fwd_kernelINS_13Kernel_traitsI6__halffS2_fjLj24576ELj2ELj1ELj4ELj16ENS_18Kernel_traits_baseILj24576ES2_fS2_fjLj128EEEEEEEvNS_9FwdParamsE,"",@"SHT_CUDA_INFO"
	.sectionflags	@""
	.align	4


	//----- nvinfo : EIATTR_CUDA_API_VERSION
	.align		4
        /*0000*/ 	.byte	0x04, 0x37
        /*0002*/ 	.short	(.L_1363 - .L_1362)
.L_1362:
        /*0004*/ 	.word	0x00000082


	//----- nvinfo : EIATTR_KPARAM_INFO
	.align		4
.L_1363:
        /*0008*/ 	.byte	0x04, 0x17
        /*000a*/ 	.short	(.L_1365 - .L_1364)
.L_1364:
        /*000c*/ 	.word	0x00000000
        /*0010*/ 	.short	0x0000
        /*0012*/ 	.short	0x0000
        /*0014*/ 	.byte	0x00, 0xf0, 0x61, 0x01


	//----- nvinfo : EIATTR_SPARSE_MMA_MASK
	.align		4
.L_1365:
        /*0018*/ 	.byte	0x03, 0x50
        /*001a*/ 	.short	0x0000


	//----- nvinfo : EIATTR_MAXREG_COUNT
	.align		4
        /*001c*/ 	.byte	0x03, 0x1b
        /*001e*/ 	.short	0x00ff


	//----- nvinfo : EIATTR_NUM_BARRIERS
	.align		4
        /*0020*/ 	.byte	0x02, 0x4c
        /*0022*/ 	.byte	0x01
	.zero		1


	//----- nvinfo : EIATTR_MERCURY_ISA_VERSION
	.align		4
        /*0024*/ 	.byte	0x03, 0x5f
        /*0026*/ 	.short	0x0101


	//----- nvinfo : EIATTR_COOP_GROUP_MASK_REGIDS
	.align		4
        /*0028*/ 	.byte	0x04, 0x29
        /*002a*/ 	.short	(.L_1367 - .L_1366)


	//   ....[0]....
.L_1366:
        /*002c*/ 	.word	0xffffffff


	//   ....[1]....
        /*0030*/ 	.word	0xffffffff


	//   ....[2]....
        /*0034*/ 	.word	0xffffffff


	//   ....[3]....
        /*0038*/ 	.word	0xffffffff


	//   ....[4]....
        /*003c*/ 	.word	0xffffffff


	//   ....[5]....
        /*0040*/ 	.word	0xffffffff


	//   ....[6]....
        /*0044*/ 	.word	0xffffffff


	//   ....[7]....
        /*0048*/ 	.word	0xffffffff


	//   ....[8]....
        /*004c*/ 	.word	0xffffffff


	//   ....[9]....
        /*0050*/ 	.word	0xffffffff


	//   ....[10]....
        /*0054*/ 	.word	0xffffffff


	//   ....[11]....
        /*0058*/ 	.word	0xffffffff


	//   ....[12]....
        /*005c*/ 	.word	0xffffffff


	//   ....[13]....
        /*0060*/ 	.word	0xffffffff


	//   ....[14]....
        /*0064*/ 	.word	0xffffffff


	//   ....[15]....
        /*0068*/ 	.word	0xffffffff


	//   ....[16]....
        /*006c*/ 	.word	0xffffffff


	//   ....[17]....
        /*0070*/ 	.word	0xffffffff


	//   ....[18]....
        /*0074*/ 	.word	0xffffffff


	//   ....[19]....
        /*0078*/ 	.word	0xffffffff


	//   ....[20]....
        /*007c*/ 	.word	0xffffffff


	//   ....[21]....
        /*0080*/ 	.word	0xffffffff


	//   ....[22]....
        /*0084*/ 	.word	0xffffffff


	//   ....[23]....
        /*0088*/ 	.word	0x050000e9


	//   ....[24]....
        /*008c*/ 	.word	0x050000e9


	//   ....[25]....
        /*0090*/ 	.word	0x050000e9


	//   ....[26]....
        /*0094*/ 	.word	0x050000e9


	//   ....[27]....
        /*0098*/ 	.word	0x050000e9


	//   ....[28]....
        /*009c*/ 	.word	0x050000e9


	//   ....[29]....
        /*00a0*/ 	.word	0x050000e9


	//   ....[30]....
        /*00a4*/ 	.word	0x050000e9


	//   ....[31]....
        /*00a8*/ 	.word	0x050000e9


	//   ....[32]....
        /*00ac*/ 	.word	0x050000e9


	//----- nvinfo : EIATTR_COOP_GROUP_INSTR_OFFSETS
	.align		4
.L_1367:
        /*00b0*/ 	.byte	0x04, 0x28
        /*00b2*/ 	.short	(.L_1369 - .L_1368)


	//   ....[0]....
.L_1368:
        /*00b4*/ 	.word	0x00000fa0


	//   ....[1]....
        /*00b8*/ 	.word	0x00000fc0


	//   ....[2]....
        /*00bc*/ 	.word	0x00000fe0


	//   ....[3]....
        /*00c0*/ 	.word	0x00001000


	//   ....[4]....
        /*00c4*/ 	.word	0x00001020


	//   ....[5]....
        /*00c8*/ 	.word	0x00001c50


	//   ....[6]....
        /*00cc*/ 	.word	0x00001c70


	//   ....[7]....
        /*00d0*/ 	.word	0x00001c90


	//   ....[8]....
        /*00d4*/ 	.word	0x00001cb0


	//   ....[9]....
        /*00d8*/ 	.word	0x00001cd0


	//   ....[10]....
        /*00dc*/ 	.word	0x00001e30


	//   ....[11]....
        /*00e0*/ 	.word	0x00001e80


	//   ....[12]....
        /*00e4*/ 	.word	0x00001ea0


	//   ....[13]....
        /*00e8*/ 	.word	0x00001ec0


	//   ....[14]....
        /*00ec*/ 	.word	0x00001f60


	//   ....[15]....
        /*00f0*/ 	.word	0x00001f80


	//   ....[16]....
        /*00f4*/ 	.word	0x00002060


	//   ....[17]....
        /*00f8*/ 	.word	0x00002080


	//   ....[18]....
        /*00fc*/ 	.word	0x00002320


	//   ....[19]....
        /*0100*/ 	.word	0x00002380


	//   ....[20]....
        /*0104*/ 	.word	0x000023c0


	//   ....[21]....
        /*0108*/ 	.word	0x00002420


	//   ....[22]....
        /*010c*/ 	.word	0x000024c0


	//   ....[23]....
        /*0110*/ 	.word	0x000052a0


	//   ....[24]....
        /*0114*/ 	.word	0x00005310


	//   ....[25]....
        /*0118*/ 	.word	0x00005380


	//   ....[26]....
        /*011c*/ 	.word	0x000053f0


	//   ....[27]....
        /*0120*/ 	.word	0x00005460


	//   ....[28]....
        /*0124*/ 	.word	0x000060d0


	//   ....[29]....
        /*0128*/ 	.word	0x00006140


	//   ....[30]....
        /*012c*/ 	.word	0x000061b0


	//   ....[31]....
        /*0130*/ 	.word	0x00006220


	//   ....[32]....
        /*0134*/ 	.word	0x00006290


	//----- nvinfo : EIATTR_EXIT_INSTR_OFFSETS
	.align		4
.L_1369:
        /*0138*/ 	.byte	0x04, 0x1c
        /*013a*/ 	.short	(.L_1371 - .L_1370)


	//   ....[0]....
.L_1370:
        /*013c*/ 	.word	0x00000070


	//   ....[1]....
        /*0140*/ 	.word	0x00005240


	//----- nvinfo : EIATTR_MAX_THREADS
	.align		4
.L_1371:
        /*0144*/ 	.byte	0x04, 0x05
        /*0146*/ 	.short	(.L_1373 - .L_1372)
.L_1372:
        /*0148*/ 	.word	0x00000080
        /*014c*/ 	.word	0x00000001
        /*0150*/ 	.word	0x00000001


	//----- nvinfo : EIATTR_CRS_STACK_SIZE
	.align		4
.L_1373:
        /*0154*/ 	.byte	0x04, 0x1e
        /*0156*/ 	.short	(.L_1375 - .L_1374)
.L_1374:
        /*0158*/ 	.word	0x00000000


	//----- nvinfo : EIATTR_CBANK_PARAM_SIZE
	.align		4
.L_1375:
        /*015c*/ 	.byte	0x03, 0x19
        /*015e*/ 	.short	0x0058


	//----- nvinfo : EIATTR_PARAM_CBANK
	.align		4
        /*0160*/ 	.byte	0x04, 0x0a
        /*0162*/ 	.short	(.L_1377 - .L_1376)
	.align		4
.L_1376:
        /*0164*/ 	.word	index@(.nv.constant0._ZN10layer_norm13ln_fwd_kernelINS_13Kernel_traitsI6__halffS2_fjLj24576ELj2ELj1ELj4ELj16ENS_18Kernel_traits_baseILj24576ES2_fS2_fjLj128EEEEEEEvNS_9FwdParamsE)
        /*0168*/ 	.short	0x0210
        /*016a*/ 	.short	0x0058


	//----- nvinfo : EIATTR_SW_WAR
	.align		4
.L_1377:
        /*016c*/ 	.byte	0x04, 0x36
        /*016e*/ 	.short	(.L_1379 - .L_1378)
.L_1378:
        /*0170*/ 	.word	0x00000008
.L_1379:


//--------------------- .nv.info._ZN10layer_norm13ln_fwd_kernelINS_13Kernel_traitsI6__halfS2_S2_fjLj24576ELj2ELj1ELj4ELj16ENS_18Kernel_traits_baseILj24576ES2_S2_S2_fjLj128EEEEEEEvNS_9FwdParamsE --------------------------
	.section	.nv.info._ZN10layer_norm13ln_fwd_kernelINS_13Kernel_traitsI6__halfS2_S2_fjLj24576ELj2ELj1ELj4ELj16ENS_18Kernel_traits_baseILj24576ES2_S2_S2_fjLj128EEEEEEEvNS_9FwdParamsE,"",@"SHT_CUDA_INFO"
	.sectionflags	@""
	.align	4


	//----- nvinfo : EIATTR_CUDA_API_VERSION
	.align		4
        /*0000*/ 	.byte	0x04, 0x37
        /*0002*/ 	.short	(.L_1381 - .L_1380)
.L_1380:
        /*0004*/ 	.word	0x00000082


	//----- nvinfo : EIATTR_KPARAM_INFO
	.align		4
.L_1381:
        /*0008*/ 	.byte	0x04, 0x17
        /*000a*/ 	.short	(.L_1383 - .L_1382)
.L_1382:
        /*000c*/ 	.word	0x00000000
        /*0010*/ 	.short	0x0000
        /*0012*/ 	.short	0x0000
        /*0014*/ 	.byte	0x00, 0xf0, 0x61, 0x01


	//----- nvinfo : EIATTR_SPARSE_MMA_MASK
	.align		4
.L_1383:
        /*0018*/ 	.byte	0x03, 0x50
        /*001a*/ 	.short	0x0000


	//----- nvinfo : EIATTR_MAXREG_COUNT
	.align		4
        /*001c*/ 	.byte	0x03, 0x1b
        /*001e*/ 	.short	0x00ff


	//----- nvinfo : EIATTR_NUM_BARRIERS
	.align		4
        /*0020*/ 	.byte	0x02, 0x4c
        /*0022*/ 	.byte	0x01
	.zero		1


	//----- nvinfo : EIATTR_MERCURY_ISA_VERSION
	.align		4
        /*0024*/ 	.byte	0x03, 0x5f
        /*0026*/ 	.short	0x0101


	//----- nvinfo : EIATTR_COOP_GROUP_MASK_REGIDS
	.align		4
        /*0028*/ 	.byte	0x04, 0x29
        /*002a*/ 	.short	(.L_1385 - .L_1384)


	//   ....[0]....
.L_1384:
        /*002c*/ 	.word	0xffffffff


	//   ....[1]....
        /*0030*/ 	.word	0xffffffff


	//   ....[2]....
        /*0034*/ 	.word	0xffffffff


	//   ....[3]....
        /*0038*/ 	.word	0xffffffff


	//   ....[4]....
        /*003c*/ 	.word	0xffffffff


	//   ....[5]....
        /*0040*/ 	.word	0xffffffff


	//   ....[6]....
        /*0044*/ 	.word	0xffffffff


	//   ....[7]....
        /*0048*/ 	.word	0xffffffff


	//   ....[8]....
        /*004c*/ 	.word	0xffffffff


	//   ....[9]....
        /*0050*/ 	.word	0xffffffff


	//   ....[10]....
        /*0054*/ 	.word	0xffffffff


	//   ....[11]....
        /*0058*/ 	.word	0xffffffff


	//   ....[12]....
        /*005c*/ 	.word	0xffffffff


	//   ....[13]....
        /*0060*/ 	.word	0xffffffff


	//   ....[14]....
        /*0064*/ 	.word	0xffffffff


	//   ....[15]....
        /*0068*/ 	.word	0xffffffff


	//   ....[16]....
        /*006c*/ 	.word	0xffffffff


	//   ....[17]....
        /*0070*/ 	.word	0xffffffff


	//   ....[18]....
        /*0074*/ 	.word	0xffffffff


	//   ....[19]....
        /*0078*/ 	.word	0xffffffff


	//   ....[20]....
        /*007c*/ 	.word	0xffffffff


	//   ....[21]....
        /*0080*/ 	.word	0xffffffff


	//   ....[22]....
        /*0084*/ 	.word	0xffffffff


	//   ....[23]....
        /*0088*/ 	.word	0x050000be


	//   ....[24]....
        /*008c*/ 	.word	0x050000be


	//   ....[25]....
        /*0090*/ 	.word	0x050000be


	//   ....[26]....
        /*0094*/ 	.word	0x050000be


	//   ....[27]....
        /*0098*/ 	.word	0x050000be


	//   ....[28]....
        /*009c*/ 	.word	0x050000be


	//   ....[29]....
        /*00a0*/ 	.word	0x050000be


	//   ....[30]....
        /*00a4*/ 	.word	0x050000be


	//   ....[31]....
        /*00a8*/ 	.word	0x050000be


	//   ....[32]....
        /*00ac*/ 	.word	0x050000be


	//----- nvinfo : EIATTR_COOP_GROUP_INSTR_OFFSETS
	.align		4
.L_1385:
        /*00b0*/ 	.byte	0x04, 0x28
        /*00b2*/ 	.short	(.L_1387 - .L_1386)


	//   ....[0]....
.L_1386:
        /*00b4*/ 	.word	0x000011c0


	//   ....[1]....
        /*00b8*/ 	.word	0x000011e0


	//   ....[2]....
        /*00bc*/ 	.word	0x00001200


	//   ....[3]....
        /*00c0*/ 	.word	0x00001220


	//   ....[4]....
        /*00c4*/ 	.word	0x00001240


	//   ....[5]....
        /*00c8*/ 	.word	0x00001e70


	//   ....[6]....
        /*00cc*/ 	.word	0x00001e90


	//   ....[7]....
        /*00d0*/ 	.word	0x00001eb0


	//   ....[8]....
        /*00d4*/ 	.word	0x00001ed0


	//   ....[9]....
        /*00d8*/ 	.word	0x00001ef0


	//   ....[10]....
        /*00dc*/ 	.word	0x00002050


	//   ....[11]....
        /*00e0*/ 	.word	0x000020a0


	//   ....[12]....
        /*00e4*/ 	.word	0x000020b0


	//   ....[13]....
        /*00e8*/ 	.word	0x000020c0


	//   ....[14]....
        /*00ec*/ 	.word	0x00002160


	//   ....[15]....
        /*00f0*/ 	.word	0x00002190


	//   ....[16]....
        /*00f4*/ 	.word	0x00002270


	//   ....[17]....
        /*00f8*/ 	.word	0x00002290


	//   ....[18]....
        /*00fc*/ 	.word	0x00002540


	//   ....[19]....
        /*0100*/ 	.word	0x00002580


	//   ....[20]....
        /*0104*/ 	.word	0x00002590


	//   ....[21]....
        /*0108*/ 	.word	0x00002660


	//   ....[22]....
        /*010c*/ 	.word	0x00002670


	//   ....[23]....
        /*0110*/ 	.word	0x00003b30


	//   ....[24]....
        /*0114*/ 	.word	0x00003ba0


	//   ....[25]....
        /*0118*/ 	.word	0x00003c10


	//   ....[26]....
        /*011c*/ 	.word	0x00003c80


	//   ....[27]....
        /*0120*/ 	.word	0x00003cf0


	//   ....[28]....
        /*0124*/ 	.word	0x00004970


	//   ....[29]....
        /*0128*/ 	.word	0x000049e0


	//   ....[30]....
        /*012c*/ 	.word	0x00004a50


	//   ....[31]....
        /*0130*/ 	.word	0x00004ac0


	//   ....[32]....
        /*0134*/ 	.word	0x00004b30


	//----- nvinfo : EIATTR_EXIT_INSTR_OFFSETS
	.align		4
.L_1387:
        /*0138*/ 	.byte	0x04, 0x1c
        /*013a*/ 	.short	(.L_1389 - .L_1388)


	//   ....[0]....
.L_1388:
        /*013c*/ 	.word	0x00000070


	//   ....[1]....
        /*0140*/ 	.word	0x00003ad0


	//----- nvinfo : EIATTR_MAX_THREADS
	.align		4
.L_1389:
        /*0144*/ 	.byte	0x04, 0x05
        /*0146*/ 	.short	(.L_1391 - .L_1390)
.L_1390:
        /*0148*/ 	.word	0x00000080
        /*014c*/ 	.word	0x00000001
        /*0150*/ 	.word	0x00000001


	//----- nvinfo : EIATTR_CRS_STACK_SIZE
	.align		4
.L_1391:
        /*0154*/ 	.byte	0x04, 0x1e
        /*0156*/ 	.short	(.L_1393 - .L_1392)
.L_1392:
        /*0158*/ 	.word	0x00000000


	//----- nvinfo : EIATTR_CBANK_PARAM_SIZE
	.align		4
.L_1393:
        /*015c*/ 	.byte	0x03, 0x19
        /*015e*/ 	.short	0x0058


	//----- nvinfo : EIATTR_PARAM_CBANK
	.align		4
        /*0160*/ 	.byte	0x04, 0x0a
        /*0162*/ 	.short	(.L_1395 - .L_1394)
	.align		4
.L_1394:
        /*0164*/ 	.word	index@(.nv.constant0._ZN10layer_norm13ln_fwd_kernelINS_13Kernel_traitsI6__halfS2_S2_fjLj24576ELj2ELj1ELj4ELj16ENS_18Kernel_traits_baseILj24576ES2_S2_S2_fjLj128EEEEEEEvNS_9FwdParamsE)
        /*0168*/ 	.short	0x0210
        /*016a*/ 	.short	0x0058


	//----- nvinfo : EIATTR_SW_WAR
	.align		4
.L_1395:
        /*016c*/ 	.byte	0x04, 0x36
        /*016e*/ 	.short	(.L_1397 - .L_1396)
.L_1396:
        /*0170*/ 	.word	0x00000008
.L_1397:


//--------------------- .nv.info._ZN10layer_norm13ln_fwd_kernelINS_13Kernel_traitsIffffjLj24576ELj4ELj1ELj4ELj16ENS_18Kernel_traits_baseILj24576EffffjLj128EEEEEEEvNS_9FwdParamsE --------------------------
	.section	.nv.info._ZN10layer_norm13ln_fwd_kernelINS_13Kernel_traitsIffffjLj24576ELj4ELj1ELj4ELj16ENS_18Kernel_traits_baseILj24576EffffjLj128EEEEEEEvNS_9FwdParamsE,"",@"SHT_CUDA_INFO"
	.sectionflags	@""
	.align	4


	//----- nvinfo : EIATTR_CUDA_API_VERSION
	.align		4
        /*0000*/ 	.byte	0x04, 0x37
        /*0002*/ 	.short	(.L_1399 - .L_1398)
.L_1398:
        /*0004*/ 	.word	0x00000082


	//----- nvinfo : EIATTR_KPARAM_INFO
	.align		4
.L_1399:
        /*0008*/ 	.byte	0x04, 0x17
        /*000a*/ 	.short	(.L_1401 - .L_1400)
.L_1400:
        /*000c*/ 	.word	0x00000000
        /*0010*/ 	.short	0x0000
        /*0012*/ 	.short	0x0000
        /*0014*/ 	.byte	0x00, 0xf0, 0x61, 0x01


	//----- nvinfo : EIATTR_SPARSE_MMA_MASK
	.align		4
.L_1401:
        /*0018*/ 	.byte	0x03, 0x50
        /*001a*/ 	.short	0x0000


	//----- nvinfo : EIATTR_MAXREG_COUNT
	.align		4
        /*001c*/ 	.byte	0x03, 0x1b
        /*001e*/ 	.short	0x00ff


	//----- nvinfo : EIATTR_NUM_BARRIERS
	.align		4
        /*0020*/ 	.byte	0x02, 0x4c
        /*0022*/ 	.byte	0x01
	.zero		1


	//----- nvinfo : EIATTR_MERCURY_ISA_VERSION
	.align		4
        /*0024*/ 	.byte	0x03, 0x5f
        /*0026*/ 	.short	0x0101


	//----- nvinfo : EIATTR_COOP_GROUP_MASK_REGIDS
	.align		4
        /*0028*/ 	.byte	0x04, 0x29
        /*002a*/ 	.short	(.L_1403 - .L_1402)


	//   ....[0]....
.L_1402:
        /*002c*/ 	.word	0xffffffff


	//   ....[1]....
        /*0030*/ 	.word	0xffffffff


	//   ....[2]....
        /*0034*/ 	.word	0xffffffff


	//   ....[3]....
        /*0038*/ 	.word	0xffffffff


	//   ....[4]....
        /*003c*/ 	.word	0xffffffff


	//   ....[5]....
        /*0040*/ 	.word	0xffffffff


	//   ....[6]....
        /*0044*/ 	.word	0xffffffff


	//   ....[7]....
        /*0048*/ 	.word	0xffffffff


	//   ....[8]....
        /*004c*/ 	.word	0xffffffff


	//   ....[9]....
        /*0050*/ 	.word	0xffffffff


	//   ....[10]....
        /*0054*/ 	.word	0xffffffff


	//   ....[11]....
        /*0058*/ 	.word	0xffffffff


	//   ....[12]....
        /*005c*/ 	.word	0xffffffff


	//   ....[13]....
        /*0060*/ 	.word	0xffffffff


	//   ....[14]....
        /*0064*/ 	.word	0xffffffff


	//   ....[15]....
        /*0068*/ 	.word	0xffffffff


	//   ....[16]....
        /*006c*/ 	.word	0xffffffff


	//   ....[17]....
        /*0070*/ 	.word	0xffffffff


	//   ....[18]....
        /*0074*/ 	.word	0xffffffff


	//   ....[19]....
        /*0078*/ 	.word	0xffffffff


	//   ....[20]....
        /*007c*/ 	.word	0xffffffff


	//   ....[21]....
        /*0080*/ 	.word	0xffffffff


	//   ....[22]....
        /*0084*/ 	.word	0xffffffff


	//   ....[23]....
        /*0088*/ 	.word	0xffffffff


	//   ....[24]....
        /*008c*/ 	.word	0xffffffff


	//   ....[25]....
        /*0090*/ 	.word	0xffffffff


	//   ....[26]....
        /*0094*/ 	.word	0x050000ad


	//   ....[27]....
        /*0098*/ 	.word	0x050000ad


	//   ....[28]....
        /*009c*/ 	.word	0x050000ad


	//   ....[29]....
        /*00a0*/ 	.word	0x050000ad


	//   ....[30]....
        /*00a4*/ 	.word	0x050000ad


	//   ....[31]....
        /*00a8*/ 	.word	0x050000ad


	//   ....[32]....
        /*00ac*/ 	.word	0x050000ad


	//   ....[33]....
        /*00b0*/ 	.word	0x050000ad


	//   ....[34]....
        /*00b4*/ 	.word	0x050000ad


	//   ....[35]....
        /*00b8*/ 	.word	0x050000ad


	//----- nvinfo : EIATTR_COOP_GROUP_INSTR_OFFSETS
	.align		4
.L_1403:
        /*00bc*/ 	.byte	0x04, 0x28
        /*00be*/ 	.short	(.L_1405 - .L_1404)


	//   ....[0]....
.L_1404:
        /*00c0*/ 	.word	0x000008d0


	//   ....[1]....
        /*00c4*/ 	.word	0x000008f0


	//   ....[2]....
        /*00c8*/ 	.word	0x00000910


	//   ....[3]....
        /*00cc*/ 	.word	0x00000930


	//   ....[4]....
        /*00d0*/ 	.word	0x00000950


	//   ....[5]....
        /*00d4*/ 	.word	0x00000f80


	//   ....[6]....
        /*00d8*/ 	.word	0x00000fa0


	//   ....[7]....
        /*00dc*/ 	.word	0x00000fc0


	//   ....[8]....
        /*00e0*/ 	.word	0x00000fe0


	//   ....[9]....
        /*00e4*/ 	.word	0x00001000


	//   ....[10]....
        /*00e8*/ 	.word	0x00001180


	//   ....[11]....
        /*00ec*/ 	.word	0x000011b0


	//   ....[12]....
        /*00f0*/ 	.word	0x000011c0


	//   ....[13]....
        /*00f4*/ 	.word	0x000011d0


	//   ....[14]....
        /*00f8*/ 	.word	0x00001270


	//   ....[15]....
        /*00fc*/ 	.word	0x000012a0


	//   ....[16]....
        /*0100*/ 	.word	0x00001370


	//   ....[17]....
        /*0104*/ 	.word	0x000013a0


	//   ....[18]....
        /*0108*/ 	.word	0x00001680


	//   ....[19]....
        /*010c*/ 	.word	0x000016c0


	//   ....[20]....
        /*0110*/ 	.word	0x000016f0


	//   ....[21]....
        /*0114*/ 	.word	0x00001700


	//   ....[22]....
        /*0118*/ 	.word	0x00001780


	//   ....[23]....
        /*011c*/ 	.word	0x000017b0


	//   ....[24]....
        /*0120*/ 	.word	0x00001850


	//   ....[25]....
        /*0124*/ 	.word	0x00001870


	//   ....[26]....
        /*0128*/ 	.word	0x000024e0


	//   ....[27]....
        /*012c*/ 	.word	0x00002550


	//   ....[28]....
        /*0130*/ 	.word	0x000025c0


	//   ....[29]....
        /*0134*/ 	.word	0x00002630


	//   ....[30]....
        /*0138*/ 	.word	0x000026a0


	//   ....[31]....
        /*013c*/ 	.word	0x00002d20


	//   ....[32]....
        /*0140*/ 	.word	0x00002d90


	//   ....[33]....
        /*0144*/ 	.word	0x00002e00


	//   ....[34]....
        /*0148*/ 	.word	0x00002e70


	//   ....[35]....
        /*014c*/ 	.word	0x00002ee0


	//----- nvinfo : EIATTR_EXIT_INSTR_OFFSETS
	.align		4
.L_1405:
        /*0150*/ 	.byte	0x04, 0x1c
        /*0152*/ 	.short	(.L_1407 - .L_1406)


	//   ....[0]....
.L_1406:
        /*0154*/ 	.word	0x00000070


	//   ....[1]....
        /*0158*/ 	.word	0x00002480


	//----- nvinfo : EIATTR_MAX_THREADS
	.align		4
.L_1407:
        /*015c*/ 	.byte	0x04, 0x05
        /*015e*/ 	.short	(.L_1409 - .L_1408)
.L_1408:
        /*0160*/ 	.word	0x00000080
        /*0164*/ 	.word	0x00000001
        /*0168*/ 	.word	0x00000001


	//----- nvinfo : EIATTR_CRS_STACK_SIZE
	.align		4
.L_1409:
        /*016c*/ 	.byte	0x04, 0x1e
        /*016e*/ 	.short	(.L_1411 - .L_1410)
.L_1410:
        /*0170*/ 	.word	0x00000000


	//----- nvinfo : EIATTR_CBANK_PARAM_SIZE
	.align		4
.L_1411:
        /*0174*/ 	.byte	0x03, 0x19
        /*0176*/ 	.short	0x0058


	//----- nvinfo : EIATTR_PARAM_CBANK
	.align		4
        /*0178*/ 	.byte	0x04, 0x0a
        /*017a*/ 	.short	(.L_1413 - .L_1412)
	.align		4
.L_1412:
        /*017c*/ 	.word	index@(.nv.constant0._ZN10layer_norm13ln_fwd_kernelINS_13Kernel_traitsIffffjLj24576ELj4ELj1ELj4ELj16ENS_18Kernel_traits_baseILj24576EffffjLj128EEEEEEEvNS_9FwdParamsE)
        /*0180*/ 	.short	0x0210
        /*0182*/ 	.short	0x0058


	//----- nvinfo : EIATTR_SW_WAR
	.align		4
.L_1413:
        /*0184*/ 	.byte	0x04, 0x36
        /*0186*/ 	.short	(.L_1415 - .L_1414)
.L_1414:
        /*0188*/ 	.word	0x00000008
.L_1415:


//--------------------- .nv.info._ZN10layer_norm13ln_fwd_kernelINS_13Kernel_traitsI13__nv_bfloat16fS2_fjLj20480ELj2ELj1ELj4ELj16ENS_18Kernel_traits_baseILj20480ES2_fS2_fjLj128EEEEEEEvNS_9FwdParamsE --------------------------
	.section	.nv.info._ZN10layer_norm13ln_fwd_kernelINS_13Kernel_traitsI13__nv_bfloat16fS2_fjLj20480ELj2ELj1ELj4ELj16ENS_18Kernel_traits_baseILj20480ES2_fS2_fjLj128EEEEEEEvNS_9FwdParamsE,"",@"SHT_CUDA_INFO"
	.sectionflags	@""
	.align	4


	//----- nvinfo : EIATTR_CUDA_API_VERSION
	.align		4
        /*0000*/ 	.byte	0x04, 0x37
        /*0002*/ 	.short	(.L_1417 - .L_1416)
.L_1416:
        /*0004*/ 	.word	0x00000082


	//----- nvinfo : EIATTR_KPARAM_INFO
	.align		4
.L_1417:
        /*0008*/ 	.byte	0x04, 0x17
        /*000a*/ 	.short	(.L_1419 - .L_1418)
.L_1418:
        /*000c*/ 	.word	0x00000000
        /*0010*/ 	.short	0x0000
        /*0012*/ 	.short	0x0000
        /*0014*/ 	.byte	0x00, 0xf0, 0x61, 0x01


	//----- nvinfo : EIATTR_SPARSE_MMA_MASK
	.align		4
.L_1419:
        /*0018*/ 	.byte	0x03, 0x50
        /*001a*/ 	.short	0x0000


	//----- nvinfo : EIATTR_MAXREG_COUNT
	.align		4
        /*001c*/ 	.byte	0x03, 0x1b
        /*001e*/ 	.short	0x00ff


	//----- nvinfo : EIATTR_NUM_BARRIERS
	.align		4
        /*0020*/ 	.byte	0x02, 0x4c
        /*0022*/ 	.byte	0x01
	.zero		1


	//----- nvinfo : EIATTR_MERCURY_ISA_VERSION
	.align		4
        /*0024*/ 	.byte	0x03, 0x5f
        /*0026*/ 	.short	0x0101


	//----- nvinfo : EIATTR_COOP_GROUP_MASK_REGIDS
	.align		4
        /*0028*/ 	.byte	0x04, 0x29
        /*002a*/ 	.short	(.L_1421 - .L_1420)


	//   ....[0]....
.L_1420:
        /*002c*/ 	.word	0xffffffff


	//   ....[1]....
        /*0030*/ 	.word	0xffffffff


	//   ....[2]....
        /*0034*/ 	.word	0xffffffff


	//   ....[3]....
        /*0038*/ 	.word	0xffffffff


	//   ....[4]....
        /*003c*/ 	.word	0xffffffff


	//   ....[5]....
        /*0040*/ 	.word	0xffffffff


	//   ....[6]....
        /*0044*/ 	.word	0xffffffff


	//   ....[7]....
        /*0048*/ 	.word	0xffffffff


	//   ....[8]....
        /*004c*/ 	.word	0xffffffff


	//   ....[9]....
        /*0050*/ 	.word	0xffffffff


	//   ....[10]....
        /*0054*/ 	.word	0xffffffff


	//   ....[11]....
        /*0058*/ 	.word	0xffffffff


	//   ....[12]....
        /*005c*/ 	.word	0xffffffff


	//   ....[13]....
        /*0060*/ 	.word	0xffffffff


	//   ....[14]....
        /*0064*/ 	.word	0xffffffff


	//   ....[15]....
        /*0068*/ 	.word	0xffffffff


	//   ....[16]....
        /*006c*/ 	.word	0xffffffff


	//   ....[17]....
        /*0070*/ 	.word	0xffffffff


	//   ....[18]....
        /*0074*/ 	.word	0xffffffff


	//   ....[19]....
        /*0078*/ 	.word	0xffffffff


	//   ....[20]....
        /*007c*/ 	.word	0xffffffff


	//   ....[21]....
        /*0080*/ 	.word	0xffffffff


	//   ....[22]....
        /*0084*/ 	.word	0xffffffff


	//   ....[23]....
        /*0088*/ 	.word	0x050000c5


	//   ....[24]....
        /*008c*/ 	.word	0x050000c5


	//   ....[25]....
        /*0090*/ 	.word	0x050000c5


	//   ....[26]....
        /*0094*/ 	.word	0x050000c5


	//   ....[27]....
        /*0098*/ 	.word	0x050000c5


	//   ....[28]....
        /*009c*/ 	.word	0x050000c5


	//   ....[29]....
        /*00a0*/ 	.word	0x050000c5


	//   ....[30]....
        /*00a4*/ 	.word	0x050000c5


	//   ....[31]....
        /*00a8*/ 	.word	0x050000c5


	//   ....[32]....
        /*00ac*/ 	.word	0x050000c5


	//----- nvinfo : EIATTR_COOP_GROUP_INSTR_OFFSETS
	.align		4
.L_1421:
        /*00b0*/ 	.byte	0x04, 0x28
        /*00b2*/ 	.short	(.L_1423 - .L_1422)


	//   ....[0]....
.L_1422:
        /*00b4*/ 	.word	0x00000d50


	//   ....[1]....
        /*00b8*/ 	.word	0x00000d70


	//   ....[2]....
        /*00bc*/ 	.word	0x00000d90


	//   ....[3]....
        /*00c0*/ 	.word	0x00000db0


	//   ....[4]....
        /*00c4*/ 	.word	0x00000dd0


	//   ....[5]....
        /*00c8*/ 	.word	0x00001800


	//   ....[6]....
        /*00cc*/ 	.word	0x00001820


	//   ....[7]....
        /*00d0*/ 	.word	0x00001840


	//   ....[8]....
        /*00d4*/ 	.word	0x00001860


	//   ....[9]....
        /*00d8*/ 	.word	0x00001880


	//   ....[10]....
        /*00dc*/ 	.word	0x000019e0


	//   ....[11]....
        /*00e0*/ 	.word	0x00001a30


	//   ....[12]....
        /*00e4*/ 	.word	0x00001a40


	//   ....[13]....
        /*00e8*/ 	.word	0x00001a50


	//   ....[14]....
        /*00ec*/ 	.word	0x00001ae0


	//   ....[15]....
        /*00f0*/ 	.word	0x00001b20


	//   ....[16]....
        /*00f4*/ 	.word	0x00001be0


	//   ....[17]....
        /*00f8*/ 	.word	0x00001c20


	//   ....[18]....
        /*00fc*/ 	.word	0x00001ed0


	//   ....[19]....
        /*0100*/ 	.word	0x00001f30


	//   ....[20]....
        /*0104*/ 	.word	0x00001f40


	//   ....[21]....
        /*0108*/ 	.word	0x00001fe0


	//   ....[22]....
        /*010c*/ 	.word	0x00002000


	//   ....[23]....
        /*0110*/ 	.word	0x00004780


	//   ....[24]....
        /*0114*/ 	.word	0x000047f0


	//   ....[25]....
        /*0118*/ 	.word	0x00004860


	//   ....[26]....
        /*011c*/ 	.word	0x000048d0


	//   ....[27]....
        /*0120*/ 	.word	0x00004940


	//   ....[28]....
        /*0124*/ 	.word	0x000053c0


	//   ....[29]....
        /*0128*/ 	.word	0x00005430


	//   ....[30]....
        /*012c*/ 	.word	0x000054a0


	//   ....[31]....
        /*0130*/ 	.word	0x00005510


	//   ....[32]....
        /*0134*/ 	.word	0x00005580


	//----- nvinfo : EIATTR_EXIT_INSTR_OFFSETS
	.align		4
.L_1423:
        /*0138*/ 	.byte	0x04, 0x1c
        /*013a*/ 	.short	(.L_1425 - .L_1424)


	//   ....[0]....
.L_1424:
        /*013c*/ 	.word	0x00000070


	//   ....[1]....
        /*0140*/ 	.word	0x00004720


	//----- nvinfo : EIATTR_MAX_THREADS
	.align		4
.L_1425:
        /*0144*/ 	.byte	0x04, 0x05
        /*0146*/ 	.short	(.L_1427 - .L_1426)
.L_1426:
        /*0148*/ 	.word	0x00000080
        /*014c*/ 	.word	0x00000001
        /*0150*/ 	.word	0x00000001


	//----- nvinfo : EIATTR_CRS_STACK_SIZE
	.align		4
.L_1427:
        /*0154*/ 	.byte	0x04, 0x1e
        /*0156*/ 	.short	(.L_1429 - .L_1428)
.L_1428:
        /*0158*/ 	.word	0x00000000


	//----- nvinfo : EIATTR_CBANK_PARAM_SIZE
	.align		4
.L_1429:
        /*015c*/ 	.byte	0x03, 0x19
        /*015e*/ 	.short	0x0058


	//----- nvinfo : EIATTR_PARAM_CBANK
	.align		4
        /*0160*/ 	.byte	0x04, 0x0a
        /*0162*/ 	.short	(.L_1431 - .L_1430)
	.align		4
.L_1430:
        /*0164*/ 	.word	index@(.nv.constant0._ZN10layer_norm13ln_fwd_kernelINS_13Kernel_traitsI13__nv_bfloat16fS2_fjLj20480ELj2ELj1ELj4ELj16ENS_18Kernel_traits_baseILj20480ES2_fS2_fjLj128EEEEEEEvNS_9FwdParamsE)
        /*0168*/ 	.short	0x0210
        /*016a*/ 	.short	0x0058


	//----- nvinfo : EIATTR_SW_WAR
	.align		4
.L_1431:
        /*016c*/ 	.byte	0x04, 0x36
        /*016e*/ 	.short	(.L_1433 - .L_1432)
.L_1432:
        /*0170*/ 	.word	0x00000008
.L_1433:


//--------------------- .nv.info._ZN10layer_norm13ln_fwd_kernelINS_13Kernel_traitsI13__nv_bfloat16S2_S2_fjLj20480ELj2ELj1ELj4ELj16ENS_18Kernel_traits_baseILj20480ES2_S2_S2_fjLj128EEEEEEEvNS_9FwdParamsE --------------------------
	.section	.nv.info._ZN10layer_norm13ln_fwd_kernelINS_13Kernel_traitsI13__nv_bfloat16S2_S2_fjLj20480ELj2ELj1ELj4ELj16ENS_18Kernel_traits_baseILj20480ES2_S2_S2_fjLj128EEEEEEEvNS_9FwdParamsE,"",@"SHT_CUDA_INFO"
	.sectionflags	@""
	.align	4


	//----- nvinfo : EIATTR_CUDA_API_VERSION
	.align		4
        /*0000*/ 	.byte	0x04, 0x37
        /*0002*/ 	.short	(.L_1435 - .L_1434)
.L_1434:
        /*0004*/ 	.word	0x00000082


	//----- nvinfo : EIATTR_KPARAM_INFO
	.align		4
.L_1435:
        /*0008*/ 	.byte	0x04, 0x17
        /*000a*/ 	.short	(.L_1437 - .L_1436)
.L_1436:
        /*000c*/ 	.word	0x00000000
        /*0010*/ 	.short	0x0000
        /*0012*/ 	.short	0x0000
        /*0014*/ 	.byte	0x00, 0xf0, 0x61, 0x01


	//----- nvinfo : EIATTR_SPARSE_MMA_MASK
	.align		4
.L_1437:
        /*0018*/ 	.byte	0x03, 0x50
        /*001a*/ 	.short	0x0000


	//----- nvinfo : EIATTR_MAXREG_COUNT
	.align		4
        /*001c*/ 	.byte	0x03, 0x1b
        /*001e*/ 	.short	0x00ff


	//----- nvinfo : EIATTR_NUM_BARRIERS
	.align		4
        /*0020*/ 	.byte	0x02, 0x4c
        /*0022*/ 	.byte	0x01
	.zero		1


	//----- nvinfo : EIATTR_MERCURY_ISA_VERSION
	.align		4
        /*0024*/ 	.byte	0x03, 0x5f
        /*0026*/ 	.short	0x0101


	//----- nvinfo : EIATTR_COOP_GROUP_MASK_REGIDS
	.align		4
        /*0028*/ 	.byte	0x04, 0x29
        /*002a*/ 	.short	(.L_1439 - .L_1438)


	//   ....[0]....
.L_1438:
        /*002c*/ 	.word	0xffffffff


	//   ....[1]....
        /*0030*/ 	.word	0xffffffff


	//   ....[2]....
        /*0034*/ 	.word	0xffffffff


	//   ....[3]....
        /*0038*/ 	.word	0xffffffff


	//   ....[4]....
        /*003c*/ 	.word	0xffffffff


	//   ....[5]....
        /*0040*/ 	.word	0xffffffff


	//   ....[6]....
        /*0044*/ 	.word	0xffffffff


	//   ....[7]....
        /*0048*/ 	.word	0xffffffff


	//   ....[8]....
        /*004c*/ 	.word	0xffffffff


	//   ....[9]....
        /*0050*/ 	.word	0xffffffff


	//   ....[10]....
        /*0054*/ 	.word	0xffffffff


	//   ....[11]....
        /*0058*/ 	.word	0xffffffff


	//   ....[12]....
        /*005c*/ 	.word	0xffffffff


	//   ....[13]....
        /*0060*/ 	.word	0xffffffff


	//   ....[14]....
        /*0064*/ 	.word	0xffffffff


	//   ....[15]....
        /*0068*/ 	.word	0xffffffff


	//   ....[16]....
        /*006c*/ 	.word	0xffffffff


	//   ....[17]....
        /*0070*/ 	.word	0xffffffff


	//   ....[18]....
        /*0074*/ 	.word	0xffffffff


	//   ....[19]....
        /*0078*/ 	.word	0xffffffff


	//   ....[20]....
        /*007c*/ 	.word	0xffffffff


	//   ....[21]....
        /*0080*/ 	.word	0xffffffff


	//   ....[22]....
        /*0084*/ 	.word	0xffffffff


	//   ....[23]....
        /*0088*/ 	.word	0x0500005e


	//   ....[24]....
        /*008c*/ 	.word	0x0500005e


	//   ....[25]....
        /*0090*/ 	.word	0x0500005e


	//   ....[26]....
        /*0094*/ 	.word	0x0500005e


	//   ....[27]....
        /*0098*/ 	.word	0x0500005e


	//   ....[28]....
        /*009c*/ 	.word	0x0500005e


	//   ....[29]....
        /*00a0*/ 	.word	0x0500005e


	//   ....[30]....
        /*00a4*/ 	.word	0x0500005e


	//   ....[31]....
        /*00a8*/ 	.word	0x0500005e


	//   ....[32]....
        /*00ac*/ 	.word	0x0500005e


	//----- nvinfo : EIATTR_COOP_GROUP_INSTR_OFFSETS
	.align		4
.L_1439:
        /*00b0*/ 	.byte	0x04, 0x28
        /*00b2*/ 	.short	(.L_1441 - .L_1440)


	//   ....[0]....
.L_1440:
        /*00b4*/ 	.word	0x00001190


	//   ....[1]....
        /*00b8*/ 	.word	0x000011b0


	//   ....[2]....
        /*00bc*/ 	.word	0x000011d0


	//   ....[3]....
        /*00c0*/ 	.word	0x000011f0


	//   ....[4]....
        /*00c4*/ 	.word	0x00001210


	//   ....[5]....
        /*00c8*/ 	.word	0x00001c40


	//   ....[6]....
        /*00cc*/ 	.word	0x00001c60


	//   ....[7]....
        /*00d0*/ 	.word	0x00001c80


	//   ....[8]....
        /*00d4*/ 	.word	0x00001ca0


	//   ....[9]....
        /*00d8*/ 	.word	0x00001cc0


	//   ....[10]....
        /*00dc*/ 	.word	0x00001e20


	//   ....[11]....
        /*00e0*/ 	.word	0x00001e70


	//   ....[12]....
        /*00e4*/ 	.word	0x00001e80


	//   ....[13]....
        /*00e8*/ 	.word	0x00001e90


	//   ....[14]....
        /*00ec*/ 	.word	0x00001f30


	//   ....[15]....
        /*00f0*/ 	.word	0x00001f60


	//   ....[16]....
        /*00f4*/ 	.word	0x00002050


	//   ....[17]....
        /*00f8*/ 	.word	0x00002070


	//   ....[18]....
        /*00fc*/ 	.word	0x00002310


	//   ....[19]....
        /*0100*/ 	.word	0x00002350


	//   ....[20]....
        /*0104*/ 	.word	0x00002360


	//   ....[21]....
        /*0108*/ 	.word	0x00002430


	//   ....[22]....
        /*010c*/ 	.word	0x00002440


	//   ....[23]....
        /*0110*/ 	.word	0x000035c0


	//   ....[24]....
        /*0114*/ 	.word	0x00003630


	//   ....[25]....
        /*0118*/ 	.word	0x000036a0


	//   ....[26]....
        /*011c*/ 	.word	0x00003710


	//   ....[27]....
        /*0120*/ 	.word	0x00003780


	//   ....[28]....
        /*0124*/ 	.word	0x00004200


	//   ....[29]....
        /*0128*/ 	.word	0x00004270


	//   ....[30]....
        /*012c*/ 	.word	0x000042e0


	//   ....[31]....
        /*0130*/ 	.word	0x00004350


	//   ....[32]....
        /*0134*/ 	.word	0x000043c0


	//----- nvinfo : EIATTR_EXIT_INSTR_OFFSETS
	.align		4
.L_1441:
        /*0138*/ 	.byte	0x04, 0x1c
        /*013a*/ 	.short	(.L_1443 - .L_1442)


	//   ....[0]....
.L_1442:
        /*013c*/ 	.word	0x00000070


	//   ....[1]....
        /*0140*/ 	.word	0x00003560


	//----- nvinfo : EIATTR_MAX_THREADS
	.align		4
.L_1443:
        /*0144*/ 	.byte	0x04, 0x05
        /*0146*/ 	.short	(.L_1445 - .L_1444)
.L_1444:
        /*0148*/ 	.word	0x00000080
        /*014c*/ 	.word	0x00000001
        /*0150*/ 	.word	0x00000001


	//----- nvinfo : EIATTR_CRS_STACK_SIZE
	.align		4
.L_1445:
        /*0154*/ 	.byte	0x04, 0x1e
        /*0156*/ 	.short	(.L_1447 - .L_1446)
.L_1446:
        /*0158*/ 	.word	0x00000000


	//----- nvinfo : EIATTR_CBANK_PARAM_SIZE
	.align		4
.L_1447:
        /*015c*/ 	.byte	0x03, 0x19
        /*015e*/ 	.short	0x0058


	//----- nvinfo : EIATTR_PARAM_CBANK
	.align		4
        /*0160*/ 	.byte	0x04, 0x0a
        /*0162*/ 	.short	(.L_1449 - .L_1448)
	.align		4
.L_1448:
        /*0164*/ 	.word	index@(.nv.constant0._ZN10layer_norm13ln_fwd_kernelINS_13Kernel_traitsI13__nv_bfloat16S2_S2_fjLj20480ELj2ELj1ELj4ELj16ENS_18Kernel_traits_baseILj20480ES2_S2_S2_fjLj128EEEEEEEvNS_9FwdParamsE)
        /*0168*/ 	.short	0x0210
        /*016a*/ 	.short	0x0058


	//----- nvinfo : EIATTR_SW_WAR
	.align		4
.L_1449:
        /*016c*/ 	.byte	0x04, 0x36
        /*016e*/ 	.short	(.L_1451 - .L_1450)
.L_1450:
        /*0170*/ 	.word	0x00000008
.L_1451:


//--------------------- .nv.info._ZN10layer_norm13ln_fwd_kernelINS_13Kernel_traitsI6__halffS2_fjLj20480ELj2ELj1ELj4ELj16ENS_18Kernel_traits_baseILj20480ES2_fS2_fjLj128EEEEEEEvNS_9FwdParamsE --------------------------
	.section	.nv.info._ZN10layer_norm13ln_fwd_kernelINS_13Kernel_traitsI6__halffS2_fjLj20480ELj2ELj1ELj4ELj16ENS_18Kernel_traits_baseILj20480ES2_fS2_fjLj128EEEEEEEvNS_9FwdParamsE,"",@"SHT_CUDA_INFO"
	.sectionflags	@""
	.align	4


	//----- nvinfo : EIATTR_CUDA_API_VERSION
	.align		4
        /*0000*/ 	.byte	0x04, 0x37
        /*0002*/ 	.short	(.L_1453 - .L_1452)
.L_1452:
        /*0004*/ 	.word	0x00000082


	//----- nvinfo : EIATTR_KPARAM_INFO
	.align		4
.L_1453:
        /*0008*/ 	.byte	0x04, 0x17
        /*000a*/ 	.short	(.L_1455 - .L_1454)
.L_1454:
        /*000c*/ 	.word	0x00000000
        /*0010*/ 	.short	0x0000
        /*0012*/ 	.short	0x0000
        /*0014*/ 	.byte	0x00, 0xf0, 0x61, 0x01


	//----- nvinfo : EIATTR_SPARSE_MMA_MASK
	.align		4
.L_1455:
        /*0018*/ 	.byte	0x03, 0x50
        /*001a*/ 	.short	0x0000


	//----- nvinfo : EIATTR_MAXREG_COUNT
	.align		4
        /*001c*/ 	.byte	0x03, 0x1b
        /*001e*/ 	.short	0x00ff


	//----- nvinfo : EIATTR_NUM_BARRIERS
	.align		4
        /*0020*/ 	.byte	0x02, 0x4c
        /*0022*/ 	.byte	0x01
	.zero		1


	//----- nvinfo : EIATTR_MERCURY_ISA_VERSION
	.align		4
        /*0024*/ 	.byte	0x03, 0x5f
        /*0026*/ 	.short	0x0101


	//----- nvinfo : EIATTR_COOP_GROUP_MASK_REGIDS
	.align		4
        /*0028*/ 	.byte	0x04, 0x29
        /*002a*/ 	.short	(.L_1457 - .L_1456)


	//   ....[0]....
.L_1456:
        /*002c*/ 	.word	0xffffffff


	//   ....[1]....
        /*0030*/ 	.word	0xffffffff


	//   ....[2]....
        /*0034*/ 	.word	0xffffffff


	//   ....[3]....
        /*0038*/ 	.word	0xffffffff


	//   ....[4]....
        /*003c*/ 	.word	0xffffffff


	//   ....[5]....
        /*0040*/ 	.word	0xffffffff


	//   ....[6]....
        /*0044*/ 	.word	0xffffffff


	//   ....[7]....
        /*0048*/ 	.word	0xffffffff


	//   ....[8]....
        /*004c*/ 	.word	0xffffffff


	//   ....[9]....
        /*0050*/ 	.word	0xffffffff


	//   ....[10]....
        /*0054*/ 	.word	0xffffffff


	//   ....[11]....
        /*0058*/ 	.word	0xffffffff


	//   ....[12]....
        /*005c*/ 	.word	0xffffffff


	//   ....[13]....
        /*0060*/ 	.word	0xffffffff


	//   ....[14]....
        /*0064*/ 	.word	0xffffffff


	//   ....[15]....
        /*0068*/ 	.word	0xffffffff


	//   ....[16]....
        /*006c*/ 	.word	0xffffffff


	//   ....[17]....
        /*0070*/ 	.word	0xffffffff


	//   ....[18]....
        /*0074*/ 	.word	0xffffffff


	//   ....[19]....
        /*0078*/ 	.word	0xffffffff


	//   ....[20]....
        /*007c*/ 	.word	0xffffffff


	//   ....[21]....
        /*0080*/ 	.word	0xffffffff


	//   ....[22]....
        /*0084*/ 	.word	0xffffffff


	//   ....[23]....
        /*0088*/ 	.word	0x050000c5


	//   ....[24]....
        /*008c*/ 	.word	0x050000c5


	//   ....[25]....
        /*0090*/ 	.word	0x050000c5


	//   ....[26]....
        /*0094*/ 	.word	0x050000c5


	//   ....[27]....
        /*0098*/ 	.word	0x050000c5


	//   ....[28]....
        /*009c*/ 	.word	0x050000c5


	//   ....[29]....
        /*00a0*/ 	.word	0x050000c5


	//   ....[30]....
        /*00a4*/ 	.word	0x050000c5


	//   ....[31]....
        /*00a8*/ 	.word	0x050000c5


	//   ....[32]....
        /*00ac*/ 	.word	0x050000c5


	//----- nvinfo : EIATTR_COOP_GROUP_INSTR_OFFSETS
	.align		4
.L_1457:
        /*00b0*/ 	.byte	0x04, 0x28
        /*00b2*/ 	.short	(.L_1459 - .L_1458)


	//   ....[0]....
.L_1458:
        /*00b4*/ 	.word	0x00000d50


	//   ....[1]....
        /*00b8*/ 	.word	0x00000d70


	//   ....[2]....
        /*00bc*/ 	.word	0x00000d90


	//   ....[3]....
        /*00c0*/ 	.word	0x00000db0


	//   ....[4]....
        /*00c4*/ 	.word	0x00000dd0


	//   ....[5]....
        /*00c8*/ 	.word	0x00001800


	//   ....[6]....
        /*00cc*/ 	.word	0x00001820


	//   ....[7]....
        /*00d0*/ 	.word	0x00001840


	//   ....[8]....
        /*00d4*/ 	.word	0x00001860


	//   ....[9]....
        /*00d8*/ 	.word	0x00001880


	//   ....[10]....
        /*00dc*/ 	.word	0x000019e0


	//   ....[11]....
        /*00e0*/ 	.word	0x00001a30


	//   ....[12]....
        /*00e4*/ 	.word	0x00001a40


	//   ....[13]....
        /*00e8*/ 	.word	0x00001a50


	//   ....[14]....
        /*00ec*/ 	.word	0x00001ae0


	//   ....[15]....
        /*00f0*/ 	.word	0x00001b20


	//   ....[16]....
        /*00f4*/ 	.word	0x00001be0


	//   ....[17]....
        /*00f8*/ 	.word	0x00001c20


	//   ....[18]....
        /*00fc*/ 	.word	0x00001ed0


	//   ....[19]....
        /*0100*/ 	.word	0x00001f30


	//   ....[20]....
        /*0104*/ 	.word	0x00001f40


	//   ....[21]....
        /*0108*/ 	.word	0x00001fe0


	//   ....[22]....
        /*010c*/ 	.word	0x00002000


	//   ....[23]....
        /*0110*/ 	.word	0x00004780


	//   ....[24]....
        /*0114*/ 	.word	0x000047f0


	//   ....[25]....
        /*0118*/ 	.word	0x00004860


	//   ....[26]....
        /*011c*/ 	.word	0x000048d0


	//   ....[27]....
        /*0120*/ 	.word	0x00004940


	//   ....[28]....
        /*0124*/ 	.word	0x000053c0


	//   ....[29]....
        /*0128*/ 	.word	0x00005430


	//   ....[30]....
        /*012c*/ 	.word	0x000054a0


	//   ....[31]....
        /*0130*/ 	.word	0x00005510


	//   ....[32]....
        /*0134*/ 	.word	0x00005580


	//----- nvinfo : EIATTR_EXIT_INSTR_OFFSETS
	.align		4
.L_1459:
        /*0138*/ 	.byte	0x04, 0x1c
        /*013a*/ 	.short	(.L_1461 - .L_1460)


	//   ....[0]....
.L_1460:
        /*013c*/ 	.word	0x00000070


	//   ....[1]....
        /*0140*/ 	.word	0x00004720


	//----- nvinfo : EIATTR_MAX_THREADS
	.align		4
.L_1461:
        /*0144*/ 	.byte	0x04, 0x05
        /*0146*/ 	.short	(.L_1463 - .L_1462)
.L_1462:
        /*0148*/ 	.word	0x00000080
        /*014c*/ 	.word	0x00000001
        /*0150*/ 	.word	0x00000001


	//----- nvinfo : EIATTR_CRS_STACK_SIZE
	.align		4
.L_1463:
        /*0154*/ 	.byte	0x04, 0x1e
        /*0156*/ 	.short	(.L_1465 - .L_1464)
.L_1464:
        /*0158*/ 	.word	0x00000000


	//----- nvinfo : EIATTR_CBANK_PARAM_SIZE
	.align		4
.L_1465:
        /*015c*/ 	.byte	0x03, 0x19
        /*015e*/ 	.short	0x0058


	//----- nvinfo : EIATTR_PARAM_CBANK
	.align		4
        /*0160*/ 	.byte	0x04, 0x0a
        /*0162*/ 	.short	(.L_1467 - .L_1466)
	.align		4
.L_1466:
        /*0164*/ 	.word	index@(.nv.constant0._ZN10layer_norm13ln_fwd_kernelINS_13Kernel_traitsI6__halffS2_fjLj20480ELj2ELj1ELj4ELj16ENS_18Kernel_traits_baseILj20480ES2_fS2_fjLj128EEEEEEEvNS_9FwdParamsE)
        /*0168*/ 	.short	0x0210
        /*016a*/ 	.short	0x0058


	//----- nvinfo : EIATTR_SW_WAR
	.align		4
.L_1467:
        /*016c*/ 	.byte	0x04, 0x36
        /*016e*/ 	.short	(.L_1469 - .L_1468)
.L_1468:
        /*0170*/ 	.word	0x00000008
.L_1469:


//--------------------- .nv.info._ZN10layer_norm13ln_fwd_kernelINS_13Kernel_traitsI6__halfS2_S2_fjLj20480ELj2ELj1ELj4ELj16ENS_18Kernel_traits_baseILj20480ES2_S2_S2_fjLj128EEEEEEEvNS_9FwdParamsE --------------------------
	.section	.nv.info._ZN10layer_norm13ln_fwd_kernelINS_13Kernel_traitsI6__halfS2_S2_fjLj20480ELj2ELj1ELj4ELj16ENS_18Kernel_traits_baseILj20480ES2_S2_S2_fjLj128EEEEEEEvNS_9FwdParamsE,"",@"SHT_CUDA_INFO"
	.sectionflags	@""
	.align	4


	//----- nvinfo : EIATTR_CUDA_API_VERSION
	.align		4
        /*0000*/ 	.byte	0x04, 0x37
        /*0002*/ 	.short	(.L_1471 - .L_1470)
.L_1470:
        /*0004*/ 	.word	0x00000082


	//----- nvinfo : EIATTR_KPARAM_INFO
	.align		4
.L_1471:
        /*0008*/ 	.byte	0x04, 0x17
        /*000a*/ 	.short	(.L_1473 - .L_1472)
.L_1472:
        /*000c*/ 	.word	0x00000000
        /*0010*/ 	.short	0x0000
        /*0012*/ 	.short	0x0000
        /*0014*/ 	.byte	0x00, 0xf0, 0x61, 0x01


	//----- nvinfo : EIATTR_SPARSE_MMA_MASK
	.align		4
.L_1473:
        /*0018*/ 	.byte	0x03, 0x50
        /*001a*/ 	.short	0x0000


	//----- nvinfo : EIATTR_MAXREG_COUNT
	.align		4
        /*001c*/ 	.byte	0x03, 0x1b
        /*001e*/ 	.short	0x00ff


	//----- nvinfo : EIATTR_NUM_BARRIERS
	.align		4
        /*0020*/ 	.byte	0x02, 0x4c
        /*0022*/ 	.byte	0x01
	.zero		1


	//----- nvinfo : EIATTR_MERCURY_ISA_VERSION
	.align		4
        /*0024*/ 	.byte	0x03, 0x5f
        /*0026*/ 	.short	0x0101


	//----- nvinfo : EIATTR_COOP_GROUP_MASK_REGIDS
	.align		4
        /*0028*/ 	.byte	0x04, 0x29
        /*002a*/ 	.short	(.L_1475 - .L_1474)


	//   ....[0]....
.L_1474:
        /*002c*/ 	.word	0xffffffff


	//   ....[1]....
        /*0030*/ 	.word	0xffffffff


	//   ....[2]....
        /*0034*/ 	.word	0xffffffff


	//   ....[3]....
        /*0038*/ 	.word	0xffffffff


	//   ....[4]....
        /*003c*/ 	.word	0xffffffff


	//   ....[5]....
        /*0040*/ 	.word	0xffffffff


	//   ....[6]....
        /*0044*/ 	.word	0xffffffff


	//   ....[7]....
        /*0048*/ 	.word	0xffffffff


	//   ....[8]....
        /*004c*/ 	.word	0xffffffff


	//   ....[9]....
        /*0050*/ 	.word	0xffffffff


	//   ....[10]....
        /*0054*/ 	.word	0xffffffff


	//   ....[11]....
        /*0058*/ 	.word	0xffffffff


	//   ....[12]....
        /*005c*/ 	.word	0xffffffff


	//   ....[13]....
        /*0060*/ 	.word	0xffffffff


	//   ....[14]....
        /*0064*/ 	.word	0xffffffff


	//   ....[15]....
        /*0068*/ 	.word	0xffffffff


	//   ....[16]....
        /*006c*/ 	.word	0xffffffff


	//   ....[17]....
        /*0070*/ 	.word	0xffffffff


	//   ....[18]....
        /*0074*/ 	.word	0xffffffff


	//   ....[19]....
        /*0078*/ 	.word	0xffffffff


	//   ....[20]....
        /*007c*/ 	.word	0xffffffff


	//   ....[21]....
        /*0080*/ 	.word	0xffffffff


	//   ....[22]....
        /*0084*/ 	.word	0xffffffff


	//   ....[23]....
        /*0088*/ 	.word	0x0500005e


	//   ....[24]....
        /*008c*/ 	.word	0x0500005e


	//   ....[25]....
        /*0090*/ 	.word	0x0500005e


	//   ....[26]....
        /*0094*/ 	.word	0x0500005e


	//   ....[27]....
        /*0098*/ 	.word	0x0500005e


	//   ....[28]....
        /*009c*/ 	.word	0x0500005e


	//   ....[29]....
        /*00a0*/ 	.word	0x0500005e


	//   ....[30]....
        /*00a4*/ 	.word	0x0500005e


	//   ....[31]....
        /*00a8*/ 	.word	0x0500005e


	//   ....[32]....
        /*00ac*/ 	.word	0x0500005e


	//----- nvinfo : EIATTR_COOP_GROUP_INSTR_OFFSETS
	.align		4
.L_1475:
        /*00b0*/ 	.byte	0x04, 0x28
        /*00b2*/ 	.short	(.L_1477 - .L_1476)


	//   ....[0]....
.L_1476:
        /*00b4*/ 	.word	0x00000f10


	//   ....[1]....
        /*00b8*/ 	.word	0x00000f30


	//   ....[2]....
        /*00bc*/ 	.word	0x00000f50


	//   ....[3]....
        /*00c0*/ 	.word	0x00000f70


	//   ....[4]....
        /*00c4*/ 	.word	0x00000f90


	//   ....[5]....
        /*00c8*/ 	.word	0x000019c0


	//   ....[6]....
        /*00cc*/ 	.word	0x000019e0


	//   ....[7]....
        /*00d0*/ 	.word	0x00001a00


	//   ....[8]....
        /*00d4*/ 	.word	0x00001a20


	//   ....[9]....
        /*00d8*/ 	.word	0x00001a40


	//   ....[10]....
        /*00dc*/ 	.word	0x00001ba0


	//   ....[11]....
        /*00e0*/ 	.word	0x00001bf0


	//   ....[12]....
        /*00e4*/ 	.word	0x00001c00


	//   ....[13]....
        /*00e8*/ 	.word	0x00001c10


	//   ....[14]....
        /*00ec*/ 	.word	0x00001cb0


	//   ....[15]....
        /*00f0*/ 	.word	0x00001ce0


	//   ....[16]....
        /*00f4*/ 	.word	0x00001dd0


	//   ....[17]....
        /*00f8*/ 	.word	0x00001df0


	//   ....[18]....
        /*00fc*/ 	.word	0x00002090


	//   ....[19]....
        /*0100*/ 	.word	0x000020d0


	//   ....[20]....
        /*0104*/ 	.word	0x000020e0


	//   ....[21]....
        /*0108*/ 	.word	0x000021b0


	//   ....[22]....
        /*010c*/ 	.word	0x000021c0


	//   ....[23]....
        /*0110*/ 	.word	0x00003340


	//   ....[24]....
        /*0114*/ 	.word	0x000033b0


	//   ....[25]....
        /*0118*/ 	.word	0x00003420


	//   ....[26]....
        /*011c*/ 	.word	0x00003490


	//   ....[27]....
        /*0120*/ 	.word	0x00003500


	//   ....[28]....
        /*0124*/ 	.word	0x00003f80


	//   ....[29]....
        /*0128*/ 	.word	0x00003ff0


	//   ....[30]....
        /*012c*/ 	.word	0x00004060


	//   ....[31]....
        /*0130*/ 	.word	0x000040d0


	//   ....[32]....
        /*0134*/ 	.word	0x00004140


	//----- nvinfo : EIATTR_EXIT_INSTR_OFFSETS
	.align		4
.L_1477:
        /*0138*/ 	.byte	0x04, 0x1c
        /*013a*/ 	.short	(.L_1479 - .L_1478)


	//   ....[0]....
.L_1478:
        /*013c*/ 	.word	0x00000070


	//   ....[1]....
        /*0140*/ 	.word	0x000032e0


	//----- nvinfo : EIATTR_MAX_THREADS
	.align		4
.L_1479:
        /*0144*/ 	.byte	0x04, 0x05
        /*0146*/ 	.short	(.L_1481 - .L_1480)
.L_1480:
        /*0148*/ 	.word	0x00000080
        /*014c*/ 	.word	0x00000001
        /*0150*/ 	.word	0x00000001


	//----- nvinfo : EIATTR_CRS_STACK_SIZE
	.align		4
.L_1481:
        /*0154*/ 	.byte	0x04, 0x1e
        /*0156*/ 	.short	(.L_1483 - .L_1482)
.L_1482:
        /*0158*/ 	.word	0x00000000


	//----- nvinfo : EIATTR_CBANK_PARAM_SIZE
	.align		4
.L_1483:
        /*015c*/ 	.byte	0x03, 0x19
        /*015e*/ 	.short	0x0058


	//----- nvinfo : EIATTR_PARAM_CBANK
	.align		4
        /*0160*/ 	.byte	0x04, 0x0a
        /*0162*/ 	.short	(.L_1485 - .L_1484)
	.align		4
.L_1484:
        /*0164*/ 	.word	index@(.nv.constant0._ZN10layer_norm13ln_fwd_kernelINS_13Kernel_traitsI6__halfS2_S2_fjLj20480ELj2ELj1ELj4ELj16ENS_18Kernel_traits_baseILj20480ES2_S2_S2_fjLj128EEEEEEEvNS_9FwdParamsE)
        /*0168*/ 	.short	0x0210
        /*016a*/ 	.short	0x0058


	//----- nvinfo : EIATTR_SW_WAR
	.align		4
.L_1485:
        /*016c*/ 	.byte	0x04, 0x36
        /*016e*/ 	.short	(.L_1487 - .L_1486)
.L_1486:
        /*0170*/ 	.word	0x00000008
.L_1487:


//--------------------- .nv.info._ZN10layer_norm13ln_fwd_kernelINS_13Kernel_traitsIffffjLj20480ELj2ELj1ELj4ELj16ENS_18Kernel_traits_baseILj20480EffffjLj128EEEEEEEvNS_9FwdParamsE --------------------------
	.section	.nv.info._ZN10layer_norm13ln_fwd_kernelINS_13Kernel_traitsIffffjLj20480ELj2ELj1ELj4ELj16ENS_18Kernel_traits_baseILj20480EffffjLj128EEEEEEEvNS_9FwdParamsE,"",@"SHT_CUDA_INFO"
	.sectionflags	@""
	.align	4


	//----- nvinfo : EIATTR_CUDA_API_VERSION
	.align		4
        /*0000*/ 	.byte	0x04, 0x37
        /*0002*/ 	.short	(.L_1489 - .L_1488)
.L_1488:
        /*0004*/ 	.word	0x00000082


	//----- nvinfo : EIATTR_KPARAM_INFO
	.align		4
.L_1489:
        /*0008*/ 	.byte	0x04, 0x17
        /*000a*/ 	.short	(.L_1491 - .L_1490)
.L_1490:
        /*000c*/ 	.word	0x00000000
        /*0010*/ 	.short	0x0000
        /*0012*/ 	.short	0x0000
        /*0014*/ 	.byte	0x00, 0xf0, 0x61, 0x01


	//----- nvinfo : EIATTR_SPARSE_MMA_MASK
	.align		4
.L_1491:
        /*0018*/ 	.byte	0x03, 0x50
        /*001a*/ 	.short	0x0000


	//----- nvinfo : EIATTR_MAXREG_COUNT
	.align		4
        /*001c*/ 	.byte	0x03, 0x1b
        /*001e*/ 	.short	0x00ff


	//----- nvinfo : EIATTR_NUM_BARRIERS
	.align		4
        /*0020*/ 	.byte	0x02, 0x4c
        /*0022*/ 	.byte	0x01
	.zero		1


	//----- nvinfo : EIATTR_ANNOTATIONS
	.align		4
        /*0024*/ 	.byte	0x04, 0x55
        /*0026*/ 	.short	(.L_1493 - .L_1492)


	//   ....[0]....
.L_1492:
        /* <DEDUP_REMOVED lines=11> */
        /*00cc*/ 	.byte	0x10, 0x27, 0x00, 0x00, 0x01, 0x00, 0x00, 0x00, 0x80, 0x27, 0x00, 0x00


	//----- nvinfo : EIATTR_MERCURY_ISA_VERSION
	.align		4
.L_1493:
        /*00d8*/ 	.byte	0x03, 0x5f
        /*00da*/ 	.short	0x0101


	//----- nvinfo : EIATTR_COOP_GROUP_MASK_REGIDS
	.align		4
        /*00dc*/ 	.byte	0x04, 0x29
        /*00de*/ 	.short	(.L_1495 - .L_1494)


	//   ....[0]....
.L_1494:
        /*00e0*/ 	.word	0xffffffff


	//   ....[1]....
        /*00e4*/ 	.word	0xffffffff


	//   ....[2]....
        /*00e8*/ 	.word	0xffffffff


	//   ....[3]....
        /*00ec*/ 	.word	0xffffffff


	//   ....[4]....
        /*00f0*/ 	.word	0xffffffff


	//   ....[5]....
        /*00f4*/ 	.word	0xffffffff


	//   ....[6]....
        /*00f8*/ 	.word	0xffffffff


	//   ....[7]....
        /*00fc*/ 	.word	0xffffffff


	//   ....[8]....
        /*0100*/ 	.word	0xffffffff


	//   ....[9]....
        /*0104*/ 	.word	0xffffffff


	//   ....[10]....
        /*0108*/ 	.word	0xffffffff


	//   ....[11]....
        /*010c*/ 	.word	0xffffffff


	//   ....[12]....
        /*0110*/ 	.word	0xffffffff


	//   ....[13]....
        /*0114*/ 	.word	0xffffffff


	//   ....[14]....
        /*0118*/ 	.word	0xffffffff


	//   ....[15]....
        /*011c*/ 	.word	0xffffffff


	//   ....[16]....
        /*0120*/ 	.word	0xffffffff


	//   ....[17]....
        /*0124*/ 	.word	0xffffffff


	//   ....[18]....
        /*0128*/ 	.word	0xffffffff


	//   ....[19]....
        /*012c*/ 	.word	0xffffffff


	//   ....[20]....
        /*0130*/ 	.word	0xffffffff


	//   ....[21]....
        /*0134*/ 	.word	0xffffffff


	//   ....[22]....
        /*0138*/ 	.word	0xffffffff


	//   ....[23]....
        /*013c*/ 	.word	0x050000f7


	//   ....[24]....
        /*0140*/ 	.word	0x050000f7


	//   ....[25]....
        /*0144*/ 	.word	0x050000f7


	//   ....[26]....
        /*0148*/ 	.word	0x050000f7


	//   ....[27]....
        /*014c*/ 	.word	0x050000f7


	//   ....[28]....
        /*0150*/ 	.word	0x050000f7


	//   ....[29]....
        /*0154*/ 	.word	0x050000f7


	//   ....[30]....
        /*0158*/ 	.word	0x050000f7


	//   ....[31]....
        /*015c*/ 	.word	0x050000f7


	//   ....[32]....
        /*0160*/ 	.word	0x050000f7


	//----- nvinfo : EIATTR_COOP_GROUP_INSTR_OFFSETS
	.align		4
.L_1495:
        /*0164*/ 	.byte	0x04, 0x28
        /*0166*/ 	.short	(.L_1497 - .L_1496)


	//   ....[0]....
.L_1496:
        /*0168*/ 	.word	0x00000de0


	//   ....[1]....
        /*016c*/ 	.word	0x00000e00


	//   ....[2]....
        /*0170*/ 	.word	0x00000e20


	//   ....[3]....
        /*0174*/ 	.word	0x00000e40


	//   ....[4]....
        /*0178*/ 	.word	0x00000e60


	//   ....[5]....
        /*017c*/ 	.word	0x00001890


	//   ....[6]....
        /*0180*/ 	.word	0x000018b0


	//   ....[7]....
        /*0184*/ 	.word	0x000018d0


	//   ....[8]....
        /*0188*/ 	.word	0x000018f0


	//   ....[9]....
        /*018c*/ 	.word	0x00001910


	//   ....[10]....
        /*0190*/ 	.word	0x00001b00


	//   ....[11]....
        /*0194*/ 	.word	0x00001b10


	//   ....[12]....
        /*0198*/ 	.word	0x00001b80


	//   ....[13]....
        /*019c*/ 	.word	0x00001bc0


	//   ....[14]....
        /*01a0*/ 	.word	0x00001be0


	//   ....[15]....
        /*01a4*/ 	.word	0x00001d90


	//   ....[16]....
        /*01a8*/ 	.word	0x00001e00


	//   ....[17]....
        /*01ac*/ 	.word	0x00001e10


	//   ....[18]....
        /*01b0*/ 	.word	0x00002120


	//   ....[19]....
        /*01b4*/ 	.word	0x00002160


	//   ....[20]....
        /*01b8*/ 	.word	0x00002180


	//   ....[21]....
        /*01bc*/ 	.word	0x00002270


	//   ....[22]....
        /*01c0*/ 	.word	0x000022a0


	//   ....[23]....
        /*01c4*/ 	.word	0x00003800


	//   ....[24]....
        /*01c8*/ 	.word	0x00003850


	//   ....[25]....
        /*01cc*/ 	.word	0x000038a0


	//   ....[26]....
        /*01d0*/ 	.word	0x000038f0


	//   ....[27]....
        /*01d4*/ 	.word	0x00003940


	//   ....[28]....
        /*01d8*/ 	.word	0x000043b0


	//   ....[29]....
        /*01dc*/ 	.word	0x00004400


	//   ....[30]....
        /*01e0*/ 	.word	0x00004450


	//   ....[31]....
        /*01e4*/ 	.word	0x000044a0


	//   ....[32]....
        /*01e8*/ 	.word	0x000044f0


	//----- nvinfo : EIATTR_EXIT_INSTR_OFFSETS
	.align		4
.L_1497:
        /*01ec*/ 	.byte	0x04, 0x1c
        /*01ee*/ 	.short	(.L_1499 - .L_1498)


	//   ....[0]....
.L_1498:
        /*01f0*/ 	.word	0x00000080


	//   ....[1]....
        /*01f4*/ 	.word	0x000037b0


	//----- nvinfo : EIATTR_MAX_THREADS
	.align		4
.L_1499:
        /*01f8*/ 	.byte	0x04, 0x05
        /*01fa*/ 	.short	(.L_1501 - .L_1500)
.L_1500:
        /*01fc*/ 	.word	0x00000080
        /*0200*/ 	.word	0x00000001
        /*0204*/ 	.word	0x00000001


	//----- nvinfo : EIATTR_CRS_STACK_SIZE
	.align		4
.L_1501:
        /*0208*/ 	.byte	0x04, 0x1e
        /*020a*/ 	.short	(.L_1503 - .L_1502)
.L_1502:
        /*020c*/ 	.word	0x00000000


	//----- nvinfo : EIATTR_CBANK_PARAM_SIZE
	.align		4
.L_1503:
        /*0210*/ 	.byte	0x03, 0x19
        /*0212*/ 	.short	0x0058


	//----- nvinfo : EIATTR_PARAM_CBANK
	.align		4
        /*0214*/ 	.byte	0x04, 0x0a
        /*0216*/ 	.short	(.L_1505 - .L_1504)
	.align		4
.L_1504:
        /*0218*/ 	.word	index@(.nv.constant0._ZN10layer_norm13ln_fwd_kernelINS_13Kernel_traitsIffffjLj20480ELj2ELj1ELj4ELj16ENS_18Kernel_traits_baseILj20480EffffjLj128EEEEEEEvNS_9FwdParamsE)
        /*021c*/ 	.short	0x0210
        /*021e*/ 	.short	0x0058


	//----- nvinfo : EIATTR_SW_WAR
	.align		4
.L_1505:
        /*0220*/ 	.byte	0x04, 0x36
        /*0222*/ 	.short	(.L_1507 - .L_1506)
.L_1506:
        /*0224*/ 	.word	0x00000008
.L_1507:


//--------------------- .nv.info._ZN10layer_norm13ln_fwd_kernelINS_13Kernel_traitsI13__nv_bfloat16fS2_fjLj18432ELj4ELj1ELj4ELj16ENS_18Kernel_traits_baseILj18432ES2_fS2_fjLj128EEEEEEEvNS_9FwdParamsE --------------------------
	.section	.nv.info._ZN10layer_norm13ln_fwd_kernelINS_13Kernel_traitsI13__nv_bfloat16fS2_fjLj18432ELj4ELj1ELj4ELj16ENS_18Kernel_traits_baseILj18432ES2_fS2_fjLj128EEEEEEEvNS_9FwdParamsE,"",@"SHT_CUDA_INFO"
	.sectionflags	@""
	.align	4


	//----- nvinfo : EIATTR_CUDA_API_VERSION
	.align		4
        /*0000*/ 	.byte	0x04, 0x37
        /*0002*/ 	.short	(.L_1509 - .L_1508)
.L_1508:
        /*0004*/ 	.word	0x00000082


	//----- nvinfo : EIATTR_KPARAM_INFO
	.align		4
.L_1509:
        /*0008*/ 	.byte	0x04, 0x17
        /*000a*/ 	.short	(.L_1511 - .L_1510)
.L_1510:
        /*000c*/ 	.word	0x00000000
        /*0010*/ 	.short	0x0000
        /*0012*/ 	.short	0x0000
        /*0014*/ 	.byte	0x00, 0xf0, 0x61, 0x01


	//----- nvinfo : EIATTR_SPARSE_MMA_MASK
	.align		4
.L_1511:
        /*0018*/ 	.byte	0x03, 0x50
        /*001a*/ 	.short	0x0000


	//----- nvinfo : EIATTR_MAXREG_COUNT
	.align		4
        /*001c*/ 	.byte	0x03, 0x1b
        /*001e*/ 	.short	0x00ff


	//----- nvinfo : EIATTR_NUM_BARRIERS
	.align		4
        /*0020*/ 	.byte	0x02, 0x4c
        /*0022*/ 	.byte	0x01
	.zero		1


	//----- nvinfo : EIATTR_MERCURY_ISA_VERSION
	.align		4
        /*0024*/ 	.byte	0x03, 0x5f
        /*0026*/ 	.short	0x0101


	//----- nvinfo : EIATTR_COOP_GROUP_MASK_REGIDS
	.align		4
        /*0028*/ 	.byte	0x04, 0x29
        /*002a*/ 	.short	(.L_1513 - .L_1512)


	//   ....[0]....
.L_1512:
        /*002c*/ 	.word	0xffffffff


	//   ....[1]....
        /*0030*/ 	.word	0xffffffff


	//   ....[2]....
        /*0034*/ 	.word	0xffffffff


	//   ....[3]....
        /*0038*/ 	.word	0xffffffff


	//   ....[4]....
        /*003c*/ 	.word	0xffffffff


	//   ....[5]....
        /*0040*/ 	.word	0xffffffff


	//   ....[6]....
        /*0044*/ 	.word	0xffffffff


	//   ....[7]....
        /*0048*/ 	.word	0xffffffff


	//   ....[8]....
        /*004c*/ 	.word	0xffffffff


	//   ....[9]....
        /*0050*/ 	.word	0xffffffff


	//   ....[10]....
        /*0054*/ 	.word	0xffffffff


	//   ....[11]....
        /*0058*/ 	.word	0xffffffff


	//   ....[12]....
        /*005c*/ 	.word	0xffffffff


	//   ....[13]....
        /*0060*/ 	.word	0xffffffff


	//   ....[14]....
        /*0064*/ 	.word	0xffffffff


	//   ....[15]....
        /*0068*/ 	.word	0xffffffff


	//   ....[16]....
        /*006c*/ 	.word	0xffffffff


	//   ....[17]....
        /*0070*/ 	.word	0xffffffff


	//   ....[18]....
        /*0074*/ 	.word	0xffffffff


	//   ....[19]....
        /*0078*/ 	.word	0xffffffff


	//   ....[20]....
        /*007c*/ 	.word	0xffffffff


	//   ....[21]....
        /*0080*/ 	.word	0xffffffff


	//   ....[22]....
        /*0084*/ 	.word	0xffffffff


	//   ....[23]....
        /*0088*/ 	.word	0xffffffff


	//   ....[24]....
        /*008c*/ 	.word	0xffffffff


	//   ....[25]....
        /*0090*/ 	.word	0xffffffff


	//   ....[26]....
        /*0094*/ 	.word	0x0500000b


	//   ....[27]....
        /*0098*/ 	.word	0x0500000b


	//   ....[28]....
        /*009c*/ 	.word	0x0500000b


	//   ....[29]....
        /*00a0*/ 	.word	0x0500000b


	//   ....[30]....
        /*00a4*/ 	.word	0x0500000b


	//   ....[31]....
        /*00a8*/ 	.word	0x0500000b


	//   ....[32]....
        /*00ac*/ 	.word	0x0500000b


	//   ....[33]....
        /*00b0*/ 	.word	0x0500000b


	//   ....[34]....
        /*00b4*/ 	.word	0x0500000b


	//   ....[35]....
        /*00b8*/ 	.word	0x0500000b


	//----- nvinfo : EIATTR_COOP_GROUP_INSTR_OFFSETS
	.align		4
.L_1513:
        /*00bc*/ 	.byte	0x04, 0x28
        /*00be*/ 	.short	(.L_1515 - .L_1514)


	//   ....[0]....
.L_1514:
        /*00c0*/ 	.word	0x00000730


	//   ....[1]....
        /*00c4*/ 	.word	0x00000750


	//   ....[2]....
        /*00c8*/ 	.word	0x00000770


	//   ....[3]....
        /*00cc*/ 	.word	0x00000790


	//   ....[4]....
        /*00d0*/ 	.word	0x000007b0


	//   ....[5]....
        /*00d4*/ 	.word	0x00000c60


	//   ....[6]....
        /*00d8*/ 	.word	0x00000c80


	//   ....[7]....
        /*00dc*/ 	.word	0x00000ca0


	//   ....[8]....
        /*00e0*/ 	.word	0x00000cc0


	//   ....[9]....
        /*00e4*/ 	.word	0x00000ce0


	//   ....[10]....
        /*00e8*/ 	.word	0x00000e30


	//   ....[11]....
        /*00ec*/ 	.word	0x00000eb0


	//   ....[12]....
        /*00f0*/ 	.word	0x00000ed0


	//   ....[13]....
        /*00f4*/ 	.word	0x00000f50


	//   ....[14]....
        /*00f8*/ 	.word	0x00000f70


	//   ....[15]....
        /*00fc*/ 	.word	0x00000fa0


	//   ....[16]....
        /*0100*/ 	.word	0x000010b0


	//   ....[17]....
        /*0104*/ 	.word	0x000010d0


	//   ....[18]....
        /*0108*/ 	.word	0x000013a0


	//   ....[19]....
        /*010c*/ 	.word	0x000013e0


	//   ....[20]....
        /*0110*/ 	.word	0x000013f0


	//   ....[21]....
        /*0114*/ 	.word	0x00001400


	//   ....[22]....
        /*0118*/ 	.word	0x00001490


	//   ....[23]....
        /*011c*/ 	.word	0x000014f0


	//   ....[24]....
        /*0120*/ 	.word	0x000015a0


	//   ....[25]....
        /*0124*/ 	.word	0x00001610


	//   ....[26]....
        /*0128*/ 	.word	0x000028b0


	//   ....[27]....
        /*012c*/ 	.word	0x00002900


	//   ....[28]....
        /*0130*/ 	.word	0x00002960


	//   ....[29]....
        /*0134*/ 	.word	0x000029c0


	//   ....[30]....
        /*0138*/ 	.word	0x00002a20


	//   ....[31]....
        /*013c*/ 	.word	0x00002f10


	//   ....[32]....
        /*0140*/ 	.word	0x00002f70


	//   ....[33]....
        /*0144*/ 	.word	0x00002fd0


	//   ....[34]....
        /*0148*/ 	.word	0x00003030


	//   ....[35]....
        /*014c*/ 	.word	0x00003090


	//----- nvinfo : EIATTR_EXIT_INSTR_OFFSETS
	.align		4
.L_1515:
        /*0150*/ 	.byte	0x04, 0x1c
        /*0152*/ 	.short	(.L_1517 - .L_1516)


	//   ....[0]....
.L_1516:
        /*0154*/ 	.word	0x00000070


	//   ....[1]....
        /*0158*/ 	.word	0x00002850


	//----- nvinfo : EIATTR_MAX_THREADS
	.align		4
.L_1517:
        /*015c*/ 	.byte	0x04, 0x05
        /*015e*/ 	.short	(.L_1519 - .L_1518)
.L_1518:
        /*0160*/ 	.word	0x00000080
        /*0164*/ 	.word	0x00000001
        /*0168*/ 	.word	0x00000001


	//----- nvinfo : EIATTR_CRS_STACK_SIZE
	.align		4
.L_1519:
        /*016c*/ 	.byte	0x04, 0x1e
        /*016e*/ 	.short	(.L_1521 - .L_1520)
.L_1520:
        /*0170*/ 	.word	0x00000000


	//----- nvinfo : EIATTR_CBANK_PARAM_SIZE
	.align		4
.L_1521:
        /*0174*/ 	.byte	0x03, 0x19
        /*0176*/ 	.short	0x0058


	//----- nvinfo : EIATTR_PARAM_CBANK
	.align		4
        /*0178*/ 	.byte	0x04, 0x0a
        /*017a*/ 	.short	(.L_1523 - .L_1522)
	.align		4
.L_1522:
        /*017c*/ 	.word	index@(.nv.constant0._ZN10layer_norm13ln_fwd_kernelINS_13Kernel_traitsI13__nv_bfloat16fS2_fjLj18432ELj4ELj1ELj4ELj16ENS_18Kernel_traits_baseILj18432ES2_fS2_fjLj128EEEEEEEvNS_9FwdParamsE)
        /*0180*/ 	.short	0x0210
        /*0182*/ 	.short	0x0058


	//----- nvinfo : EIATTR_SW_WAR
	.align		4
.L_1523:
        /*0184*/ 	.byte	0x04, 0x36
        /*0186*/ 	.short	(.L_1525 - .L_1524)
.L_1524:
        /*0188*/ 	.word	0x00000008
.L_1525:


//--------------------- .nv.info._ZN10layer_norm13ln_fwd_kernelINS_13Kernel_traitsI13__nv_bfloat16S2_S2_fjLj18432ELj2ELj1ELj4ELj16ENS_18Kernel_traits_baseILj18432ES2_S2_S2_fjLj128EEEEEEEvNS_9FwdParamsE --------------------------
	.section	.nv.info._ZN10layer_norm13ln_fwd_kernelINS_13Kernel_traitsI13__nv_bfloat16S2_S2_fjLj18432ELj2ELj1ELj4ELj16ENS_18Kernel_traits_baseILj18432ES2_S2_S2_fjLj128EEEEEEEvNS_9FwdParamsE,"",@"SHT_CUDA_INFO"
	.sectionflags	@""
	.align	4


	//----- nvinfo : EIATTR_CUDA_API_VERSION
	.align		4
        /*0000*/ 	.byte	0x04, 0x37
        /*0002*/ 	.short	(.L_1527 - .L_1526)
.L_1526:
        /*0004*/ 	.word	0x00000082


	//----- nvinfo : EIATTR_KPARAM_INFO
	.align		4
.L_1527:
        /*0008*/ 	.byte	0x04, 0x17
        /*000a*/ 	.short	(.L_1529 - .L_1528)
.L_1528:
        /*000c*/ 	.word	0x00000000
        /*0010*/ 	.short	0x0000
        /*0012*/ 	.short	0x0000
        /*0014*/ 	.byte	0x00, 0xf0, 0x61, 0x01


	//----- nvinfo : EIATTR_SPARSE_MMA_MASK
	.align		4
.L_1529:
        /*0018*/ 	.byte	0x03, 0x50
        /*001a*/ 	.short	0x0000


	//----- nvinfo : EIATTR_MAXREG_COUNT
	.align		4
        /*001c*/ 	.byte	0x03, 0x1b
        /*001e*/ 	.short	0x00ff


	//----- nvinfo : EIATTR_NUM_BARRIERS
	.align		4
        /*0020*/ 	.byte	0x02, 0x4c
        /*0022*/ 	.byte	0x01
	.zero		1


	//----- nvinfo : EIATTR_ANNOTATIONS
	.align		4
        /*0024*/ 	.byte	0x04, 0x55
        /*0026*/ 	.short	(.L_1531 - .L_1530)


	//   ....[0]....
.L_1530:
        /*0028*/ 	.word	0x00000001
        /*002c*/ 	.byte	0xc0, 0x20, 0x00, 0x00, 0x01, 0x00, 0x00, 0x00, 0xc0, 0x21, 0x00, 0x00


	//----- nvinfo : EIATTR_MERCURY_ISA_VERSION
	.align		4
.L_1531:
        /*0038*/ 	.byte	0x03, 0x5f
        /*003a*/ 	.short	0x0101


	//----- nvinfo : EIATTR_COOP_GROUP_MASK_REGIDS
	.align		4
        /*003c*/ 	.byte	0x04, 0x29
        /*003e*/ 	.short	(.L_1533 - .L_1532)


	//   ....[0]....
.L_1532:
        /*0040*/ 	.word	0xffffffff


	//   ....[1]....
        /*0044*/ 	.word	0xffffffff


	//   ....[2]....
        /*0048*/ 	.word	0xffffffff


	//   ....[3]....
        /*004c*/ 	.word	0xffffffff


	//   ....[4]....
        /*0050*/ 	.word	0xffffffff


	//   ....[5]....
        /*0054*/ 	.word	0xffffffff


	//   ....[6]....
        /*0058*/ 	.word	0xffffffff


	//   ....[7]....
        /*005c*/ 	.word	0xffffffff


	//   ....[8]....
        /*0060*/ 	.word	0xffffffff


	//   ....[9]....
        /*0064*/ 	.word	0xffffffff


	//   ....[10]....
        /*0068*/ 	.word	0xffffffff


	//   ....[11]....
        /*006c*/ 	.word	0xffffffff


	//   ....[12]....
        /*0070*/ 	.word	0xffffffff


	//   ....[13]....
        /*0074*/ 	.word	0xffffffff


	//   ....[14]....
        /*0078*/ 	.word	0xffffffff


	//   ....[15]....
        /*007c*/ 	.word	0xffffffff


	//   ....[16]....
        /*0080*/ 	.word	0xffffffff


	//   ....[17]....
        /*0084*/ 	.word	0xffffffff


	//   ....[18]....
        /*0088*/ 	.word	0xffffffff


	//   ....[19]....
        /*008c*/ 	.word	0xffffffff


	//   ....[20]....
        /*0090*/ 	.word	0xffffffff


	//   ....[21]....
        /*0094*/ 	.word	0xffffffff


	//   ....[22]....
        /*0098*/ 	.word	0xffffffff


	//   ....[23]....
        /*009c*/ 	.word	0x0500006a


	//   ....[24]....
        /*00a0*/ 	.word	0x0500006a


	//   ....[25]....
        /*00a4*/ 	.word	0x0500006a


	//   ....[26]....
        /*00a8*/ 	.word	0x0500006a


	//   ....[27]....
        /*00ac*/ 	.word	0x0500006a


	//   ....[28]....
        /*00b0*/ 	.word	0x0500006a


	//   ....[29]....
        /*00b4*/ 	.word	0x0500006a


	//   ....[30]....
        /*00b8*/ 	.word	0x0500006a


	//   ....[31]....
        /*00bc*/ 	.word	0x0500006a


	//   ....[32]....
        /*00c0*/ 	.word	0x0500006a


	//----- nvinfo : EIATTR_COOP_GROUP_INSTR_OFFSETS
	.align		4
.L_1533:
        /*00c4*/ 	.byte	0x04, 0x28
        /*00c6*/ 	.short	(.L_1535 - .L_1534)


	//   ....[0]....
.L_1534:
        /*00c8*/ 	.word	0x00001050


	//   ....[1]....
        /*00cc*/ 	.word	0x00001070


	//   ....[2]....
        /*00d0*/ 	.word	0x00001090


	//   ....[3]....
        /*00d4*/ 	.word	0x000010b0


	//   ....[4]....
        /*00d8*/ 	.word	0x000010d0


	//   ....[5]....
        /*00dc*/ 	.word	0x00001a00


	//   ....[6]....
        /*00e0*/ 	.word	0x00001a20


	//   ....[7]....
        /*00e4*/ 	.word	0x00001a40


	//   ....[8]....
        /*00e8*/ 	.word	0x00001a60


	//   ....[9]....
        /*00ec*/ 	.word	0x00001a80


	//   ....[10]....
        /*00f0*/ 	.word	0x00001c00


	//   ....[11]....
        /*00f4*/ 	.word	0x00001c40


	//   ....[12]....
        /*00f8*/ 	.word	0x00001c50


	//   ....[13]....
        /*00fc*/ 	.word	0x00001cd0


	//   ....[14]....
        /*0100*/ 	.word	0x00001d10


	//   ....[15]....
        /*0104*/ 	.word	0x00001d20


	//   ....[16]....
        /*0108*/ 	.word	0x00001e40


	//   ....[17]....
        /*010c*/ 	.word	0x00001e60


	//   ....[18]....
        /*0110*/ 	.word	0x00002190


	//   ....[19]....
        /*0114*/ 	.word	0x000021f0


	//   ....[20]....
        /*0118*/ 	.word	0x00002200


	//   ....[21]....
        /*011c*/ 	.word	0x000022a0


	//   ....[22]....
        /*0120*/ 	.word	0x000022d0


	//   ....[23]....
        /*0124*/ 	.word	0x000032c0


	//   ....[24]....
        /*0128*/ 	.word	0x00003320


	//   ....[25]....
        /*012c*/ 	.word	0x00003380


	//   ....[26]....
        /*0130*/ 	.word	0x000033e0


	//   ....[27]....
        /*0134*/ 	.word	0x00003440


	//   ....[28]....
        /*0138*/ 	.word	0x00003dd0


	//   ....[29]....
        /*013c*/ 	.word	0x00003e30


	//   ....[30]....
        /*0140*/ 	.word	0x00003e90


	//   ....[31]....
        /*0144*/ 	.word	0x00003ef0


	//   ....[32]....
        /*0148*/ 	.word	0x00003f50


	//----- nvinfo : EIATTR_EXIT_INSTR_OFFSETS
	.align		4
.L_1535:
        /*014c*/ 	.byte	0x04, 0x1c
        /*014e*/ 	.short	(.L_1537 - .L_1536)


	//   ....[0]....
.L_1536:
        /*0150*/ 	.word	0x00000080


	//   ....[1]....
        /*0154*/ 	.word	0x00003260


	//----- nvinfo : EIATTR_MAX_THREADS
	.align		4
.L_1537:
        /*0158*/ 	.byte	0x04, 0x05
        /*015a*/ 	.short	(.L_1539 - .L_1538)
.L_1538:
        /*015c*/ 	.word	0x00000080
        /*0160*/ 	.word	0x00000001
        /*0164*/ 	.word	0x00000001


	//----- nvinfo : EIATTR_CRS_STACK_SIZE
	.align		4
.L_1539:
        /*0168*/ 	.byte	0x04, 0x1e
        /*016a*/ 	.short	(.L_1541 - .L_1540)
.L_1540:
        /*016c*/ 	.word	0x00000000


	//----- nvinfo : EIATTR_CBANK_PARAM_SIZE
	.align		4
.L_1541:
        /*0170*/ 	.byte	0x03, 0x19
        /*0172*/ 	.short	0x0058


	//----- nvinfo : EIATTR_PARAM_CBANK
	.align		4
        /*0174*/ 	.byte	0x04, 0x0a
        /*0176*/ 	.short	(.L_1543 - .L_1542)
	.align		4
.L_1542:
        /*0178*/ 	.word	index@(.nv.constant0._ZN10layer_norm13ln_fwd_kernelINS_13Kernel_traitsI13__nv_bfloat16S2_S2_fjLj18432ELj2ELj1ELj4ELj16ENS_18Kernel_traits_baseILj18432ES2_S2_S2_fjLj128EEEEEEEvNS_9FwdParamsE)
        /*017c*/ 	.short	0x0210
        /*017e*/ 	.short	0x0058


	//----- nvinfo : EIATTR_SW_WAR
	.align		4
.L_1543:
        /*0180*/ 	.byte	0x04, 0x36
        /*0182*/ 	.short	(.L_1545 - .L_1544)
.L_1544:
        /*0184*/ 	.word	0x00000008
.L_1545:


//--------------------- .nv.info._ZN10layer_norm13ln_fwd_kernelINS_13Kernel_traitsI6__halffS2_fjLj18432ELj2ELj1ELj4ELj16ENS_18Kernel_traits_baseILj18432ES2_fS2_fjLj128EEEEEEEvNS_9FwdParamsE --------------------------
	.section	.nv.info._ZN10layer_norm13ln_fwd_kernelINS_13Kernel_traitsI6__halffS2_fjLj18432ELj2ELj1ELj4ELj16ENS_18Kernel_traits_baseILj18432ES2_fS2_fjLj128EEEEEEEvNS_9FwdParamsE,"",@"SHT_CUDA_INFO"
	.sectionflags	@""
	.align	4


	//----- nvinfo : EIATTR_CUDA_API_VERSION
	.align		4
        /*0000*/ 	.byte	0x04, 0x37
        /*0002*/ 	.short	(.L_1547 - .L_1546)
.L_1546:
        /*0004*/ 	.word	0x00000082


	//----- nvinfo : EIATTR_KPARAM_INFO
	.align		4
.L_1547:
        /*0008*/ 	.byte	0x04, 0x17
        /*000a*/ 	.short	(.L_1549 - .L_1548)
.L_1548:
        /*000c*/ 	.word	0x00000000
        /*0010*/ 	.short	0x0000
        /*0012*/ 	.short	0x0000
        /*0014*/ 	.byte	0x00, 0xf0, 0x61, 0x01


	//----- nvinfo : EIATTR_SPARSE_MMA_MASK
	.align		4
.L_1549:
        /*0018*/ 	.byte	0x03, 0x50
        /*001a*/ 	.short	0x0000


	//----- nvinfo : EIATTR_MAXREG_COUNT
	.align		4
        /*001c*/ 	.byte	0x03, 0x1b
        /*001e*/ 	.short	0x00ff


	//----- nvinfo : EIATTR_NUM_BARRIERS
	.align		4
        /*0020*/ 	.byte	0x02, 0x4c
        /*0022*/ 	.byte	0x01
	.zero		1


	//----- nvinfo : EIATTR_MERCURY_ISA_VERSION
	.align		4
        /*0024*/ 	.byte	0x03, 0x5f
        /*0026*/ 	.short	0x0101


	//----- nvinfo : EIATTR_COOP_GROUP_MASK_REGIDS
	.align		4
        /*0028*/ 	.byte	0x04, 0x29
        /*002a*/ 	.short	(.L_1551 - .L_1550)


	//   ....[0]....
.L_1550:
        /*002c*/ 	.word	0xffffffff


	//   ....[1]....
        /*0030*/ 	.word	0xffffffff


	//   ....[2]....
        /*0034*/ 	.word	0xffffffff


	//   ....[3]....
        /*0038*/ 	.word	0xffffffff


	//   ....[4]....
        /*003c*/ 	.word	0xffffffff


	//   ....[5]....
        /*0040*/ 	.word	0xffffffff


	//   ....[6]....
        /*0044*/ 	.word	0xffffffff


	//   ....[7]....
        /*0048*/ 	.word	0xffffffff


	//   ....[8]....
        /*004c*/ 	.word	0xffffffff


	//   ....[9]....
        /*0050*/ 	.word	0xffffffff


	//   ....[10]....
        /*0054*/ 	.word	0xffffffff


	//   ....[11]....
        /*0058*/ 	.word	0xffffffff


	//   ....[12]....
        /*005c*/ 	.word	0xffffffff


	//   ....[13]....
        /*0060*/ 	.word	0xffffffff


	//   ....[14]....
        /*0064*/ 	.word	0xffffffff


	//   ....[15]....
        /*0068*/ 	.word	0xffffffff


	//   ....[16]....
        /*006c*/ 	.word	0xffffffff


	//   ....[17]....
        /*0070*/ 	.word	0xffffffff


	//   ....[18]....
        /*0074*/ 	.word	0xffffffff


	//   ....[19]....
        /*0078*/ 	.word	0xffffffff


	//   ....[20]....
        /*007c*/ 	.word	0xffffffff


	//   ....[21]....
        /*0080*/ 	.word	0xffffffff


	//   ....[22]....
        /*0084*/ 	.word	0xffffffff


	//   ....[23]....
        /*0088*/ 	.word	0x050000b3


	//   ....[24]....
        /*008c*/ 	.word	0x050000b3


	//   ....[25]....
        /*0090*/ 	.word	0x050000b3


	//   ....[26]....
        /*0094*/ 	.word	0x050000b3


	//   ....[27]....
        /*0098*/ 	.word	0x050000b3


	//   ....[28]....
        /*009c*/ 	.word	0x050000b3


	//   ....[29]....
        /*00a0*/ 	.word	0x050000b3


	//   ....[30]....
        /*00a4*/ 	.word	0x050000b3


	//   ....[31]....
        /*00a8*/ 	.word	0x050000b3


	//   ....[32]....
        /*00ac*/ 	.word	0x050000b3


	//----- nvinfo : EIATTR_COOP_GROUP_INSTR_OFFSETS
	.align		4
.L_1551:
        /*00b0*/ 	.byte	0x04, 0x28
        /*00b2*/ 	.short	(.L_1553 - .L_1552)


	//   ....[0]....
.L_1552:
        /*00b4*/ 	.word	0x00000c10


	//   ....[1]....
        /*00b8*/ 	.word	0x00000c30


	//   ....[2]....
        /*00bc*/ 	.word	0x00000c50


	//   ....[3]....
        /*00c0*/ 	.word	0x00000c70


	//   ....[4]....
        /*00c4*/ 	.word	0x00000c90


	//   ....[5]....
        /*00c8*/ 	.word	0x000015c0


	//   ....[6]....
        /*00cc*/ 	.word	0x000015e0


	//   ....[7]....
        /*00d0*/ 	.word	0x00001600


	//   ....[8]....
        /*00d4*/ 	.word	0x00001620


	//   ....[9]....
        /*00d8*/ 	.word	0x00001640


	//   ....[10]....
        /*00dc*/ 	.word	0x000017a0


	//   ....[11]....
        /*00e0*/ 	.word	0x000017f0


	//   ....[12]....
        /*00e4*/ 	.word	0x00001800


	//   ....[13]....
        /*00e8*/ 	.word	0x00001870


	//   ....[14]....
        /*00ec*/ 	.word	0x000018a0


	//   ....[15]....
        /*00f0*/ 	.word	0x000018d0


	//   ....[16]....
        /*00f4*/ 	.word	0x000019d0


	//   ....[17]....
        /*00f8*/ 	.word	0x000019f0


	//   ....[18]....
        /*00fc*/ 	.word	0x00001ca0


	//   ....[19]....
        /*0100*/ 	.word	0x00001ce0


	//   ....[20]....
        /*0104*/ 	.word	0x00001cf0


	//   ....[21]....
        /*0108*/ 	.word	0x00001d90


	//   ....[22]....
        /*010c*/ 	.word	0x00001df0


	//   ....[23]....
        /*0110*/ 	.word	0x00004180


	//   ....[24]....
        /*0114*/ 	.word	0x000041f0


	//   ....[25]....
        /*0118*/ 	.word	0x00004260


	//   ....[26]....
        /*011c*/ 	.word	0x000042d0


	//   ....[27]....
        /*0120*/ 	.word	0x00004340


	//   ....[28]....
        /*0124*/ 	.word	0x00004cc0


	//   ....[29]....
        /*0128*/ 	.word	0x00004d30


	//   ....[30]....
        /*012c*/ 	.word	0x00004da0


	//   ....[31]....
        /*0130*/ 	.word	0x00004e10


	//   ....[32]....
        /*0134*/ 	.word	0x00004e80


	//----- nvinfo : EIATTR_EXIT_INSTR_OFFSETS
	.align		4
.L_1553:
        /*0138*/ 	.byte	0x04, 0x1c
        /*013a*/ 	.short	(.L_1555 - .L_1554)


	//   ....[0]....
.L_1554:
        /*013c*/ 	.word	0x00000070


	//   ....[1]....
        /*0140*/ 	.word	0x00004120


	//----- nvinfo : EIATTR_MAX_THREADS
	.align		4
.L_1555:
        /*0144*/ 	.byte	0x04, 0x05
        /*0146*/ 	.short	(.L_1557 - .L_1556)
.L_1556:
        /*0148*/ 	.word	0x00000080
        /*014c*/ 	.word	0x00000001
        /*0150*/ 	.word	0x00000001


	//----- nvinfo : EIATTR_CRS_STACK_SIZE
	.align		4
.L_1557:
        /*0154*/ 	.byte	0x04, 0x1e
        /*0156*/ 	.short	(.L_1559 - .L_1558)
.L_1558:
        /*0158*/ 	.word	0x00000000


	//----- nvinfo : EIATTR_CBANK_PARAM_SIZE
	.align		4
.L_1559:
        /*015c*/ 	.byte	0x03, 0x19
        /*015e*/ 	.short	0x0058


	//----- nvinfo : EIATTR_PARAM_CBANK
	.align		4
        /*0160*/ 	.byte	0x04, 0x0a
        /*0162*/ 	.short	(.L_1561 - .L_1560)
	.align		4
.L_1560:
        /*0164*/ 	.word	index@(.nv.constant0._ZN10layer_norm13ln_fwd_kernelINS_13Kernel_traitsI6__halffS2_fjLj18432ELj2ELj1ELj4ELj16ENS_18Kernel_traits_baseILj18432ES2_fS2_fjLj128EEEEEEEvNS_9FwdParamsE)
        /*0168*/ 	.short	0x0210
        /*016a*/ 	.short	0x0058


	//----- nvinfo : EIATTR_SW_WAR
	.align		4
.L_1561:
        /*016c*/ 	.byte	0x04, 0x36
        /*016e*/ 	.short	(.L_1563 - .L_1562)
.L_1562:
        /*0170*/ 	.word	0x00000008
.L_1563:


//--------------------- .nv.info._ZN10layer_norm13ln_fwd_kernelINS_13Kernel_traitsI6__halfS2_S2_fjLj18432ELj2ELj1ELj4ELj16ENS_18Kernel_traits_baseILj18432ES2_S2_S2_fjLj128EEEEEEEvNS_9FwdParamsE --------------------------
	.section	.nv.info._ZN10layer_norm13ln_fwd_kernelINS_13Kernel_traitsI6__halfS2_S2_fjLj18432ELj2ELj1ELj4ELj16ENS_18Kernel_traits_baseILj18432ES2_S2_S2_fjLj128EEEEEEEvNS_9FwdParamsE,"",@"SHT_CUDA_INFO"
	.sectionflags	@""
	.align	4


	//----- nvinfo : EIATTR_CUDA_API_VERSION
	.align		4
        /*0000*/ 	.byte	0x04, 0x37
        /*0002*/ 	.short	(.L_1565 - .L_1564)
.L_1564:
        /*0004*/ 	.word	0x00000082


	//----- nvinfo : EIATTR_KPARAM_INFO
	.align		4
.L_1565:
        /*0008*/ 	.byte	0x04, 0x17
        /*000a*/ 	.short	(.L_1567 - .L_1566)
.L_1566:
        /*000c*/ 	.word	0x00000000
        /*0010*/ 	.short	0x0000
        /*0012*/ 	.short	0x0000
        /*0014*/ 	.byte	0x00, 0xf0, 0x61, 0x01


	//----- nvinfo : EIATTR_SPARSE_MMA_MASK
	.align		4
.L_1567:
        /*0018*/ 	.byte	0x03, 0x50
        /*001a*/ 	.short	0x0000


	//----- nvinfo : EIATTR_MAXREG_COUNT
	.align		4
        /*001c*/ 	.byte	0x03, 0x1b
        /*001e*/ 	.short	0x00ff


	//----- nvinfo : EIATTR_NUM_BARRIERS
	.align		4
        /*0020*/ 	.byte	0x02, 0x4c
        /*0022*/ 	.byte	0x01
	.zero		1


	//----- nvinfo : EIATTR_ANNOTATIONS
	.align		4
        /*0024*/ 	.byte	0x04, 0x55
        /*0026*/ 	.short	(.L_1569 - .L_1568)


	//   ....[0]....
.L_1568:
        /*0028*/ 	.word	0x00000001
        /*002c*/ 	.byte	0x80, 0x1e, 0x00, 0x00, 0x01, 0x00, 0x00, 0x00, 0x80, 0x1f, 0x00, 0x00


	//----- nvinfo : EIATTR_MERCURY_ISA_VERSION
	.align		4
.L_1569:
        /*0038*/ 	.byte	0x03, 0x5f
        /*003a*/ 	.short	0x0101


	//----- nvinfo : EIATTR_COOP_GROUP_MASK_REGIDS
	.align		4
        /*003c*/ 	.byte	0x04, 0x29
        /*003e*/ 	.short	(.L_1571 - .L_1570)


	//   ....[0]....
.L_1570:
        /*0040*/ 	.word	0xffffffff


	//   ....[1]....
        /*0044*/ 	.word	0xffffffff


	//   ....[2]....
        /*0048*/ 	.word	0xffffffff


	//   ....[3]....
        /*004c*/ 	.word	0xffffffff


	//   ....[4]....
        /*0050*/ 	.word	0xffffffff


	//   ....[5]....
        /*0054*/ 	.word	0xffffffff


	//   ....[6]....
        /*0058*/ 	.word	0xffffffff


	//   ....[7]....
        /*005c*/ 	.word	0xffffffff


	//   ....[8]....
        /*0060*/ 	.word	0xffffffff


	//   ....[9]....
        /*0064*/ 	.word	0xffffffff


	//   ....[10]....
        /*0068*/ 	.word	0xffffffff


	//   ....[11]....
        /*006c*/ 	.word	0xffffffff


	//   ....[12]....
        /*0070*/ 	.word	0xffffffff


	//   ....[13]....
        /*0074*/ 	.word	0xffffffff


	//   ....[14]....
        /*0078*/ 	.word	0xffffffff


	//   ....[15]....
        /*007c*/ 	.word	0xffffffff


	//   ....[16]....
        /*0080*/ 	.word	0xffffffff


	//   ....[17]....
        /*0084*/ 	.word	0xffffffff


	//   ....[18]....
        /*0088*/ 	.word	0xffffffff


	//   ....[19]....
        /*008c*/ 	.word	0xffffffff


	//   ....[20]....
        /*0090*/ 	.word	0xffffffff


	//   ....[21]....
        /*0094*/ 	.word	0xffffffff


	//   ....[22]....
        /*0098*/ 	.word	0xffffffff


	//   ....[23]....
        /*009c*/ 	.word	0x0500006a


	//   ....[24]....
        /*00a0*/ 	.word	0x0500006a


	//   ....[25]....
        /*00a4*/ 	.word	0x0500006a


	//   ....[26]....
        /*00a8*/ 	.word	0x0500006a


	//   ....[27]....
        /*00ac*/ 	.word	0x0500006a


	//   ....[28]....
        /*00b0*/ 	.word	0x0500006a


	//   ....[29]....
        /*00b4*/ 	.word	0x0500006a


	//   ....[30]....
        /*00b8*/ 	.word	0x0500006a


	//   ....[31]....
        /*00bc*/ 	.word	0x0500006a


	//   ....[32]....
        /*00c0*/ 	.word	0x0500006a


	//----- nvinfo : EIATTR_COOP_GROUP_INSTR_OFFSETS
	.align		4
.L_1571:
        /*00c4*/ 	.byte	0x04, 0x28
        /*00c6*/ 	.short	(.L_1573 - .L_1572)


	//   ....[0]....
.L_1572:
        /*00c8*/ 	.word	0x00000e10


	//   ....[1]....
        /*00cc*/ 	.word	0x00000e30


	//   ....[2]....
        /*00d0*/ 	.word	0x00000e50


	//   ....[3]....
        /*00d4*/ 	.word	0x00000e70


	//   ....[4]....
        /*00d8*/ 	.word	0x00000e90


	//   ....[5]....
        /*00dc*/ 	.word	0x000017c0


	//   ....[6]....
        /*00e0*/ 	.word	0x000017e0


	//   ....[7]....
        /*00e4*/ 	.word	0x00001800


	//   ....[8]....
        /*00e8*/ 	.word	0x00001820


	//   ....[9]....
        /*00ec*/ 	.word	0x00001840


	//   ....[10]....
        /*00f0*/ 	.word	0x000019c0


	//   ....[11]....
        /*00f4*/ 	.word	0x00001a00


	//   ....[12]....
        /*00f8*/ 	.word	0x00001a10


	//   ....[13]....
        /*00fc*/ 	.word	0x00001a90


	//   ....[14]....
        /*0100*/ 	.word	0x00001ad0


	//   ....[15]....
        /*0104*/ 	.word	0x00001ae0


	//   ....[16]....
        /*0108*/ 	.word	0x00001c00


	//   ....[17]....
        /*010c*/ 	.word	0x00001c20


	//   ....[18]....
        /*0110*/ 	.word	0x00001f50


	//   ....[19]....
        /*0114*/ 	.word	0x00001fb0


	//   ....[20]....
        /*0118*/ 	.word	0x00001fc0


	//   ....[21]....
        /*011c*/ 	.word	0x00002060


	//   ....[22]....
        /*0120*/ 	.word	0x00002090


	//   ....[23]....
        /*0124*/ 	.word	0x00003080


	//   ....[24]....
        /*0128*/ 	.word	0x000030e0


	//   ....[25]....
        /*012c*/ 	.word	0x00003140


	//   ....[26]....
        /*0130*/ 	.word	0x000031a0


	//   ....[27]....
        /*0134*/ 	.word	0x00003200


	//   ....[28]....
        /*0138*/ 	.word	0x00003b90


	//   ....[29]....
        /*013c*/ 	.word	0x00003bf0


	//   ....[30]....
        /*0140*/ 	.word	0x00003c50


	//   ....[31]....
        /*0144*/ 	.word	0x00003cb0


	//   ....[32]....
        /*0148*/ 	.word	0x00003d10


	//----- nvinfo : EIATTR_EXIT_INSTR_OFFSETS
	.align		4
.L_1573:
        /*014c*/ 	.byte	0x04, 0x1c
        /*014e*/ 	.short	(.L_1575 - .L_1574)


	//   ....[0]....
.L_1574:
        /*0150*/ 	.word	0x00000080


	//   ....[1]....
        /*0154*/ 	.word	0x00003020


	//----- nvinfo : EIATTR_MAX_THREADS
	.align		4
.L_1575:
        /*0158*/ 	.byte	0x04, 0x05
        /*015a*/ 	.short	(.L_1577 - .L_1576)
.L_1576:
        /*015c*/ 	.word	0x00000080
        /*0160*/ 	.word	0x00000001
        /*0164*/ 	.word	0x00000001


	//----- nvinfo : EIATTR_CRS_STACK_SIZE
	.align		4
.L_1577:
        /*0168*/ 	.byte	0x04, 0x1e
        /*016a*/ 	.short	(.L_1579 - .L_1578)
.L_1578:
        /*016c*/ 	.word	0x00000000


	//----- nvinfo : EIATTR_CBANK_PARAM_SIZE
	.align		4
.L_1579:
        /*0170*/ 	.byte	0x03, 0x19
        /*0172*/ 	.short	0x0058


	//----- nvinfo : EIATTR_PARAM_CBANK
	.align		4
        /*0174*/ 	.byte	0x04, 0x0a
        /*0176*/ 	.short	(.L_1581 - .L_1580)
	.align		4
.L_1580:
        /*0178*/ 	.word	index@(.nv.constant0._ZN10layer_norm13ln_fwd_kernelINS_13Kernel_traitsI6__halfS2_S2_fjLj18432ELj2ELj1ELj4ELj16ENS_18Kernel_traits_baseILj18432ES2_S2_S2_fjLj128EEEEEEEvNS_9FwdParamsE)
        /*017c*/ 	.short	0x0210
        /*017e*/ 	.short	0x0058


	//----- nvinfo : EIATTR_SW_WAR
	.align		4
.L_1581:
        /*0180*/ 	.byte	0x04, 0x36
        /*0182*/ 	.short	(.L_1583 - .L_1582)
.L_1582:
        /*0184*/ 	.word	0x00000008
.L_1583:


//--------------------- .nv.info._ZN10layer_norm13ln_fwd_kernelINS_13Kernel_traitsIffffjLj18432ELj4ELj1ELj4ELj16ENS_18Kernel_traits_baseILj18432EffffjLj128EEEEEEEvNS_9FwdParamsE --------------------------
	.section	.nv.info._ZN10layer_norm13ln_fwd_kernelINS_13Kernel_traitsIffffjLj18432ELj4ELj1ELj4ELj16ENS_18Kernel_traits_baseILj18432EffffjLj128EEEEEEEvNS_9FwdParamsE,"",@"SHT_CUDA_INFO"
	.sectionflags	@""
	.align	4


	//----- nvinfo : EIATTR_CUDA_API_VERSION
	.align		4
        /*0000*/ 	.byte	0x04, 0x37
        /*0002*/ 	.short	(.L_1585 - .L_1584)
.L_1584:
        /*0004*/ 	.word	0x00000082


	//----- nvinfo : EIATTR_KPARAM_INFO
	.align		4
.L_1585:
        /*0008*/ 	.byte	0x04, 0x17
        /*000a*/ 	.short	(.L_1587 - .L_1586)
.L_1586:
        /*000c*/ 	.word	0x00000000
        /*0010*/ 	.short	0x0000
        /*0012*/ 	.short	0x0000
        /*0014*/ 	.byte	0x00, 0xf0, 0x61, 0x01


	//----- nvinfo : EIATTR_SPARSE_MMA_MASK
	.align		4
.L_1587:
        /*0018*/ 	.byte	0x03, 0x50
        /*001a*/ 	.short	0x0000


	//----- nvinfo : EIATTR_MAXREG_COUNT
	.align		4
        /*001c*/ 	.byte	0x03, 0x1b
        /*001e*/ 	.short	0x00ff


	//----- nvinfo : EIATTR_NUM_BARRIERS
	.align		4
        /*0020*/ 	.byte	0x02, 0x4c
        /*0022*/ 	.byte	0x01
	.zero		1


	//----- nvinfo : EIATTR_MERCURY_ISA_VERSION
	.align		4
        /*0024*/ 	.byte	0x03, 0x5f
        /*0026*/ 	.short	0x0101


	//----- nvinfo : EIATTR_COOP_GROUP_MASK_REGIDS
	.align		4
        /*0028*/ 	.byte	0x04, 0x29
        /*002a*/ 	.short	(.L_1589 - .L_1588)


	//   ....[0]....
.L_1588:
        /*002c*/ 	.word	0xffffffff


	//   ....[1]....
        /*0030*/ 	.word	0xffffffff


	//   ....[2]....
        /*0034*/ 	.word	0xffffffff


	//   ....[3]....
        /*0038*/ 	.word	0xffffffff


	//   ....[4]....
        /*003c*/ 	.word	0xffffffff


	//   ....[5]....
        /*0040*/ 	.word	0xffffffff


	//   ....[6]....
        /*0044*/ 	.word	0xffffffff


	//   ....[7]....
        /*0048*/ 	.word	0xffffffff


	//   ....[8]....
        /*004c*/ 	.word	0xffffffff


	//   ....[9]....
        /*0050*/ 	.word	0xffffffff


	//   ....[10]....
        /*0054*/ 	.word	0xffffffff


	//   ....[11]....
        /*0058*/ 	.word	0xffffffff


	//   ....[12]....
        /*005c*/ 	.word	0xffffffff


	//   ....[13]....
        /*0060*/ 	.word	0xffffffff


	//   ....[14]....
        /*0064*/ 	.word	0xffffffff


	//   ....[15]....
        /*0068*/ 	.word	0xffffffff


	//   ....[16]....
        /*006c*/ 	.word	0xffffffff


	//   ....[17]....
        /*0070*/ 	.word	0xffffffff


	//   ....[18]....
        /*0074*/ 	.word	0xffffffff


	//   ....[19]....
        /*0078*/ 	.word	0xffffffff


	//   ....[20]....
        /*007c*/ 	.word	0xffffffff


	//   ....[21]....
        /*0080*/ 	.word	0xffffffff


	//   ....[22]....
        /*0084*/ 	.word	0xffffffff


	//   ....[23]....
        /*0088*/ 	.word	0xffffffff


	//   ....[24]....
        /*008c*/ 	.word	0xffffffff


	//   ....[25]....
        /*0090*/ 	.word	0xffffffff


	//   ....[26]....
        /*0094*/ 	.word	0x0500007e


	//   ....[27]....
        /*0098*/ 	.word	0x0500007e


	//   ....[28]....
        /*009c*/ 	.word	0x0500007e


	//   ....[29]....
        /*00a0*/ 	.word	0x0500007e


	//   ....[30]....
        /*00a4*/ 	.word	0x0500007e


	//   ....[31]....
        /*00a8*/ 	.word	0x0500007e


	//   ....[32]....
        /*00ac*/ 	.word	0x0500007e


	//   ....[33]....
        /*00b0*/ 	.word	0x0500007e


	//   ....[34]....
        /*00b4*/ 	.word	0x0500007e


	//   ....[35]....
        /*00b8*/ 	.word	0x0500007e


	//----- nvinfo : EIATTR_COOP_GROUP_INSTR_OFFSETS
	.align		4
.L_1589:
        /*00bc*/ 	.byte	0x04, 0x28
        /*00be*/ 	.short	(.L_1591 - .L_1590)


	//   ....[0]....
.L_1590:
        /*00c0*/ 	.word	0x00000740


	//   ....[1]....
        /*00c4*/ 	.word	0x00000760


	//   ....[2]....
        /*00c8*/ 	.word	0x00000780


	//   ....[3]....
        /*00cc*/ 	.word	0x000007a0


	//   ....[4]....
        /*00d0*/ 	.word	0x000007c0


	//   ....[5]....
        /*00d4*/ 	.word	0x00000c70


	//   ....[6]....
        /*00d8*/ 	.word	0x00000c90


	//   ....[7]....
        /*00dc*/ 	.word	0x00000cb0


	//   ....[8]....
        /*00e0*/ 	.word	0x00000cd0


	//   ....[9]....
        /*00e4*/ 	.word	0x00000cf0


	//   ....[10]....
        /*00e8*/ 	.word	0x00000e70


	//   ....[11]....
        /*00ec*/ 	.word	0x00000ea0


	//   ....[12]....
        /*00f0*/ 	.word	0x00000eb0


	//   ....[13]....
        /*00f4*/ 	.word	0x00000ec0


	//   ....[14]....
        /*00f8*/ 	.word	0x00000f60


	//   ....[15]....
        /*00fc*/ 	.word	0x00000f90


	//   ....[16]....
        /*0100*/ 	.word	0x00001070


	//   ....[17]....
        /*0104*/ 	.word	0x00001090


	//   ....[18]....
        /*0108*/ 	.word	0x00001360


	//   ....[19]....
        /*010c*/ 	.word	0x000013a0


	//   ....[20]....
        /*0110*/ 	.word	0x000013b0


	//   ....[21]....
        /*0114*/ 	.word	0x00001400


	//   ....[22]....
        /*0118*/ 	.word	0x00001470


	//   ....[23]....
        /*011c*/ 	.word	0x000014a0


	//   ....[24]....
        /*0120*/ 	.word	0x00001520


	//   ....[25]....
        /*0124*/ 	.word	0x00001590


	//   ....[26]....
        /*0128*/ 	.word	0x00002010


	//   ....[27]....
        /*012c*/ 	.word	0x00002080


	//   ....[28]....
        /*0130*/ 	.word	0x000020f0


	//   ....[29]....
        /*0134*/ 	.word	0x00002160


	//   ....[30]....
        /*0138*/ 	.word	0x000021d0


	//   ....[31]....
        /*013c*/ 	.word	0x000026c0


	//   ....[32]....
        /*0140*/ 	.word	0x00002730


	//   ....[33]....
        /*0144*/ 	.word	0x000027a0


	//   ....[34]....
        /*0148*/ 	.word	0x00002810


	//   ....[35]....
        /*014c*/ 	.word	0x00002880


	//----- nvinfo : EIATTR_EXIT_INSTR_OFFSETS
	.align		4
.L_1591:
        /*0150*/ 	.byte	0x04, 0x1c
        /*0152*/ 	.short	(.L_1593 - .L_1592)


	//   ....[0]....
.L_1592:
        /*0154*/ 	.word	0x00000080


	//   ....[1]....
        /*0158*/ 	.word	0x00001fb0


	//----- nvinfo : EIATTR_MAX_THREADS
	.align		4
.L_1593:
        /*015c*/ 	.byte	0x04, 0x05
        /*015e*/ 	.short	(.L_1595 - .L_1594)
.L_1594:
        /*0160*/ 	.word	0x00000080
        /*0164*/ 	.word	0x00000001
        /*0168*/ 	.word	0x00000001


	//----- nvinfo : EIATTR_CRS_STACK_SIZE
	.align		4
.L_1595:
        /*016c*/ 	.byte	0x04, 0x1e
        /*016e*/ 	.short	(.L_1597 - .L_1596)
.L_1596:
        /*0170*/ 	.word	0x00000000


	//----- nvinfo : EIATTR_CBANK_PARAM_SIZE
	.align		4
.L_1597:
        /*0174*/ 	.byte	0x03, 0x19
        /*0176*/ 	.short	0x0058


	//----- nvinfo : EIATTR_PARAM_CBANK
	.align		4
        /*0178*/ 	.byte	0x04, 0x0a
        /*017a*/ 	.short	(.L_1599 - .L_1598)
	.align		4
.L_1598:
        /*017c*/ 	.word	index@(.nv.constant0._ZN10layer_norm13ln_fwd_kernelINS_13Kernel_traitsIffffjLj18432ELj4ELj1ELj4ELj16ENS_18Kernel_traits_baseILj18432EffffjLj128EEEEEEEvNS_9FwdParamsE)
        /*0180*/ 	.short	0x0210
        /*0182*/ 	.short	0x0058


	//----- nvinfo : EIATTR_SW_WAR
	.align		4
.L_1599:
        /*0184*/ 	.byte	0x04, 0x36
        /*0186*/ 	.short	(.L_1601 - .L_1600)
.L_1600:
        /*0188*/ 	.word	0x00000008
.L_1601:


//--------------------- .nv.info._ZN10layer_norm13ln_fwd_kernelINS_13Kernel_traitsI13__nv_bfloat16fS2_fjLj16384ELj2ELj1ELj4ELj16ENS_18Kernel_traits_baseILj16384ES2_fS2_fjLj128EEEEEEEvNS_9FwdParamsE --------------------------
	.section	.nv.info._ZN10layer_norm13ln_fwd_kernelINS_13Kernel_traitsI13__nv_bfloat16fS2_fjLj16384ELj2ELj1ELj4ELj16ENS_18Kernel_traits_baseILj16384ES2_fS2_fjLj128EEEEEEEvNS_9FwdParamsE,"",@"SHT_CUDA_INFO"
	.sectionflags	@""
	.align	4


	//----- nvinfo : EIATTR_CUDA_API_VERSION
	.align		4
        /*0000*/ 	.byte	0x04, 0x37
        /*0002*/ 	.short	(.L_1603 - .L_1602)
.L_1602:
        /*0004*/ 	.word	0x00000082


	//----- nvinfo : EIATTR_KPARAM_INFO
	.align		4
.L_1603:
        /*0008*/ 	.byte	0x04, 0x17
        /*000a*/ 	.short	(.L_1605 - .L_1604)
.L_1604:
        /*000c*/ 	.word	0x00000000
        /*0010*/ 	.short	0x0000
        /*0012*/ 	.short	0x0000
        /*0014*/ 	.byte	0x00, 0xf0, 0x61, 0x01


	//----- nvinfo : EIATTR_SPARSE_MMA_MASK
	.align		4
.L_1605:
        /*0018*/ 	.byte	0x03, 0x50
        /*001a*/ 	.short	0x0000


	//----- nvinfo : EIATTR_MAXREG_COUNT
	.align		4
        /*001c*/ 	.byte	0x03, 0x1b
        /*001e*/ 	.short	0x00ff


	//----- nvinfo : EIATTR_NUM_BARRIERS
	.align		4
        /*0020*/ 	.byte	0x02, 0x4c
        /*0022*/ 	.byte	0x01
	.zero		1


	//----- nvinfo : EIATTR_MERCURY_ISA_VERSION
	.align		4
        /*0024*/ 	.byte	0x03, 0x5f
        /*0026*/ 	.short	0x0101


	//----- nvinfo : EIATTR_COOP_GROUP_MASK_REGIDS
	.align		4
        /*0028*/ 	.byte	0x04, 0x29
        /*002a*/ 	.short	(.L_1607 - .L_1606)


	//   ....[0]....
.L_1606:
        /*002c*/ 	.word	0xffffffff


	//   ....[1]....
        /*0030*/ 	.word	0xffffffff


	//   ....[2]....
        /*0034*/ 	.word	0xffffffff


	//   ....[3]....
        /*0038*/ 	.word	0xffffffff


	//   ....[4]....
        /*003c*/ 	.word	0xffffffff


	//   ....[5]....
        /*0040*/ 	.word	0xffffffff


	//   ....[6]....
        /*0044*/ 	.word	0xffffffff


	//   ....[7]....
        /*0048*/ 	.word	0xffffffff


	//   ....[8]....
        /*004c*/ 	.word	0xffffffff


	//   ....[9]....
        /*0050*/ 	.word	0xffffffff


	//   ....[10]....
        /*0054*/ 	.word	0xffffffff


	//   ....[11]....
        /*0058*/ 	.word	0xffffffff


	//   ....[12]....
        /*005c*/ 	.word	0xffffffff


	//   ....[13]....
        /*0060*/ 	.word	0xffffffff


	//   ....[14]....
        /*0064*/ 	.word	0xffffffff


	//   ....[15]....
        /*0068*/ 	.word	0xffffffff


	//   ....[16]....
        /*006c*/ 	.word	0xffffffff


	//   ....[17]....
        /*0070*/ 	.word	0xffffffff


	//   ....[18]....
        /*0074*/ 	.word	0xffffffff


	//   ....[19]....
        /*0078*/ 	.word	0xffffffff


	//   ....[20]....
        /*007c*/ 	.word	0xffffffff


	//   ....[21]....
        /*0080*/ 	.word	0xffffffff


	//   ....[22]....
        /*0084*/ 	.word	0xffffffff


	//   ....[23]....
        /*0088*/ 	.word	0x05000099


	//   ....[24]....
        /*008c*/ 	.word	0x05000099


	//   ....[25]....
        /*0090*/ 	.word	0x05000099


	//   ....[26]....
        /*0094*/ 	.word	0x05000099


	//   ....[27]....
        /*0098*/ 	.word	0x05000099


	//   ....[28]....
        /*009c*/ 	.word	0x05000099


	//   ....[29]....
        /*00a0*/ 	.word	0x05000099


	//   ....[30]....
        /*00a4*/ 	.word	0x05000099


	//   ....[31]....
        /*00a8*/ 	.word	0x05000099


	//   ....[32]....
        /*00ac*/ 	.word	0x05000099


	//----- nvinfo : EIATTR_COOP_GROUP_INSTR_OFFSETS
	.align		4
.L_1607:
        /*00b0*/ 	.byte	0x04, 0x28
        /*00b2*/ 	.short	(.L_1609 - .L_1608)


	//   ....[0]....
.L_1608:
        /*00b4*/ 	.word	0x00000b40


	//   ....[1]....
        /*00b8*/ 	.word	0x00000b60


	//   ....[2]....
        /*00bc*/ 	.word	0x00000b80


	//   ....[3]....
        /*00c0*/ 	.word	0x00000ba0


	//   ....[4]....
        /*00c4*/ 	.word	0x00000bc0


	//   ....[5]....
        /*00c8*/ 	.word	0x000013f0


	//   ....[6]....
        /*00cc*/ 	.word	0x00001410


	//   ....[7]....
        /*00d0*/ 	.word	0x00001430


	//   ....[8]....
        /*00d4*/ 	.word	0x00001450


	//   ....[9]....
        /*00d8*/ 	.word	0x00001470


	//   ....[10]....
        /*00dc*/ 	.word	0x000015d0


	//   ....[11]....
        /*00e0*/ 	.word	0x00001620


	//   ....[12]....
        /*00e4*/ 	.word	0x00001630


	//   ....[13]....
        /*00e8*/ 	.word	0x00001680


	//   ....[14]....
        /*00ec*/ 	.word	0x000016d0


	//   ....[15]....
        /*00f0*/ 	.word	0x000016f0


	//   ....[16]....
        /*00f4*/ 	.word	0x000017f0


	//   ....[17]....
        /*00f8*/ 	.word	0x00001810


	//   ....[18]....
        /*00fc*/ 	.word	0x00001ad0


	//   ....[19]....
        /*0100*/ 	.word	0x00001b30


	//   ....[20]....
        /*0104*/ 	.word	0x00001b80


	//   ....[21]....
        /*0108*/ 	.word	0x00001bd0


	//   ....[22]....
        /*010c*/ 	.word	0x00001c70


	//   ....[23]....
        /*0110*/ 	.word	0x00003be0


	//   ....[24]....
        /*0114*/ 	.word	0x00003c50


	//   ....[25]....
        /*0118*/ 	.word	0x00003cc0


	//   ....[26]....
        /*011c*/ 	.word	0x00003d30


	//   ....[27]....
        /*0120*/ 	.word	0x00003da0


	//   ....[28]....
        /*0124*/ 	.word	0x00004620


	//   ....[29]....
        /*0128*/ 	.word	0x00004690


	//   ....[30]....
        /*012c*/ 	.word	0x00004700


	//   ....[31]....
        /*0130*/ 	.word	0x00004770


	//   ....[32]....
        /*0134*/ 	.word	0x000047e0


	//----- nvinfo : EIATTR_EXIT_INSTR_OFFSETS
	.align		4
.L_1609:
        /*0138*/ 	.byte	0x04, 0x1c
        /*013a*/ 	.short	(.L_1611 - .L_1610)


	//   ....[0]....
.L_1610:
        /*013c*/ 	.word	0x00000070


	//   ....[1]....
        /*0140*/ 	.word	0x00003b80


	//----- nvinfo : EIATTR_MAX_THREADS
	.align		4
.L_1611:
        /*0144*/ 	.byte	0x04, 0x05
        /*0146*/ 	.short	(.L_1613 - .L_1612)
.L_1612:
        /*0148*/ 	.word	0x00000080
        /*014c*/ 	.word	0x00000001
        /*0150*/ 	.word	0x00000001


	//----- nvinfo : EIATTR_CRS_STACK_SIZE
	.align		4
.L_1613:
        /*0154*/ 	.byte	0x04, 0x1e
        /*0156*/ 	.short	(.L_1615 - .L_1614)
.L_1614:
        /*0158*/ 	.word	0x00000000


	//----- nvinfo : EIATTR_CBANK_PARAM_SIZE
	.align		4
.L_1615:
        /*015c*/ 	.byte	0x03, 0x19
        /*015e*/ 	.short	0x0058


	//----- nvinfo : EIATTR_PARAM_CBANK
	.align		4
        /*0160*/ 	.byte	0x04, 0x0a
        /*0162*/ 	.short	(.L_1617 - .L_1616)
	.align		4
.L_1616:
        /*0164*/ 	.word	index@(.nv.constant0._ZN10layer_norm13ln_fwd_kernelINS_13Kernel_traitsI13__nv_bfloat16fS2_fjLj16384ELj2ELj1ELj4ELj16ENS_18Kernel_traits_baseILj16384ES2_fS2_fjLj128EEEEEEEvNS_9FwdParamsE)
        /*0168*/ 	.short	0x0210
        /*016a*/ 	.short	0x0058


	//----- nvinfo : EIATTR_SW_WAR
	.align		4
.L_1617:
        /*016c*/ 	.byte	0x04, 0x36
        /*016e*/ 	.short	(.L_1619 - .L_1618)
.L_1618:
        /*0170*/ 	.word	0x00000008
.L_1619:


//--------------------- .nv.info._ZN10layer_norm13ln_fwd_kernelINS_13Kernel_traitsI13__nv_bfloat16S2_S2_fjLj16384ELj2ELj1ELj4ELj16ENS_18Kernel_traits_baseILj16384ES2_S2_S2_fjLj128EEEEEEEvNS_9FwdParamsE --------------------------
	.section	.nv.info._ZN10layer_norm13ln_fwd_kernelINS_13Kernel_traitsI13__nv_bfloat16S2_S2_fjLj16384ELj2ELj1ELj4ELj16ENS_18Kernel_traits_baseILj16384ES2_S2_S2_fjLj128EEEEEEEvNS_9FwdParamsE,"",@"SHT_CUDA_INFO"
	.sectionflags	@""
	.align	4


	//----- nvinfo : EIATTR_CUDA_API_VERSION
	.align		4
        /*0000*/ 	.byte	0x04, 0x37
        /*0002*/ 	.short	(.L_1621 - .L_1620)
.L_1620:
        /*0004*/ 	.word	0x00000082


	//----- nvinfo : EIATTR_KPARAM_INFO
	.align		4
.L_1621:
        /*0008*/ 	.byte	0x04, 0x17
        /*000a*/ 	.short	(.L_1623 - .L_1622)
.L_1622:
        /*000c*/ 	.word	0x00000000
        /*0010*/ 	.short	0x0000
        /*0012*/ 	.short	0x0000
        /*0014*/ 	.byte	0x00, 0xf0, 0x61, 0x01


	//----- nvinfo : EIATTR_SPARSE_MMA_MASK
	.align		4
.L_1623:
        /*0018*/ 	.byte	0x03, 0x50
        /*001a*/ 	.short	0x0000


	//----- nvinfo : EIATTR_MAXREG_COUNT
	.align		4
        /*001c*/ 	.byte	0x03, 0x1b
        /*001e*/ 	.short	0x00ff


	//----- nvinfo : EIATTR_NUM_BARRIERS
	.align		4
        /*0020*/ 	.byte	0x02, 0x4c
        /*0022*/ 	.byte	0x01
	.zero		1


	//----- nvinfo : EIATTR_MERCURY_ISA_VERSION
	.align		4
        /*0024*/ 	.byte	0x03, 0x5f
        /*0026*/ 	.short	0x0101


	//----- nvinfo : EIATTR_COOP_GROUP_MASK_REGIDS
	.align		4
        /*0028*/ 	.byte	0x04, 0x29
        /*002a*/ 	.short	(.L_1625 - .L_1624)


	//   ....[0]....
.L_1624:
        /*002c*/ 	.word	0xffffffff


	//   ....[1]....
        /*0030*/ 	.word	0xffffffff


	//   ....[2]....
        /*0034*/ 	.word	0xffffffff


	//   ....[3]....
        /*0038*/ 	.word	0xffffffff


	//   ....[4]....
        /*003c*/ 	.word	0xffffffff


	//   ....[5]....
        /*0040*/ 	.word	0xffffffff


	//   ....[6]....
        /*0044*/ 	.word	0xffffffff


	//   ....[7]....
        /*0048*/ 	.word	0xffffffff


	//   ....[8]....
        /*004c*/ 	.word	0xffffffff


	//   ....[9]....
        /*0050*/ 	.word	0xffffffff


	//   ....[10]....
        /*0054*/ 	.word	0xffffffff


	//   ....[11]....
        /*0058*/ 	.word	0xffffffff


	//   ....[12]....
        /*005c*/ 	.word	0xffffffff


	//   ....[13]....
        /*0060*/ 	.word	0xffffffff


	//   ....[14]....
        /*0064*/ 	.word	0xffffffff


	//   ....[15]....
        /*0068*/ 	.word	0xffffffff


	//   ....[16]....
        /*006c*/ 	.word	0xffffffff


	//   ....[17]....
        /*0070*/ 	.word	0xffffffff


	//   ....[18]....
        /*0074*/ 	.word	0xffffffff


	//   ....[19]....
        /*0078*/ 	.word	0xffffffff


	//   ....[20]....
        /*007c*/ 	.word	0xffffffff


	//   ....[21]....
        /*0080*/ 	.word	0xffffffff


	//   ....[22]....
        /*0084*/ 	.word	0xffffffff


	//   ....[23]....
        /*0088*/ 	.word	0x0500008a


	//   ....[24]....
        /*008c*/ 	.word	0x0500008a


	//   ....[25]....
        /*0090*/ 	.word	0x0500008a


	//   ....[26]....
        /*0094*/ 	.word	0x0500008a


	//   ....[27]....
        /*0098*/ 	.word	0x0500008a


	//   ....[28]....
        /*009c*/ 	.word	0x0500008a


	//   ....[29]....
        /*00a0*/ 	.word	0x0500008a


	//   ....[30]....
        /*00a4*/ 	.word	0x0500008a


	//   ....[31]....
        /*00a8*/ 	.word	0x0500008a


	//   ....[32]....
        /*00ac*/ 	.word	0x0500008a


	//----- nvinfo : EIATTR_COOP_GROUP_INSTR_OFFSETS
	.align		4
.L_1625:
        /*00b0*/ 	.byte	0x04, 0x28
        /*00b2*/ 	.short	(.L_1627 - .L_1626)


	//   ....[0]....
.L_1626:
        /*00b4*/ 	.word	0x00000e80


	//   ....[1]....
        /*00b8*/ 	.word	0x00000ea0


	//   ....[2]....
        /*00bc*/ 	.word	0x00000ec0


	//   ....[3]....
        /*00c0*/ 	.word	0x00000ee0


	//   ....[4]....
        /*00c4*/ 	.word	0x00000f00


	//   ....[5]....
        /*00c8*/ 	.word	0x00001730


	//   ....[6]....
        /*00cc*/ 	.word	0x00001750


	//   ....[7]....
        /*00d0*/ 	.word	0x00001770


	//   ....[8]....
        /*00d4*/ 	.word	0x00001790


	//   ....[9]....
        /*00d8*/ 	.word	0x000017b0


	//   ....[10]....
        /*00dc*/ 	.word	0x000018e0


	//   ....[11]....
        /*00e0*/ 	.word	0x00001960


	//   ....[12]....
        /*00e4*/ 	.word	0x00001970


	//   ....[13]....
        /*00e8*/ 	.word	0x000019d0


	//   ....[14]....
        /*00ec*/ 	.word	0x00001a10


	//   ....[15]....
        /*00f0*/ 	.word	0x00001a40


	//   ....[16]....
        /*00f4*/ 	.word	0x00001b20


	//   ....[17]....
        /*00f8*/ 	.word	0x00001b40


	//   ....[18]....
        /*00fc*/ 	.word	0x00001e10


	//   ....[19]....
        /*0100*/ 	.word	0x00001e60


	//   ....[20]....
        /*0104*/ 	.word	0x00001e70


	//   ....[21]....
        /*0108*/ 	.word	0x00001f20


	//   ....[22]....
        /*010c*/ 	.word	0x00001f30


	//   ....[23]....
        /*0110*/ 	.word	0x00002d80


	//   ....[24]....
        /*0114*/ 	.word	0x00002df0


	//   ....[25]....
        /*0118*/ 	.word	0x00002e60


	//   ....[26]....
        /*011c*/ 	.word	0x00002ed0


	//   ....[27]....
        /*0120*/ 	.word	0x00002f40


	//   ....[28]....
        /*0124*/ 	.word	0x000037c0


	//   ....[29]....
        /*0128*/ 	.word	0x00003830


	//   ....[30]....
        /*012c*/ 	.word	0x000038a0


	//   ....[31]....
        /*0130*/ 	.word	0x00003910


	//   ....[32]....
        /*0134*/ 	.word	0x00003980


	//----- nvinfo : EIATTR_EXIT_INSTR_OFFSETS
	.align		4
.L_1627:
        /*0138*/ 	.byte	0x04, 0x1c
        /*013a*/ 	.short	(.L_1629 - .L_1628)


	//   ....[0]....
.L_1628:
        /*013c*/ 	.word	0x00000070


	//   ....[1]....
        /*0140*/ 	.word	0x00002d20


	//----- nvinfo : EIATTR_MAX_THREADS
	.align		4
.L_1629:
        /*0144*/ 	.byte	0x04, 0x05
        /*0146*/ 	.short	(.L_1631 - .L_1630)
.L_1630:
        /*0148*/ 	.word	0x00000080
        /*014c*/ 	.word	0x00000001
        /*0150*/ 	.word	0x00000001


	//----- nvinfo : EIATTR_CRS_STACK_SIZE
	.align		4
.L_1631:
        /*0154*/ 	.byte	0x04, 0x1e
        /*0156*/ 	.short	(.L_1633 - .L_1632)
.L_1632:
        /*0158*/ 	.word	0x00000000


	//----- nvinfo : EIATTR_CBANK_PARAM_SIZE
	.align		4
.L_1633:
        /*015c*/ 	.byte	0x03, 0x19
        /*015e*/ 	.short	0x0058


	//----- nvinfo : EIATTR_PARAM_CBANK
	.align		4
        /*0160*/ 	.byte	0x04, 0x0a
        /*0162*/ 	.short	(.L_1635 - .L_1634)
	.align		4
.L_1634:
        /*0164*/ 	.word	index@(.nv.constant0._ZN10layer_norm13ln_fwd_kernelINS_13Kernel_traitsI13__nv_bfloat16S2_S2_fjLj16384ELj2ELj1ELj4ELj16ENS_18Kernel_traits_baseILj16384ES2_S2_S2_fjLj128EEEEEEEvNS_9FwdParamsE)
        /*0168*/ 	.short	0x0210
        /*016a*/ 	.short	0x0058


	//----- nvinfo : EIATTR_SW_WAR
	.align		4
.L_1635:
        /*016c*/ 	.byte	0x04, 0x36
        /*016e*/ 	.short	(.L_1637 - .L_1636)
.L_1636:
        /*0170*/ 	.word	0x00000008
.L_1637:


//--------------------- .nv.info._ZN10layer_norm13ln_fwd_kernelINS_13Kernel_traitsI6__halffS2_fjLj16384ELj2ELj1ELj4ELj16ENS_18Kernel_traits_baseILj16384ES2_fS2_fjLj128EEEEEEEvNS_9FwdParamsE --------------------------
	.section	.nv.info._ZN10layer_norm13ln_fwd_kernelINS_13Kernel_traitsI6__halffS2_fjLj16384ELj2ELj1ELj4ELj16ENS_18Kernel_traits_baseILj16384ES2_fS2_fjLj128EEEEEEEvNS_9FwdParamsE,"",@"SHT_CUDA_INFO"
	.sectionflags	@""
	.align	4


	//----- nvinfo : EIATTR_CUDA_API_VERSION
	.align		4
        /*0000*/ 	.byte	0x04, 0x37
        /*0002*/ 	.short	(.L_1639 - .L_1638)
.L_1638:
        /*0004*/ 	.word	0x00000082


	//----- nvinfo : EIATTR_KPARAM_INFO
	.align		4
.L_1639:
        /*0008*/ 	.byte	0x04, 0x17
        /*000a*/ 	.short	(.L_1641 - .L_1640)
.L_1640:
        /*000c*/ 	.word	0x00000000
        /*0010*/ 	.short	0x0000
        /*0012*/ 	.short	0x0000
        /*0014*/ 	.byte	0x00, 0xf0, 0x61, 0x01


	//----- nvinfo : EIATTR_SPARSE_MMA_MASK
	.align		4
.L_1641:
        /*0018*/ 	.byte	0x03, 0x50
        /*001a*/ 	.short	0x0000


	//----- nvinfo : EIATTR_MAXREG_COUNT
	.align		4
        /*001c*/ 	.byte	0x03, 0x1b
        /*001e*/ 	.short	0x00ff


	//----- nvinfo : EIATTR_NUM_BARRIERS
	.align		4
        /*0020*/ 	.byte	0x02, 0x4c
        /*0022*/ 	.byte	0x01
	.zero		1


	//----- nvinfo : EIATTR_MERCURY_ISA_VERSION
	.align		4
        /*0024*/ 	.byte	0x03, 0x5f
        /*0026*/ 	.short	0x0101


	//----- nvinfo : EIATTR_COOP_GROUP_MASK_REGIDS
	.align		4
        /*0028*/ 	.byte	0x04, 0x29
        /*002a*/ 	.short	(.L_1643 - .L_1642)


	//   ....[0]....
.L_1642:
        /*002c*/ 	.word	0xffffffff


	//   ....[1]....
        /*0030*/ 	.word	0xffffffff


	//   ....[2]....
        /*0034*/ 	.word	0xffffffff


	//   ....[3]....
        /*0038*/ 	.word	0xffffffff


	//   ....[4]....
        /*003c*/ 	.word	0xffffffff


	//   ....[5]....
        /*0040*/ 	.word	0xffffffff


	//   ....[6]....
        /*0044*/ 	.word	0xffffffff


	//   ....[7]....
        /*0048*/ 	.word	0xffffffff


	//   ....[8]....
        /*004c*/ 	.word	0xffffffff


	//   ....[9]....
        /*0050*/ 	.word	0xffffffff


	//   ....[10]....
        /*0054*/ 	.word	0xffffffff


	//   ....[11]....
        /*0058*/ 	.word	0xffffffff


	//   ....[12]....
        /*005c*/ 	.word	0xffffffff


	//   ....[13]....
        /*0060*/ 	.word	0xffffffff


	//   ....[14]....
        /*0064*/ 	.word	0xffffffff


	//   ....[15]....
        /*0068*/ 	.word	0xffffffff


	//   ....[16]....
        /*006c*/ 	.word	0xffffffff


	//   ....[17]....
        /*0070*/ 	.word	0xffffffff


	//   ....[18]....
        /*0074*/ 	.word	0xffffffff


	//   ....[19]....
        /*0078*/ 	.word	0xffffffff


	//   ....[20]....
        /*007c*/ 	.word	0xffffffff


	//   ....[21]....
        /*0080*/ 	.word	0xffffffff


	//   ....[22]....
        /*0084*/ 	.word	0xffffffff


	//   ....[23]....
        /*0088*/ 	.word	0x05000099


	//   ....[24]....
        /*008c*/ 	.word	0x05000099


	//   ....[25]....
        /*0090*/ 	.word	0x05000099


	//   ....[26]....
        /*0094*/ 	.word	0x05000099


	//   ....[27]....
        /*0098*/ 	.word	0x05000099


	//   ....[28]....
        /*009c*/ 	.word	0x05000099


	//   ....[29]....
        /*00a0*/ 	.word	0x05000099


	//   ....[30]....
        /*00a4*/ 	.word	0x05000099


	//   ....[31]....
        /*00a8*/ 	.word	0x05000099


	//   ....[32]....
        /*00ac*/ 	.word	0x05000099


	//----- nvinfo : EIATTR_COOP_GROUP_INSTR_OFFSETS
	.align		4
.L_1643:
        /*00b0*/ 	.byte	0x04, 0x28
        /*00b2*/ 	.short	(.L_1645 - .L_1644)


	//   ....[0]....
.L_1644:
        /*00b4*/ 	.word	0x00000b40


	//   ....[1]....
        /*00b8*/ 	.word	0x00000b60


	//   ....[2]....
        /*00bc*/ 	.word	0x00000b80


	//   ....[3]....
        /*00c0*/ 	.word	0x00000ba0


	//   ....[4]....
        /*00c4*/ 	.word	0x00000bc0


	//   ....[5]....
        /*00c8*/ 	.word	0x000013f0


	//   ....[6]....
        /*00cc*/ 	.word	0x00001410


	//   ....[7]....
        /*00d0*/ 	.word	0x00001430


	//   ....[8]....
        /*00d4*/ 	.word	0x00001450


	//   ....[9]....
        /*00d8*/ 	.word	0x00001470


	//   ....[10]....
        /*00dc*/ 	.word	0x000015d0


	//   ....[11]....
        /*00e0*/ 	.word	0x00001620


	//   ....[12]....
        /*00e4*/ 	.word	0x00001630


	//   ....[13]....
        /*00e8*/ 	.word	0x00001680


	//   ....[14]....
        /*00ec*/ 	.word	0x000016d0


	//   ....[15]....
        /*00f0*/ 	.word	0x000016f0


	//   ....[16]....
        /*00f4*/ 	.word	0x000017f0


	//   ....[17]....
        /*00f8*/ 	.word	0x00001810


	//   ....[18]....
        /*00fc*/ 	.word	0x00001ad0


	//   ....[19]....
        /*0100*/ 	.word	0x00001b30


	//   ....[20]....
        /*0104*/ 	.word	0x00001b80


	//   ....[21]....
        /*0108*/ 	.word	0x00001bd0


	//   ....[22]....
        /*010c*/ 	.word	0x00001c70


	//   ....[23]....
        /*0110*/ 	.word	0x00003be0


	//   ....[24]....
        /*0114*/ 	.word	0x00003c50


	//   ....[25]....
        /*0118*/ 	.word	0x00003cc0


	//   ....[26]....
        /*011c*/ 	.word	0x00003d30


	//   ....[27]....
        /*0120*/ 	.word	0x00003da0


	//   ....[28]....
        /*0124*/ 	.word	0x00004620


	//   ....[29]....
        /*0128*/ 	.word	0x00004690


	//   ....[30]....
        /*012c*/ 	.word	0x00004700


	//   ....[31]....
        /*0130*/ 	.word	0x00004770


	//   ....[32]....
        /*0134*/ 	.word	0x000047e0


	//----- nvinfo : EIATTR_EXIT_INSTR_OFFSETS
	.align		4
.L_1645:
        /*0138*/ 	.byte	0x04, 0x1c
        /*013a*/ 	.short	(.L_1647 - .L_1646)


	//   ....[0]....
.L_1646:
        /*013c*/ 	.word	0x00000070


	//   ....[1]....
        /*0140*/ 	.word	0x00003b80


	//----- nvinfo : EIATTR_MAX_THREADS
	.align		4
.L_1647:
        /*0144*/ 	.byte	0x04, 0x05
        /*0146*/ 	.short	(.L_1649 - .L_1648)
.L_1648:
        /*0148*/ 	.word	0x00000080
        /*014c*/ 	.word	0x00000001
        /*0150*/ 	.word	0x00000001


	//----- nvinfo : EIATTR_CRS_STACK_SIZE
	.align		4
.L_1649:
        /*0154*/ 	.byte	0x04, 0x1e
        /*0156*/ 	.short	(.L_1651 - .L_1650)
.L_1650:
        /*0158*/ 	.word	0x00000000


	//----- nvinfo : EIATTR_CBANK_PARAM_SIZE
	.align		4
.L_1651:
        /*015c*/ 	.byte	0x03, 0x19
        /*015e*/ 	.short	0x0058


	//----- nvinfo : EIATTR_PARAM_CBANK
	.align		4
        /*0160*/ 	.byte	0x04, 0x0a
        /*0162*/ 	.short	(.L_1653 - .L_1652)
	.align		4
.L_1652:
        /*0164*/ 	.word	index@(.nv.constant0._ZN10layer_norm13ln_fwd_kernelINS_13Kernel_traitsI6__halffS2_fjLj16384ELj2ELj1ELj4ELj16ENS_18Kernel_traits_baseILj16384ES2_fS2_fjLj128EEEEEEEvNS_9FwdParamsE)
        /*0168*/ 	.short	0x0210
        /*016a*/ 	.short	0x0058


	//----- nvinfo : EIATTR_SW_WAR
	.align		4
.L_1653:
        /*016c*/ 	.byte	0x04, 0x36
        /*016e*/ 	.short	(.L_1655 - .L_1654)
.L_1654:
        /*0170*/ 	.word	0x00000008
.L_1655:


//--------------------- .nv.info._ZN10layer_norm13ln_fwd_kernelINS_13Kernel_traitsI6__halfS2_S2_fjLj16384ELj2ELj1ELj4ELj16ENS_18Kernel_traits_baseILj16384ES2_S2_S2_fjLj128EEEEEEEvNS_9FwdParamsE --------------------------
	.section	.nv.info._ZN10layer_norm13ln_fwd_kernelINS_13Kernel_traitsI6__halfS2_S2_fjLj16384ELj2ELj1ELj4ELj16ENS_18Kernel_traits_baseILj16384ES2_S2_S2_fjLj128EEEEEEEvNS_9FwdParamsE,"",@"SHT_CUDA_INFO"
	.sectionflags	@""
	.align	4


	//----- nvinfo : EIATTR_CUDA_API_VERSION
	.align		4
        /*0000*/ 	.byte	0x04, 0x37
        /*0002*/ 	.short	(.L_1657 - .L_1656)
.L_1656:
        /*0004*/ 	.word	0x00000082


	//----- nvinfo : EIATTR_KPARAM_INFO
	.align		4
.L_1657:
        /*0008*/ 	.byte	0x04, 0x17
        /*000a*/ 	.short	(.L_1659 - .L_1658)
.L_1658:
        /*000c*/ 	.word	0x00000000
        /*0010*/ 	.short	0x0000
        /*0012*/ 	.short	0x0000
        /*0014*/ 	.byte	0x00, 0xf0, 0x61, 0x01


	//----- nvinfo : EIATTR_SPARSE_MMA_MASK
	.align		4
.L_1659:
        /*0018*/ 	.byte	0x03, 0x50
        /*001a*/ 	.short	0x0000


	//----- nvinfo : EIATTR_MAXREG_COUNT
	.align		4
        /*001c*/ 	.byte	0x03, 0x1b
        /*001e*/ 	.short	0x00ff


	//----- nvinfo : EIATTR_NUM_BARRIERS
	.align		4
        /*0020*/ 	.byte	0x02, 0x4c
        /*0022*/ 	.byte	0x01
	.zero		1


	//----- nvinfo : EIATTR_MERCURY_ISA_VERSION
	.align		4
        /*0024*/ 	.byte	0x03, 0x5f
        /*0026*/ 	.short	0x0101


	//----- nvinfo : EIATTR_COOP_GROUP_MASK_REGIDS
	.align		4
        /*0028*/ 	.byte	0x04, 0x29
        /*002a*/ 	.short	(.L_1661 - .L_1660)


	//   ....[0]....
.L_1660:
        /*002c*/ 	.word	0xffffffff


	//   ....[1]....
        /*0030*/ 	.word	0xffffffff


	//   ....[2]....
        /*0034*/ 	.word	0xffffffff


	//   ....[3]....
        /*0038*/ 	.word	0xffffffff


	//   ....[4]....
        /*003c*/ 	.word	0xffffffff


	//   ....[5]....
        /*0040*/ 	.word	0xffffffff


	//   ....[6]....
        /*0044*/ 	.word	0xffffffff


	//   ....[7]....
        /*0048*/ 	.word	0xffffffff


	//   ....[8]....
        /*004c*/ 	.word	0xffffffff


	//   ....[9]....
        /*0050*/ 	.word	0xffffffff


	//   ....[10]....
        /*0054*/ 	.word	0xffffffff


	//   ....[11]....
        /*0058*/ 	.word	0xffffffff


	//   ....[12]....
        /*005c*/ 	.word	0xffffffff


	//   ....[13]....
        /*0060*/ 	.word	0xffffffff


	//   ....[14]....
        /*0064*/ 	.word	0xffffffff


	//   ....[15]....
        /*0068*/ 	.word	0xffffffff


	//   ....[16]....
        /*006c*/ 	.word	0xffffffff


	//   ....[17]....
        /*0070*/ 	.word	0xffffffff


	//   ....[18]....
        /*0074*/ 	.word	0xffffffff


	//   ....[19]....
        /*0078*/ 	.word	0xffffffff


	//   ....[20]....
        /*007c*/ 	.word	0xffffffff


	//   ....[21]....
        /*0080*/ 	.word	0xffffffff


	//   ....[22]....
        /*0084*/ 	.word	0xffffffff


	//   ....[23]....
        /*0088*/ 	.word	0x0500008a


	//   ....[24]....
        /*008c*/ 	.word	0x0500008a


	//   ....[25]....
        /*0090*/ 	.word	0x0500008a


	//   ....[26]....
        /*0094*/ 	.word	0x0500008a


	//   ....[27]....
        /*0098*/ 	.word	0x0500008a


	//   ....[28]....
        /*009c*/ 	.word	0x0500008a


	//   ....[29]....
        /*00a0*/ 	.word	0x0500008a


	//   ....[30]....
        /*00a4*/ 	.word	0x0500008a


	//   ....[31]....
        /*00a8*/ 	.word	0x0500008a


	//   ....[32]....
        /*00ac*/ 	.word	0x0500008a


	//----- nvinfo : EIATTR_COOP_GROUP_INSTR_OFFSETS
	.align		4
.L_1661:
        /*00b0*/ 	.byte	0x04, 0x28
        /*00b2*/ 	.short	(.L_1663 - .L_1662)


	//   ....[0]....
.L_1662:
        /*00b4*/ 	.word	0x00000c80


	//   ....[1]....
        /*00b8*/ 	.word	0x00000ca0


	//   ....[2]....
        /*00bc*/ 	.word	0x00000cc0


	//   ....[3]....
        /*00c0*/ 	.word	0x00000ce0


	//   ....[4]....
        /*00c4*/ 	.word	0x00000d00


	//   ....[5]....
        /*00c8*/ 	.word	0x00001530


	//   ....[6]....
        /*00cc*/ 	.word	0x00001550


	//   ....[7]....
        /*00d0*/ 	.word	0x00001570


	//   ....[8]....
        /*00d4*/ 	.word	0x00001590


	//   ....[9]....
        /*00d8*/ 	.word	0x000015b0


	//   ....[10]....
        /*00dc*/ 	.word	0x000016e0


	//   ....[11]....
        /*00e0*/ 	.word	0x00001760


	//   ....[12]....
        /*00e4*/ 	.word	0x00001770


	//   ....[13]....
        /*00e8*/ 	.word	0x000017d0


	//   ....[14]....
        /*00ec*/ 	.word	0x00001810


	//   ....[15]....
        /*00f0*/ 	.word	0x00001840


	//   ....[16]....
        /*00f4*/ 	.word	0x00001920


	//   ....[17]....
        /*00f8*/ 	.word	0x00001940


	//   ....[18]....
        /*00fc*/ 	.word	0x00001c10


	//   ....[19]....
        /*0100*/ 	.word	0x00001c60


	//   ....[20]....
        /*0104*/ 	.word	0x00001c70


	//   ....[21]....
        /*0108*/ 	.word	0x00001d20


	//   ....[22]....
        /*010c*/ 	.word	0x00001d30


	//   ....[23]....
        /*0110*/ 	.word	0x00002b80


	//   ....[24]....
        /*0114*/ 	.word	0x00002bf0


	//   ....[25]....
        /*0118*/ 	.word	0x00002c60


	//   ....[26]....
        /*011c*/ 	.word	0x00002cd0


	//   ....[27]....
        /*0120*/ 	.word	0x00002d40


	//   ....[28]....
        /*0124*/ 	.word	0x000035c0


	//   ....[29]....
        /*0128*/ 	.word	0x00003630


	//   ....[30]....
        /*012c*/ 	.word	0x000036a0


	//   ....[31]....
        /*0130*/ 	.word	0x00003710


	//   ....[32]....
        /*0134*/ 	.word	0x00003780


	//----- nvinfo : EIATTR_EXIT_INSTR_OFFSETS
	.align		4
.L_1663:
        /*0138*/ 	.byte	0x04, 0x1c
        /*013a*/ 	.short	(.L_1665 - .L_1664)


	//   ....[0]....
.L_1664:
        /*013c*/ 	.word	0x00000070


	//   ....[1]....
        /*0140*/ 	.word	0x00002b20


	//----- nvinfo : EIATTR_MAX_THREADS
	.align		4
.L_1665:
        /*0144*/ 	.byte	0x04, 0x05
        /*0146*/ 	.short	(.L_1667 - .L_1666)
.L_1666:
        /*0148*/ 	.word	0x00000080
        /*014c*/ 	.word	0x00000001
        /*0150*/ 	.word	0x00000001


	//----- nvinfo : EIATTR_CRS_STACK_SIZE
	.align		4
.L_1667:
        /*0154*/ 	.byte	0x04, 0x1e
        /*0156*/ 	.short	(.L_1669 - .L_1668)
.L_1668:
        /*0158*/ 	.word	0x00000000


	//----- nvinfo : EIATTR_CBANK_PARAM_SIZE
	.align		4
.L_1669:
        /*015c*/ 	.byte	0x03, 0x19
        /*015e*/ 	.short	0x0058


	//----- nvinfo : EIATTR_PARAM_CBANK
	.align		4
        /*0160*/ 	.byte	0x04, 0x0a
        /*0162*/ 	.short	(.L_1671 - .L_1670)
	.align		4
.L_1670:
        /*0164*/ 	.word	index@(.nv.constant0._ZN10layer_norm13ln_fwd_kernelINS_13Kernel_traitsI6__halfS2_S2_fjLj16384ELj2ELj1ELj4ELj16ENS_18Kernel_traits_baseILj16384ES2_S2_S2_fjLj128EEEEEEEvNS_9FwdParamsE)
        /*0168*/ 	.short	0x0210
        /*016a*/ 	.short	0x0058


	//----- nvinfo : EIATTR_SW_WAR
	.align		4
.L_1671:
        /*016c*/ 	.byte	0x04, 0x36
        /*016e*/ 	.short	(.L_1673 - .L_1672)
.L_1672:
        /*0170*/ 	.word	0x00000008
.L_1673:


//--------------------- .nv.info._ZN10layer_norm13ln_fwd_kernelINS_13Kernel_traitsIffffjLj16384ELj2ELj1ELj4ELj16ENS_18Kernel_traits_baseILj16384EffffjLj128EEEEEEEvNS_9FwdParamsE --------------------------
	.section	.nv.info._ZN10layer_norm13ln_fwd_kernelINS_13Kernel_traitsIffffjLj16384ELj2ELj1ELj4ELj16ENS_18Kernel_traits_baseILj16384EffffjLj128EEEEEEEvNS_9FwdParamsE,"",@"SHT_CUDA_INFO"
	.sectionflags	@""
	.align	4


	//----- nvinfo : EIATTR_CUDA_API_VERSION
	.align		4
        /*0000*/ 	.byte	0x04, 0x37
        /*0002*/ 	.short	(.L_1675 - .L_1674)
.L_1674:
        /*0004*/ 	.word	0x00000082


	//----- nvinfo : EIATTR_KPARAM_INFO
	.align		4
.L_1675:
        /*0008*/ 	.byte	0x04, 0x17
        /*000a*/ 	.short	(.L_1677 - .L_1676)
.L_1676:
        /*000c*/ 	.word	0x00000000
        /*0010*/ 	.short	0x0000
        /*0012*/ 	.short	0x0000
        /*0014*/ 	.byte	0x00, 0xf0, 0x61, 0x01


	//----- nvinfo : EIATTR_SPARSE_MMA_MASK
	.align		4
.L_1677:
        /*0018*/ 	.byte	0x03, 0x50
        /*001a*/ 	.short	0x0000


	//----- nvinfo : EIATTR_MAXREG_COUNT
	.align		4
        /*001c*/ 	.byte	0x03, 0x1b
        /*001e*/ 	.short	0x00ff


	//----- nvinfo : EIATTR_NUM_BARRIERS
	.align		4
        /*0020*/ 	.byte	0x02, 0x4c
        /*0022*/ 	.byte	0x01
	.zero		1


	//----- nvinfo : EIATTR_MERCURY_ISA_VERSION
	.align		4
        /*0024*/ 	.byte	0x03, 0x5f
        /*0026*/ 	.short	0x0101


	//----- nvinfo : EIATTR_COOP_GROUP_MASK_REGIDS
	.align		4
        /*0028*/ 	.byte	0x04, 0x29
        /*002a*/ 	.short	(.L_1679 - .L_1678)


	//   ....[0]....
.L_1678:
        /*002c*/ 	.word	0xffffffff


	//   ....[1]....
        /*0030*/ 	.word	0xffffffff


	//   ....[2]....
        /*0034*/ 	.word	0xffffffff


	//   ....[3]....
        /*0038*/ 	.word	0xffffffff


	//   ....[4]....
        /*003c*/ 	.word	0xffffffff


	//   ....[5]....
        /*0040*/ 	.word	0xffffffff


	//   ....[6]....
        /*0044*/ 	.word	0xffffffff


	//   ....[7]....
        /*0048*/ 	.word	0xffffffff


	//   ....[8]....
        /*004c*/ 	.word	0xffffffff


	//   ....[9]....
        /*0050*/ 	.word	0xffffffff


	//   ....[10]....
        /*0054*/ 	.word	0xffffffff


	//   ....[11]....
        /*0058*/ 	.word	0xffffffff


	//   ....[12]....
        /*005c*/ 	.word	0xffffffff


	//   ....[13]....
        /*0060*/ 	.word	0xffffffff


	//   ....[14]....
        /*0064*/ 	.word	0xffffffff


	//   ....[15]....
        /*0068*/ 	.word	0xffffffff


	//   ....[16]....
        /*006c*/ 	.word	0xffffffff


	//   ....[17]....
        /*0070*/ 	.word	0xffffffff


	//   ....[18]....
        /*0074*/ 	.word	0xffffffff


	//   ....[19]....
        /*0078*/ 	.word	0xffffffff


	//   ....[20]....
        /*007c*/ 	.word	0xffffffff


	//   ....[21]....
        /*0080*/ 	.word	0xffffffff


	//   ....[22]....
        /*0084*/ 	.word	0xffffffff


	//   ....[23]....
        /*0088*/ 	.word	0x050000e1


	//   ....[24]....
        /*008c*/ 	.word	0x050000e1


	//   ....[25]....
        /*0090*/ 	.word	0x050000e1


	//   ....[26]....
        /*0094*/ 	.word	0x050000e1


	//   ....[27]....
        /*0098*/ 	.word	0x050000e1


	//   ....[28]....
        /*009c*/ 	.word	0x050000e1


	//   ....[29]....
        /*00a0*/ 	.word	0x050000e1


	//   ....[30]....
        /*00a4*/ 	.word	0x050000e1


	//   ....[31]....
        /*00a8*/ 	.word	0x050000e1


	//   ....[32]....
        /*00ac*/ 	.word	0x050000e1


	//----- nvinfo : EIATTR_COOP_GROUP_INSTR_OFFSETS
	.align		4
.L_1679:
        /*00b0*/ 	.byte	0x04, 0x28
        /*00b2*/ 	.short	(.L_1681 - .L_1680)


	//   ....[0]....
.L_1680:
        /*00b4*/ 	.word	0x00000b20


	//   ....[1]....
        /*00b8*/ 	.word	0x00000b40


	//   ....[2]....
        /*00bc*/ 	.word	0x00000b60


	//   ....[3]....
        /*00c0*/ 	.word	0x00000b80


	//   ....[4]....
        /*00c4*/ 	.word	0x00000ba0


	//   ....[5]....
        /*00c8*/ 	.word	0x000013d0


	//   ....[6]....
        /*00cc*/ 	.word	0x000013f0


	//   ....[7]....
        /*00d0*/ 	.word	0x00001410


	//   ....[8]....
        /*00d4*/ 	.word	0x00001430


	//   ....[9]....
        /*00d8*/ 	.word	0x00001450


	//   ....[10]....
        /*00dc*/ 	.word	0x000015b0


	//   ....[11]....
        /*00e0*/ 	.word	0x00001600


	//   ....[12]....
        /*00e4*/ 	.word	0x00001620


	//   ....[13]....
        /*00e8*/ 	.word	0x00001640


	//   ....[14]....
        /*00ec*/ 	.word	0x000016d0


	//   ....[15]....
        /*00f0*/ 	.word	0x000016f0


	//   ....[16]....
        /*00f4*/ 	.word	0x000017e0


	//   ....[17]....
        /*00f8*/ 	.word	0x00001800


	//   ....[18]....
        /*00fc*/ 	.word	0x00001ae0


	//   ....[19]....
        /*0100*/ 	.word	0x00001b30


	//   ....[20]....
        /*0104*/ 	.word	0x00001b40


	//   ....[21]....
        /*0108*/ 	.word	0x00001c00


	//   ....[22]....
        /*010c*/ 	.word	0x00001c20


	//   ....[23]....
        /*0110*/ 	.word	0x00002c10


	//   ....[24]....
        /*0114*/ 	.word	0x00002c80


	//   ....[25]....
        /*0118*/ 	.word	0x00002cf0


	//   ....[26]....
        /*011c*/ 	.word	0x00002d60


	//   ....[27]....
        /*0120*/ 	.word	0x00002dd0


	//   ....[28]....
        /*0124*/ 	.word	0x00003650


	//   ....[29]....
        /*0128*/ 	.word	0x000036c0


	//   ....[30]....
        /*012c*/ 	.word	0x00003730


	//   ....[31]....
        /*0130*/ 	.word	0x000037a0


	//   ....[32]....
        /*0134*/ 	.word	0x00003810


	//----- nvinfo : EIATTR_EXIT_INSTR_OFFSETS
	.align		4
.L_1681:
        /*0138*/ 	.byte	0x04, 0x1c
        /*013a*/ 	.short	(.L_1683 - .L_1682)


	//   ....[0]....
.L_1682:
        /*013c*/ 	.word	0x00000070


	//   ....[1]....
        /*0140*/ 	.word	0x00002bb0


	//----- nvinfo : EIATTR_MAX_THREADS
	.align		4
.L_1683:
        /*0144*/ 	.byte	0x04, 0x05
        /*0146*/ 	.short	(.L_1685 - .L_1684)
.L_1684:
        /*0148*/ 	.word	0x00000080
        /*014c*/ 	.word	0x00000001
        /*0150*/ 	.word	0x00000001


	//----- nvinfo : EIATTR_CRS_STACK_SIZE
	.align		4
.L_1685:
        /*0154*/ 	.byte	0x04, 0x1e
        /*0156*/ 	.short	(.L_1687 - .L_1686)
.L_1686:
        /*0158*/ 	.word	0x00000000


	//----- nvinfo : EIATTR_CBANK_PARAM_SIZE
	.align		4
.L_1687:
        /*015c*/ 	.byte	0x03, 0x19
        /*015e*/ 	.short	0x0058


	//----- nvinfo : EIATTR_PARAM_CBANK
	.align		4
        /*0160*/ 	.byte	0x04, 0x0a
        /*0162*/ 	.short	(.L_1689 - .L_1688)
	.align		4
.L_1688:
        /*0164*/ 	.word	index@(.nv.constant0._ZN10layer_norm13ln_fwd_kernelINS_13Kernel_traitsIffffjLj16384ELj2ELj1ELj4ELj16ENS_18Kernel_traits_baseILj16384EffffjLj128EEEEEEEvNS_9FwdParamsE)
        /*0168*/ 	.short	0x0210
        /*016a*/ 	.short	0x0058


	//----- nvinfo : EIATTR_SW_WAR
	.align		4
.L_1689:
        /*016c*/ 	.byte	0x04, 0x36
        /*016e*/ 	.short	(.L_1691 - .L_1690)
.L_1690:
        /*0170*/ 	.word	0x00000008
.L_1691:


//--------------------- .nv.info._ZN10layer_norm13ln_fwd_kernelINS_13Kernel_traitsI13__nv_bfloat16fS2_fjLj15360ELj2ELj1ELj4ELj8ENS_18Kernel_traits_baseILj15360ES2_fS2_fjLj128EEEEEEEvNS_9FwdParamsE --------------------------
	.section	.nv.info._ZN10layer_norm13ln_fwd_kernelINS_13Kernel_traitsI13__nv_bfloat16fS2_fjLj15360ELj2ELj1ELj4ELj8ENS_18Kernel_traits_baseILj15360ES2_fS2_fjLj128EEEEEEEvNS_9FwdParamsE,"",@"SHT_CUDA_INFO"
	.sectionflags	@""
	.align	4


	//----- nvinfo : EIATTR_CUDA_API_VERSION
	.align		4
        /*0000*/ 	.byte	0x04, 0x37
        /*0002*/ 	.short	(.L_1693 - .L_1692)
.L_1692:
        /*0004*/ 	.word	0x00000082


	//----- nvinfo : EIATTR_KPARAM_INFO
	.align		4
.L_1693:
        /*0008*/ 	.byte	0x04, 0x17
        /*000a*/ 	.short	(.L_1695 - .L_1694)
.L_1694:
        /*000c*/ 	.word	0x00000000
        /*0010*/ 	.short	0x0000
        /*0012*/ 	.short	0x0000
        /*0014*/ 	.byte	0x00, 0xf0, 0x61, 0x01


	//----- nvinfo : EIATTR_SPARSE_MMA_MASK
	.align		4
.L_1695:
        /*0018*/ 	.byte	0x03, 0x50
        /*001a*/ 	.short	0x0000


	//----- nvinfo : EIATTR_MAXREG_COUNT
	.align		4
        /*001c*/ 	.byte	0x03, 0x1b
        /*001e*/ 	.short	0x00ff


	//----- nvinfo : EIATTR_NUM_BARRIERS
	.align		4
        /*0020*/ 	.byte	0x02, 0x4c
        /*0022*/ 	.byte	0x01
	.zero		1


	//----- nvinfo : EIATTR_MERCURY_ISA_VERSION
	.align		4
        /*0024*/ 	.byte	0x03, 0x5f
        /*0026*/ 	.short	0x0101


	//----- nvinfo : EIATTR_COOP_GROUP_MASK_REGIDS
	.align		4
        /*0028*/ 	.byte	0x04, 0x29
        /*002a*/ 	.short	(.L_1697 - .L_1696)


	//   ....[0]....
.L_1696:
        /*002c*/ 	.word	0xffffffff


	//   ....[1]....
        /*0030*/ 	.word	0xffffffff


	//   ....[2]....
        /*0034*/ 	.word	0xffffffff


	//   ....[3]....
        /*0038*/ 	.word	0xffffffff


	//   ....[4]....
        /*003c*/ 	.word	0xffffffff


	//   ....[5]....
        /*0040*/ 	.word	0xffffffff


	//   ....[6]....
        /*0044*/ 	.word	0xffffffff


	//   ....[7]....
        /*0048*/ 	.word	0xffffffff


	//   ....[8]....
        /*004c*/ 	.word	0xffffffff


	//   ....[9]....
        /*0050*/ 	.word	0xffffffff


	//   ....[10]....
        /*0054*/ 	.word	0xffffffff


	//   ....[11]....
        /*0058*/ 	.word	0xffffffff


	//   ....[12]....
        /*005c*/ 	.word	0xffffffff


	//   ....[13]....
        /*0060*/ 	.word	0xffffffff


	//   ....[14]....
        /*0064*/ 	.word	0xffffffff


	//   ....[15]....
        /*0068*/ 	.word	0xffffffff


	//   ....[16]....
        /*006c*/ 	.word	0xffffffff


	//   ....[17]....
        /*0070*/ 	.word	0xffffffff


	//   ....[18]....
        /*0074*/ 	.word	0xffffffff


	//   ....[19]....
        /*0078*/ 	.word	0xffffffff


	//   ....[20]....
        /*007c*/ 	.word	0xffffffff


	//   ....[21]....
        /*0080*/ 	.word	0xffffffff


	//   ....[22]....
        /*0084*/ 	.word	0xffffffff


	//   ....[23]....
        /*0088*/ 	.word	0x0500009e


	//   ....[24]....
        /*008c*/ 	.word	0x0500009e


	//   ....[25]....
        /*0090*/ 	.word	0x0500009e


	//   ....[26]....
        /*0094*/ 	.word	0x0500009e


	//   ....[27]....
        /*0098*/ 	.word	0x0500009e


	//   ....[28]....
        /*009c*/ 	.word	0x0500009e


	//   ....[29]....
        /*00a0*/ 	.word	0x0500009e


	//   ....[30]....
        /*00a4*/ 	.word	0x0500009e


	//   ....[31]....
        /*00a8*/ 	.word	0x0500009e


	//   ....[32]....
        /*00ac*/ 	.word	0x0500009e


	//----- nvinfo : EIATTR_COOP_GROUP_INSTR_OFFSETS
	.align		4
.L_1697:
        /*00b0*/ 	.byte	0x04, 0x28
        /*00b2*/ 	.short	(.L_1699 - .L_1698)


	//   ....[0]....
.L_1698:
        /*00b4*/ 	.word	0x00000f30


	//   ....[1]....
        /*00b8*/ 	.word	0x00000f50


	//   ....[2]....
        /*00bc*/ 	.word	0x00000f70


	//   ....[3]....
        /*00c0*/ 	.word	0x00000f90


	//   ....[4]....
        /*00c4*/ 	.word	0x00000fb0


	//   ....[5]....
        /*00c8*/ 	.word	0x00001760


	//   ....[6]....
        /*00cc*/ 	.word	0x00001780


	//   ....[7]....
        /*00d0*/ 	.word	0x000017a0


	//   ....[8]....
        /*00d4*/ 	.word	0x000017c0


	//   ....[9]....
        /*00d8*/ 	.word	0x000017e0


	//   ....[10]....
        /*00dc*/ 	.word	0x00001950


	//   ....[11]....
        /*00e0*/ 	.word	0x00001990


	//   ....[12]....
        /*00e4*/ 	.word	0x000019e0


	//   ....[13]....
        /*00e8*/ 	.word	0x00001a60


	//   ....[14]....
        /*00ec*/ 	.word	0x00001a70


	//   ....[15]....
        /*00f0*/ 	.word	0x00001ba0


	//   ....[16]....
        /*00f4*/ 	.word	0x00001be0


	//   ....[17]....
        /*00f8*/ 	.word	0x00001bf0


	//   ....[18]....
        /*00fc*/ 	.word	0x00001e40


	//   ....[19]....
        /*0100*/ 	.word	0x00001e80


	//   ....[20]....
        /*0104*/ 	.word	0x00001e90


	//   ....[21]....
        /*0108*/ 	.word	0x00001f70


	//   ....[22]....
        /*010c*/ 	.word	0x00001f90


	//   ....[23]....
        /*0110*/ 	.word	0x000031d0


	//   ....[24]....
        /*0114*/ 	.word	0x00003230


	//   ....[25]....
        /*0118*/ 	.word	0x00003290


	//   ....[26]....
        /*011c*/ 	.word	0x000032f0


	//   ....[27]....
        /*0120*/ 	.word	0x00003350


	//   ....[28]....
        /*0124*/ 	.word	0x00003b40


	//   ....[29]....
        /*0128*/ 	.word	0x00003ba0


	//   ....[30]....
        /*012c*/ 	.word	0x00003c00


	//   ....[31]....
        /*0130*/ 	.word	0x00003c60


	//   ....[32]....
        /*0134*/ 	.word	0x00003cc0


	//----- nvinfo : EIATTR_EXIT_INSTR_OFFSETS
	.align		4
.L_1699:
        /*0138*/ 	.byte	0x04, 0x1c
        /*013a*/ 	.short	(.L_1701 - .L_1700)


	//   ....[0]....
.L_1700:
        /*013c*/ 	.word	0x00000070


	//   ....[1]....
        /*0140*/ 	.word	0x00003180


	//----- nvinfo : EIATTR_MAX_THREADS
	.align		4
.L_1701:
        /*0144*/ 	.byte	0x04, 0x05
        /*0146*/ 	.short	(.L_1703 - .L_1702)
.L_1702:
        /*0148*/ 	.word	0x00000080
        /*014c*/ 	.word	0x00000001
        /*0150*/ 	.word	0x00000001


	//----- nvinfo : EIATTR_CRS_STACK_SIZE
	.align		4
.L_1703:
        /*0154*/ 	.byte	0x04, 0x1e
        /*0156*/ 	.short	(.L_1705 - .L_1704)
.L_1704:
        /*0158*/ 	.word	0x00000000


	//----- nvinfo : EIATTR_CBANK_PARAM_SIZE
	.align		4
.L_1705:
        /*015c*/ 	.byte	0x03, 0x19
        /*015e*/ 	.short	0x0058


	//----- nvinfo : EIATTR_PARAM_CBANK
	.align		4
        /*0160*/ 	.byte	0x04, 0x0a
        /*0162*/ 	.short	(.L_1707 - .L_1706)
	.align		4
.L_1706:
        /*0164*/ 	.word	index@(.nv.constant0._ZN10layer_norm13ln_fwd_kernelINS_13Kernel_traitsI13__nv_bfloat16fS2_fjLj15360ELj2ELj1ELj4ELj8ENS_18Kernel_traits_baseILj15360ES2_fS2_fjLj128EEEEEEEvNS_9FwdParamsE)
        /*0168*/ 	.short	0x0210
        /*016a*/ 	.short	0x0058


	//----- nvinfo : EIATTR_SW_WAR
	.align		4
.L_1707:
        /*016c*/ 	.byte	0x04, 0x36
        /*016e*/ 	.short	(.L_1709 - .L_1708)
.L_1708:
        /*0170*/ 	.word	0x00000008
.L_1709:


//--------------------- .nv.info._ZN10layer_norm13ln_fwd_kernelINS_13Kernel_traitsI13__nv_bfloat16S2_S2_fjLj15360ELj2ELj1ELj4ELj8ENS_18Kernel_traits_baseILj15360ES2_S2_S2_fjLj128EEEEEEEvNS_9FwdParamsE --------------------------
	.section	.nv.info._ZN10layer_norm13ln_fwd_kernelINS_13Kernel_traitsI13__nv_bfloat16S2_S2_fjLj15360ELj2ELj1ELj4ELj8ENS_18Kernel_traits_baseILj15360ES2_S2_S2_fjLj128EEEEEEEvNS_9FwdParamsE,"",@"SHT_CUDA_INFO"
	.sectionflags	@""
	.align	4


	//----- nvinfo : EIATTR_CUDA_API_VERSION
	.align		4
        /*0000*/ 	.byte	0x04, 0x37
        /*0002*/ 	.short	(.L_1711 - .L_1710)
.L_1710:
        /*0004*/ 	.word	0x00000082


	//----- nvinfo : EIATTR_KPARAM_INFO
	.align		4
.L_1711:
        /*0008*/ 	.byte	0x04, 0x17
        /*000a*/ 	.short	(.L_1713 - .L_1712)
.L_1712:
        /*000c*/ 	.word	0x00000000
        /*0010*/ 	.short	0x0000
        /*0012*/ 	.short	0x0000
        /*0014*/ 	.byte	0x00, 0xf0, 0x61, 0x01


	//----- nvinfo : EIATTR_SPARSE_MMA_MASK
	.align		4
.L_1713:
        /*0018*/ 	.byte	0x03, 0x50
        /*001a*/ 	.short	0x0000


	//----- nvinfo : EIATTR_MAXREG_COUNT
	.align		4
        /*001c*/ 	.byte	0x03, 0x1b
        /*001e*/ 	.short	0x00ff


	//----- nvinfo : EIATTR_NUM_BARRIERS
	.align		4
        /*0020*/ 	.byte	0x02, 0x4c
        /*0022*/ 	.byte	0x01
	.zero		1


	//----- nvinfo : EIATTR_MERCURY_ISA_VERSION
	.align		4
        /*0024*/ 	.byte	0x03, 0x5f
        /*0026*/ 	.short	0x0101


	//----- nvinfo : EIATTR_COOP_GROUP_MASK_REGIDS
	.align		4
        /*0028*/ 	.byte	0x04, 0x29
        /*002a*/ 	.short	(.L_1715 - .L_1714)


	//   ....[0]....
.L_1714:
        /*002c*/ 	.word	0xffffffff


	//   ....[1]....
        /*0030*/ 	.word	0xffffffff


	//   ....[2]....
        /*0034*/ 	.word	0xffffffff


	//   ....[3]....
        /*0038*/ 	.word	0xffffffff


	//   ....[4]....
        /*003c*/ 	.word	0xffffffff


	//   ....[5]....
        /*0040*/ 	.word	0xffffffff


	//   ....[6]....
        /*0044*/ 	.word	0xffffffff


	//   ....[7]....
        /*0048*/ 	.word	0xffffffff


	//   ....[8]....
        /*004c*/ 	.word	0xffffffff


	//   ....[9]....
        /*0050*/ 	.word	0xffffffff


	//   ....[10]....
        /*0054*/ 	.word	0xffffffff


	//   ....[11]....
        /*0058*/ 	.word	0xffffffff


	//   ....[12]....
        /*005c*/ 	.word	0xffffffff


	//   ....[13]....
        /*0060*/ 	.word	0xffffffff


	//   ....[14]....
        /*0064*/ 	.word	0xffffffff


	//   ....[15]....
        /*0068*/ 	.word	0xffffffff


	//   ....[16]....
        /*006c*/ 	.word	0xffffffff


	//   ....[17]....
        /*0070*/ 	.word	0xffffffff


	//   ....[18]....
        /*0074*/ 	.word	0xffffffff


	//   ....[19]....
        /*0078*/ 	.word	0xffffffff


	//   ....[20]....
        /*007c*/ 	.word	0xffffffff


	//   ....[21]....
        /*0080*/ 	.word	0xffffffff


	//   ....[22]....
        /*0084*/ 	.word	0xffffffff


	//   ....[23]....
        /*0088*/ 	.word	0x0500008c


	//   ....[24]....
        /*008c*/ 	.word	0x0500008c


	//   ....[25]....
        /*0090*/ 	.word	0x0500008c


	//   ....[26]....
        /*0094*/ 	.word	0x0500008c


	//   ....[27]....
        /*0098*/ 	.word	0x0500008c


	//   ....[28]....
        /*009c*/ 	.word	0x0500008c


	//   ....[29]....
        /*00a0*/ 	.word	0x0500008c


	//   ....[30]....
        /*00a4*/ 	.word	0x0500008c


	//   ....[31]....
        /*00a8*/ 	.word	0x0500008c


	//   ....[32]....
        /*00ac*/ 	.word	0x0500008c


	//----- nvinfo : EIATTR_COOP_GROUP_INSTR_OFFSETS
	.align		4
.L_1715:
        /*00b0*/ 	.byte	0x04, 0x28
        /*00b2*/ 	.short	(.L_1717 - .L_1716)


	//   ....[0]....
.L_1716:
        /*00b4*/ 	.word	0x00001030


	//   ....[1]....
        /*00b8*/ 	.word	0x00001050


	//   ....[2]....
        /*00bc*/ 	.word	0x00001070


	//   ....[3]....
        /*00c0*/ 	.word	0x00001090


	//   ....[4]....
        /*00c4*/ 	.word	0x000010b0


	//   ....[5]....
        /*00c8*/ 	.word	0x00001860


	//   ....[6]....
        /*00cc*/ 	.word	0x00001880


	//   ....[7]....
        /*00d0*/ 	.word	0x000018a0


	//   ....[8]....
        /*00d4*/ 	.word	0x000018c0


	//   ....[9]....
        /*00d8*/ 	.word	0x000018e0


	//   ....[10]....
        /*00dc*/ 	.word	0x00001a10


	//   ....[11]....
        /*00e0*/ 	.word	0x00001a90


	//   ....[12]....
        /*00e4*/ 	.word	0x00001aa0


	//   ....[13]....
        /*00e8*/ 	.word	0x00001b00


	//   ....[14]....
        /*00ec*/ 	.word	0x00001b40


	//   ....[15]....
        /*00f0*/ 	.word	0x00001b60


	//   ....[16]....
        /*00f4*/ 	.word	0x00001c50


	//   ....[17]....
        /*00f8*/ 	.word	0x00001c70


	//   ....[18]....
        /*00fc*/ 	.word	0x00001f60


	//   ....[19]....
        /*0100*/ 	.word	0x00001fd0


	//   ....[20]....
        /*0104*/ 	.word	0x00001fe0


	//   ....[21]....
        /*0108*/ 	.word	0x00002070


	//   ....[22]....
        /*010c*/ 	.word	0x000020b0


	//   ....[23]....
        /*0110*/ 	.word	0x00003e00


	//   ....[24]....
        /*0114*/ 	.word	0x00003e70


	//   ....[25]....
        /*0118*/ 	.word	0x00003ee0


	//   ....[26]....
        /*011c*/ 	.word	0x00003f50


	//   ....[27]....
        /*0120*/ 	.word	0x00003fc0


	//   ....[28]....
        /*0124*/ 	.word	0x000047c0


	//   ....[29]....
        /*0128*/ 	.word	0x00004830


	//   ....[30]....
        /*012c*/ 	.word	0x000048a0


	//   ....[31]....
        /*0130*/ 	.word	0x00004910


	//   ....[32]....
        /*0134*/ 	.word	0x00004980


	//----- nvinfo : EIATTR_EXIT_INSTR_OFFSETS
	.align		4
.L_1717:
        /*0138*/ 	.byte	0x04, 0x1c
        /*013a*/ 	.short	(.L_1719 - .L_1718)


	//   ....[0]....
.L_1718:
        /*013c*/ 	.word	0x00000070


	//   ....[1]....
        /*0140*/ 	.word	0x00003da0


	//----- nvinfo : EIATTR_MAX_THREADS
	.align		4
.L_1719:
        /*0144*/ 	.byte	0x04, 0x05
        /*0146*/ 	.short	(.L_1721 - .L_1720)
.L_1720:
        /*0148*/ 	.word	0x00000080
        /*014c*/ 	.word	0x00000001
        /*0150*/ 	.word	0x00000001


	//----- nvinfo : EIATTR_CRS_STACK_SIZE
	.align		4
.L_1721:
        /*0154*/ 	.byte	0x04, 0x1e
        /*0156*/ 	.short	(.L_1723 - .L_1722)
.L_1722:
        /*0158*/ 	.word	0x00000000


	//----- nvinfo : EIATTR_CBANK_PARAM_SIZE
	.align		4
.L_1723:
        /*015c*/ 	.byte	0x03, 0x19
        /*015e*/ 	.short	0x0058


	//----- nvinfo : EIATTR_PARAM_CBANK
	.align		4
        /*0160*/ 	.byte	0x04, 0x0a
        /*0162*/ 	.short	(.L_1725 - .L_1724)
	.align		4
.L_1724:
        /*0164*/ 	.word	index@(.nv.constant0._ZN10layer_norm13ln_fwd_kernelINS_13Kernel_traitsI13__nv_bfloat16S2_S2_fjLj15360ELj2ELj1ELj4ELj8ENS_18Kernel_traits_baseILj15360ES2_S2_S2_fjLj128EEEEEEEvNS_9FwdParamsE)
        /*0168*/ 	.short	0x0210
        /*016a*/ 	.short	0x0058


	//----- nvinfo : EIATTR_SW_WAR
	.align		4
.L_1725:
        /*016c*/ 	.byte	0x04, 0x36
        /*016e*/ 	.short	(.L_1727 - .L_1726)
.L_1726:
        /*0170*/ 	.word	0x00000008
.L_1727:


//--------------------- .nv.info._ZN10layer_norm13ln_fwd_kernelINS_13Kernel_traitsI6__halffS2_fjLj15360ELj2ELj1ELj4ELj8ENS_18Kernel_traits_baseILj15360ES2_fS2_fjLj128EEEEEEEvNS_9FwdParamsE --------------------------
	.section	.nv.info._ZN10layer_norm13ln_fwd_kernelINS_13Kernel_traitsI6__halffS2_fjLj15360ELj2ELj1ELj4ELj8ENS_18Kernel_traits_baseILj15360ES2_fS2_fjLj128EEEEEEEvNS_9FwdParamsE,"",@"SHT_CUDA_INFO"
	.sectionflags	@""
	.align	4


	//----- nvinfo : EIATTR_CUDA_API_VERSION
	.align		4
        /*0000*/ 	.byte	0x04, 0x37
        /*0002*/ 	.short	(.L_1729 - .L_1728)
.L_1728:
        /*0004*/ 	.word	0x00000082


	//----- nvinfo : EIATTR_KPARAM_INFO
	.align		4
.L_1729:
        /*0008*/ 	.byte	0x04, 0x17
        /*000a*/ 	.short	(.L_1731 - .L_1730)
.L_1730:
        /*000c*/ 	.word	0x00000000
        /*0010*/ 	.short	0x0000
        /*0012*/ 	.short	0x0000
        /*0014*/ 	.byte	0x00, 0xf0, 0x61, 0x01


	//----- nvinfo : EIATTR_SPARSE_MMA_MASK
	.align		4
.L_1731:
        /*0018*/ 	.byte	0x03, 0x50
        /*001a*/ 	.short	0x0000


	//----- nvinfo : EIATTR_MAXREG_COUNT
	.align		4
        /*001c*/ 	.byte	0x03, 0x1b
        /*001e*/ 	.short	0x00ff


	//----- nvinfo : EIATTR_NUM_BARRIERS
	.align		4
        /*0020*/ 	.byte	0x02, 0x4c
        /*0022*/ 	.byte	0x01
	.zero		1


	//----- nvinfo : EIATTR_MERCURY_ISA_VERSION
	.align		4
        /*0024*/ 	.byte	0x03, 0x5f
        /*0026*/ 	.short	0x0101


	//----- nvinfo : EIATTR_COOP_GROUP_MASK_REGIDS
	.align		4
        /*0028*/ 	.byte	0x04, 0x29
        /*002a*/ 	.short	(.L_1733 - .L_1732)


	//   ....[0]....
.L_1732:
        /*002c*/ 	.word	0xffffffff


	//   ....[1]....
        /*0030*/ 	.word	0xffffffff


	//   ....[2]....
        /*0034*/ 	.word	0xffffffff


	//   ....[3]....
        /*0038*/ 	.word	0xffffffff


	//   ....[4]....
        /*003c*/ 	.word	0xffffffff


	//   ....[5]....
        /*0040*/ 	.word	0xffffffff


	//   ....[6]....
        /*0044*/ 	.word	0xffffffff


	//   ....[7]....
        /*0048*/ 	.word	0xffffffff


	//   ....[8]....
        /*004c*/ 	.word	0xffffffff


	//   ....[9]....
        /*0050*/ 	.word	0xffffffff


	//   ....[10]....
        /*0054*/ 	.word	0xffffffff


	//   ....[11]....
        /*0058*/ 	.word	0xffffffff


	//   ....[12]....
        /*005c*/ 	.word	0xffffffff


	//   ....[13]....
        /*0060*/ 	.word	0xffffffff


	//   ....[14]....
        /*0064*/ 	.word	0xffffffff


	//   ....[15]....
        /*0068*/ 	.word	0xffffffff


	//   ....[16]....
        /*006c*/ 	.word	0xffffffff


	//   ....[17]....
        /*0070*/ 	.word	0xffffffff


	//   ....[18]....
        /*0074*/ 	.word	0xffffffff


	//   ....[19]....
        /*0078*/ 	.word	0xffffffff


	//   ....[20]....
        /*007c*/ 	.word	0xffffffff


	//   ....[21]....
        /*0080*/ 	.word	0xffffffff


	//   ....[22]....
        /*0084*/ 	.word	0xffffffff


	//   ....[23]....
        /*0088*/ 	.word	0x0500009e


	//   ....[24]....
        /*008c*/ 	.word	0x0500009e


	//   ....[25]....
        /*0090*/ 	.word	0x0500009e


	//   ....[26]....
        /*0094*/ 	.word	0x0500009e


	//   ....[27]....
        /*0098*/ 	.word	0x0500009e


	//   ....[28]....
        /*009c*/ 	.word	0x0500009e


	//   ....[29]....
        /*00a0*/ 	.word	0x0500009e


	//   ....[30]....
        /*00a4*/ 	.word	0x0500009e


	//   ....[31]....
        /*00a8*/ 	.word	0x0500009e


	//   ....[32]....
        /*00ac*/ 	.word	0x0500009e


	//----- nvinfo : EIATTR_COOP_GROUP_INSTR_OFFSETS
	.align		4
.L_1733:
        /*00b0*/ 	.byte	0x04, 0x28
        /*00b2*/ 	.short	(.L_1735 - .L_1734)


	//   ....[0]....
.L_1734:
        /*00b4*/ 	.word	0x00000f30


	//   ....[1]....
        /*00b8*/ 	.word	0x00000f50


	//   ....[2]....
        /*00bc*/ 	.word	0x00000f70


	//   ....[3]....
        /*00c0*/ 	.word	0x00000f90


	//   ....[4]....
        /*00c4*/ 	.word	0x00000fb0


	//   ....[5]....
        /*00c8*/ 	.word	0x00001760


	//   ....[6]....
        /*00cc*/ 	.word	0x00001780


	//   ....[7]....
        /*00d0*/ 	.word	0x000017a0


	//   ....[8]....
        /*00d4*/ 	.word	0x000017c0


	//   ....[9]....
        /*00d8*/ 	.word	0x000017e0


	//   ....[10]....
        /*00dc*/ 	.word	0x00001950


	//   ....[11]....
        /*00e0*/ 	.word	0x00001990


	//   ....[12]....
        /*00e4*/ 	.word	0x000019e0


	//   ....[13]....
        /*00e8*/ 	.word	0x00001a60


	//   ....[14]....
        /*00ec*/ 	.word	0x00001a70


	//   ....[15]....
        /*00f0*/ 	.word	0x00001ba0


	//   ....[16]....
        /*00f4*/ 	.word	0x00001be0


	//   ....[17]....
        /*00f8*/ 	.word	0x00001bf0


	//   ....[18]....
        /*00fc*/ 	.word	0x00001e40


	//   ....[19]....
        /*0100*/ 	.word	0x00001e80


	//   ....[20]....
        /*0104*/ 	.word	0x00001e90


	//   ....[21]....
        /*0108*/ 	.word	0x00001f70


	//   ....[22]....
        /*010c*/ 	.word	0x00001f90


	//   ....[23]....
        /*0110*/ 	.word	0x000031d0


	//   ....[24]....
        /*0114*/ 	.word	0x00003230


	//   ....[25]....
        /*0118*/ 	.word	0x00003290


	//   ....[26]....
        /*011c*/ 	.word	0x000032f0


	//   ....[27]....
        /*0120*/ 	.word	0x00003350


	//   ....[28]....
        /*0124*/ 	.word	0x00003b40


	//   ....[29]....
        /*0128*/ 	.word	0x00003ba0


	//   ....[30]....
        /*012c*/ 	.word	0x00003c00


	//   ....[31]....
        /*0130*/ 	.word	0x00003c60


	//   ....[32]....
        /*0134*/ 	.word	0x00003cc0


	//----- nvinfo : EIATTR_EXIT_INSTR_OFFSETS
	.align		4
.L_1735:
        /*0138*/ 	.byte	0x04, 0x1c
        /*013a*/ 	.short	(.L_1737 - .L_1736)


	//   ....[0]....
.L_1736:
        /*013c*/ 	.word	0x00000070


	//   ....[1]....
        /*0140*/ 	.word	0x00003180


	//----- nvinfo : EIATTR_MAX_THREADS
	.align		4
.L_1737:
        /*0144*/ 	.byte	0x04, 0x05
        /*0146*/ 	.short	(.L_1739 - .L_1738)
.L_1738:
        /*0148*/ 	.word	0x00000080
        /*014c*/ 	.word	0x00000001
        /*0150*/ 	.word	0x00000001


	//----- nvinfo : EIATTR_CRS_STACK_SIZE
	.align		4
.L_1739:
        /*0154*/ 	.byte	0x04, 0x1e
        /*0156*/ 	.short	(.L_1741 - .L_1740)
.L_1740:
        /*0158*/ 	.word	0x00000000


	//----- nvinfo : EIATTR_CBANK_PARAM_SIZE
	.align		4
.L_1741:
        /*015c*/ 	.byte	0x03, 0x19
        /*015e*/ 	.short	0x0058


	//----- nvinfo : EIATTR_PARAM_CBANK
	.align		4
        /*0160*/ 	.byte	0x04, 0x0a
        /*0162*/ 	.short	(.L_1743 - .L_1742)
	.align		4
.L_1742:
        /*0164*/ 	.word	index@(.nv.constant0._ZN10layer_norm13ln_fwd_kernelINS_13Kernel_traitsI6__halffS2_fjLj15360ELj2ELj1ELj4ELj8ENS_18Kernel_traits_baseILj15360ES2_fS2_fjLj128EEEEEEEvNS_9FwdParamsE)
        /*0168*/ 	.short	0x0210
        /*016a*/ 	.short	0x0058


	//----- nvinfo : EIATTR_SW_WAR
	.align		4
.L_1743:
        /*016c*/ 	.byte	0x04, 0x36
        /*016e*/ 	.short	(.L_1745 - .L_1744)
.L_1744:
        /*0170*/ 	.word	0x00000008
.L_1745:


//--------------------- .nv.info._ZN10layer_norm13ln_fwd_kernelINS_13Kernel_traitsI6__halfS2_S2_fjLj15360ELj2ELj1ELj4ELj8ENS_18Kernel_traits_baseILj15360ES2_S2_S2_fjLj128EEEEEEEvNS_9FwdParamsE --------------------------
	.section	.nv.info._ZN10layer_norm13ln_fwd_kernelINS_13Kernel_traitsI6__halfS2_S2_fjLj15360ELj2ELj1ELj4ELj8ENS_18Kernel_traits_baseILj15360ES2_S2_S2_fjLj128EEEEEEEvNS_9FwdParamsE,"",@"SHT_CUDA_INFO"
	.sectionflags	@""
	.align	4


	//----- nvinfo : EIATTR_CUDA_API_VERSION
	.align		4
        /*0000*/ 	.byte	0x04, 0x37
        /*0002*/ 	.short	(.L_1747 - .L_1746)
.L_1746:
        /*0004*/ 	.word	0x00000082


	//----- nvinfo : EIATTR_KPARAM_INFO
	.align		4
.L_1747:
        /*0008*/ 	.byte	0x04, 0x17
        /*000a*/ 	.short	(.L_1749 - .L_1748)
.L_1748:
        /*000c*/ 	.word	0x00000000
        /*0010*/ 	.short	0x0000
        /*0012*/ 	.short	0x0000
        /*0014*/ 	.byte	0x00, 0xf0, 0x61, 0x01


	//----- nvinfo : EIATTR_SPARSE_MMA_MASK
	.align		4
.L_1749:
        /*0018*/ 	.byte	0x03, 0x50
        /*001a*/ 	.short	0x0000


	//----- nvinfo : EIATTR_MAXREG_COUNT
	.align		4
        /*001c*/ 	.byte	0x03, 0x1b
        /*001e*/ 	.short	0x00ff


	//----- nvinfo : EIATTR_NUM_BARRIERS
	.align		4
        /*0020*/ 	.byte	0x02, 0x4c
        /*0022*/ 	.byte	0x01
	.zero		1


	//----- nvinfo : EIATTR_MERCURY_ISA_VERSION
	.align		4
        /*0024*/ 	.byte	0x03, 0x5f
        /*0026*/ 	.short	0x0101


	//----- nvinfo : EIATTR_COOP_GROUP_MASK_REGIDS
	.align		4
        /*0028*/ 	.byte	0x04, 0x29
        /*002a*/ 	.short	(.L_1751 - .L_1750)


	//   ....[0]....
.L_1750:
        /*002c*/ 	.word	0xffffffff


	//   ....[1]....
        /*0030*/ 	.word	0xffffffff


	//   ....[2]....
        /*0034*/ 	.word	0xffffffff


	//   ....[3]....
        /*0038*/ 	.word	0xffffffff


	//   ....[4]....
        /*003c*/ 	.word	0xffffffff


	//   ....[5]....
        /*0040*/ 	.word	0xffffffff


	//   ....[6]....
        /*0044*/ 	.word	0xffffffff


	//   ....[7]....
        /*0048*/ 	.word	0xffffffff


	//   ....[8]....
        /*004c*/ 	.word	0xffffffff


	//   ....[9]....
        /*0050*/ 	.word	0xffffffff


	//   ....[10]....
        /*0054*/ 	.word	0xffffffff


	//   ....[11]....
        /*0058*/ 	.word	0xffffffff


	//   ....[12]....
        /*005c*/ 	.word	0xffffffff


	//   ....[13]....
        /*0060*/ 	.word	0xffffffff


	//   ....[14]....
        /*0064*/ 	.word	0xffffffff


	//   ....[15]....
        /*0068*/ 	.word	0xffffffff


	//   ....[16]....
        /*006c*/ 	.word	0xffffffff


	//   ....[17]....
        /*0070*/ 	.word	0xffffffff


	//   ....[18]....
        /*0074*/ 	.word	0xffffffff


	//   ....[19]....
        /*0078*/ 	.word	0xffffffff


	//   ....[20]....
        /*007c*/ 	.word	0xffffffff


	//   ....[21]....
        /*0080*/ 	.word	0xffffffff


	//   ....[22]....
        /*0084*/ 	.word	0xffffffff


	//   ....[23]....
        /*0088*/ 	.word	0x0500008c


	//   ....[24]....
        /*008c*/ 	.word	0x0500008c


	//   ....[25]....
        /*0090*/ 	.word	0x0500008c


	//   ....[26]....
        /*0094*/ 	.word	0x0500008c


	//   ....[27]....
        /*0098*/ 	.word	0x0500008c


	//   ....[28]....
        /*009c*/ 	.word	0x0500008c


	//   ....[29]....
        /*00a0*/ 	.word	0x0500008c


	//   ....[30]....
        /*00a4*/ 	.word	0x0500008c


	//   ....[31]....
        /*00a8*/ 	.word	0x0500008c


	//   ....[32]....
        /*00ac*/ 	.word	0x0500008c


	//----- nvinfo : EIATTR_COOP_GROUP_INSTR_OFFSETS
	.align		4
.L_1751:
        /*00b0*/ 	.byte	0x04, 0x28
        /*00b2*/ 	.short	(.L_1753 - .L_1752)


	//   ....[0]....
.L_1752:
        /*00b4*/ 	.word	0x00001030


	//   ....[1]....
        /*00b8*/ 	.word	0x00001050


	//   ....[2]....
        /*00bc*/ 	.word	0x00001070


	//   ....[3]....
        /*00c0*/ 	.word	0x00001090


	//   ....[4]....
        /*00c4*/ 	.word	0x000010b0


	//   ....[5]....
        /*00c8*/ 	.word	0x00001860


	//   ....[6]....
        /*00cc*/ 	.word	0x00001880


	//   ....[7]....
        /*00d0*/ 	.word	0x000018a0


	//   ....[8]....
        /*00d4*/ 	.word	0x000018c0


	//   ....[9]....
        /*00d8*/ 	.word	0x000018e0


	//   ....[10]....
        /*00dc*/ 	.word	0x00001a10


	//   ....[11]....
        /*00e0*/ 	.word	0x00001a90


	//   ....[12]....
        /*00e4*/ 	.word	0x00001aa0


	//   ....[13]....
        /*00e8*/ 	.word	0x00001b00


	//   ....[14]....
        /*00ec*/ 	.word	0x00001b40


	//   ....[15]....
        /*00f0*/ 	.word	0x00001b60


	//   ....[16]....
        /*00f4*/ 	.word	0x00001c50


	//   ....[17]....
        /*00f8*/ 	.word	0x00001c70


	//   ....[18]....
        /*00fc*/ 	.word	0x00001f60


	//   ....[19]....
        /*0100*/ 	.word	0x00001fd0


	//   ....[20]....
        /*0104*/ 	.word	0x00001fe0


	//   ....[21]....
        /*0108*/ 	.word	0x00002070


	//   ....[22]....
        /*010c*/ 	.word	0x000020b0


	//   ....[23]....
        /*0110*/ 	.word	0x00003de0


	//   ....[24]....
        /*0114*/ 	.word	0x00003e50


	//   ....[25]....
        /*0118*/ 	.word	0x00003ec0


	//   ....[26]....
        /*011c*/ 	.word	0x00003f30


	//   ....[27]....
        /*0120*/ 	.word	0x00003fa0


	//   ....[28]....
        /*0124*/ 	.word	0x000047a0


	//   ....[29]....
        /*0128*/ 	.word	0x00004810


	//   ....[30]....
        /*012c*/ 	.word	0x00004880


	//   ....[31]....
        /*0130*/ 	.word	0x000048f0


	//   ....[32]....
        /*0134*/ 	.word	0x00004960


	//----- nvinfo : EIATTR_EXIT_INSTR_OFFSETS
	.align		4
.L_1753:
        /*0138*/ 	.byte	0x04, 0x1c
        /*013a*/ 	.short	(.L_1755 - .L_1754)


	//   ....[0]....
.L_1754:
        /*013c*/ 	.word	0x00000070


	//   ....[1]....
        /*0140*/ 	.word	0x00003d80


	//----- nvinfo : EIATTR_MAX_THREADS
	.align		4
.L_1755:
        /*0144*/ 	.byte	0x04, 0x05
        /*0146*/ 	.short	(.L_1757 - .L_1756)
.L_1756:
        /*0148*/ 	.word	0x00000080
        /*014c*/ 	.word	0x00000001
        /*0150*/ 	.word	0x00000001


	//----- nvinfo : EIATTR_CRS_STACK_SIZE
	.align		4
.L_1757:
        /*0154*/ 	.byte	0x04, 0x1e
        /*0156*/ 	.short	(.L_1759 - .L_1758)
.L_1758:
        /*0158*/ 	.word	0x00000000


	//----- nvinfo : EIATTR_CBANK_PARAM_SIZE
	.align		4
.L_1759:
        /*015c*/ 	.byte	0x03, 0x19
        /*015e*/ 	.short	0x0058


	//----- nvinfo : EIATTR_PARAM_CBANK
	.align		4
        /*0160*/ 	.byte	0x04, 0x0a
        /*0162*/ 	.short	(.L_1761 - .L_1760)
	.align		4
.L_1760:
        /*0164*/ 	.word	index@(.nv.constant0._ZN10layer_norm13ln_fwd_kernelINS_13Kernel_traitsI6__halfS2_S2_fjLj15360ELj2ELj1ELj4ELj8ENS_18Kernel_traits_baseILj15360ES2_S2_S2_fjLj128EEEEEEEvNS_9FwdParamsE)
        /*0168*/ 	.short	0x0210
        /*016a*/ 	.short	0x0058


	//----- nvinfo : EIATTR_SW_WAR
	.align		4
.L_1761:
        /*016c*/ 	.byte	0x04, 0x36
        /*016e*/ 	.short	(.L_1763 - .L_1762)
.L_1762:
        /*0170*/ 	.word	0x00000008
.L_1763:


//--------------------- .nv.info._ZN10layer_norm13ln_fwd_kernelINS_13Kernel_traitsIffffjLj15360ELj2ELj1ELj4ELj8ENS_18Kernel_traits_baseILj15360EffffjLj128EEEEEEEvNS_9FwdParamsE --------------------------
	.section	.nv.info._ZN10layer_norm13ln_fwd_kernelINS_13Kernel_traitsIffffjLj15360ELj2ELj1ELj4ELj8ENS_18Kernel_traits_baseILj15360EffffjLj128EEEEEEEvNS_9FwdParamsE,"",@"SHT_CUDA_INFO"
	.sectionflags	@""
	.align	4


	//----- nvinfo : EIATTR_CUDA_API_VERSION
	.align		4
        /*0000*/ 	.byte	0x04, 0x37
        /*0002*/ 	.short	(.L_1765 - .L_1764)
.L_1764:
        /*0004*/ 	.word	0x00000082


	//----- nvinfo : EIATTR_KPARAM_INFO
	.align		4
.L_1765:
        /*0008*/ 	.byte	0x04, 0x17
        /*000a*/ 	.short	(.L_1767 - .L_1766)
.L_1766:
        /*000c*/ 	.word	0x00000000
        /*0010*/ 	.short	0x0000
        /*0012*/ 	.short	0x0000
        /*0014*/ 	.byte	0x00, 0xf0, 0x61, 0x01


	//----- nvinfo : EIATTR_SPARSE_MMA_MASK
	.align		4
.L_1767:
        /*0018*/ 	.byte	0x03, 0x50
        /*001a*/ 	.short	0x0000


	//----- nvinfo : EIATTR_MAXREG_COUNT
	.align		4
        /*001c*/ 	.byte	0x03, 0x1b
        /*001e*/ 	.short	0x00ff


	//----- nvinfo : EIATTR_NUM_BARRIERS
	.align		4
        /*0020*/ 	.byte	0x02, 0x4c
        /*0022*/ 	.byte	0x01
	.zero		1


	//----- nvinfo : EIATTR_MERCURY_ISA_VERSION
	.align		4
        /*0024*/ 	.byte	0x03, 0x5f
        /*0026*/ 	.short	0x0101


	//----- nvinfo : EIATTR_COOP_GROUP_MASK_REGIDS
	.align		4
        /*0028*/ 	.byte	0x04, 0x29
        /*002a*/ 	.short	(.L_1769 - .L_1768)


	//   ....[0]....
.L_1768:
        /*002c*/ 	.word	0xffffffff


	//   ....[1]....
        /*0030*/ 	.word	0xffffffff


	//   ....[2]....
        /*0034*/ 	.word	0xffffffff


	//   ....[3]....
        /*0038*/ 	.word	0xffffffff


	//   ....[4]....
        /*003c*/ 	.word	0xffffffff


	//   ....[5]....
        /*0040*/ 	.word	0xffffffff


	//   ....[6]....
        /*0044*/ 	.word	0xffffffff


	//   ....[7]....
        /*0048*/ 	.word	0xffffffff


	//   ....[8]....
        /*004c*/ 	.word	0xffffffff


	//   ....[9]....
        /*0050*/ 	.word	0xffffffff


	//   ....[10]....
        /*0054*/ 	.word	0xffffffff


	//   ....[11]....
        /*0058*/ 	.word	0xffffffff


	//   ....[12]....
        /*005c*/ 	.word	0xffffffff


	//   ....[13]....
        /*0060*/ 	.word	0xffffffff


	//   ....[14]....
        /*0064*/ 	.word	0xffffffff


	//   ....[15]....
        /*0068*/ 	.word	0xffffffff


	//   ....[16]....
        /*006c*/ 	.word	0xffffffff


	//   ....[17]....
        /*0070*/ 	.word	0xffffffff


	//   ....[18]....
        /*0074*/ 	.word	0xffffffff


	//   ....[19]....
        /*0078*/ 	.word	0xffffffff


	//   ....[20]....
        /*007c*/ 	.word	0xffffffff


	//   ....[21]....
        /*0080*/ 	.word	0xffffffff


	//   ....[22]....
        /*0084*/ 	.word	0xffffffff


	//   ....[23]....
        /*0088*/ 	.word	0x050000e3


	//   ....[24]....
        /*008c*/ 	.word	0x050000e3


	//   ....[25]....
        /*0090*/ 	.word	0x050000e3


	//   ....[26]....
        /*0094*/ 	.word	0x050000e3


	//   ....[27]....
        /*0098*/ 	.word	0x050000e3


	//   ....[28]....
        /*009c*/ 	.word	0x050000e3


	//   ....[29]....
        /*00a0*/ 	.word	0x050000e3


	//   ....[30]....
        /*00a4*/ 	.word	0x050000e3


	//   ....[31]....
        /*00a8*/ 	.word	0x050000e3


	//   ....[32]....
        /*00ac*/ 	.word	0x050000e3


	//----- nvinfo : EIATTR_COOP_GROUP_INSTR_OFFSETS
	.align		4
.L_1769:
        /*00b0*/ 	.byte	0x04, 0x28
        /*00b2*/ 	.short	(.L_1771 - .L_1770)


	//   ....[0]....
.L_1770:
        /*00b4*/ 	.word	0x00000f20


	//   ....[1]....
        /*00b8*/ 	.word	0x00000f40


	//   ....[2]....
        /*00bc*/ 	.word	0x00000f60


	//   ....[3]....
        /*00c0*/ 	.word	0x00000f80


	//   ....[4]....
        /*00c4*/ 	.word	0x00000fa0


	//   ....[5]....
        /*00c8*/ 	.word	0x00001750


	//   ....[6]....
        /*00cc*/ 	.word	0x00001770


	//   ....[7]....
        /*00d0*/ 	.word	0x00001790


	//   ....[8]....
        /*00d4*/ 	.word	0x000017b0


	//   ....[9]....
        /*00d8*/ 	.word	0x000017d0


	//   ....[10]....
        /*00dc*/ 	.word	0x00001930


	//   ....[11]....
        /*00e0*/ 	.word	0x00001980


	//   ....[12]....
        /*00e4*/ 	.word	0x00001990


	//   ....[13]....
        /*00e8*/ 	.word	0x00001a00


	//   ....[14]....
        /*00ec*/ 	.word	0x00001a30


	//   ....[15]....
        /*00f0*/ 	.word	0x00001a50


	//   ....[16]....
        /*00f4*/ 	.word	0x00001b60


	//   ....[17]....
        /*00f8*/ 	.word	0x00001b80


	//   ....[18]....
        /*00fc*/ 	.word	0x00001e40


	//   ....[19]....
        /*0100*/ 	.word	0x00001eb0


	//   ....[20]....
        /*0104*/ 	.word	0x00001ec0


	//   ....[21]....
        /*0108*/ 	.word	0x00001f70


	//   ....[22]....
        /*010c*/ 	.word	0x00001f90


	//   ....[23]....
        /*0110*/ 	.word	0x00003130


	//   ....[24]....
        /*0114*/ 	.word	0x000031a0


	//   ....[25]....
        /*0118*/ 	.word	0x00003210


	//   ....[26]....
        /*011c*/ 	.word	0x00003280


	//   ....[27]....
        /*0120*/ 	.word	0x000032f0


	//   ....[28]....
        /*0124*/ 	.word	0x00003af0


	//   ....[29]....
        /*0128*/ 	.word	0x00003b60


	//   ....[30]....
        /*012c*/ 	.word	0x00003bd0


	//   ....[31]....
        /*0130*/ 	.word	0x00003c40


	//   ....[32]....
        /*0134*/ 	.word	0x00003cb0


	//----- nvinfo : EIATTR_EXIT_INSTR_OFFSETS
	.align		4
.L_1771:
        /*0138*/ 	.byte	0x04, 0x1c
        /*013a*/ 	.short	(.L_1773 - .L_1772)


	//   ....[0]....
.L_1772:
        /*013c*/ 	.word	0x00000070


	//   ....[1]....
        /*0140*/ 	.word	0x000030d0


	//----- nvinfo : EIATTR_MAX_THREADS
	.align		4
.L_1773:
        /*0144*/ 	.byte	0x04, 0x05
        /*0146*/ 	.short	(.L_1775 - .L_1774)
.L_1774:
        /*0148*/ 	.word	0x00000080
        /*014c*/ 	.word	0x00000001
        /*0150*/ 	.word	0x00000001


	//----- nvinfo : EIATTR_CRS_STACK_SIZE
	.align		4
.L_1775:
        /*0154*/ 	.byte	0x04, 0x1e
        /*0156*/ 	.short	(.L_1777 - .L_1776)
.L_1776:
        /*0158*/ 	.word	0x00000000


	//----- nvinfo : EIATTR_CBANK_PARAM_SIZE
	.align		4
.L_1777:
        /*015c*/ 	.byte	0x03, 0x19
        /*015e*/ 	.short	0x0058


	//----- nvinfo : EIATTR_PARAM_CBANK
	.align		4
        /*0160*/ 	.byte	0x04, 0x0a
        /*0162*/ 	.short	(.L_1779 - .L_1778)
	.align		4
.L_1778:
        /*0164*/ 	.word	index@(.nv.constant0._ZN10layer_norm13ln_fwd_kernelINS_13Kernel_traitsIffffjLj15360ELj2ELj1ELj4ELj8ENS_18Kernel_traits_baseILj15360EffffjLj128EEEEEEEvNS_9FwdParamsE)
        /*0168*/ 	.short	0x0210
        /*016a*/ 	.short	0x0058


	//----- nvinfo : EIATTR_SW_WAR
	.align		4
.L_1779:
        /*016c*/ 	.byte	0x04, 0x36
        /*016e*/ 	.short	(.L_1781 - .L_1780)
.L_1780:
        /*0170*/ 	.word	0x00000008
.L_1781:


//--------------------- .nv.info._ZN10layer_norm13ln_fwd_kernelINS_13Kernel_traitsI13__nv_bfloat16fS2_fjLj14336ELj2ELj1ELj4ELj8ENS_18Kernel_traits_baseILj14336ES2_fS2_fjLj128EEEEEEEvNS_9FwdParamsE --------------------------
	.section	.nv.info._ZN10layer_norm13ln_fwd_kernelINS_13Kernel_traitsI13__nv_bfloat16fS2_fjLj14336ELj2ELj1ELj4ELj8ENS_18Kernel_traits_baseILj14336ES2_fS2_fjLj128EEEEEEEvNS_9FwdParamsE,"",@"SHT_CUDA_INFO"
	.sectionflags	@""
	.align	4


	//----- nvinfo : EIATTR_CUDA_API_VERSION
	.align		4
        /*0000*/ 	.byte	0x04, 0x37
        /*0002*/ 	.short	(.L_1783 - .L_1782)
.L_1782:
        /*0004*/ 	.word	0x00000082


	//----- nvinfo : EIATTR_KPARAM_INFO
	.align		4
.L_1783:
        /*0008*/ 	.byte	0x04, 0x17
        /*000a*/ 	.short	(.L_1785 - .L_1784)
.L_1784:
        /*000c*/ 	.word	0x00000000
        /*0010*/ 	.short	0x0000
        /*0012*/ 	.short	0x0000
        /*0014*/ 	.byte	0x00, 0xf0, 0x61, 0x01


	//----- nvinfo : EIATTR_SPARSE_MMA_MASK
	.align		4
.L_1785:
        /*0018*/ 	.byte	0x03, 0x50
        /*001a*/ 	.short	0x0000


	//----- nvinfo : EIATTR_MAXREG_COUNT
	.align		4
        /*001c*/ 	.byte	0x03, 0x1b
        /*001e*/ 	.short	0x00ff


	//----- nvinfo : EIATTR_NUM_BARRIERS
	.align		4
        /*0020*/ 	.byte	0x02, 0x4c
        /*0022*/ 	.byte	0x01
	.zero		1


	//----- nvinfo : EIATTR_MERCURY_ISA_VERSION
	.align		4
        /*0024*/ 	.byte	0x03, 0x5f
        /*0026*/ 	.short	0x0101


	//----- nvinfo : EIATTR_COOP_GROUP_MASK_REGIDS
	.align		4
        /*0028*/ 	.byte	0x04, 0x29
        /*002a*/ 	.short	(.L_1787 - .L_1786)


	//   ....[0]....
.L_1786:
        /*002c*/ 	.word	0xffffffff


	//   ....[1]....
        /*0030*/ 	.word	0xffffffff


	//   ....[2]....
        /*0034*/ 	.word	0xffffffff


	//   ....[3]....
        /*0038*/ 	.word	0xffffffff


	//   ....[4]....
        /*003c*/ 	.word	0xffffffff


	//   ....[5]....
        /*0040*/ 	.word	0xffffffff


	//   ....[6]....
        /*0044*/ 	.word	0xffffffff


	//   ....[7]....
        /*0048*/ 	.word	0xffffffff


	//   ....[8]....
        /*004c*/ 	.word	0xffffffff


	//   ....[9]....
        /*0050*/ 	.word	0xffffffff


	//   ....[10]....
        /*0054*/ 	.word	0xffffffff


	//   ....[11]....
        /*0058*/ 	.word	0xffffffff


	//   ....[12]....
        /*005c*/ 	.word	0xffffffff


	//   ....[13]....
        /*0060*/ 	.word	0xffffffff


	//   ....[14]....
        /*0064*/ 	.word	0xffffffff


	//   ....[15]....
        /*0068*/ 	.word	0xffffffff


	//   ....[16]....
        /*006c*/ 	.word	0xffffffff


	//   ....[17]....
        /*0070*/ 	.word	0xffffffff


	//   ....[18]....
        /*0074*/ 	.word	0xffffffff


	//   ....[19]....
        /*0078*/ 	.word	0xffffffff


	//   ....[20]....
        /*007c*/ 	.word	0xffffffff


	//   ....[21]....
        /*0080*/ 	.word	0xffffffff


	//   ....[22]....
        /*0084*/ 	.word	0xffffffff


	//   ....[23]....
        /*0088*/ 	.word	0x0500009c


	//   ....[24]....
        /*008c*/ 	.word	0x0500009c


	//   ....[25]....
        /*0090*/ 	.word	0x0500009c


	//   ....[26]....
        /*0094*/ 	.word	0x0500009c


	//   ....[27]....
        /*0098*/ 	.word	0x0500009c


	//   ....[28]....
        /*009c*/ 	.word	0x0500009c


	//   ....[29]....
        /*00a0*/ 	.word	0x0500009c


	//   ....[30]....
        /*00a4*/ 	.word	0x0500009c


	//   ....[31]....
        /*00a8*/ 	.word	0x0500009c


	//   ....[32]....
        /*00ac*/ 	.word	0x0500009c


	//----- nvinfo : EIATTR_COOP_GROUP_INSTR_OFFSETS
	.align		4
.L_1787:
        /*00b0*/ 	.byte	0x04, 0x28
        /*00b2*/ 	.short	(.L_1789 - .L_1788)


	//   ....[0]....
.L_1788:
        /*00b4*/ 	.word	0x00000e40


	//   ....[1]....
        /*00b8*/ 	.word	0x00000e60


	//   ....[2]....
        /*00bc*/ 	.word	0x00000e80


	//   ....[3]....
        /*00c0*/ 	.word	0x00000ea0


	//   ....[4]....
        /*00c4*/ 	.word	0x00000ec0


	//   ....[5]....
        /*00c8*/ 	.word	0x000015f0


	//   ....[6]....
        /*00cc*/ 	.word	0x00001610


	//   ....[7]....
        /*00d0*/ 	.word	0x00001630


	//   ....[8]....
        /*00d4*/ 	.word	0x00001650


	//   ....[9]....
        /*00d8*/ 	.word	0x00001670


	//   ....[10]....
        /*00dc*/ 	.word	0x000017a0


	//   ....[11]....
        /*00e0*/ 	.word	0x00001820


	//   ....[12]....
        /*00e4*/ 	.word	0x00001830


	//   ....[13]....
        /*00e8*/ 	.word	0x00001880


	//   ....[14]....
        /*00ec*/ 	.word	0x000018d0


	//   ....[15]....
        /*00f0*/ 	.word	0x000018f0


	//   ....[16]....
        /*00f4*/ 	.word	0x000019f0


	//   ....[17]....
        /*00f8*/ 	.word	0x00001a10


	//   ....[18]....
        /*00fc*/ 	.word	0x00001cd0


	//   ....[19]....
        /*0100*/ 	.word	0x00001d10


	//   ....[20]....
        /*0104*/ 	.word	0x00001d20


	//   ....[21]....
        /*0108*/ 	.word	0x00001de0


	//   ....[22]....
        /*010c*/ 	.word	0x00001e00


	//   ....[23]....
        /*0110*/ 	.word	0x00002ef0


	//   ....[24]....
        /*0114*/ 	.word	0x00002f60


	//   ....[25]....
        /*0118*/ 	.word	0x00002fd0


	//   ....[26]....
        /*011c*/ 	.word	0x00003040


	//   ....[27]....
        /*0120*/ 	.word	0x000030b0


	//   ....[28]....
        /*0124*/ 	.word	0x00003830


	//   ....[29]....
        /*0128*/ 	.word	0x000038a0


	//   ....[30]....
        /*012c*/ 	.word	0x00003910


	//   ....[31]....
        /*0130*/ 	.word	0x00003980


	//   ....[32]....
        /*0134*/ 	.word	0x000039f0


	//----- nvinfo : EIATTR_EXIT_INSTR_OFFSETS
	.align		4
.L_1789:
        /*0138*/ 	.byte	0x04, 0x1c
        /*013a*/ 	.short	(.L_1791 - .L_1790)


	//   ....[0]....
.L_1790:
        /*013c*/ 	.word	0x00000070


	//   ....[1]....
        /*0140*/ 	.word	0x00002e90


	//----- nvinfo : EIATTR_MAX_THREADS
	.align		4
.L_1791:
        /*0144*/ 	.byte	0x04, 0x05
        /*0146*/ 	.short	(.L_1793 - .L_1792)
.L_1792:
        /*0148*/ 	.word	0x00000080
        /*014c*/ 	.word	0x00000001
        /*0150*/ 	.word	0x00000001


	//----- nvinfo : EIATTR_CRS_STACK_SIZE
	.align		4
.L_1793:
        /*0154*/ 	.byte	0x04, 0x1e
        /*0156*/ 	.short	(.L_1795 - .L_1794)
.L_1794:
        /*0158*/ 	.word	0x00000000


	//----- nvinfo : EIATTR_CBANK_PARAM_SIZE
	.align		4
.L_1795:
        /*015c*/ 	.byte	0x03, 0x19
        /*015e*/ 	.short	0x0058


	//----- nvinfo : EIATTR_PARAM_CBANK
	.align		4
        /*0160*/ 	.byte	0x04, 0x0a
        /*0162*/ 	.short	(.L_1797 - .L_1796)
	.align		4
.L_1796:
        /*0164*/ 	.word	index@(.nv.constant0._ZN10layer_norm13ln_fwd_kernelINS_13Kernel_traitsI13__nv_bfloat16fS2_fjLj14336ELj2ELj1ELj4ELj8ENS_18Kernel_traits_baseILj14336ES2_fS2_fjLj128EEEEEEEvNS_9FwdParamsE)
        /*0168*/ 	.short	0x0210
        /*016a*/ 	.short	0x0058


	//----- nvinfo : EIATTR_SW_WAR
	.align		4
.L_1797:
        /*016c*/ 	.byte	0x04, 0x36
        /*016e*/ 	.short	(.L_1799 - .L_1798)
.L_1798:
        /*0170*/ 	.word	0x00000008
.L_1799:


//--------------------- .nv.info._ZN10layer_norm13ln_fwd_kernelINS_13Kernel_traitsI13__nv_bfloat16S2_S2_fjLj14336ELj2ELj1ELj4ELj16ENS_18Kernel_traits_baseILj14336ES2_S2_S2_fjLj128EEEEEEEvNS_9FwdParamsE --------------------------
	.section	.nv.info._ZN10layer_norm13ln_fwd_kernelINS_13Kernel_traitsI13__nv_bfloat16S2_S2_fjLj14336ELj2ELj1ELj4ELj16ENS_18Kernel_traits_baseILj14336ES2_S2_S2_fjLj128EEEEEEEvNS_9FwdParamsE,"",@"SHT_CUDA_INFO"
	.sectionflags	@""
	.align	4


	//----- nvinfo : EIATTR_CUDA_API_VERSION
	.align		4
        /*0000*/ 	.byte	0x04, 0x37
        /*0002*/ 	.short	(.L_1801 - .L_1800)
.L_1800:
        /*0004*/ 	.word	0x00000082


	//----- nvinfo : EIATTR_KPARAM_INFO
	.align		4
.L_1801:
        /*0008*/ 	.byte	0x04, 0x17
        /*000a*/ 	.short	(.L_1803 - .L_1802)
.L_1802:
        /*000c*/ 	.word	0x00000000
        /*0010*/ 	.short	0x0000
        /*0012*/ 	.short	0x0000
        /*0014*/ 	.byte	0x00, 0xf0, 0x61, 0x01


	//----- nvinfo : EIATTR_SPARSE_MMA_MASK
	.align		4
.L_1803:
        /*0018*/ 	.byte	0x03, 0x50
        /*001a*/ 	.short	0x0000


	//----- nvinfo : EIATTR_MAXREG_COUNT
	.align		4
        /*001c*/ 	.byte	0x03, 0x1b
        /*001e*/ 	.short	0x00ff


	//----- nvinfo : EIATTR_NUM_BARRIERS
	.align		4
        /*0020*/ 	.byte	0x02, 0x4c
        /*0022*/ 	.byte	0x01
	.zero		1


	//----- nvinfo : EIATTR_MERCURY_ISA_VERSION
	.align		4
        /*0024*/ 	.byte	0x03, 0x5f
        /*0026*/ 	.short	0x0101


	//----- nvinfo : EIATTR_COOP_GROUP_MASK_REGIDS
	.align		4
        /*0028*/ 	.byte	0x04, 0x29
        /*002a*/ 	.short	(.L_1805 - .L_1804)


	//   ....[0]....
.L_1804:
        /*002c*/ 	.word	0xffffffff


	//   ....[1]....
        /*0030*/ 	.word	0xffffffff


	//   ....[2]....
        /*0034*/ 	.word	0xffffffff


	//   ....[3]....
        /*0038*/ 	.word	0xffffffff


	//   ....[4]....
        /*003c*/ 	.word	0xffffffff


	//   ....[5]....
        /*0040*/ 	.word	0xffffffff


	//   ....[6]....
        /*0044*/ 	.word	0xffffffff


	//   ....[7]....
        /*0048*/ 	.word	0xffffffff


	//   ....[8]....
        /*004c*/ 	.word	0xffffffff


	//   ....[9]....
        /*0050*/ 	.word	0xffffffff


	//   ....[10]....
        /*0054*/ 	.word	0xffffffff


	//   ....[11]....
        /*0058*/ 	.word	0xffffffff


	//   ....[12]....
        /*005c*/ 	.word	0xffffffff


	//   ....[13]....
        /*0060*/ 	.word	0xffffffff


	//   ....[14]....
        /*0064*/ 	.word	0xffffffff


	//   ....[15]....
        /*0068*/ 	.word	0xffffffff


	//   ....[16]....
        /*006c*/ 	.word	0xffffffff


	//   ....[17]....
        /*0070*/ 	.word	0xffffffff


	//   ....[18]....
        /*0074*/ 	.word	0xffffffff


	//   ....[19]....
        /*0078*/ 	.word	0xffffffff


	//   ....[20]....
        /*007c*/ 	.word	0xffffffff


	//   ....[21]....
        /*0080*/ 	.word	0xffffffff


	//   ....[22]....
        /*0084*/ 	.word	0xffffffff


	//   ....[23]....
        /*0088*/ 	.word	0x0500006a


	//   ....[24]....
        /*008c*/ 	.word	0x0500006a


	//   ....[25]....
        /*0090*/ 	.word	0x0500006a


	//   ....[26]....
        /*0094*/ 	.word	0x0500006a


	//   ....[27]....
        /*0098*/ 	.word	0x0500006a


	//   ....[28]....
        /*009c*/ 	.word	0x0500006a


	//   ....[29]....
        /*00a0*/ 	.word	0x0500006a


	//   ....[30]....
        /*00a4*/ 	.word	0x0500006a


	//   ....[31]....
        /*00a8*/ 	.word	0x0500006a


	//   ....[32]....
        /*00ac*/ 	.word	0x0500006a


	//----- nvinfo : EIATTR_COOP_GROUP_INSTR_OFFSETS
	.align		4
.L_1805:
        /*00b0*/ 	.byte	0x04, 0x28
        /*00b2*/ 	.short	(.L_1807 - .L_1806)


	//   ....[0]....
.L_1806:
        /*00b4*/ 	.word	0x00000ce0


	//   ....[1]....
        /*00b8*/ 	.word	0x00000d00


	//   ....[2]....
        /*00bc*/ 	.word	0x00000d20


	//   ....[3]....
        /*00c0*/ 	.word	0x00000d40


	//   ....[4]....
        /*00c4*/ 	.word	0x00000d60


	//   ....[5]....
        /*00c8*/ 	.word	0x00001490


	//   ....[6]....
        /*00cc*/ 	.word	0x000014b0


	//   ....[7]....
        /*00d0*/ 	.word	0x000014d0


	//   ....[8]....
        /*00d4*/ 	.word	0x000014f0


	//   ....[9]....
        /*00d8*/ 	.word	0x00001510


	//   ....[10]....
        /*00dc*/ 	.word	0x00001670


	//   ....[11]....
        /*00e0*/ 	.word	0x000016c0


	//   ....[12]....
        /*00e4*/ 	.word	0x000016d0


	//   ....[13]....
        /*00e8*/ 	.word	0x000016e0


	//   ....[14]....
        /*00ec*/ 	.word	0x00001780


	//   ....[15]....
        /*00f0*/ 	.word	0x000017b0


	//   ....[16]....
        /*00f4*/ 	.word	0x000018a0


	//   ....[17]....
        /*00f8*/ 	.word	0x000018c0


	//   ....[18]....
        /*00fc*/ 	.word	0x00001b60


	//   ....[19]....
        /*0100*/ 	.word	0x00001ba0


	//   ....[20]....
        /*0104*/ 	.word	0x00001bb0


	//   ....[21]....
        /*0108*/ 	.word	0x00001c80


	//   ....[22]....
        /*010c*/ 	.word	0x00001c90


	//   ....[23]....
        /*0110*/ 	.word	0x00002930


	//   ....[24]....
        /*0114*/ 	.word	0x000029a0


	//   ....[25]....
        /*0118*/ 	.word	0x00002a10


	//   ....[26]....
        /*011c*/ 	.word	0x00002a80


	//   ....[27]....
        /*0120*/ 	.word	0x00002af0


	//   ....[28]....
        /*0124*/ 	.word	0x00003270


	//   ....[29]....
        /*0128*/ 	.word	0x000032e0


	//   ....[30]....
        /*012c*/ 	.word	0x00003350


	//   ....[31]....
        /*0130*/ 	.word	0x000033c0


	//   ....[32]....
        /*0134*/ 	.word	0x00003430


	//----- nvinfo : EIATTR_EXIT_INSTR_OFFSETS
	.align		4
.L_1807:
        /*0138*/ 	.byte	0x04, 0x1c
        /*013a*/ 	.short	(.L_1809 - .L_1808)


	//   ....[0]....
.L_1808:
        /*013c*/ 	.word	0x00000070


	//   ....[1]....
        /*0140*/ 	.word	0x000028d0


	//----- nvinfo : EIATTR_MAX_THREADS
	.align		4
.L_1809:
        /*0144*/ 	.byte	0x04, 0x05
        /*0146*/ 	.short	(.L_1811 - .L_1810)
.L_1810:
        /*0148*/ 	.word	0x00000080
        /*014c*/ 	.word	0x00000001
        /*0150*/ 	.word	0x00000001


	//----- nvinfo : EIATTR_CRS_STACK_SIZE
	.align		4
.L_1811:
        /*0154*/ 	.byte	0x04, 0x1e
        /*0156*/ 	.short	(.L_1813 - .L_1812)
.L_1812:
        /*0158*/ 	.word	0x00000000


	//----- nvinfo : EIATTR_CBANK_PARAM_SIZE
	.align		4
.L_1813:
        /*015c*/ 	.byte	0x03, 0x19
        /*015e*/ 	.short	0x0058


	//----- nvinfo : EIATTR_PARAM_CBANK
	.align		4
        /*0160*/ 	.byte	0x04, 0x0a
        /*0162*/ 	.short	(.L_1815 - .L_1814)
	.align		4
.L_1814:
        /*0164*/ 	.word	index@(.nv.constant0._ZN10layer_norm13ln_fwd_kernelINS_13Kernel_traitsI13__nv_bfloat16S2_S2_fjLj14336ELj2ELj1ELj4ELj16ENS_18Kernel_traits_baseILj14336ES2_S2_S2_fjLj128EEEEEEEvNS_9FwdParamsE)
        /*0168*/ 	.short	0x0210
        /*016a*/ 	.short	0x0058


	//----- nvinfo : EIATTR_SW_WAR
	.align		4
.L_1815:
        /*016c*/ 	.byte	0x04, 0x36
        /*016e*/ 	.short	(.L_1817 - .L_1816)
.L_1816:
        /*0170*/ 	.word	0x00000008
.L_1817:


//--------------------- .nv.info._ZN10layer_norm13ln_fwd_kernelINS_13Kernel_traitsI6__halffS2_fjLj14336ELj2ELj1ELj4ELj16ENS_18Kernel_traits_baseILj14336ES2_fS2_fjLj128EEEEEEEvNS_9FwdParamsE --------------------------
	.section	.nv.info._ZN10layer_norm13ln_fwd_kernelINS_13Kernel_traitsI6__halffS2_fjLj14336ELj2ELj1ELj4ELj16ENS_18Kernel_traits_baseILj14336ES2_fS2_fjLj128EEEEEEEvNS_9FwdParamsE,"",@"SHT_CUDA_INFO"
	.sectionflags	@""
	.align	4


	//----- nvinfo : EIATTR_CUDA_API_VERSION
	.align		4
        /*0000*/ 	.byte	0x04, 0x37
        /*0002*/ 	.short	(.L_1819 - .L_1818)
.L_1818:
        /*0004*/ 	.word	0x00000082


	//----- nvinfo : EIATTR_KPARAM_INFO
	.align		4
.L_1819:
        /*0008*/ 	.byte	0x04, 0x17
        /*000a*/ 	.short	(.L_1821 - .L_1820)
.L_1820:
        /*000c*/ 	.word	0x00000000
        /*0010*/ 	.short	0x0000
        /*0012*/ 	.short	0x0000
        /*0014*/ 	.byte	0x00, 0xf0, 0x61, 0x01


	//----- nvinfo : EIATTR_SPARSE_MMA_MASK
	.align		4
.L_1821:
        /*0018*/ 	.byte	0x03, 0x50
        /*001a*/ 	.short	0x0000


	//----- nvinfo : EIATTR_MAXREG_COUNT
	.align		4
        /*001c*/ 	.byte	0x03, 0x1b
        /*001e*/ 	.short	0x00ff


	//----- nvinfo : EIATTR_NUM_BARRIERS
	.align		4
        /*0020*/ 	.byte	0x02, 0x4c
        /*0022*/ 	.byte	0x01
	.zero		1


	//----- nvinfo : EIATTR_MERCURY_ISA_VERSION
	.align		4
        /*0024*/ 	.byte	0x03, 0x5f
        /*0026*/ 	.short	0x0101


	//----- nvinfo : EIATTR_COOP_GROUP_MASK_REGIDS
	.align		4
        /*0028*/ 	.byte	0x04, 0x29
        /*002a*/ 	.short	(.L_1823 - .L_1822)


	//   ....[0]....
.L_1822:
        /*002c*/ 	.word	0xffffffff


	//   ....[1]....
        /*0030*/ 	.word	0xffffffff


	//   ....[2]....
        /*0034*/ 	.word	0xffffffff


	//   ....[3]....
        /*0038*/ 	.word	0xffffffff


	//   ....[4]....
        /*003c*/ 	.word	0xffffffff


	//   ....[5]....
        /*0040*/ 	.word	0xffffffff


	//   ....[6]....
        /*0044*/ 	.word	0xffffffff


	//   ....[7]....
        /*0048*/ 	.word	0xffffffff


	//   ....[8]....
        /*004c*/ 	.word	0xffffffff


	//   ....[9]....
        /*0050*/ 	.word	0xffffffff


	//   ....[10]....
        /*0054*/ 	.word	0xffffffff


	//   ....[11]....
        /*0058*/ 	.word	0xffffffff


	//   ....[12]....
        /*005c*/ 	.word	0xffffffff


	//   ....[13]....
        /*0060*/ 	.word	0xffffffff


	//   ....[14]....
        /*0064*/ 	.word	0xffffffff


	//   ....[15]....
        /*0068*/ 	.word	0xffffffff


	//   ....[16]....
        /*006c*/ 	.word	0xffffffff


	//   ....[17]....
        /*0070*/ 	.word	0xffffffff


	//   ....[18]....
        /*0074*/ 	.word	0xffffffff


	//   ....[19]....
        /*0078*/ 	.word	0xffffffff


	//   ....[20]....
        /*007c*/ 	.word	0xffffffff


	//   ....[21]....
        /*0080*/ 	.word	0xffffffff


	//   ....[22]....
        /*0084*/ 	.word	0xffffffff


	//   ....[23]....
        /*0088*/ 	.word	0x0500008f


	//   ....[24]....
        /*008c*/ 	.word	0x0500008f


	//   ....[25]....
        /*0090*/ 	.word	0x0500008f


	//   ....[26]....
        /*0094*/ 	.word	0x0500008f


	//   ....[27]....
        /*0098*/ 	.word	0x0500008f


	//   ....[28]....
        /*009c*/ 	.word	0x0500008f


	//   ....[29]....
        /*00a0*/ 	.word	0x0500008f


	//   ....[30]....
        /*00a4*/ 	.word	0x0500008f


	//   ....[31]....
        /*00a8*/ 	.word	0x0500008f


	//   ....[32]....
        /*00ac*/ 	.word	0x0500008f


	//----- nvinfo : EIATTR_COOP_GROUP_INSTR_OFFSETS
	.align		4
.L_1823:
        /*00b0*/ 	.byte	0x04, 0x28
        /*00b2*/ 	.short	(.L_1825 - .L_1824)


	//   ....[0]....
.L_1824:
        /*00b4*/ 	.word	0x000009e0


	//   ....[1]....
        /*00b8*/ 	.word	0x00000a00


	//   ....[2]....
        /*00bc*/ 	.word	0x00000a20


	//   ....[3]....
        /*00c0*/ 	.word	0x00000a40


	//   ....[4]....
        /*00c4*/ 	.word	0x00000a60


	//   ....[5]....
        /*00c8*/ 	.word	0x00001190


	//   ....[6]....
        /*00cc*/ 	.word	0x000011b0


	//   ....[7]....
        /*00d0*/ 	.word	0x000011d0


	//   ....[8]....
        /*00d4*/ 	.word	0x000011f0


	//   ....[9]....
        /*00d8*/ 	.word	0x00001210


	//   ....[10]....
        /*00dc*/ 	.word	0x00001370


	//   ....[11]....
        /*00e0*/ 	.word	0x000013c0


	//   ....[12]....
        /*00e4*/ 	.word	0x000013d0


	//   ....[13]....
        /*00e8*/ 	.word	0x000013e0


	//   ....[14]....
        /*00ec*/ 	.word	0x00001470


	//   ....[15]....
        /*00f0*/ 	.word	0x000014b0


	//   ....[16]....
        /*00f4*/ 	.word	0x000015a0


	//   ....[17]....
        /*00f8*/ 	.word	0x000015c0


	//   ....[18]....
        /*00fc*/ 	.word	0x00001870


	//   ....[19]....
        /*0100*/ 	.word	0x000018b0


	//   ....[20]....
        /*0104*/ 	.word	0x000018c0


	//   ....[21]....
        /*0108*/ 	.word	0x00001980


	//   ....[22]....
        /*010c*/ 	.word	0x000019c0


	//   ....[23]....
        /*0110*/ 	.word	0x00003550


	//   ....[24]....
        /*0114*/ 	.word	0x000035c0


	//   ....[25]....
        /*0118*/ 	.word	0x00003630


	//   ....[26]....
        /*011c*/ 	.word	0x000036a0


	//   ....[27]....
        /*0120*/ 	.word	0x00003710


	//   ....[28]....
        /*0124*/ 	.word	0x00003e90


	//   ....[29]....
        /*0128*/ 	.word	0x00003f00


	//   ....[30]....
        /*012c*/ 	.word	0x00003f70


	//   ....[31]....
        /*0130*/ 	.word	0x00003fe0


	//   ....[32]....
        /*0134*/ 	.word	0x00004050


	//----- nvinfo : EIATTR_EXIT_INSTR_OFFSETS
	.align		4
.L_1825:
        /*0138*/ 	.byte	0x04, 0x1c
        /*013a*/ 	.short	(.L_1827 - .L_1826)


	//   ....[0]....
.L_1826:
        /*013c*/ 	.word	0x00000070


	//   ....[1]....
        /*0140*/ 	.word	0x000034f0


	//----- nvinfo : EIATTR_MAX_THREADS
	.align		4
.L_1827:
        /*0144*/ 	.byte	0x04, 0x05
        /*0146*/ 	.short	(.L_1829 - .L_1828)
.L_1828:
        /*0148*/ 	.word	0x00000080
        /*014c*/ 	.word	0x00000001
        /*0150*/ 	.word	0x00000001


	//----- nvinfo : EIATTR_CRS_STACK_SIZE
	.align		4
.L_1829:
        /*0154*/ 	.byte	0x04, 0x1e
        /*0156*/ 	.short	(.L_1831 - .L_1830)
.L_1830:
        /*0158*/ 	.word	0x00000000


	//----- nvinfo : EIATTR_CBANK_PARAM_SIZE
	.align		4
.L_1831:
        /*015c*/ 	.byte	0x03, 0x19
        /*015e*/ 	.short	0x0058


	//----- nvinfo : EIATTR_PARAM_CBANK
	.align		4
        /*0160*/ 	.byte	0x04, 0x0a
        /*0162*/ 	.short	(.L_1833 - .L_1832)
	.align		4
.L_1832:
        /*0164*/ 	.word	index@(.nv.constant0._ZN10layer_norm13ln_fwd_kernelINS_13Kernel_traitsI6__halffS2_fjLj14336ELj2ELj1ELj4ELj16ENS_18Kernel_traits_baseILj14336ES2_fS2_fjLj128EEEEEEEvNS_9FwdParamsE)
        /*0168*/ 	.short	0x0210
        /*016a*/ 	.short	0x0058


	//----- nvinfo : EIATTR_SW_WAR
	.align		4
.L_1833:
        /*016c*/ 	.byte	0x04, 0x36
        /*016e*/ 	.short	(.L_1835 - .L_1834)
.L_1834:
        /*0170*/ 	.word	0x00000008
.L_1835:


//--------------------- .nv.info._ZN10layer_norm13ln_fwd_kernelINS_13Kernel_traitsI6__halfS2_S2_fjLj14336ELj2ELj1ELj4ELj16ENS_18Kernel_traits_baseILj14336ES2_S2_S2_fjLj128EEEEEEEvNS_9FwdParamsE --------------------------
	.section	.nv.info._ZN10layer_norm13ln_fwd_kernelINS_13Kernel_traitsI6__halfS2_S2_fjLj14336ELj2ELj1ELj4ELj16ENS_18Kernel_traits_baseILj14336ES2_S2_S2_fjLj128EEEEEEEvNS_9FwdParamsE,"",@"SHT_CUDA_INFO"
	.sectionflags	@""
	.align	4


	//----- nvinfo : EIATTR_CUDA_API_VERSION
	.align		4
        /*0000*/ 	.byte	0x04, 0x37
        /*0002*/ 	.short	(.L_1837 - .L_1836)
.L_1836:
        /*0004*/ 	.word	0x00000082


	//----- nvinfo : EIATTR_KPARAM_INFO
	.align		4
.L_1837:
        /*0008*/ 	.byte	0x04, 0x17
        /*000a*/ 	.short	(.L_1839 - .L_1838)
.L_1838:
        /*000c*/ 	.word	0x00000000
        /*0010*/ 	.short	0x0000
        /*0012*/ 	.short	0x0000
        /*0014*/ 	.byte	0x00, 0xf0, 0x61, 0x01


	//----- nvinfo : EIATTR_SPARSE_MMA_MASK
	.align		4
.L_1839:
        /*0018*/ 	.byte	0x03, 0x50
        /*001a*/ 	.short	0x0000


	//----- nvinfo : EIATTR_MAXREG_COUNT
	.align		4
        /*001c*/ 	.byte	0x03, 0x1b
        /*001e*/ 	.short	0x00ff


	//----- nvinfo : EIATTR_NUM_BARRIERS
	.align		4
        /*0020*/ 	.byte	0x02, 0x4c
        /*0022*/ 	.byte	0x01
	.zero		1


	//----- nvinfo : EIATTR_MERCURY_ISA_VERSION
	.align		4
        /*0024*/ 	.byte	0x03, 0x5f
        /*0026*/ 	.short	0x0101


	//----- nvinfo : EIATTR_COOP_GROUP_MASK_REGIDS
	.align		4
        /*0028*/ 	.byte	0x04, 0x29
        /*002a*/ 	.short	(.L_1841 - .L_1840)


	//   ....[0]....
.L_1840:
        /*002c*/ 	.word	0xffffffff


	//   ....[1]....
        /*0030*/ 	.word	0xffffffff


	//   ....[2]....
        /*0034*/ 	.word	0xffffffff


	//   ....[3]....
        /*0038*/ 	.word	0xffffffff


	//   ....[4]....
        /*003c*/ 	.word	0xffffffff


	//   ....[5]....
        /*0040*/ 	.word	0xffffffff


	//   ....[6]....
        /*0044*/ 	.word	0xffffffff


	//   ....[7]....
        /*0048*/ 	.word	0xffffffff


	//   ....[8]....
        /*004c*/ 	.word	0xffffffff


	//   ....[9]....
        /*0050*/ 	.word	0xffffffff


	//   ....[10]....
        /*0054*/ 	.word	0xffffffff


	//   ....[11]....
        /*0058*/ 	.word	0xffffffff


	//   ....[12]....
        /*005c*/ 	.word	0xffffffff


	//   ....[13]....
        /*0060*/ 	.word	0xffffffff


	//   ....[14]....
        /*0064*/ 	.word	0xffffffff


	//   ....[15]....
        /*0068*/ 	.word	0xffffffff


	//   ....[16]....
        /*006c*/ 	.word	0xffffffff


	//   ....[17]....
        /*0070*/ 	.word	0xffffffff


	//   ....[18]....
        /*0074*/ 	.word	0xffffffff


	//   ....[19]....
        /*0078*/ 	.word	0xffffffff


	//   ....[20]....
        /*007c*/ 	.word	0xffffffff


	//   ....[21]....
        /*0080*/ 	.word	0xffffffff


	//   ....[22]....
        /*0084*/ 	.word	0xffffffff


	//   ....[23]....
        /*0088*/ 	.word	0x0500006a


	//   ....[24]....
        /*008c*/ 	.word	0x0500006a


	//   ....[25]....
        /*0090*/ 	.word	0x0500006a


	//   ....[26]....
        /*0094*/ 	.word	0x0500006a


	//   ....[27]....
        /*0098*/ 	.word	0x0500006a


	//   ....[28]....
        /*009c*/ 	.word	0x0500006a


	//   ....[29]....
        /*00a0*/ 	.word	0x0500006a


	//   ....[30]....
        /*00a4*/ 	.word	0x0500006a


	//   ....[31]....
        /*00a8*/ 	.word	0x0500006a


	//   ....[32]....
        /*00ac*/ 	.word	0x0500006a


	//----- nvinfo : EIATTR_COOP_GROUP_INSTR_OFFSETS
	.align		4
.L_1841:
        /*00b0*/ 	.byte	0x04, 0x28
        /*00b2*/ 	.short	(.L_1843 - .L_1842)


	//   ....[0]....
.L_1842:
        /*00b4*/ 	.word	0x00000b20


	//   ....[1]....
        /*00b8*/ 	.word	0x00000b40


	//   ....[2]....
        /*00bc*/ 	.word	0x00000b60


	//   ....[3]....
        /*00c0*/ 	.word	0x00000b80


	//   ....[4]....
        /*00c4*/ 	.word	0x00000ba0


	//   ....[5]....
        /*00c8*/ 	.word	0x000012d0


	//   ....[6]....
        /*00cc*/ 	.word	0x000012f0


	//   ....[7]....
        /*00d0*/ 	.word	0x00001310


	//   ....[8]....
        /*00d4*/ 	.word	0x00001330


	//   ....[9]....
        /*00d8*/ 	.word	0x00001350


	//   ....[10]....
        /*00dc*/ 	.word	0x000014b0


	//   ....[11]....
        /*00e0*/ 	.word	0x00001500


	//   ....[12]....
        /*00e4*/ 	.word	0x00001510


	//   ....[13]....
        /*00e8*/ 	.word	0x00001520


	//   ....[14]....
        /*00ec*/ 	.word	0x000015c0


	//   ....[15]....
        /*00f0*/ 	.word	0x000015f0


	//   ....[16]....
        /*00f4*/ 	.word	0x000016e0


	//   ....[17]....
        /*00f8*/ 	.word	0x00001700


	//   ....[18]....
        /*00fc*/ 	.word	0x000019a0


	//   ....[19]....
        /*0100*/ 	.word	0x000019e0


	//   ....[20]....
        /*0104*/ 	.word	0x000019f0


	//   ....[21]....
        /*0108*/ 	.word	0x00001ac0


	//   ....[22]....
        /*010c*/ 	.word	0x00001ad0


	//   ....[23]....
        /*0110*/ 	.word	0x00002770


	//   ....[24]....
        /*0114*/ 	.word	0x000027e0


	//   ....[25]....
        /*0118*/ 	.word	0x00002850


	//   ....[26]....
        /*011c*/ 	.word	0x000028c0


	//   ....[27]....
        /*0120*/ 	.word	0x00002930


	//   ....[28]....
        /*0124*/ 	.word	0x000030b0


	//   ....[29]....
        /*0128*/ 	.word	0x00003120


	//   ....[30]....
        /*012c*/ 	.word	0x00003190


	//   ....[31]....
        /*0130*/ 	.word	0x00003200


	//   ....[32]....
        /*0134*/ 	.word	0x00003270


	//----- nvinfo : EIATTR_EXIT_INSTR_OFFSETS
	.align		4
.L_1843:
        /*0138*/ 	.byte	0x04, 0x1c
        /*013a*/ 	.short	(.L_1845 - .L_1844)


	//   ....[0]....
.L_1844:
        /*013c*/ 	.word	0x00000070


	//   ....[1]....
        /*0140*/ 	.word	0x00002710


	//----- nvinfo : EIATTR_MAX_THREADS
	.align		4
.L_1845:
        /*0144*/ 	.byte	0x04, 0x05
        /*0146*/ 	.short	(.L_1847 - .L_1846)
.L_1846:
        /*0148*/ 	.word	0x00000080
        /*014c*/ 	.word	0x00000001
        /*0150*/ 	.word	0x00000001


	//----- nvinfo : EIATTR_CRS_STACK_SIZE
	.align		4
.L_1847:
        /*0154*/ 	.byte	0x04, 0x1e
        /*0156*/ 	.short	(.L_1849 - .L_1848)
.L_1848:
        /*0158*/ 	.word	0x00000000


	//----- nvinfo : EIATTR_CBANK_PARAM_SIZE
	.align		4
.L_1849:
        /*015c*/ 	.byte	0x03, 0x19
        /*015e*/ 	.short	0x0058


	//----- nvinfo : EIATTR_PARAM_CBANK
	.align		4
        /*0160*/ 	.byte	0x04, 0x0a
        /*0162*/ 	.short	(.L_1851 - .L_1850)
	.align		4
.L_1850:
        /*0164*/ 	.word	index@(.nv.constant0._ZN10layer_norm13ln_fwd_kernelINS_13Kernel_traitsI6__halfS2_S2_fjLj14336ELj2ELj1ELj4ELj16ENS_18Kernel_traits_baseILj14336ES2_S2_S2_fjLj128EEEEEEEvNS_9FwdParamsE)
        /*0168*/ 	.short	0x0210
        /*016a*/ 	.short	0x0058


	//----- nvinfo : EIATTR_SW_WAR
	.align		4
.L_1851:
        /*016c*/ 	.byte	0x04, 0x36
        /*016e*/ 	.short	(.L_1853 - .L_1852)
.L_1852:
        /*0170*/ 	.word	0x00000008
.L_1853:


//--------------------- .nv.info._ZN10layer_norm13ln_fwd_kernelINS_13Kernel_traitsIffffjLj14336ELj2ELj1ELj4ELj16ENS_18Kernel_traits_baseILj14336EffffjLj128EEEEEEEvNS_9FwdParamsE --------------------------
	.section	.nv.info._ZN10layer_norm13ln_fwd_kernelINS_13Kernel_traitsIffffjLj14336ELj2ELj1ELj4ELj16ENS_18Kernel_traits_baseILj14336EffffjLj128EEEEEEEvNS_9FwdParamsE,"",@"SHT_CUDA_INFO"
	.sectionflags	@""
	.align	4


	//----- nvinfo : EIATTR_CUDA_API_VERSION
	.align		4
        /*0000*/ 	.byte	0x04, 0x37
        /*0002*/ 	.short	(.L_1855 - .L_1854)
.L_1854:
        /*0004*/ 	.word	0x00000082


	//----- nvinfo : EIATTR_KPARAM_INFO
	.align		4
.L_1855:
        /*0008*/ 	.byte	0x04, 0x17
        /*000a*/ 	.short	(.L_1857 - .L_1856)
.L_1856:
        /*000c*/ 	.word	0x00000000
        /*0010*/ 	.short	0x0000
        /*0012*/ 	.short	0x0000
        /*0014*/ 	.byte	0x00, 0xf0, 0x61, 0x01


	//----- nvinfo : EIATTR_SPARSE_MMA_MASK
	.align		4
.L_1857:
        /*0018*/ 	.byte	0x03, 0x50
        /*001a*/ 	.short	0x0000


	//----- nvinfo : EIATTR_MAXREG_COUNT
	.align		4
        /*001c*/ 	.byte	0x03, 0x1b
        /*001e*/ 	.short	0x00ff


	//----- nvinfo : EIATTR_NUM_BARRIERS
	.align		4
        /*0020*/ 	.byte	0x02, 0x4c
        /*0022*/ 	.byte	0x01
	.zero		1


	//----- nvinfo : EIATTR_MERCURY_ISA_VERSION
	.align		4
        /*0024*/ 	.byte	0x03, 0x5f
        /*0026*/ 	.short	0x0101


	//----- nvinfo : EIATTR_COOP_GROUP_MASK_REGIDS
	.align		4
        /*0028*/ 	.byte	0x04, 0x29
        /*002a*/ 	.short	(.L_1859 - .L_1858)


	//   ....[0]....
.L_1858:
        /*002c*/ 	.word	0xffffffff


	//   ....[1]....
        /*0030*/ 	.word	0xffffffff


	//   ....[2]....
        /*0034*/ 	.word	0xffffffff


	//   ....[3]....
        /*0038*/ 	.word	0xffffffff


	//   ....[4]....
        /*003c*/ 	.word	0xffffffff


	//   ....[5]....
        /*0040*/ 	.word	0xffffffff


	//   ....[6]....
        /*0044*/ 	.word	0xffffffff


	//   ....[7]....
        /*0048*/ 	.word	0xffffffff


	//   ....[8]....
        /*004c*/ 	.word	0xffffffff


	//   ....[9]....
        /*0050*/ 	.word	0xffffffff


	//   ....[10]....
        /*0054*/ 	.word	0xffffffff


	//   ....[11]....
        /*0058*/ 	.word	0xffffffff


	//   ....[12]....
        /*005c*/ 	.word	0xffffffff


	//   ....[13]....
        /*0060*/ 	.word	0xffffffff


	//   ....[14]....
        /*0064*/ 	.word	0xffffffff


	//   ....[15]....
        /*0068*/ 	.word	0xffffffff


	//   ....[16]....
        /*006c*/ 	.word	0xffffffff


	//   ....[17]....
        /*0070*/ 	.word	0xffffffff


	//   ....[18]....
        /*0074*/ 	.word	0xffffffff


	//   ....[19]....
        /*0078*/ 	.word	0xffffffff


	//   ....[20]....
        /*007c*/ 	.word	0xffffffff


	//   ....[21]....
        /*0080*/ 	.word	0xffffffff


	//   ....[22]....
        /*0084*/ 	.word	0xffffffff


	//   ....[23]....
        /*0088*/ 	.word	0x050000c7


	//   ....[24]....
        /*008c*/ 	.word	0x050000c7


	//   ....[25]....
        /*0090*/ 	.word	0x050000c7


	//   ....[26]....
        /*0094*/ 	.word	0x050000c7


	//   ....[27]....
        /*0098*/ 	.word	0x050000c7


	//   ....[28]....
        /*009c*/ 	.word	0x050000c7


	//   ....[29]....
        /*00a0*/ 	.word	0x050000c7


	//   ....[30]....
        /*00a4*/ 	.word	0x050000c7


	//   ....[31]....
        /*00a8*/ 	.word	0x050000c7


	//   ....[32]....
        /*00ac*/ 	.word	0x050000c7


	//----- nvinfo : EIATTR_COOP_GROUP_INSTR_OFFSETS
	.align		4
.L_1859:
        /*00b0*/ 	.byte	0x04, 0x28
        /*00b2*/ 	.short	(.L_1861 - .L_1860)


	//   ....[0]....
.L_1860:
        /*00b4*/ 	.word	0x000009d0


	//   ....[1]....
        /*00b8*/ 	.word	0x000009f0


	//   ....[2]....
        /*00bc*/ 	.word	0x00000a10


	//   ....[3]....
        /*00c0*/ 	.word	0x00000a30


	//   ....[4]....
        /*00c4*/ 	.word	0x00000a50


	//   ....[5]....
        /*00c8*/ 	.word	0x00001180


	//   ....[6]....
        /*00cc*/ 	.word	0x000011a0


	//   ....[7]....
        /*00d0*/ 	.word	0x000011c0


	//   ....[8]....
        /*00d4*/ 	.word	0x000011e0


	//   ....[9]....
        /*00d8*/ 	.word	0x00001200


	//   ....[10]....
        /*00dc*/ 	.word	0x00001360


	//   ....[11]....
        /*00e0*/ 	.word	0x000013b0


	//   ....[12]....
        /*00e4*/ 	.word	0x000013c0


	//   ....[13]....
        /*00e8*/ 	.word	0x00001430


	//   ....[14]....
        /*00ec*/ 	.word	0x00001460


	//   ....[15]....
        /*00f0*/ 	.word	0x00001490


	//   ....[16]....
        /*00f4*/ 	.word	0x00001590


	//   ....[17]....
        /*00f8*/ 	.word	0x000015b0


	//   ....[18]....
        /*00fc*/ 	.word	0x00001860


	//   ....[19]....
        /*0100*/ 	.word	0x000018a0


	//   ....[20]....
        /*0104*/ 	.word	0x000018f0


	//   ....[21]....
        /*0108*/ 	.word	0x00001930


	//   ....[22]....
        /*010c*/ 	.word	0x000019c0


	//   ....[23]....
        /*0110*/ 	.word	0x000027e0


	//   ....[24]....
        /*0114*/ 	.word	0x00002850


	//   ....[25]....
        /*0118*/ 	.word	0x000028c0


	//   ....[26]....
        /*011c*/ 	.word	0x00002930


	//   ....[27]....
        /*0120*/ 	.word	0x000029a0


	//   ....[28]....
        /*0124*/ 	.word	0x00003120


	//   ....[29]....
        /*0128*/ 	.word	0x00003190


	//   ....[30]....
        /*012c*/ 	.word	0x00003200


	//   ....[31]....
        /*0130*/ 	.word	0x00003270


	//   ....[32]....
        /*0134*/ 	.word	0x000032e0


	//----- nvinfo : EIATTR_EXIT_INSTR_OFFSETS
	.align		4
.L_1861:
        /*0138*/ 	.byte	0x04, 0x1c
        /*013a*/ 	.short	(.L_1863 - .L_1862)


	//   ....[0]....
.L_1862:
        /*013c*/ 	.word	0x00000070


	//   ....[1]....
        /*0140*/ 	.word	0x00002780


	//----- nvinfo : EIATTR_MAX_THREADS
	.align		4
.L_1863:
        /*0144*/ 	.byte	0x04, 0x05
        /*0146*/ 	.short	(.L_1865 - .L_1864)
.L_1864:
        /*0148*/ 	.word	0x00000080
        /*014c*/ 	.word	0x00000001
        /*0150*/ 	.word	0x00000001


	//----- nvinfo : EIATTR_CRS_STACK_SIZE
	.align		4
.L_1865:
        /*0154*/ 	.byte	0x04, 0x1e
        /*0156*/ 	.short	(.L_1867 - .L_1866)
.L_1866:
        /*0158*/ 	.word	0x00000000


	//----- nvinfo : EIATTR_CBANK_PARAM_SIZE
	.align		4
.L_1867:
        /*015c*/ 	.byte	0x03, 0x19
        /*015e*/ 	.short	0x0058


	//----- nvinfo : EIATTR_PARAM_CBANK
	.align		4
        /*0160*/ 	.byte	0x04, 0x0a
        /*0162*/ 	.short	(.L_1869 - .L_1868)
	.align		4
.L_1868:
        /*0164*/ 	.word	index@(.nv.constant0._ZN10layer_norm13ln_fwd_kernelINS_13Kernel_traitsIffffjLj14336ELj2ELj1ELj4ELj16ENS_18Kernel_traits_baseILj14336EffffjLj128EEEEEEEvNS_9FwdParamsE)
        /*0168*/ 	.short	0x0210
        /*016a*/ 	.short	0x0058


	//----- nvinfo : EIATTR_SW_WAR
	.align		4
.L_1869:
        /*016c*/ 	.byte	0x04, 0x36
        /*016e*/ 	.short	(.L_1871 - .L_1870)
.L_1870:
        /*0170*/ 	.word	0x00000008
.L_1871:


//--------------------- .nv.info._ZN10layer_norm13ln_fwd_kernelINS_13Kernel_traitsI13__nv_bfloat16fS2_fjLj12800ELj2ELj1ELj4ELj4ENS_18Kernel_traits_baseILj12800ES2_fS2_fjLj128EEEEEEEvNS_9FwdParamsE --------------------------
	.section	.nv.info._ZN10layer_norm13ln_fwd_kernelINS_13Kernel_traitsI13__nv_bfloat16fS2_fjLj12800ELj2ELj1ELj4ELj4ENS_18Kernel_traits_baseILj12800ES2_fS2_fjLj128EEEEEEEvNS_9FwdParamsE,"",@"SHT_CUDA_INFO"
	.sectionflags	@""
	.align	4


	//----- nvinfo : EIATTR_CUDA_API_VERSION
	.align		4
        /*0000*/ 	.byte	0x04, 0x37
        /*0002*/ 	.short	(.L_1873 - .L_1872)
.L_1872:
        /*0004*/ 	.word	0x00000082


	//----- nvinfo : EIATTR_KPARAM_INFO
	.align		4
.L_1873:
        /*0008*/ 	.byte	0x04, 0x17
        /*000a*/ 	.short	(.L_1875 - .L_1874)
.L_1874:
        /*000c*/ 	.word	0x00000000
        /*0010*/ 	.short	0x0000
        /*0012*/ 	.short	0x0000
        /*0014*/ 	.byte	0x00, 0xf0, 0x61, 0x01


	//----- nvinfo : EIATTR_SPARSE_MMA_MASK
	.align		4
.L_1875:
        /*0018*/ 	.byte	0x03, 0x50
        /*001a*/ 	.short	0x0000


	//----- nvinfo : EIATTR_MAXREG_COUNT
	.align		4
        /*001c*/ 	.byte	0x03, 0x1b
        /*001e*/ 	.short	0x00ff


	//----- nvinfo : EIATTR_NUM_BARRIERS
	.align		4
        /*0020*/ 	.byte	0x02, 0x4c
        /*0022*/ 	.byte	0x01
	.zero		1


	//----- nvinfo : EIATTR_ANNOTATIONS
	.align		4
        /*0024*/ 	.byte	0x04, 0x55
        /*0026*/ 	.short	(.L_1877 - .L_1876)


	//   ....[0]....
.L_1876:
        /*0028*/ 	.word	0x00000001
        /*002c*/ 	.byte	0xe0, 0x05, 0x00, 0x00, 0x01, 0x00, 0x00, 0x00, 0xa0, 0x07, 0x00, 0x00, 0x01, 0x00, 0x00, 0x00
        /*003c*/ 	.byte	0x10, 0x22, 0x00, 0x00, 0x01, 0x00, 0x00, 0x00, 0x50, 0x22, 0x00, 0x00


	//----- nvinfo : EIATTR_MERCURY_ISA_VERSION
	.align		4
.L_1877:
        /*0048*/ 	.byte	0x03, 0x5f
        /*004a*/ 	.short	0x0101


	//----- nvinfo : EIATTR_COOP_GROUP_MASK_REGIDS
	.align		4
        /*004c*/ 	.byte	0x04, 0x29
        /*004e*/ 	.short	(.L_1879 - .L_1878)


	//   ....[0]....
.L_1878:
        /*0050*/ 	.word	0xffffffff


	//   ....[1]....
        /*0054*/ 	.word	0xffffffff


	//   ....[2]....
        /*0058*/ 	.word	0xffffffff


	//   ....[3]....
        /*005c*/ 	.word	0xffffffff


	//   ....[4]....
        /*0060*/ 	.word	0xffffffff


	//   ....[5]....
        /*0064*/ 	.word	0xffffffff


	//   ....[6]....
        /*0068*/ 	.word	0xffffffff


	//   ....[7]....
        /*006c*/ 	.word	0xffffffff


	//   ....[8]....
        /*0070*/ 	.word	0xffffffff


	//   ....[9]....
        /*0074*/ 	.word	0xffffffff


	//   ....[10]....
        /*0078*/ 	.word	0xffffffff


	//   ....[11]....
        /*007c*/ 	.word	0xffffffff


	//   ....[12]....
        /*0080*/ 	.word	0xffffffff


	//   ....[13]....
        /*0084*/ 	.word	0xffffffff


	//   ....[14]....
        /*0088*/ 	.word	0xffffffff


	//   ....[15]....
        /*008c*/ 	.word	0xffffffff


	//   ....[16]....
        /*0090*/ 	.word	0xffffffff


	//   ....[17]....
        /*0094*/ 	.word	0xffffffff


	//   ....[18]....
        /*0098*/ 	.word	0xffffffff


	//   ....[19]....
        /*009c*/ 	.word	0xffffffff


	//   ....[20]....
        /*00a0*/ 	.word	0xffffffff


	//   ....[21]....
        /*00a4*/ 	.word	0xffffffff


	//   ....[22]....
        /*00a8*/ 	.word	0xffffffff


	//   ....[23]....
        /*00ac*/ 	.word	0x05000020


	//   ....[24]....
        /*00b0*/ 	.word	0x05000020


	//   ....[25]....
        /*00b4*/ 	.word	0x05000020


	//   ....[26]....
        /*00b8*/ 	.word	0x05000020


	//   ....[27]....
        /*00bc*/ 	.word	0x05000020


	//   ....[28]....
        /*00c0*/ 	.word	0x05000020


	//   ....[29]....
        /*00c4*/ 	.word	0x05000020


	//   ....[30]....
        /*00c8*/ 	.word	0x05000020


	//   ....[31]....
        /*00cc*/ 	.word	0x05000020


	//   ....[32]....
        /*00d0*/ 	.word	0x05000020


	//----- nvinfo : EIATTR_COOP_GROUP_INSTR_OFFSETS
	.align		4
.L_1879:
        /*00d4*/ 	.byte	0x04, 0x28
        /*00d6*/ 	.short	(.L_1881 - .L_1880)


	//   ....[0]....
.L_1880:
        /*00d8*/ 	.word	0x00001520


	//   ....[1]....
        /*00dc*/ 	.word	0x00001540


	//   ....[2]....
        /*00e0*/ 	.word	0x00001560


	//   ....[3]....
        /*00e4*/ 	.word	0x00001580


	//   ....[4]....
        /*00e8*/ 	.word	0x000015a0


	//   ....[5]....
        /*00ec*/ 	.word	0x00001c10


	//   ....[6]....
        /*00f0*/ 	.word	0x00001c30


	//   ....[7]....
        /*00f4*/ 	.word	0x00001c50


	//   ....[8]....
        /*00f8*/ 	.word	0x00001c70


	//   ....[9]....
        /*00fc*/ 	.word	0x00001c90


	//   ....[10]....
        /*0100*/ 	.word	0x00001df0


	//   ....[11]....
        /*0104*/ 	.word	0x00001e40


	//   ....[12]....
        /*0108*/ 	.word	0x00001e50


	//   ....[13]....
        /*010c*/ 	.word	0x00001e60


	//   ....[14]....
        /*0110*/ 	.word	0x00001ee0


	//   ....[15]....
        /*0114*/ 	.word	0x00001f30


	//   ....[16]....
        /*0118*/ 	.word	0x00002020


	//   ....[17]....
        /*011c*/ 	.word	0x00002040


	//   ....[18]....
        /*0120*/ 	.word	0x00002320


	//   ....[19]....
        /*0124*/ 	.word	0x00002380


	//   ....[20]....
        /*0128*/ 	.word	0x00002390


	//   ....[21]....
        /*012c*/ 	.word	0x00002450


	//   ....[22]....
        /*0130*/ 	.word	0x00002460


	//   ....[23]....
        /*0134*/ 	.word	0x00003920


	//   ....[24]....
        /*0138*/ 	.word	0x00003990


	//   ....[25]....
        /*013c*/ 	.word	0x00003a00


	//   ....[26]....
        /*0140*/ 	.word	0x00003a70


	//   ....[27]....
        /*0144*/ 	.word	0x00003ae0


	//   ....[28]....
        /*0148*/ 	.word	0x000041a0


	//   ....[29]....
        /*014c*/ 	.word	0x00004210


	//   ....[30]....
        /*0150*/ 	.word	0x00004280


	//   ....[31]....
        /*0154*/ 	.word	0x000042f0


	//   ....[32]....
        /*0158*/ 	.word	0x00004360


	//----- nvinfo : EIATTR_EXIT_INSTR_OFFSETS
	.align		4
.L_1881:
        /*015c*/ 	.byte	0x04, 0x1c
        /*015e*/ 	.short	(.L_1883 - .L_1882)


	//   ....[0]....
.L_1882:
        /*0160*/ 	.word	0x00000080


	//   ....[1]....
        /*0164*/ 	.word	0x000038c0


	//----- nvinfo : EIATTR_MAX_THREADS
	.align		4
.L_1883:
        /*0168*/ 	.byte	0x04, 0x05
        /*016a*/ 	.short	(.L_1885 - .L_1884)
.L_1884:
        /*016c*/ 	.word	0x00000080
        /*0170*/ 	.word	0x00000001
        /*0174*/ 	.word	0x00000001


	//----- nvinfo : EIATTR_CRS_STACK_SIZE
	.align		4
.L_1885:
        /*0178*/ 	.byte	0x04, 0x1e
        /*017a*/ 	.short	(.L_1887 - .L_1886)
.L_1886:
        /*017c*/ 	.word	0x00000000


	//----- nvinfo : EIATTR_CBANK_PARAM_SIZE
	.align		4
.L_1887:
        /*0180*/ 	.byte	0x03, 0x19
        /*0182*/ 	.short	0x0058


	//----- nvinfo : EIATTR_PARAM_CBANK
	.align		4
        /*0184*/ 	.byte	0x04, 0x0a
        /*0186*/ 	.short	(.L_1889 - .L_1888)
	.align		4
.L_1888:
        /*0188*/ 	.word	index@(.nv.constant0._ZN10layer_norm13ln_fwd_kernelINS_13Kernel_traitsI13__nv_bfloat16fS2_fjLj12800ELj2ELj1ELj4ELj4ENS_18Kernel_traits_baseILj12800ES2_fS2_fjLj128EEEEEEEvNS_9FwdParamsE)
        /*018c*/ 	.short	0x0210
        /*018e*/ 	.short	0x0058


	//----- nvinfo : EIATTR_SW_WAR
	.align		4
.L_1889:
        /*0190*/ 	.byte	0x04, 0x36
        /*0192*/ 	.short	(.L_1891 - .L_1890)
.L_1890:
        /*0194*/ 	.word	0x00000008
.L_1891:


//--------------------- .nv.info._ZN10layer_norm13ln_fwd_kernelINS_13Kernel_traitsI13__nv_bfloat16S2_S2_fjLj12800ELj2ELj1ELj4ELj4ENS_18Kernel_traits_baseILj12800ES2_S2_S2_fjLj128EEEEEEEvNS_9FwdParamsE --------------------------
	.section	.nv.info._ZN10layer_norm13ln_fwd_kernelINS_13Kernel_traitsI13__nv_bfloat16S2_S2_fjLj12800ELj2ELj1ELj4ELj4ENS_18Kernel_traits_baseILj12800ES2_S2_S2_fjLj128EEEEEEEvNS_9FwdParamsE,"",@"SHT_CUDA_INFO"
	.sectionflags	@""
	.align	4


	//----- nvinfo : EIATTR_CUDA_API_VERSION
	.align		4
        /*0000*/ 	.byte	0x04, 0x37
        /*0002*/ 	.short	(.L_1893 - .L_1892)
.L_1892:
        /*0004*/ 	.word	0x00000082


	//----- nvinfo : EIATTR_KPARAM_INFO
	.align		4
.L_1893:
        /*0008*/ 	.byte	0x04, 0x17
        /*000a*/ 	.short	(.L_1895 - .L_1894)
.L_1894:
        /*000c*/ 	.word	0x00000000
        /*0010*/ 	.short	0x0000
        /*0012*/ 	.short	0x0000
        /*0014*/ 	.byte	0x00, 0xf0, 0x61, 0x01


	//----- nvinfo : EIATTR_SPARSE_MMA_MASK
	.align		4
.L_1895:
        /*0018*/ 	.byte	0x03, 0x50
        /*001a*/ 	.short	0x0000


	//----- nvinfo : EIATTR_MAXREG_COUNT
	.align		4
        /*001c*/ 	.byte	0x03, 0x1b
        /*001e*/ 	.short	0x00ff


	//----- nvinfo : EIATTR_NUM_BARRIERS
	.align		4
        /*0020*/ 	.byte	0x02, 0x4c
        /*0022*/ 	.byte	0x01
	.zero		1


	//----- nvinfo : EIATTR_MERCURY_ISA_VERSION
	.align		4
        /*0024*/ 	.byte	0x03, 0x5f
        /*0026*/ 	.short	0x0101


	//----- nvinfo : EIATTR_COOP_GROUP_MASK_REGIDS
	.align		4
        /*0028*/ 	.byte	0x04, 0x29
        /*002a*/ 	.short	(.L_1897 - .L_1896)


	//   ....[0]....
.L_1896:
        /*002c*/ 	.word	0xffffffff


	//   ....[1]....
        /*0030*/ 	.word	0xffffffff


	//   ....[2]....
        /*0034*/ 	.word	0xffffffff


	//   ....[3]....
        /*0038*/ 	.word	0xffffffff


	//   ....[4]....
        /*003c*/ 	.word	0xffffffff


	//   ....[5]....
        /*0040*/ 	.word	0xffffffff


	//   ....[6]....
        /*0044*/ 	.word	0xffffffff


	//   ....[7]....
        /*0048*/ 	.word	0xffffffff


	//   ....[8]....
        /*004c*/ 	.word	0xffffffff


	//   ....[9]....
        /*0050*/ 	.word	0xffffffff


	//   ....[10]....
        /*0054*/ 	.word	0xffffffff


	//   ....[11]....
        /*0058*/ 	.word	0xffffffff


	//   ....[12]....
        /*005c*/ 	.word	0xffffffff


	//   ....[13]....
        /*0060*/ 	.word	0xffffffff


	//   ....[14]....
        /*0064*/ 	.word	0xffffffff


	//   ....[15]....
        /*0068*/ 	.word	0xffffffff


	//   ....[16]....
        /*006c*/ 	.word	0xffffffff


	//   ....[17]....
        /*0070*/ 	.word	0xffffffff


	//   ....[18]....
        /*0074*/ 	.word	0xffffffff


	//   ....[19]....
        /*0078*/ 	.word	0xffffffff


	//   ....[20]....
        /*007c*/ 	.word	0xffffffff


	//   ....[21]....
        /*0080*/ 	.word	0xffffffff


	//   ....[22]....
        /*0084*/ 	.word	0xffffffff


	//   ....[23]....
        /*0088*/ 	.word	0x05000020


	//   ....[24]....
        /*008c*/ 	.word	0x05000020


	//   ....[25]....
        /*0090*/ 	.word	0x05000020


	//   ....[26]....
        /*0094*/ 	.word	0x05000020


	//   ....[27]....
        /*0098*/ 	.word	0x05000020


	//   ....[28]....
        /*009c*/ 	.word	0x05000020


	//   ....[29]....
        /*00a0*/ 	.word	0x05000020


	//   ....[30]....
        /*00a4*/ 	.word	0x05000020


	//   ....[31]....
        /*00a8*/ 	.word	0x05000020


	//   ....[32]....
        /*00ac*/ 	.word	0x05000020


	//----- nvinfo : EIATTR_COOP_GROUP_INSTR_OFFSETS
	.align		4
.L_1897:
        /*00b0*/ 	.byte	0x04, 0x28
        /*00b2*/ 	.short	(.L_1899 - .L_1898)


	//   ....[0]....
.L_1898:
        /*00b4*/ 	.word	0x000011a0


	//   ....[1]....
        /*00b8*/ 	.word	0x000011c0


	//   ....[2]....
        /*00bc*/ 	.word	0x000011e0


	//   ....[3]....
        /*00c0*/ 	.word	0x00001200


	//   ....[4]....
        /*00c4*/ 	.word	0x00001220


	//   ....[5]....
        /*00c8*/ 	.word	0x00001890


	//   ....[6]....
        /*00cc*/ 	.word	0x000018b0


	//   ....[7]....
        /*00d0*/ 	.word	0x000018d0


	//   ....[8]....
        /*00d4*/ 	.word	0x000018f0


	//   ....[9]....
        /*00d8*/ 	.word	0x00001910


	//   ....[10]....
        /*00dc*/ 	.word	0x00001a70


	//   ....[11]....
        /*00e0*/ 	.word	0x00001ac0


	//   ....[12]....
        /*00e4*/ 	.word	0x00001ad0


	//   ....[13]....
        /*00e8*/ 	.word	0x00001ae0


	//   ....[14]....
        /*00ec*/ 	.word	0x00001b60


	//   ....[15]....
        /*00f0*/ 	.word	0x00001ba0


	//   ....[16]....
        /*00f4*/ 	.word	0x00001c90


	//   ....[17]....
        /*00f8*/ 	.word	0x00001cb0


	//   ....[18]....
        /*00fc*/ 	.word	0x00001f60


	//   ....[19]....
        /*0100*/ 	.word	0x00001fb0


	//   ....[20]....
        /*0104*/ 	.word	0x00001fc0


	//   ....[21]....
        /*0108*/ 	.word	0x00002070


	//   ....[22]....
        /*010c*/ 	.word	0x00002090


	//   ....[23]....
        /*0110*/ 	.word	0x00002f90


	//   ....[24]....
        /*0114*/ 	.word	0x00003000


	//   ....[25]....
        /*0118*/ 	.word	0x00003070


	//   ....[26]....
        /*011c*/ 	.word	0x000030e0


	//   ....[27]....
        /*0120*/ 	.word	0x00003150


	//   ....[28]....
        /*0124*/ 	.word	0x00003800


	//   ....[29]....
        /*0128*/ 	.word	0x00003870


	//   ....[30]....
        /*012c*/ 	.word	0x000038e0


	//   ....[31]....
        /*0130*/ 	.word	0x00003950


	//   ....[32]....
        /*0134*/ 	.word	0x000039c0


	//----- nvinfo : EIATTR_EXIT_INSTR_OFFSETS
	.align		4
.L_1899:
        /*0138*/ 	.byte	0x04, 0x1c
        /*013a*/ 	.short	(.L_1901 - .L_1900)


	//   ....[0]....
.L_1900:
        /*013c*/ 	.word	0x00000070


	//   ....[1]....
        /*0140*/ 	.word	0x00002f40


	//----- nvinfo : EIATTR_MAX_THREADS
	.align		4
.L_1901:
        /*0144*/ 	.byte	0x04, 0x05
        /*0146*/ 	.short	(.L_1903 - .L_1902)
.L_1902:
        /*0148*/ 	.word	0x00000080
        /*014c*/ 	.word	0x00000001
        /*0150*/ 	.word	0x00000001


	//----- nvinfo : EIATTR_CRS_STACK_SIZE
	.align		4
.L_1903:
        /*0154*/ 	.byte	0x04, 0x1e
        /*0156*/ 	.short	(.L_1905 - .L_1904)
.L_1904:
        /*0158*/ 	.word	0x00000000


	//----- nvinfo : EIATTR_CBANK_PARAM_SIZE
	.align		4
.L_1905:
        /*015c*/ 	.byte	0x03, 0x19
        /*015e*/ 	.short	0x0058


	//----- nvinfo : EIATTR_PARAM_CBANK
	.align		4
        /*0160*/ 	.byte	0x04, 0x0a
        /*0162*/ 	.short	(.L_1907 - .L_1906)
	.align		4
.L_1906:
        /*0164*/ 	.word	index@(.nv.constant0._ZN10layer_norm13ln_fwd_kernelINS_13Kernel_traitsI13__nv_bfloat16S2_S2_fjLj12800ELj2ELj1ELj4ELj4ENS_18Kernel_traits_baseILj12800ES2_S2_S2_fjLj128EEEEEEEvNS_9FwdParamsE)
        /*0168*/ 	.short	0x0210
        /*016a*/ 	.short	0x0058


	//----- nvinfo : EIATTR_SW_WAR
	.align		4
.L_1907:
        /*016c*/ 	.byte	0x04, 0x36
        /*016e*/ 	.short	(.L_1909 - .L_1908)
.L_1908:
        /*0170*/ 	.word	0x00000008
.L_1909:


//--------------------- .nv.info._ZN10layer_norm13ln_fwd_kernelINS_13Kernel_traitsI6__halffS2_fjLj12800ELj2ELj1ELj4ELj4ENS_18Kernel_traits_baseILj12800ES2_fS2_fjLj128EEEEEEEvNS_9FwdParamsE --------------------------
	.section	.nv.info._ZN10layer_norm13ln_fwd_kernelINS_13Kernel_traitsI6__halffS2_fjLj12800ELj2ELj1ELj4ELj4ENS_18Kernel_traits_baseILj12800ES2_fS2_fjLj128EEEEEEEvNS_9FwdParamsE,"",@"SHT_CUDA_INFO"
	.sectionflags	@""
	.align	4


	//----- nvinfo : EIATTR_CUDA_API_VERSION
	.align		4
        /*0000*/ 	.byte	0x04, 0x37
        /*0002*/ 	.short	(.L_1911 - .L_1910)
.L_1910:
        /*0004*/ 	.word	0x00000082


	//----- nvinfo : EIATTR_KPARAM_INFO
	.align		4
.L_1911:
        /*0008*/ 	.byte	0x04, 0x17
        /*000a*/ 	.short	(.L_1913 - .L_1912)
.L_1912:
        /*000c*/ 	.word	0x00000000
        /*0010*/ 	.short	0x0000
        /*0012*/ 	.short	0x0000
        /*0014*/ 	.byte	0x00, 0xf0, 0x61, 0x01


	//----- nvinfo : EIATTR_SPARSE_MMA_MASK
	.align		4
.L_1913:
        /*0018*/ 	.byte	0x03, 0x50
        /*001a*/ 	.short	0x0000


	//----- nvinfo : EIATTR_MAXREG_COUNT
	.align		4
        /*001c*/ 	.byte	0x03, 0x1b
        /*001e*/ 	.short	0x00ff


	//----- nvinfo : EIATTR_NUM_BARRIERS
	.align		4
        /*0020*/ 	.byte	0x02, 0x4c
        /*0022*/ 	.byte	0x01
	.zero		1


	//----- nvinfo : EIATTR_ANNOTATIONS
	.align		4
        /*0024*/ 	.byte	0x04, 0x55
        /*0026*/ 	.short	(.L_1915 - .L_1914)


	//   ....[0]....
.L_1914:
        /*0028*/ 	.word	0x00000001
        /*002c*/ 	.byte	0xe0, 0x05, 0x00, 0x00, 0x01, 0x00, 0x00, 0x00, 0xa0, 0x07, 0x00, 0x00, 0x01, 0x00, 0x00, 0x00
        /*003c*/ 	.byte	0x10, 0x22, 0x00, 0x00, 0x01, 0x00, 0x00, 0x00, 0x50, 0x22, 0x00, 0x00


	//----- nvinfo : EIATTR_MERCURY_ISA_VERSION
	.align		4
.L_1915:
        /*0048*/ 	.byte	0x03, 0x5f
        /*004a*/ 	.short	0x0101


	//----- nvinfo : EIATTR_COOP_GROUP_MASK_REGIDS
	.align		4
        /*004c*/ 	.byte	0x04, 0x29
        /*004e*/ 	.short	(.L_1917 - .L_1916)


	//   ....[0]....
.L_1916:
        /*0050*/ 	.word	0xffffffff


	//   ....[1]....
        /*0054*/ 	.word	0xffffffff


	//   ....[2]....
        /*0058*/ 	.word	0xffffffff


	//   ....[3]....
        /*005c*/ 	.word	0xffffffff


	//   ....[4]....
        /*0060*/ 	.word	0xffffffff


	//   ....[5]....
        /*0064*/ 	.word	0xffffffff


	//   ....[6]....
        /*0068*/ 	.word	0xffffffff


	//   ....[7]....
        /*006c*/ 	.word	0xffffffff


	//   ....[8]....
        /*0070*/ 	.word	0xffffffff


	//   ....[9]....
        /*0074*/ 	.word	0xffffffff


	//   ....[10]....
        /*0078*/ 	.word	0xffffffff


	//   ....[11]....
        /*007c*/ 	.word	0xffffffff


	//   ....[12]....
        /*0080*/ 	.word	0xffffffff


	//   ....[13]....
        /*0084*/ 	.word	0xffffffff


	//   ....[14]....
        /*0088*/ 	.word	0xffffffff


	//   ....[15]....
        /*008c*/ 	.word	0xffffffff


	//   ....[16]....
        /*0090*/ 	.word	0xffffffff


	//   ....[17]....
        /*0094*/ 	.word	0xffffffff


	//   ....[18]....
        /*0098*/ 	.word	0xffffffff


	//   ....[19]....
        /*009c*/ 	.word	0xffffffff


	//   ....[20]....
        /*00a0*/ 	.word	0xffffffff


	//   ....[21]....
        /*00a4*/ 	.word	0xffffffff


	//   ....[22]....
        /*00a8*/ 	.word	0xffffffff


	//   ....[23]....
        /*00ac*/ 	.word	0x05000020


	//   ....[24]....
        /*00b0*/ 	.word	0x05000020


	//   ....[25]....
        /*00b4*/ 	.word	0x05000020


	//   ....[26]....
        /*00b8*/ 	.word	0x05000020


	//   ....[27]....
        /*00bc*/ 	.word	0x05000020


	//   ....[28]....
        /*00c0*/ 	.word	0x05000020


	//   ....[29]....
        /*00c4*/ 	.word	0x05000020


	//   ....[30]....
        /*00c8*/ 	.word	0x05000020


	//   ....[31]....
        /*00cc*/ 	.word	0x05000020


	//   ....[32]....
        /*00d0*/ 	.word	0x05000020


	//----- nvinfo : EIATTR_COOP_GROUP_INSTR_OFFSETS
	.align		4
.L_1917:
        /*00d4*/ 	.byte	0x04, 0x28
        /*00d6*/ 	.short	(.L_1919 - .L_1918)


	//   ....[0]....
.L_1918:
        /*00d8*/ 	.word	0x00001520


	//   ....[1]....
        /*00dc*/ 	.word	0x00001540


	//   ....[2]....
        /*00e0*/ 	.word	0x00001560


	//   ....[3]....
        /*00e4*/ 	.word	0x00001580


	//   ....[4]....
        /*00e8*/ 	.word	0x000015a0


	//   ....[5]....
        /*00ec*/ 	.word	0x00001c10


	//   ....[6]....
        /*00f0*/ 	.word	0x00001c30


	//   ....[7]....
        /*00f4*/ 	.word	0x00001c50


	//   ....[8]....
        /*00f8*/ 	.word	0x00001c70


	//   ....[9]....
        /*00fc*/ 	.word	0x00001c90


	//   ....[10]....
        /*0100*/ 	.word	0x00001df0


	//   ....[11]....
        /*0104*/ 	.word	0x00001e40


	//   ....[12]....
        /*0108*/ 	.word	0x00001e50


	//   ....[13]....
        /*010c*/ 	.word	0x00001e60


	//   ....[14]....
        /*0110*/ 	.word	0x00001ee0


	//   ....[15]....
        /*0114*/ 	.word	0x00001f30


	//   ....[16]....
        /*0118*/ 	.word	0x00002020


	//   ....[17]....
        /*011c*/ 	.word	0x00002040


	//   ....[18]....
        /*0120*/ 	.word	0x00002320


	//   ....[19]....
        /*0124*/ 	.word	0x00002380


	//   ....[20]....
        /*0128*/ 	.word	0x00002390


	//   ....[21]....
        /*012c*/ 	.word	0x00002450


	//   ....[22]....
        /*0130*/ 	.word	0x00002460


	//   ....[23]....
        /*0134*/ 	.word	0x00003920


	//   ....[24]....
        /*0138*/ 	.word	0x00003990


	//   ....[25]....
        /*013c*/ 	.word	0x00003a00


	//   ....[26]....
        /*0140*/ 	.word	0x00003a70


	//   ....[27]....
        /*0144*/ 	.word	0x00003ae0


	//   ....[28]....
        /*0148*/ 	.word	0x000041a0


	//   ....[29]....
        /*014c*/ 	.word	0x00004210


	//   ....[30]....
        /*0150*/ 	.word	0x00004280


	//   ....[31]....
        /*0154*/ 	.word	0x000042f0


	//   ....[32]....
        /*0158*/ 	.word	0x00004360


	//----- nvinfo : EIATTR_EXIT_INSTR_OFFSETS
	.align		4
.L_1919:
        /*015c*/ 	.byte	0x04, 0x1c
        /*015e*/ 	.short	(.L_1921 - .L_1920)


	//   ....[0]....
.L_1920:
        /*0160*/ 	.word	0x00000080


	//   ....[1]....
        /*0164*/ 	.word	0x000038c0


	//----- nvinfo : EIATTR_MAX_THREADS
	.align		4
.L_1921:
        /*0168*/ 	.byte	0x04, 0x05
        /*016a*/ 	.short	(.L_1923 - .L_1922)
.L_1922:
        /*016c*/ 	.word	0x00000080
        /*0170*/ 	.word	0x00000001
        /*0174*/ 	.word	0x00000001


	//----- nvinfo : EIATTR_CRS_STACK_SIZE
	.align		4
.L_1923:
        /*0178*/ 	.byte	0x04, 0x1e
        /*017a*/ 	.short	(.L_1925 - .L_1924)
.L_1924:
        /*017c*/ 	.word	0x00000000


	//----- nvinfo : EIATTR_CBANK_PARAM_SIZE
	.align		4
.L_1925:
        /*0180*/ 	.byte	0x03, 0x19
        /*0182*/ 	.short	0x0058


	//----- nvinfo : EIATTR_PARAM_CBANK
	.align		4
        /*0184*/ 	.byte	0x04, 0x0a
        /*0186*/ 	.short	(.L_1927 - .L_1926)
	.align		4
.L_1926:
        /*0188*/ 	.word	index@(.nv.constant0._ZN10layer_norm13ln_fwd_kernelINS_13Kernel_traitsI6__halffS2_fjLj12800ELj2ELj1ELj4ELj4ENS_18Kernel_traits_baseILj12800ES2_fS2_fjLj128EEEEEEEvNS_9FwdParamsE)
        /*018c*/ 	.short	0x0210
        /*018e*/ 	.short	0x0058


	//----- nvinfo : EIATTR_SW_WAR
	.align		4
.L_1927:
        /*0190*/ 	.byte	0x04, 0x36
        /*0192*/ 	.short	(.L_1929 - .L_1928)
.L_1928:
        /*0194*/ 	.word	0x00000008
.L_1929:


//--------------------- .nv.info._ZN10layer_norm13ln_fwd_kernelINS_13Kernel_traitsI6__halfS2_S2_fjLj12800ELj2ELj1ELj4ELj4ENS_18Kernel_traits_baseILj12800ES2_S2_S2_fjLj128EEEEEEEvNS_9FwdParamsE --------------------------
	.section	.nv.info._ZN10layer_norm13ln_fwd_kernelINS_13Kernel_traitsI6__halfS2_S2_fjLj12800ELj2ELj1ELj4ELj4ENS_18Kernel_traits_baseILj12800ES2_S2_S2_fjLj128EEEEEEEvNS_9FwdParamsE,"",@"SHT_CUDA_INFO"
	.sectionflags	@""
	.align	4


	//----- nvinfo : EIATTR_CUDA_API_VERSION
	.align		4
        /*0000*/ 	.byte	0x04, 0x37
        /*0002*/ 	.short	(.L_1931 - .L_1930)
.L_1930:
        /*0004*/ 	.word	0x00000082


	//----- nvinfo : EIATTR_KPARAM_INFO
	.align		4
.L_1931:
        /*0008*/ 	.byte	0x04, 0x17
        /*000a*/ 	.short	(.L_1933 - .L_1932)
.L_1932:
        /*000c*/ 	.word	0x00000000
        /*0010*/ 	.short	0x0000
        /*0012*/ 	.short	0x0000
        /*0014*/ 	.byte	0x00, 0xf0, 0x61, 0x01


	//----- nvinfo : EIATTR_SPARSE_MMA_MASK
	.align		4
.L_1933:
        /*0018*/ 	.byte	0x03, 0x50
        /*001a*/ 	.short	0x0000


	//----- nvinfo : EIATTR_MAXREG_COUNT
	.align		4
        /*001c*/ 	.byte	0x03, 0x1b
        /*001e*/ 	.short	0x00ff


	//----- nvinfo : EIATTR_NUM_BARRIERS
	.align		4
        /*0020*/ 	.byte	0x02, 0x4c
        /*0022*/ 	.byte	0x01
	.zero		1


	//----- nvinfo : EIATTR_MERCURY_ISA_VERSION
	.align		4
        /*0024*/ 	.byte	0x03, 0x5f
        /*0026*/ 	.short	0x0101


	//----- nvinfo : EIATTR_COOP_GROUP_MASK_REGIDS
	.align		4
        /*0028*/ 	.byte	0x04, 0x29
        /*002a*/ 	.short	(.L_1935 - .L_1934)


	//   ....[0]....
.L_1934:
        /*002c*/ 	.word	0xffffffff


	//   ....[1]....
        /*0030*/ 	.word	0xffffffff


	//   ....[2]....
        /*0034*/ 	.word	0xffffffff


	//   ....[3]....
        /*0038*/ 	.word	0xffffffff


	//   ....[4]....
        /*003c*/ 	.word	0xffffffff


	//   ....[5]....
        /*0040*/ 	.word	0xffffffff


	//   ....[6]....
        /*0044*/ 	.word	0xffffffff


	//   ....[7]....
        /*0048*/ 	.word	0xffffffff


	//   ....[8]....
        /*004c*/ 	.word	0xffffffff


	//   ....[9]....
        /*0050*/ 	.word	0xffffffff


	//   ....[10]....
        /*0054*/ 	.word	0xffffffff


	//   ....[11]....
        /*0058*/ 	.word	0xffffffff


	//   ....[12]....
        /*005c*/ 	.word	0xffffffff


	//   ....[13]....
        /*0060*/ 	.word	0xffffffff


	//   ....[14]....
        /*0064*/ 	.word	0xffffffff


	//   ....[15]....
        /*0068*/ 	.word	0xffffffff


	//   ....[16]....
        /*006c*/ 	.word	0xffffffff


	//   ....[17]....
        /*0070*/ 	.word	0xffffffff


	//   ....[18]....
        /*0074*/ 	.word	0xffffffff


	//   ....[19]....
        /*0078*/ 	.word	0xffffffff


	//   ....[20]....
        /*007c*/ 	.word	0xffffffff


	//   ....[21]....
        /*0080*/ 	.word	0xffffffff


	//   ....[22]....
        /*0084*/ 	.word	0xffffffff


	//   ....[23]....
        /*0088*/ 	.word	0x0500001b


	//   ....[24]....
        /*008c*/ 	.word	0x0500001b


	//   ....[25]....
        /*0090*/ 	.word	0x0500001b


	//   ....[26]....
        /*0094*/ 	.word	0x0500001b


	//   ....[27]....
        /*0098*/ 	.word	0x0500001b


	//   ....[28]....
        /*009c*/ 	.word	0x0500001b


	//   ....[29]....
        /*00a0*/ 	.word	0x0500001b


	//   ....[30]....
        /*00a4*/ 	.word	0x0500001b


	//   ....[31]....
        /*00a8*/ 	.word	0x0500001b


	//   ....[32]....
        /*00ac*/ 	.word	0x0500001b


	//----- nvinfo : EIATTR_COOP_GROUP_INSTR_OFFSETS
	.align		4
.L_1935:
        /*00b0*/ 	.byte	0x04, 0x28
        /*00b2*/ 	.short	(.L_1937 - .L_1936)


	//   ....[0]....
.L_1936:
        /*00b4*/ 	.word	0x00001010


	//   ....[1]....
        /*00b8*/ 	.word	0x00001030


	//   ....[2]....
        /*00bc*/ 	.word	0x00001050


	//   ....[3]....
        /*00c0*/ 	.word	0x00001070


	//   ....[4]....
        /*00c4*/ 	.word	0x00001090


	//   ....[5]....
        /*00c8*/ 	.word	0x00001700


	//   ....[6]....
        /*00cc*/ 	.word	0x00001720


	//   ....[7]....
        /*00d0*/ 	.word	0x00001740


	//   ....[8]....
        /*00d4*/ 	.word	0x00001760


	//   ....[9]....
        /*00d8*/ 	.word	0x00001780


	//   ....[10]....
        /*00dc*/ 	.word	0x000018e0


	//   ....[11]....
        /*00e0*/ 	.word	0x00001930


	//   ....[12]....
        /*00e4*/ 	.word	0x00001940


	//   ....[13]....
        /*00e8*/ 	.word	0x00001950


	//   ....[14]....
        /*00ec*/ 	.word	0x000019e0


	//   ....[15]....
        /*00f0*/ 	.word	0x00001a20


	//   ....[16]....
        /*00f4*/ 	.word	0x00001b10


	//   ....[17]....
        /*00f8*/ 	.word	0x00001b30


	//   ....[18]....
        /*00fc*/ 	.word	0x00001dd0


	//   ....[19]....
        /*0100*/ 	.word	0x00001e10


	//   ....[20]....
        /*0104*/ 	.word	0x00001e20


	//   ....[21]....
        /*0108*/ 	.word	0x00001ee0


	//   ....[22]....
        /*010c*/ 	.word	0x00001f00


	//   ....[23]....
        /*0110*/ 	.word	0x00002e00


	//   ....[24]....
        /*0114*/ 	.word	0x00002e70


	//   ....[25]....
        /*0118*/ 	.word	0x00002ee0


	//   ....[26]....
        /*011c*/ 	.word	0x00002f50


	//   ....[27]....
        /*0120*/ 	.word	0x00002fc0


	//   ....[28]....
        /*0124*/ 	.word	0x00003670


	//   ....[29]....
        /*0128*/ 	.word	0x000036e0


	//   ....[30]....
        /*012c*/ 	.word	0x00003750


	//   ....[31]....
        /*0130*/ 	.word	0x000037c0


	//   ....[32]....
        /*0134*/ 	.word	0x00003830


	//----- nvinfo : EIATTR_EXIT_INSTR_OFFSETS
	.align		4
.L_1937:
        /*0138*/ 	.byte	0x04, 0x1c
        /*013a*/ 	.short	(.L_1939 - .L_1938)


	//   ....[0]....
.L_1938:
        /*013c*/ 	.word	0x00000070


	//   ....[1]....
        /*0140*/ 	.word	0x00002db0


	//----- nvinfo : EIATTR_MAX_THREADS
	.align		4
.L_1939:
        /*0144*/ 	.byte	0x04, 0x05
        /*0146*/ 	.short	(.L_1941 - .L_1940)
.L_1940:
        /*0148*/ 	.word	0x00000080
        /*014c*/ 	.word	0x00000001
        /*0150*/ 	.word	0x00000001


	//----- nvinfo : EIATTR_CRS_STACK_SIZE
	.align		4
.L_1941:
        /*0154*/ 	.byte	0x04, 0x1e
        /*0156*/ 	.short	(.L_1943 - .L_1942)
.L_1942:
        /*0158*/ 	.word	0x00000000


	//----- nvinfo : EIATTR_CBANK_PARAM_SIZE
	.align		4
.L_1943:
        /*015c*/ 	.byte	0x03, 0x19
        /*015e*/ 	.short	0x0058


	//----- nvinfo : EIATTR_PARAM_CBANK
	.align		4
        /*0160*/ 	.byte	0x04, 0x0a
        /*0162*/ 	.short	(.L_1945 - .L_1944)
	.align		4
.L_1944:
        /*0164*/ 	.word	index@(.nv.constant0._ZN10layer_norm13ln_fwd_kernelINS_13Kernel_traitsI6__halfS2_S2_fjLj12800ELj2ELj1ELj4ELj4ENS_18Kernel_traits_baseILj12800ES2_S2_S2_fjLj128EEEEEEEvNS_9FwdParamsE)
        /*0168*/ 	.short	0x0210
        /*016a*/ 	.short	0x0058


	//----- nvinfo : EIATTR_SW_WAR
	.align		4
.L_1945:
        /*016c*/ 	.byte	0x04, 0x36
        /*016e*/ 	.short	(.L_1947 - .L_1946)
.L_1946:
        /*0170*/ 	.word	0x00000008
.L_1947:


//--------------------- .nv.info._ZN10layer_norm13ln_fwd_kernelINS_13Kernel_traitsIffffjLj12800ELj2ELj1ELj4ELj4ENS_18Kernel_traits_baseILj12800EffffjLj128EEEEEEEvNS_9FwdParamsE --------------------------
	.section	.nv.info._ZN10layer_norm13ln_fwd_kernelINS_13Kernel_traitsIffffjLj12800ELj2ELj1ELj4ELj4ENS_18Kernel_traits_baseILj12800EffffjLj128EEEEEEEvNS_9FwdParamsE,"",@"SHT_CUDA_INFO"
	.sectionflags	@""
	.align	4


	//----- nvinfo : EIATTR_CUDA_API_VERSION
	.align		4
        /*0000*/ 	.byte	0x04, 0x37
        /*0002*/ 	.short	(.L_1949 - .L_1948)
.L_1948:
        /*0004*/ 	.word	0x00000082


	//----- nvinfo : EIATTR_KPARAM_INFO
	.align		4
.L_1949:
        /*0008*/ 	.byte	0x04, 0x17
        /*000a*/ 	.short	(.L_1951 - .L_1950)
.L_1950:
        /*000c*/ 	.word	0x00000000
        /*0010*/ 	.short	0x0000
        /*0012*/ 	.short	0x0000
        /*0014*/ 	.byte	0x00, 0xf0, 0x61, 0x01


	//----- nvinfo : EIATTR_SPARSE_MMA_MASK
	.align		4
.L_1951:
        /*0018*/ 	.byte	0x03, 0x50
        /*001a*/ 	.short	0x0000


	//----- nvinfo : EIATTR_MAXREG_COUNT
	.align		4
        /*001c*/ 	.byte	0x03, 0x1b
        /*001e*/ 	.short	0x00ff


	//----- nvinfo : EIATTR_NUM_BARRIERS
	.align		4
        /*0020*/ 	.byte	0x02, 0x4c
        /*0022*/ 	.byte	0x01
	.zero		1


	//----- nvinfo : EIATTR_MERCURY_ISA_VERSION
	.align		4
        /*0024*/ 	.byte	0x03, 0x5f
        /*0026*/ 	.short	0x0101


	//----- nvinfo : EIATTR_COOP_GROUP_MASK_REGIDS
	.align		4
        /*0028*/ 	.byte	0x04, 0x29
        /*002a*/ 	.short	(.L_1953 - .L_1952)


	//   ....[0]....
.L_1952:
        /*002c*/ 	.word	0xffffffff


	//   ....[1]....
        /*0030*/ 	.word	0xffffffff


	//   ....[2]....
        /*0034*/ 	.word	0xffffffff


	//   ....[3]....
        /*0038*/ 	.word	0xffffffff


	//   ....[4]....
        /*003c*/ 	.word	0xffffffff


	//   ....[5]....
        /*0040*/ 	.word	0xffffffff


	//   ....[6]....
        /*0044*/ 	.word	0xffffffff


	//   ....[7]....
        /*0048*/ 	.word	0xffffffff


	//   ....[8]....
        /*004c*/ 	.word	0xffffffff


	//   ....[9]....
        /*0050*/ 	.word	0xffffffff


	//   ....[10]....
        /*0054*/ 	.word	0xffffffff


	//   ....[11]....
        /*0058*/ 	.word	0xffffffff


	//   ....[12]....
        /*005c*/ 	.word	0xffffffff


	//   ....[13]....
        /*0060*/ 	.word	0xffffffff


	//   ....[14]....
        /*0064*/ 	.word	0xffffffff


	//   ....[15]....
        /*0068*/ 	.word	0xffffffff


	//   ....[16]....
        /*006c*/ 	.word	0xffffffff


	//   ....[17]....
        /*0070*/ 	.word	0xffffffff


	//   ....[18]....
        /*0074*/ 	.word	0xffffffff


	//   ....[19]....
        /*0078*/ 	.word	0xffffffff


	//   ....[20]....
        /*007c*/ 	.word	0xffffffff


	//   ....[21]....
        /*0080*/ 	.word	0xffffffff


	//   ....[22]....
        /*0084*/ 	.word	0xffffffff


	//   ....[23]....
        /*0088*/ 	.word	0x0500006e


	//   ....[24]....
        /*008c*/ 	.word	0x0500006e


	//   ....[25]....
        /*0090*/ 	.word	0x0500006e


	//   ....[26]....
        /*0094*/ 	.word	0x0500006e


	//   ....[27]....
        /*0098*/ 	.word	0x0500006e


	//   ....[28]....
        /*009c*/ 	.word	0x0500006e


	//   ....[29]....
        /*00a0*/ 	.word	0x0500006e


	//   ....[30]....
        /*00a4*/ 	.word	0x0500006e


	//   ....[31]....
        /*00a8*/ 	.word	0x0500006e


	//   ....[32]....
        /*00ac*/ 	.word	0x0500006e


	//----- nvinfo : EIATTR_COOP_GROUP_INSTR_OFFSETS
	.align		4
.L_1953:
        /*00b0*/ 	.byte	0x04, 0x28
        /*00b2*/ 	.short	(.L_1955 - .L_1954)


	//   ....[0]....
.L_1954:
        /*00b4*/ 	.word	0x000014d0


	//   ....[1]....
        /*00b8*/ 	.word	0x000014f0


	//   ....[2]....
        /*00bc*/ 	.word	0x00001510


	//   ....[3]....
        /*00c0*/ 	.word	0x00001530


	//   ....[4]....
        /*00c4*/ 	.word	0x00001550


	//   ....[5]....
        /*00c8*/ 	.word	0x00001bc0


	//   ....[6]....
        /*00cc*/ 	.word	0x00001be0


	//   ....[7]....
        /*00d0*/ 	.word	0x00001c00


	//   ....[8]....
        /*00d4*/ 	.word	0x00001c20


	//   ....[9]....
        /*00d8*/ 	.word	0x00001c40


	//   ....[10]....
        /*00dc*/ 	.word	0x00001da0


	//   ....[11]....
        /*00e0*/ 	.word	0x00001df0


	//   ....[12]....
        /*00e4*/ 	.word	0x00001e00


	//   ....[13]....
        /*00e8*/ 	.word	0x00001e10


	//   ....[14]....
        /*00ec*/ 	.word	0x00001e90


	//   ....[15]....
        /*00f0*/ 	.word	0x00001ee0


	//   ....[16]....
        /*00f4*/ 	.word	0x00001fd0


	//   ....[17]....
        /*00f8*/ 	.word	0x00001ff0


	//   ....[18]....
        /*00fc*/ 	.word	0x000022b0


	//   ....[19]....
        /*0100*/ 	.word	0x00002350


	//   ....[20]....
        /*0104*/ 	.word	0x00002360


	//   ....[21]....
        /*0108*/ 	.word	0x00002420


	//   ....[22]....
        /*010c*/ 	.word	0x00002440


	//   ....[23]....
        /*0110*/ 	.word	0x00003560


	//   ....[24]....
        /*0114*/ 	.word	0x000035d0


	//   ....[25]....
        /*0118*/ 	.word	0x00003640


	//   ....[26]....
        /*011c*/ 	.word	0x000036b0


	//   ....[27]....
        /*0120*/ 	.word	0x00003720


	//   ....[28]....
        /*0124*/ 	.word	0x00003de0


	//   ....[29]....
        /*0128*/ 	.word	0x00003e50


	//   ....[30]....
        /*012c*/ 	.word	0x00003ec0


	//   ....[31]....
        /*0130*/ 	.word	0x00003f30


	//   ....[32]....
        /*0134*/ 	.word	0x00003fa0


	//----- nvinfo : EIATTR_EXIT_INSTR_OFFSETS
	.align		4
.L_1955:
        /*0138*/ 	.byte	0x04, 0x1c
        /*013a*/ 	.short	(.L_1957 - .L_1956)


	//   ....[0]....
.L_1956:
        /*013c*/ 	.word	0x00000070


	//   ....[1]....
        /*0140*/ 	.word	0x00003500


	//----- nvinfo : EIATTR_MAX_THREADS
	.align		4
.L_1957:
        /*0144*/ 	.byte	0x04, 0x05
        /*0146*/ 	.short	(.L_1959 - .L_1958)
.L_1958:
        /*0148*/ 	.word	0x00000080
        /*014c*/ 	.word	0x00000001
        /*0150*/ 	.word	0x00000001


	//----- nvinfo : EIATTR_CRS_STACK_SIZE
	.align		4
.L_1959:
        /*0154*/ 	.byte	0x04, 0x1e
        /*0156*/ 	.short	(.L_1961 - .L_1960)
.L_1960:
        /*0158*/ 	.word	0x00000000


	//----- nvinfo : EIATTR_CBANK_PARAM_SIZE
	.align		4
.L_1961:
        /*015c*/ 	.byte	0x03, 0x19
        /*015e*/ 	.short	0x0058


	//----- nvinfo : EIATTR_PARAM_CBANK
	.align		4
        /*0160*/ 	.byte	0x04, 0x0a
        /*0162*/ 	.short	(.L_1963 - .L_1962)
	.align		4
.L_1962:
        /*0164*/ 	.word	index@(.nv.constant0._ZN10layer_norm13ln_fwd_kernelINS_13Kernel_traitsIffffjLj12800ELj2ELj1ELj4ELj4ENS_18Kernel_traits_baseILj12800EffffjLj128EEEEEEEvNS_9FwdParamsE)
        /*0168*/ 	.short	0x0210
        /*016a*/ 	.short	0x0058


	//----- nvinfo : EIATTR_SW_WAR
	.align		4
.L_1963:
        /*016c*/ 	.byte	0x04, 0x36
        /*016e*/ 	.short	(.L_1965 - .L_1964)
.L_1964:
        /*0170*/ 	.word	0x00000008
.L_1965:


//--------------------- .nv.info._ZN10layer_norm13ln_fwd_kernelINS_13Kernel_traitsI13__nv_bfloat16fS2_fjLj12288ELj2ELj1ELj4ELj16ENS_18Kernel_traits_baseILj12288ES2_fS2_fjLj128EEEEEEEvNS_9FwdParamsE --------------------------
	.section	.nv.info._ZN10layer_norm13ln_fwd_kernelINS_13Kernel_traitsI13__nv_bfloat16fS2_fjLj12288ELj2ELj1ELj4ELj16ENS_18Kernel_traits_baseILj12288ES2_fS2_fjLj128EEEEEEEvNS_9FwdParamsE,"",@"SHT_CUDA_INFO"
	.sectionflags	@""
	.align	4


	//----- nvinfo : EIATTR_CUDA_API_VERSION
	.align		4
        /*0000*/ 	.byte	0x04, 0x37
        /*0002*/ 	.short	(.L_1967 - .L_1966)
.L_1966:
        /*0004*/ 	.word	0x00000082


	//----- nvinfo : EIATTR_KPARAM_INFO
	.align		4
.L_1967:
        /*0008*/ 	.byte	0x04, 0x17
        /*000a*/ 	.short	(.L_1969 - .L_1968)
.L_1968:
        /*000c*/ 	.word	0x00000000
        /*0010*/ 	.short	0x0000
        /*0012*/ 	.short	0x0000
        /*0014*/ 	.byte	0x00, 0xf0, 0x61, 0x01


	//----- nvinfo : EIATTR_SPARSE_MMA_MASK
	.align		4
.L_1969:
        /*0018*/ 	.byte	0x03, 0x50
        /*001a*/ 	.short	0x0000


	//----- nvinfo : EIATTR_MAXREG_COUNT
	.align		4
        /*001c*/ 	.byte	0x03, 0x1b
        /*001e*/ 	.short	0x00ff


	//----- nvinfo : EIATTR_NUM_BARRIERS
	.align		4
        /*0020*/ 	.byte	0x02, 0x4c
        /*0022*/ 	.byte	0x01
	.zero		1


	//----- nvinfo : EIATTR_MERCURY_ISA_VERSION
	.align		4
        /*0024*/ 	.byte	0x03, 0x5f
        /*0026*/ 	.short	0x0101


	//----- nvinfo : EIATTR_COOP_GROUP_MASK_REGIDS
	.align		4
        /*0028*/ 	.byte	0x04, 0x29
        /*002a*/ 	.short	(.L_1971 - .L_1970)


	//   ....[0]....
.L_1970:
        /*002c*/ 	.word	0xffffffff


	//   ....[1]....
        /*0030*/ 	.word	0xffffffff


	//   ....[2]....
        /*0034*/ 	.word	0xffffffff


	//   ....[3]....
        /*0038*/ 	.word	0xffffffff


	//   ....[4]....
        /*003c*/ 	.word	0xffffffff


	//   ....[5]....
        /*0040*/ 	.word	0xffffffff


	//   ....[6]....
        /*0044*/ 	.word	0xffffffff


	//   ....[7]....
        /*0048*/ 	.word	0xffffffff


	//   ....[8]....
        /*004c*/ 	.word	0xffffffff


	//   ....[9]....
        /*0050*/ 	.word	0xffffffff


	//   ....[10]....
        /*0054*/ 	.word	0xffffffff


	//   ....[11]....
        /*0058*/ 	.word	0xffffffff


	//   ....[12]....
        /*005c*/ 	.word	0xffffffff


	//   ....[13]....
        /*0060*/ 	.word	0xffffffff


	//   ....[14]....
        /*0064*/ 	.word	0xffffffff


	//   ....[15]....
        /*0068*/ 	.word	0xffffffff


	//   ....[16]....
        /*006c*/ 	.word	0xffffffff


	//   ....[17]....
        /*0070*/ 	.word	0xffffffff


	//   ....[18]....
        /*0074*/ 	.word	0xffffffff


	//   ....[19]....
        /*0078*/ 	.word	0xffffffff


	//   ....[20]....
        /*007c*/ 	.word	0xffffffff


	//   ....[21]....
        /*0080*/ 	.word	0xffffffff


	//   ....[22]....
        /*0084*/ 	.word	0xffffffff


	//   ....[23]....
        /*0088*/ 	.word	0x05000070


	//   ....[24]....
        /*008c*/ 	.word	0x05000070


	//   ....[25]....
        /*0090*/ 	.word	0x05000070


	//   ....[26]....
        /*0094*/ 	.word	0x05000070


	//   ....[27]....
        /*0098*/ 	.word	0x05000070


	//   ....[28]....
        /*009c*/ 	.word	0x05000070


	//   ....[29]....
        /*00a0*/ 	.word	0x05000070


	//   ....[30]....
        /*00a4*/ 	.word	0x05000070


	//   ....[31]....
        /*00a8*/ 	.word	0x05000070


	//   ....[32]....
        /*00ac*/ 	.word	0x05000070


	//----- nvinfo : EIATTR_COOP_GROUP_INSTR_OFFSETS
	.align		4
.L_1971:
        /*00b0*/ 	.byte	0x04, 0x28
        /*00b2*/ 	.short	(.L_1973 - .L_1972)


	//   ....[0]....
.L_1972:
        /*00b4*/ 	.word	0x000008d0


	//   ....[1]....
        /*00b8*/ 	.word	0x000008f0


	//   ....[2]....
        /*00bc*/ 	.word	0x00000910


	//   ....[3]....
        /*00c0*/ 	.word	0x00000930


	//   ....[4]....
        /*00c4*/ 	.word	0x00000950


	//   ....[5]....
        /*00c8*/ 	.word	0x00000f80


	//   ....[6]....
        /*00cc*/ 	.word	0x00000fa0


	//   ....[7]....
        /*00d0*/ 	.word	0x00000fc0


	//   ....[8]....
        /*00d4*/ 	.word	0x00000fe0


	//   ....[9]....
        /*00d8*/ 	.word	0x00001000


	//   ....[10]....
        /*00dc*/ 	.word	0x00001160


	//   ....[11]....
        /*00e0*/ 	.word	0x00001190


	//   ....[12]....
        /*00e4*/ 	.word	0x000011a0


	//   ....[13]....
        /*00e8*/ 	.word	0x00001240


	//   ....[14]....
        /*00ec*/ 	.word	0x00001270


	//   ....[15]....
        /*00f0*/ 	.word	0x00001280


	//   ....[16]....
        /*00f4*/ 	.word	0x00001390


	//   ....[17]....
        /*00f8*/ 	.word	0x000013c0


	//   ....[18]....
        /*00fc*/ 	.word	0x00001680


	//   ....[19]....
        /*0100*/ 	.word	0x000016d0


	//   ....[20]....
        /*0104*/ 	.word	0x000016e0


	//   ....[21]....
        /*0108*/ 	.word	0x000017a0


	//   ....[22]....
        /*010c*/ 	.word	0x000017c0


	//   ....[23]....
        /*0110*/ 	.word	0x00002fe0


	//   ....[24]....
        /*0114*/ 	.word	0x00003040


	//   ....[25]....
        /*0118*/ 	.word	0x000030a0


	//   ....[26]....
        /*011c*/ 	.word	0x00003100


	//   ....[27]....
        /*0120*/ 	.word	0x00003160


	//   ....[28]....
        /*0124*/ 	.word	0x000037d0


	//   ....[29]....
        /*0128*/ 	.word	0x00003830


	//   ....[30]....
        /*012c*/ 	.word	0x00003890


	//   ....[31]....
        /*0130*/ 	.word	0x000038f0


	//   ....[32]....
        /*0134*/ 	.word	0x00003950


	//----- nvinfo : EIATTR_EXIT_INSTR_OFFSETS
	.align		4
.L_1973:
        /*0138*/ 	.byte	0x04, 0x1c
        /*013a*/ 	.short	(.L_1975 - .L_1974)


	//   ....[0]....
.L_1974:
        /*013c*/ 	.word	0x00000070


	//   ....[1]....
        /*0140*/ 	.word	0x00002f90


	//----- nvinfo : EIATTR_MAX_THREADS
	.align		4
.L_1975:
        /*0144*/ 	.byte	0x04, 0x05
        /*0146*/ 	.short	(.L_1977 - .L_1976)
.L_1976:
        /*0148*/ 	.word	0x00000080
        /*014c*/ 	.word	0x00000001
        /*0150*/ 	.word	0x00000001


	//----- nvinfo : EIATTR_CRS_STACK_SIZE
	.align		4
.L_1977:
        /*0154*/ 	.byte	0x04, 0x1e
        /*0156*/ 	.short	(.L_1979 - .L_1978)
.L_1978:
        /*0158*/ 	.word	0x00000000


	//----- nvinfo : EIATTR_CBANK_PARAM_SIZE
	.align		4
.L_1979:
        /*015c*/ 	.byte	0x03, 0x19
        /*015e*/ 	.short	0x0058


	//----- nvinfo : EIATTR_PARAM_CBANK
	.align		4
        /*0160*/ 	.byte	0x04, 0x0a
        /*0162*/ 	.short	(.L_1981 - .L_1980)
	.align		4
.L_1980:
        /*0164*/ 	.word	index@(.nv.constant0._ZN10layer_norm13ln_fwd_kernelINS_13Kernel_traitsI13__nv_bfloat16fS2_fjLj12288ELj2ELj1ELj4ELj16ENS_18Kernel_traits_baseILj12288ES2_fS2_fjLj128EEEEEEEvNS_9FwdParamsE)
        /*0168*/ 	.short	0x0210
        /*016a*/ 	.short	0x0058


	//----- nvinfo : EIATTR_SW_WAR
	.align		4
.L_1981:
        /*016c*/ 	.byte	0x04, 0x36
        /*016e*/ 	.short	(.L_1983 - .L_1982)
.L_1982:
        /*0170*/ 	.word	0x00000008
.L_1983:


//--------------------- .nv.info._ZN10layer_norm13ln_fwd_kernelINS_13Kernel_traitsI13__nv_bfloat16S2_S2_fjLj12288ELj2ELj1ELj4ELj16ENS_18Kernel_traits_baseILj12288ES2_S2_S2_fjLj128EEEEEEEvNS_9FwdParamsE --------------------------
	.section	.nv.info._ZN10layer_norm13ln_fwd_kernelINS_13Kernel_traitsI13__nv_bfloat16S2_S2_fjLj12288ELj2ELj1ELj4ELj16ENS_18Kernel_traits_baseILj12288ES2_S2_S2_fjLj128EEEEEEEvNS_9FwdParamsE,"",@"SHT_CUDA_INFO"
	.sectionflags	@""
	.align	4


	//----- nvinfo : EIATTR_CUDA_API_VERSION
	.align		4
        /*0000*/ 	.byte	0x04, 0x37
        /*0002*/ 	.short	(.L_1985 - .L_1984)
.L_1984:
        /*0004*/ 	.word	0x00000082


	//----- nvinfo : EIATTR_KPARAM_INFO
	.align		4
.L_1985:
        /*0008*/ 	.byte	0x04, 0x17
        /*000a*/ 	.short	(.L_1987 - .L_1986)
.L_1986:
        /*000c*/ 	.word	0x00000000
        /*0010*/ 	.short	0x0000
        /*0012*/ 	.short	0x0000
        /*0014*/ 	.byte	0x00, 0xf0, 0x61, 0x01


	//----- nvinfo : EIATTR_SPARSE_MMA_MASK
	.align		4
.L_1987:
        /*0018*/ 	.byte	0x03, 0x50
        /*001a*/ 	.short	0x0000


	//----- nvinfo : EIATTR_MAXREG_COUNT
	.align		4
        /*001c*/ 	.byte	0x03, 0x1b
        /*001e*/ 	.short	0x00ff


	//----- nvinfo : EIATTR_NUM_BARRIERS
	.align		4
        /*0020*/ 	.byte	0x02, 0x4c
        /*0022*/ 	.byte	0x01
	.zero		1


	//----- nvinfo : EIATTR_MERCURY_ISA_VERSION
	.align		4
        /*0024*/ 	.byte	0x03, 0x5f
        /*0026*/ 	.short	0x0101


	//----- nvinfo : EIATTR_COOP_GROUP_MASK_REGIDS
	.align		4
        /*0028*/ 	.byte	0x04, 0x29
        /*002a*/ 	.short	(.L_1989 - .L_1988)


	//   ....[0]....
.L_1988:
        /*002c*/ 	.word	0xffffffff


	//   ....[1]....
        /*0030*/ 	.word	0xffffffff


	//   ....[2]....
        /*0034*/ 	.word	0xffffffff


	//   ....[3]....
        /*0038*/ 	.word	0xffffffff


	//   ....[4]....
        /*003c*/ 	.word	0xffffffff


	//   ....[5]....
        /*0040*/ 	.word	0xffffffff


	//   ....[6]....
        /*0044*/ 	.word	0xffffffff


	//   ....[7]....
        /*0048*/ 	.word	0xffffffff


	//   ....[8]....
        /*004c*/ 	.word	0xffffffff


	//   ....[9]....
        /*0050*/ 	.word	0xffffffff


	//   ....[10]....
        /*0054*/ 	.word	0xffffffff


	//   ....[11]....
        /*0058*/ 	.word	0xffffffff


	//   ....[12]....
        /*005c*/ 	.word	0xffffffff


	//   ....[13]....
        /*0060*/ 	.word	0xffffffff


	//   ....[14]....
        /*0064*/ 	.word	0xffffffff


	//   ....[15]....
        /*0068*/ 	.word	0xffffffff


	//   ....[16]....
        /*006c*/ 	.word	0xffffffff


	//   ....[17]....
        /*0070*/ 	.word	0xffffffff


	//   ....[18]....
        /*0074*/ 	.word	0xffffffff


	//   ....[19]....
        /*0078*/ 	.word	0xffffffff


	//   ....[20]....
        /*007c*/ 	.word	0xffffffff


	//   ....[21]....
        /*0080*/ 	.word	0xffffffff


	//   ....[22]....
        /*0084*/ 	.word	0xffffffff


	//   ....[23]....
        /*0088*/ 	.word	0x0500006a


	//   ....[24]....
        /*008c*/ 	.word	0x0500006a


	//   ....[25]....
        /*0090*/ 	.word	0x0500006a


	//   ....[26]....
        /*0094*/ 	.word	0x0500006a


	//   ....[27]....
        /*0098*/ 	.word	0x0500006a


	//   ....[28]....
        /*009c*/ 	.word	0x0500006a


	//   ....[29]....
        /*00a0*/ 	.word	0x0500006a


	//   ....[30]....
        /*00a4*/ 	.word	0x0500006a


	//   ....[31]....
        /*00a8*/ 	.word	0x0500006a


	//   ....[32]....
        /*00ac*/ 	.word	0x0500006a


	//----- nvinfo : EIATTR_COOP_GROUP_INSTR_OFFSETS
	.align		4
.L_1989:
        /*00b0*/ 	.byte	0x04, 0x28
        /*00b2*/ 	.short	(.L_1991 - .L_1990)


	//   ....[0]....
.L_1990:
        /*00b4*/ 	.word	0x00000b50


	//   ....[1]....
        /*00b8*/ 	.word	0x00000b70


	//   ....[2]....
        /*00bc*/ 	.word	0x00000b90


	//   ....[3]....
        /*00c0*/ 	.word	0x00000bb0


	//   ....[4]....
        /*00c4*/ 	.word	0x00000bd0


	//   ....[5]....
        /*00c8*/ 	.word	0x00001200


	//   ....[6]....
        /*00cc*/ 	.word	0x00001220


	//   ....[7]....
        /*00d0*/ 	.word	0x00001240


	//   ....[8]....
        /*00d4*/ 	.word	0x00001260


	//   ....[9]....
        /*00d8*/ 	.word	0x00001280


	//   ....[10]....
        /*00dc*/ 	.word	0x000013b0


	//   ....[11]....
        /*00e0*/ 	.word	0x00001430


	//   ....[12]....
        /*00e4*/ 	.word	0x00001440


	//   ....[13]....
        /*00e8*/ 	.word	0x00001450


	//   ....[14]....
        /*00ec*/ 	.word	0x000014c0


	//   ....[15]....
        /*00f0*/ 	.word	0x00001630


	//   ....[16]....
        /*00f4*/ 	.word	0x00001650


	//   ....[17]....
        /*00f8*/ 	.word	0x00001680


	//   ....[18]....
        /*00fc*/ 	.word	0x000018e0


	//   ....[19]....
        /*0100*/ 	.word	0x00001930


	//   ....[20]....
        /*0104*/ 	.word	0x00001940


	//   ....[21]....
        /*0108*/ 	.word	0x00001a00


	//   ....[22]....
        /*010c*/ 	.word	0x00001a10


	//   ....[23]....
        /*0110*/ 	.word	0x00002500


	//   ....[24]....
        /*0114*/ 	.word	0x00002570


	//   ....[25]....
        /*0118*/ 	.word	0x000025e0


	//   ....[26]....
        /*011c*/ 	.word	0x00002650


	//   ....[27]....
        /*0120*/ 	.word	0x000026c0


	//   ....[28]....
        /*0124*/ 	.word	0x00002d50


	//   ....[29]....
        /*0128*/ 	.word	0x00002dc0


	//   ....[30]....
        /*012c*/ 	.word	0x00002e30


	//   ....[31]....
        /*0130*/ 	.word	0x00002ea0


	//   ....[32]....
        /*0134*/ 	.word	0x00002f10


	//----- nvinfo : EIATTR_EXIT_INSTR_OFFSETS
	.align		4
.L_1991:
        /*0138*/ 	.byte	0x04, 0x1c
        /*013a*/ 	.short	(.L_1993 - .L_1992)


	//   ....[0]....
.L_1992:
        /*013c*/ 	.word	0x00000070


	//   ....[1]....
        /*0140*/ 	.word	0x000024a0


	//----- nvinfo : EIATTR_MAX_THREADS
	.align		4
.L_1993:
        /*0144*/ 	.byte	0x04, 0x05
        /*0146*/ 	.short	(.L_1995 - .L_1994)
.L_1994:
        /*0148*/ 	.word	0x00000080
        /*014c*/ 	.word	0x00000001
        /*0150*/ 	.word	0x00000001


	//----- nvinfo : EIATTR_CRS_STACK_SIZE
	.align		4
.L_1995:
        /*0154*/ 	.byte	0x04, 0x1e
        /*0156*/ 	.short	(.L_1997 - .L_1996)
.L_1996:
        /*0158*/ 	.word	0x00000000


	//----- nvinfo : EIATTR_CBANK_PARAM_SIZE
	.align		4
.L_1997:
        /*015c*/ 	.byte	0x03, 0x19
        /*015e*/ 	.short	0x0058


	//----- nvinfo : EIATTR_PARAM_CBANK
	.align		4
        /*0160*/ 	.byte	0x04, 0x0a
        /*0162*/ 	.short	(.L_1999 - .L_1998)
	.align		4
.L_1998:
        /*0164*/ 	.word	index@(.nv.constant0._ZN10layer_norm13ln_fwd_kernelINS_13Kernel_traitsI13__nv_bfloat16S2_S2_fjLj12288ELj2ELj1ELj4ELj16ENS_18Kernel_traits_baseILj12288ES2_S2_S2_fjLj128EEEEEEEvNS_9FwdParamsE)
        /*0168*/ 	.short	0x0210
        /*016a*/ 	.short	0x0058


	//----- nvinfo : EIATTR_SW_WAR
	.align		4
.L_1999:
        /*016c*/ 	.byte	0x04, 0x36
        /*016e*/ 	.short	(.L_2001 - .L_2000)
.L_2000:
        /*0170*/ 	.word	0x00000008
.L_2001:


//--------------------- .nv.info._ZN10layer_norm13ln_fwd_kernelINS_13Kernel_traitsI6__halffS2_fjLj12288ELj2ELj1ELj4ELj16ENS_18Kernel_traits_baseILj12288ES2_fS2_fjLj128EEEEEEEvNS_9FwdParamsE --------------------------
	.section	.nv.info._ZN10layer_norm13ln_fwd_kernelINS_13Kernel_traitsI6__halffS2_fjLj12288ELj2ELj1ELj4ELj16ENS_18Kernel_traits_baseILj12288ES2_fS2_fjLj128EEEEEEEvNS_9FwdParamsE,"",@"SHT_CUDA_INFO"
	.sectionflags	@""
	.align	4


	//----- nvinfo : EIATTR_CUDA_API_VERSION
	.align		4
        /*0000*/ 	.byte	0x04, 0x37
        /*0002*/ 	.short	(.L_2003 - .L_2002)
.L_2002:
        /*0004*/ 	.word	0x00000082


	//----- nvinfo : EIATTR_KPARAM_INFO
	.align		4
.L_2003:
        /*0008*/ 	.byte	0x04, 0x17
        /*000a*/ 	.short	(.L_2005 - .L_2004)
.L_2004:
        /*000c*/ 	.word	0x00000000
        /*0010*/ 	.short	0x0000
        /*0012*/ 	.short	0x0000
        /*0014*/ 	.byte	0x00, 0xf0, 0x61, 0x01


	//----- nvinfo : EIATTR_SPARSE_MMA_MASK
	.align		4
.L_2005:
        /*0018*/ 	.byte	0x03, 0x50
        /*001a*/ 	.short	0x0000


	//----- nvinfo : EIATTR_MAXREG_COUNT
	.align		4
        /*001c*/ 	.byte	0x03, 0x1b
        /*001e*/ 	.short	0x00ff


	//----- nvinfo : EIATTR_NUM_BARRIERS
	.align		4
        /*0020*/ 	.byte	0x02, 0x4c
        /*0022*/ 	.byte	0x01
	.zero		1


	//----- nvinfo : EIATTR_MERCURY_ISA_VERSION
	.align		4
        /*0024*/ 	.byte	0x03, 0x5f
        /*0026*/ 	.short	0x0101


	//----- nvinfo : EIATTR_COOP_GROUP_MASK_REGIDS
	.align		4
        /*0028*/ 	.byte	0x04, 0x29
        /*002a*/ 	.short	(.L_2007 - .L_2006)


	//   ....[0]....
.L_2006:
        /*002c*/ 	.word	0xffffffff


	//   ....[1]....
        /*0030*/ 	.word	0xffffffff


	//   ....[2]....
        /*0034*/ 	.word	0xffffffff


	//   ....[3]....
        /*0038*/ 	.word	0xffffffff


	//   ....[4]....
        /*003c*/ 	.word	0xffffffff


	//   ....[5]....
        /*0040*/ 	.word	0xffffffff


	//   ....[6]....
        /*0044*/ 	.word	0xffffffff


	//   ....[7]....
        /*0048*/ 	.word	0xffffffff


	//   ....[8]....
        /*004c*/ 	.word	0xffffffff


	//   ....[9]....
        /*0050*/ 	.word	0xffffffff


	//   ....[10]....
        /*0054*/ 	.word	0xffffffff


	//   ....[11]....
        /*0058*/ 	.word	0xffffffff


	//   ....[12]....
        /*005c*/ 	.word	0xffffffff


	//   ....[13]....
        /*0060*/ 	.word	0xffffffff


	//   ....[14]....
        /*0064*/ 	.word	0xffffffff


	//   ....[15]....
        /*0068*/ 	.word	0xffffffff


	//   ....[16]....
        /*006c*/ 	.word	0xffffffff


	//   ....[17]....
        /*0070*/ 	.word	0xffffffff


	//   ....[18]....
        /*0074*/ 	.word	0xffffffff


	//   ....[19]....
        /*0078*/ 	.word	0xffffffff


	//   ....[20]....
        /*007c*/ 	.word	0xffffffff


	//   ....[21]....
        /*0080*/ 	.word	0xffffffff


	//   ....[22]....
        /*0084*/ 	.word	0xffffffff


	//   ....[23]....
        /*0088*/ 	.word	0x05000070


	//   ....[24]....
        /*008c*/ 	.word	0x05000070


	//   ....[25]....
        /*0090*/ 	.word	0x05000070


	//   ....[26]....
        /*0094*/ 	.word	0x05000070


	//   ....[27]....
        /*0098*/ 	.word	0x05000070


	//   ....[28]....
        /*009c*/ 	.word	0x05000070


	//   ....[29]....
        /*00a0*/ 	.word	0x05000070


	//   ....[30]....
        /*00a4*/ 	.word	0x05000070


	//   ....[31]....
        /*00a8*/ 	.word	0x05000070


	//   ....[32]....
        /*00ac*/ 	.word	0x05000070


	//----- nvinfo : EIATTR_COOP_GROUP_INSTR_OFFSETS
	.align		4
.L_2007:
        /*00b0*/ 	.byte	0x04, 0x28
        /*00b2*/ 	.short	(.L_2009 - .L_2008)


	//   ....[0]....
.L_2008:
        /*00b4*/ 	.word	0x000008d0


	//   ....[1]....
        /*00b8*/ 	.word	0x000008f0


	//   ....[2]....
        /*00bc*/ 	.word	0x00000910


	//   ....[3]....
        /*00c0*/ 	.word	0x00000930


	//   ....[4]....
        /*00c4*/ 	.word	0x00000950


	//   ....[5]....
        /*00c8*/ 	.word	0x00000f80


	//   ....[6]....
        /*00cc*/ 	.word	0x00000fa0


	//   ....[7]....
        /*00d0*/ 	.word	0x00000fc0


	//   ....[8]....
        /*00d4*/ 	.word	0x00000fe0


	//   ....[9]....
        /*00d8*/ 	.word	0x00001000


	//   ....[10]....
        /*00dc*/ 	.word	0x00001160


	//   ....[11]....
        /*00e0*/ 	.word	0x00001190


	//   ....[12]....
        /*00e4*/ 	.word	0x000011a0


	//   ....[13]....
        /*00e8*/ 	.word	0x00001240


	//   ....[14]....
        /*00ec*/ 	.word	0x00001270


	//   ....[15]....
        /*00f0*/ 	.word	0x00001280


	//   ....[16]....
        /*00f4*/ 	.word	0x00001390


	//   ....[17]....
        /*00f8*/ 	.word	0x000013c0


	//   ....[18]....
        /*00fc*/ 	.word	0x00001680


	//   ....[19]....
        /*0100*/ 	.word	0x000016d0


	//   ....[20]....
        /*0104*/ 	.word	0x000016e0


	//   ....[21]....
        /*0108*/ 	.word	0x000017a0


	//   ....[22]....
        /*010c*/ 	.word	0x000017c0


	//   ....[23]....
        /*0110*/ 	.word	0x00002fe0


	//   ....[24]....
        /*0114*/ 	.word	0x00003040


	//   ....[25]....
        /*0118*/ 	.word	0x000030a0


	//   ....[26]....
        /*011c*/ 	.word	0x00003100


	//   ....[27]....
        /*0120*/ 	.word	0x00003160


	//   ....[28]....
        /*0124*/ 	.word	0x000037d0


	//   ....[29]....
        /*0128*/ 	.word	0x00003830


	//   ....[30]....
        /*012c*/ 	.word	0x00003890


	//   ....[31]....
        /*0130*/ 	.word	0x000038f0


	//   ....[32]....
        /*0134*/ 	.word	0x00003950


	//----- nvinfo : EIATTR_EXIT_INSTR_OFFSETS
	.align		4
.L_2009:
        /*0138*/ 	.byte	0x04, 0x1c
        /*013a*/ 	.short	(.L_2011 - .L_2010)


	//   ....[0]....
.L_2010:
        /*013c*/ 	.word	0x00000070


	//   ....[1]....
        /*0140*/ 	.word	0x00002f90


	//----- nvinfo : EIATTR_MAX_THREADS
	.align		4
.L_2011:
        /*0144*/ 	.byte	0x04, 0x05
        /*0146*/ 	.short	(.L_2013 - .L_2012)
.L_2012:
        /*0148*/ 	.word	0x00000080
        /*014c*/ 	.word	0x00000001
        /*0150*/ 	.word	0x00000001


	//----- nvinfo : EIATTR_CRS_STACK_SIZE
	.align		4
.L_2013:
        /*0154*/ 	.byte	0x04, 0x1e
        /*0156*/ 	.short	(.L_2015 - .L_2014)
.L_2014:
        /*0158*/ 	.word	0x00000000


	//----- nvinfo : EIATTR_CBANK_PARAM_SIZE
	.align		4
.L_2015:
        /*015c*/ 	.byte	0x03, 0x19
        /*015e*/ 	.short	0x0058


	//----- nvinfo : EIATTR_PARAM_CBANK
	.align		4
        /*0160*/ 	.byte	0x04, 0x0a
        /*0162*/ 	.short	(.L_2017 - .L_2016)
	.align		4
.L_2016:
        /*0164*/ 	.word	index@(.nv.constant0._ZN10layer_norm13ln_fwd_kernelINS_13Kernel_traitsI6__halffS2_fjLj12288ELj2ELj1ELj4ELj16ENS_18Kernel_traits_baseILj12288ES2_fS2_fjLj128EEEEEEEvNS_9FwdParamsE)
        /*0168*/ 	.short	0x0210
        /*016a*/ 	.short	0x0058


	//----- nvinfo : EIATTR_SW_WAR
	.align		4
.L_2017:
        /*016c*/ 	.byte	0x04, 0x36
        /*016e*/ 	.short	(.L_2019 - .L_2018)
.L_2018:
        /*0170*/ 	.word	0x00000008
.L_2019:


//--------------------- .nv.info._ZN10layer_norm13ln_fwd_kernelINS_13Kernel_traitsI6__halfS2_S2_fjLj12288ELj2ELj1ELj4ELj16ENS_18Kernel_traits_baseILj12288ES2_S2_S2_fjLj128EEEEEEEvNS_9FwdParamsE --------------------------
	.section	.nv.info._ZN10layer_norm13ln_fwd_kernelINS_13Kernel_traitsI6__halfS2_S2_fjLj12288ELj2ELj1ELj4ELj16ENS_18Kernel_traits_baseILj12288ES2_S2_S2_fjLj128EEEEEEEvNS_9FwdParamsE,"",@"SHT_CUDA_INFO"
	.sectionflags	@""
	.align	4


	//----- nvinfo : EIATTR_CUDA_API_VERSION
	.align		4
        /*0000*/ 	.byte	0x04, 0x37
        /*0002*/ 	.short	(.L_2021 - .L_2020)
.L_2020:
        /*0004*/ 	.word	0x00000082


	//----- nvinfo : EIATTR_KPARAM_INFO
	.align		4
.L_2021:
        /*0008*/ 	.byte	0x04, 0x17
        /*000a*/ 	.short	(.L_2023 - .L_2022)
.L_2022:
        /*000c*/ 	.word	0x00000000
        /*0010*/ 	.short	0x0000
        /*0012*/ 	.short	0x0000
        /*0014*/ 	.byte	0x00, 0xf0, 0x61, 0x01


	//----- nvinfo : EIATTR_SPARSE_MMA_MASK
	.align		4
.L_2023:
        /*0018*/ 	.byte	0x03, 0x50
        /*001a*/ 	.short	0x0000


	//----- nvinfo : EIATTR_MAXREG_COUNT
	.align		4
        /*001c*/ 	.byte	0x03, 0x1b
        /*001e*/ 	.short	0x00ff


	//----- nvinfo : EIATTR_NUM_BARRIERS
	.align		4
        /*0020*/ 	.byte	0x02, 0x4c
        /*0022*/ 	.byte	0x01
	.zero		1


	//----- nvinfo : EIATTR_MERCURY_ISA_VERSION
	.align		4
        /*0024*/ 	.byte	0x03, 0x5f
        /*0026*/ 	.short	0x0101


	//----- nvinfo : EIATTR_COOP_GROUP_MASK_REGIDS
	.align		4
        /*0028*/ 	.byte	0x04, 0x29
        /*002a*/ 	.short	(.L_2025 - .L_2024)


	//   ....[0]....
.L_2024:
        /*002c*/ 	.word	0xffffffff


	//   ....[1]....
        /*0030*/ 	.word	0xffffffff


	//   ....[2]....
        /*0034*/ 	.word	0xffffffff


	//   ....[3]....
        /*0038*/ 	.word	0xffffffff


	//   ....[4]....
        /*003c*/ 	.word	0xffffffff


	//   ....[5]....
        /*0040*/ 	.word	0xffffffff


	//   ....[6]....
        /*0044*/ 	.word	0xffffffff


	//   ....[7]....
        /*0048*/ 	.word	0xffffffff


	//   ....[8]....
        /*004c*/ 	.word	0xffffffff


	//   ....[9]....
        /*0050*/ 	.word	0xffffffff


	//   ....[10]....
        /*0054*/ 	.word	0xffffffff


	//   ....[11]....
        /*0058*/ 	.word	0xffffffff


	//   ....[12]....
        /*005c*/ 	.word	0xffffffff


	//   ....[13]....
        /*0060*/ 	.word	0xffffffff


	//   ....[14]....
        /*0064*/ 	.word	0xffffffff


	//   ....[15]....
        /*0068*/ 	.word	0xffffffff


	//   ....[16]....
        /*006c*/ 	.word	0xffffffff


	//   ....[17]....
        /*0070*/ 	.word	0xffffffff


	//   ....[18]....
        /*0074*/ 	.word	0xffffffff


	//   ....[19]....
        /*0078*/ 	.word	0xffffffff


	//   ....[20]....
        /*007c*/ 	.word	0xffffffff


	//   ....[21]....
        /*0080*/ 	.word	0xffffffff


	//   ....[22]....
        /*0084*/ 	.word	0xffffffff


	//   ....[23]....
        /*0088*/ 	.word	0x05000068


	//   ....[24]....
        /*008c*/ 	.word	0x05000068


	//   ....[25]....
        /*0090*/ 	.word	0x05000068


	//   ....[26]....
        /*0094*/ 	.word	0x05000068


	//   ....[27]....
        /*0098*/ 	.word	0x05000068


	//   ....[28]....
        /*009c*/ 	.word	0x05000068


	//   ....[29]....
        /*00a0*/ 	.word	0x05000068


	//   ....[30]....
        /*00a4*/ 	.word	0x05000068


	//   ....[31]....
        /*00a8*/ 	.word	0x05000068


	//   ....[32]....
        /*00ac*/ 	.word	0x05000068


	//----- nvinfo : EIATTR_COOP_GROUP_INSTR_OFFSETS
	.align		4
.L_2025:
        /*00b0*/ 	.byte	0x04, 0x28
        /*00b2*/ 	.short	(.L_2027 - .L_2026)


	//   ....[0]....
.L_2026:
        /*00b4*/ 	.word	0x000009d0


	//   ....[1]....
        /*00b8*/ 	.word	0x000009f0


	//   ....[2]....
        /*00bc*/ 	.word	0x00000a10


	//   ....[3]....
        /*00c0*/ 	.word	0x00000a30


	//   ....[4]....
        /*00c4*/ 	.word	0x00000a50


	//   ....[5]....
        /*00c8*/ 	.word	0x00001080


	//   ....[6]....
        /*00cc*/ 	.word	0x000010a0


	//   ....[7]....
        /*00d0*/ 	.word	0x000010c0


	//   ....[8]....
        /*00d4*/ 	.word	0x000010e0


	//   ....[9]....
        /*00d8*/ 	.word	0x00001100


	//   ....[10]....
        /*00dc*/ 	.word	0x00001230


	//   ....[11]....
        /*00e0*/ 	.word	0x000012b0


	//   ....[12]....
        /*00e4*/ 	.word	0x000012c0


	//   ....[13]....
        /*00e8*/ 	.word	0x000012d0


	//   ....[14]....
        /*00ec*/ 	.word	0x00001340


	//   ....[15]....
        /*00f0*/ 	.word	0x000014b0


	//   ....[16]....
        /*00f4*/ 	.word	0x000014d0


	//   ....[17]....
        /*00f8*/ 	.word	0x00001500


	//   ....[18]....
        /*00fc*/ 	.word	0x00001760


	//   ....[19]....
        /*0100*/ 	.word	0x000017b0


	//   ....[20]....
        /*0104*/ 	.word	0x000017c0


	//   ....[21]....
        /*0108*/ 	.word	0x00001880


	//   ....[22]....
        /*010c*/ 	.word	0x00001890


	//   ....[23]....
        /*0110*/ 	.word	0x00002380


	//   ....[24]....
        /*0114*/ 	.word	0x000023f0


	//   ....[25]....
        /*0118*/ 	.word	0x00002460


	//   ....[26]....
        /*011c*/ 	.word	0x000024d0


	//   ....[27]....
        /*0120*/ 	.word	0x00002540


	//   ....[28]....
        /*0124*/ 	.word	0x00002bd0


	//   ....[29]....
        /*0128*/ 	.word	0x00002c40


	//   ....[30]....
        /*012c*/ 	.word	0x00002cb0


	//   ....[31]....
        /*0130*/ 	.word	0x00002d20


	//   ....[32]....
        /*0134*/ 	.word	0x00002d90


	//----- nvinfo : EIATTR_EXIT_INSTR_OFFSETS
	.align		4
.L_2027:
        /*0138*/ 	.byte	0x04, 0x1c
        /*013a*/ 	.short	(.L_2029 - .L_2028)


	//   ....[0]....
.L_2028:
        /*013c*/ 	.word	0x00000070


	//   ....[1]....
        /*0140*/ 	.word	0x00002320


	//----- nvinfo : EIATTR_MAX_THREADS
	.align		4
.L_2029:
        /*0144*/ 	.byte	0x04, 0x05
        /*0146*/ 	.short	(.L_2031 - .L_2030)
.L_2030:
        /*0148*/ 	.word	0x00000080
        /*014c*/ 	.word	0x00000001
        /*0150*/ 	.word	0x00000001


	//----- nvinfo : EIATTR_CRS_STACK_SIZE
	.align		4
.L_2031:
        /*0154*/ 	.byte	0x04, 0x1e
        /*0156*/ 	.short	(.L_2033 - .L_2032)
.L_2032:
        /*0158*/ 	.word	0x00000000


	//----- nvinfo : EIATTR_CBANK_PARAM_SIZE
	.align		4
.L_2033:
        /*015c*/ 	.byte	0x03, 0x19
        /*015e*/ 	.short	0x0058


	//----- nvinfo : EIATTR_PARAM_CBANK
	.align		4
        /*0160*/ 	.byte	0x04, 0x0a
        /*0162*/ 	.short	(.L_2035 - .L_2034)
	.align		4
.L_2034:
        /*0164*/ 	.word	index@(.nv.constant0._ZN10layer_norm13ln_fwd_kernelINS_13Kernel_traitsI6__halfS2_S2_fjLj12288ELj2ELj1ELj4ELj16ENS_18Kernel_traits_baseILj12288ES2_S2_S2_fjLj128EEEEEEEvNS_9FwdParamsE)
        /*0168*/ 	.short	0x0210
        /*016a*/ 	.short	0x0058


	//----- nvinfo : EIATTR_SW_WAR
	.align		4
.L_2035:
        /*016c*/ 	.byte	0x04, 0x36
        /*016e*/ 	.short	(.L_2037 - .L_2036)
.L_2036:
        /*0170*/ 	.word	0x00000008
.L_2037:


//--------------------- .nv.info._ZN10layer_norm13ln_fwd_kernelINS_13Kernel_traitsIffffjLj12288ELj2ELj1ELj4ELj16ENS_18Kernel_traits_baseILj12288EffffjLj128EEEEEEEvNS_9FwdParamsE --------------------------
	.section	.nv.info._ZN10layer_norm13ln_fwd_kernelINS_13Kernel_traitsIffffjLj12288ELj2ELj1ELj4ELj16ENS_18Kernel_traits_baseILj12288EffffjLj128EEEEEEEvNS_9FwdParamsE,"",@"SHT_CUDA_INFO"
	.sectionflags	@""
	.align	4


	//----- nvinfo : EIATTR_CUDA_API_VERSION
	.align		4
        /*0000*/ 	.byte	0x04, 0x37
        /*0002*/ 	.short	(.L_2039 - .L_2038)
.L_2038:
        /*0004*/ 	.word	0x00000082


	//----- nvinfo : EIATTR_KPARAM_INFO
	.align		4
.L_2039:
        /*0008*/ 	.byte	0x04, 0x17
        /*000a*/ 	.short	(.L_2041 - .L_2040)
.L_2040:
        /*000c*/ 	.word	0x00000000
        /*0010*/ 	.short	0x0000
        /*0012*/ 	.short	0x0000
        /*0014*/ 	.byte	0x00, 0xf0, 0x61, 0x01


	//----- nvinfo : EIATTR_SPARSE_MMA_MASK
	.align		4
.L_2041:
        /*0018*/ 	.byte	0x03, 0x50
        /*001a*/ 	.short	0x0000


	//----- nvinfo : EIATTR_MAXREG_COUNT
	.align		4
        /*001c*/ 	.byte	0x03, 0x1b
        /*001e*/ 	.short	0x00ff


	//----- nvinfo : EIATTR_NUM_BARRIERS
	.align		4
        /*0020*/ 	.byte	0x02, 0x4c
        /*0022*/ 	.byte	0x01
	.zero		1


	//----- nvinfo : EIATTR_MERCURY_ISA_VERSION
	.align		4
        /*0024*/ 	.byte	0x03, 0x5f
        /*0026*/ 	.short	0x0101


	//----- nvinfo : EIATTR_COOP_GROUP_MASK_REGIDS
	.align		4
        /*0028*/ 	.byte	0x04, 0x29
        /*002a*/ 	.short	(.L_2043 - .L_2042)


	//   ....[0]....
.L_2042:
        /*002c*/ 	.word	0xffffffff


	//   ....[1]....
        /*0030*/ 	.word	0xffffffff


	//   ....[2]....
        /*0034*/ 	.word	0xffffffff


	//   ....[3]....
        /*0038*/ 	.word	0xffffffff


	//   ....[4]....
        /*003c*/ 	.word	0xffffffff


	//   ....[5]....
        /*0040*/ 	.word	0xffffffff


	//   ....[6]....
        /*0044*/ 	.word	0xffffffff


	//   ....[7]....
        /*0048*/ 	.word	0xffffffff


	//   ....[8]....
        /*004c*/ 	.word	0xffffffff


	//   ....[9]....
        /*0050*/ 	.word	0xffffffff


	//   ....[10]....
        /*0054*/ 	.word	0xffffffff


	//   ....[11]....
        /*0058*/ 	.word	0xffffffff


	//   ....[12]....
        /*005c*/ 	.word	0xffffffff


	//   ....[13]....
        /*0060*/ 	.word	0xffffffff


	//   ....[14]....
        /*0064*/ 	.word	0xffffffff


	//   ....[15]....
        /*0068*/ 	.word	0xffffffff


	//   ....[16]....
        /*006c*/ 	.word	0xffffffff


	//   ....[17]....
        /*0070*/ 	.word	0xffffffff


	//   ....[18]....
        /*0074*/ 	.word	0xffffffff


	//   ....[19]....
        /*0078*/ 	.word	0xffffffff


	//   ....[20]....
        /*007c*/ 	.word	0xffffffff


	//   ....[21]....
        /*0080*/ 	.word	0xffffffff


	//   ....[22]....
        /*0084*/ 	.word	0xffffffff


	//   ....[23]....
        /*0088*/ 	.word	0x050000ad


	//   ....[24]....
        /*008c*/ 	.word	0x050000ad


	//   ....[25]....
        /*0090*/ 	.word	0x050000ad


	//   ....[26]....
        /*0094*/ 	.word	0x050000ad


	//   ....[27]....
        /*0098*/ 	.word	0x050000ad


	//   ....[28]....
        /*009c*/ 	.word	0x050000ad


	//   ....[29]....
        /*00a0*/ 	.word	0x050000ad


	//   ....[30]....
        /*00a4*/ 	.word	0x050000ad


	//   ....[31]....
        /*00a8*/ 	.word	0x050000ad


	//   ....[32]....
        /*00ac*/ 	.word	0x050000ad


	//----- nvinfo : EIATTR_COOP_GROUP_INSTR_OFFSETS
	.align		4
.L_2043:
        /*00b0*/ 	.byte	0x04, 0x28
        /*00b2*/ 	.short	(.L_2045 - .L_2044)


	//   ....[0]....
.L_2044:
        /*00b4*/ 	.word	0x000008c0


	//   ....[1]....
        /*00b8*/ 	.word	0x000008e0


	//   ....[2]....
        /*00bc*/ 	.word	0x00000900


	//   ....[3]....
        /*00c0*/ 	.word	0x00000920


	//   ....[4]....
        /*00c4*/ 	.word	0x00000940


	//   ....[5]....
        /*00c8*/ 	.word	0x00000f70


	//   ....[6]....
        /*00cc*/ 	.word	0x00000f90


	//   ....[7]....
        /*00d0*/ 	.word	0x00000fb0


	//   ....[8]....
        /*00d4*/ 	.word	0x00000fd0


	//   ....[9]....
        /*00d8*/ 	.word	0x00000ff0


	//   ....[10]....
        /*00dc*/ 	.word	0x00001150


	//   ....[11]....
        /*00e0*/ 	.word	0x000011a0


	//   ....[12]....
        /*00e4*/ 	.word	0x000011b0


	//   ....[13]....
        /*00e8*/ 	.word	0x00001220


	//   ....[14]....
        /*00ec*/ 	.word	0x00001250


	//   ....[15]....
        /*00f0*/ 	.word	0x00001280


	//   ....[16]....
        /*00f4*/ 	.word	0x00001380


	//   ....[17]....
        /*00f8*/ 	.word	0x000013a0


	//   ....[18]....
        /*00fc*/ 	.word	0x00001650


	//   ....[19]....
        /*0100*/ 	.word	0x00001690


	//   ....[20]....
        /*0104*/ 	.word	0x000016e0


	//   ....[21]....
        /*0108*/ 	.word	0x00001720


	//   ....[22]....
        /*010c*/ 	.word	0x00001790


	//   ....[23]....
        /*0110*/ 	.word	0x000023f0


	//   ....[24]....
        /*0114*/ 	.word	0x00002460


	//   ....[25]....
        /*0118*/ 	.word	0x000024d0


	//   ....[26]....
        /*011c*/ 	.word	0x00002540


	//   ....[27]....
        /*0120*/ 	.word	0x000025b0


	//   ....[28]....
        /*0124*/ 	.word	0x00002c30


	//   ....[29]....
        /*0128*/ 	.word	0x00002ca0


	//   ....[30]....
        /*012c*/ 	.word	0x00002d10


	//   ....[31]....
        /*0130*/ 	.word	0x00002d80


	//   ....[32]....
        /*0134*/ 	.word	0x00002df0


	//----- nvinfo : EIATTR_EXIT_INSTR_OFFSETS
	.align		4
.L_2045:
        /*0138*/ 	.byte	0x04, 0x1c
        /*013a*/ 	.short	(.L_2047 - .L_2046)


	//   ....[0]....
.L_2046:
        /*013c*/ 	.word	0x00000070


	//   ....[1]....
        /*0140*/ 	.word	0x00002390


	//----- nvinfo : EIATTR_MAX_THREADS
	.align		4
.L_2047:
        /*0144*/ 	.byte	0x04, 0x05
        /*0146*/ 	.short	(.L_2049 - .L_2048)
.L_2048:
        /*0148*/ 	.word	0x00000080
        /*014c*/ 	.word	0x00000001
        /*0150*/ 	.word	0x00000001


	//----- nvinfo : EIATTR_CRS_STACK_SIZE
	.align		4
.L_2049:
        /*0154*/ 	.byte	0x04, 0x1e
        /*0156*/ 	.short	(.L_2051 - .L_2050)
.L_2050:
        /*0158*/ 	.word	0x00000000


	//----- nvinfo : EIATTR_CBANK_PARAM_SIZE
	.align		4
.L_2051:
        /*015c*/ 	.byte	0x03, 0x19
        /*015e*/ 	.short	0x0058


	//----- nvinfo : EIATTR_PARAM_CBANK
	.align		4
        /*0160*/ 	.byte	0x04, 0x0a
        /*0162*/ 	.short	(.L_2053 - .L_2052)
	.align		4
.L_2052:
        /*0164*/ 	.word	index@(.nv.constant0._ZN10layer_norm13ln_fwd_kernelINS_13Kernel_traitsIffffjLj12288ELj2ELj1ELj4ELj16ENS_18Kernel_traits_baseILj12288EffffjLj128EEEEEEEvNS_9FwdParamsE)
        /*0168*/ 	.short	0x0210
        /*016a*/ 	.short	0x0058


	//----- nvinfo : EIATTR_SW_WAR
	.align		4
.L_2053:
        /*016c*/ 	.byte	0x04, 0x36
        /*016e*/ 	.short	(.L_2055 - .L_2054)
.L_2054:
        /*0170*/ 	.word	0x00000008
.L_2055:


//--------------------- .nv.info._ZN10layer_norm13ln_fwd_kernelINS_13Kernel_traitsI13__nv_bfloat16fS2_fjLj10240ELj1ELj1ELj4ELj16ENS_18Kernel_traits_baseILj10240ES2_fS2_fjLj128EEEEEEEvNS_9FwdParamsE --------------------------
	.section	.nv.info._ZN10layer_norm13ln_fwd_kernelINS_13Kernel_traitsI13__nv_bfloat16fS2_fjLj10240ELj1ELj1ELj4ELj16ENS_18Kernel_traits_baseILj10240ES2_fS2_fjLj128EEEEEEEvNS_9FwdParamsE,"",@"SHT_CUDA_INFO"
	.sectionflags	@""
	.align	4


	//----- nvinfo : EIATTR_CUDA_API_VERSION
	.align		4
        /*0000*/ 	.byte	0x04, 0x37
        /*0002*/ 	.short	(.L_2057 - .L_2056)
.L_2056:
        /*0004*/ 	.word	0x00000082


	//----- nvinfo : EIATTR_KPARAM_INFO
	.align		4
.L_2057:
        /*0008*/ 	.byte	0x04, 0x17
        /*000a*/ 	.short	(.L_2059 - .L_2058)
.L_2058:
        /*000c*/ 	.word	0x00000000
        /*0010*/ 	.short	0x0000
        /*0012*/ 	.short	0x0000
        /*0014*/ 	.byte	0x00, 0xf0, 0x61, 0x01


	//----- nvinfo : EIATTR_SPARSE_MMA_MASK
	.align		4
.L_2059:
        /*0018*/ 	.byte	0x03, 0x50
        /*001a*/ 	.short	0x0000


	//----- nvinfo : EIATTR_MAXREG_COUNT
	.align		4
        /*001c*/ 	.byte	0x03, 0x1b
        /*001e*/ 	.short	0x00ff


	//----- nvinfo : EIATTR_NUM_BARRIERS
	.align		4
        /*0020*/ 	.byte	0x02, 0x4c
        /*0022*/ 	.byte	0x01
	.zero		1


	//----- nvinfo : EIATTR_MERCURY_ISA_VERSION
	.align		4
        /*0024*/ 	.byte	0x03, 0x5f
        /*0026*/ 	.short	0x0101


	//----- nvinfo : EIATTR_COOP_GROUP_MASK_REGIDS
	.align		4
        /*0028*/ 	.byte	0x04, 0x29
        /*002a*/ 	.short	(.L_2061 - .L_2060)


	//   ....[0]....
.L_2060:
        /*002c*/ 	.word	0xffffffff


	//   ....[1]....
        /*0030*/ 	.word	0xffffffff


	//   ....[2]....
        /*0034*/ 	.word	0xffffffff


	//   ....[3]....
        /*0038*/ 	.word	0xffffffff


	//   ....[4]....
        /*003c*/ 	.word	0xffffffff


	//   ....[5]....
        /*0040*/ 	.word	0xffffffff


	//   ....[6]....
        /*0044*/ 	.word	0xffffffff


	//   ....[7]....
        /*0048*/ 	.word	0xffffffff


	//   ....[8]....
        /*004c*/ 	.word	0xffffffff


	//   ....[9]....
        /*0050*/ 	.word	0xffffffff


	//   ....[10]....
        /*0054*/ 	.word	0xffffffff


	//   ....[11]....
        /*0058*/ 	.word	0xffffffff


	//   ....[12]....
        /*005c*/ 	.word	0xffffffff


	//   ....[13]....
        /*0060*/ 	.word	0xffffffff


	//   ....[14]....
        /*0064*/ 	.word	0xffffffff


	//   ....[15]....
        /*0068*/ 	.word	0xffffffff


	//   ....[16]....
        /*006c*/ 	.word	0xffffffff


	//   ....[17]....
        /*0070*/ 	.word	0xffffffff


	//   ....[18]....
        /*0074*/ 	.word	0x050000c0


	//   ....[19]....
        /*0078*/ 	.word	0x050000c0


	//   ....[20]....
        /*007c*/ 	.word	0x050000c0


	//   ....[21]....
        /*0080*/ 	.word	0x050000c0


	//   ....[22]....
        /*0084*/ 	.word	0x050000c0


	//   ....[23]....
        /*0088*/ 	.word	0x050000c0


	//   ....[24]....
        /*008c*/ 	.word	0x050000c0


	//   ....[25]....
        /*0090*/ 	.word	0x050000c0


	//   ....[26]....
        /*0094*/ 	.word	0x050000c0


	//   ....[27]....
        /*0098*/ 	.word	0x050000c0


	//----- nvinfo : EIATTR_COOP_GROUP_INSTR_OFFSETS
	.align		4
.L_2061:
        /*009c*/ 	.byte	0x04, 0x28
        /*009e*/ 	.short	(.L_2063 - .L_2062)


	//   ....[0]....
.L_2062:
        /*00a0*/ 	.word	0x00000d00


	//   ....[1]....
        /*00a4*/ 	.word	0x00000d20


	//   ....[2]....
        /*00a8*/ 	.word	0x00000d40


	//   ....[3]....
        /*00ac*/ 	.word	0x00000d60


	//   ....[4]....
        /*00b0*/ 	.word	0x00000d80


	//   ....[5]....
        /*00b4*/ 	.word	0x000017b0


	//   ....[6]....
        /*00b8*/ 	.word	0x000017d0


	//   ....[7]....
        /*00bc*/ 	.word	0x000017f0


	//   ....[8]....
        /*00c0*/ 	.word	0x00001810


	//   ....[9]....
        /*00c4*/ 	.word	0x00001830


	//   ....[10]....
        /*00c8*/ 	.word	0x00001990


	//   ....[11]....
        /*00cc*/ 	.word	0x000019d0


	//   ....[12]....
        /*00d0*/ 	.word	0x000019f0


	//   ....[13]....
        /*00d4*/ 	.word	0x00001a70


	//   ....[14]....
        /*00d8*/ 	.word	0x00001a90


	//   ....[15]....
        /*00dc*/ 	.word	0x00001b00


	//   ....[16]....
        /*00e0*/ 	.word	0x00001b40


	//   ....[17]....
        /*00e4*/ 	.word	0x00001b90


	//   ....[18]....
        /*00e8*/ 	.word	0x00004340


	//   ....[19]....
        /*00ec*/ 	.word	0x000043b0


	//   ....[20]....
        /*00f0*/ 	.word	0x00004420


	//   ....[21]....
        /*00f4*/ 	.word	0x00004490


	//   ....[22]....
        /*00f8*/ 	.word	0x00004500


	//   ....[23]....
        /*00fc*/ 	.word	0x00004f70


	//   ....[24]....
        /*0100*/ 	.word	0x00004fe0


	//   ....[25]....
        /*0104*/ 	.word	0x00005050


	//   ....[26]....
        /*0108*/ 	.word	0x000050c0


	//   ....[27]....
        /*010c*/ 	.word	0x00005130


	//----- nvinfo : EIATTR_EXIT_INSTR_OFFSETS
	.align		4
.L_2063:
        /*0110*/ 	.byte	0x04, 0x1c
        /*0112*/ 	.short	(.L_2065 - .L_2064)


	//   ....[0]....
.L_2064:
        /*0114*/ 	.word	0x00000060


	//   ....[1]....
        /*0118*/ 	.word	0x000042e0


	//----- nvinfo : EIATTR_MAX_THREADS
	.align		4
.L_2065:
        /*011c*/ 	.byte	0x04, 0x05
        /*011e*/ 	.short	(.L_2067 - .L_2066)
.L_2066:
        /*0120*/ 	.word	0x00000080
        /*0124*/ 	.word	0x00000001
        /*0128*/ 	.word	0x00000001


	//----- nvinfo : EIATTR_CRS_STACK_SIZE
	.align		4
.L_2067:
        /*012c*/ 	.byte	0x04, 0x1e
        /*012e*/ 	.short	(.L_2069 - .L_2068)
.L_2068:
        /*0130*/ 	.word	0x00000000


	//----- nvinfo : EIATTR_CBANK_PARAM_SIZE
	.align		4
.L_2069:
        /*0134*/ 	.byte	0x03, 0x19
        /*0136*/ 	.short	0x0058


	//----- nvinfo : EIATTR_PARAM_CBANK
	.align		4
        /*0138*/ 	.byte	0x04, 0x0a
        /*013a*/ 	.short	(.L_2071 - .L_2070)
	.align		4
.L_2070:
        /*013c*/ 	.word	index@(.nv.constant0._ZN10layer_norm13ln_fwd_kernelINS_13Kernel_traitsI13__nv_bfloat16fS2_fjLj10240ELj1ELj1ELj4ELj16ENS_18Kernel_traits_baseILj10240ES2_fS2_fjLj128EEEEEEEvNS_9FwdParamsE)
        /*0140*/ 	.short	0x0210
        /*0142*/ 	.short	0x0058


	//----- nvinfo : EIATTR_SW_WAR
	.align		4
.L_2071:
        /*0144*/ 	.byte	0x04, 0x36
        /*0146*/ 	.short	(.L_2073 - .L_2072)
.L_2072:
        /*0148*/ 	.word	0x00000008
.L_2073:


//--------------------- .nv.info._ZN10layer_norm13ln_fwd_kernelINS_13Kernel_traitsI13__nv_bfloat16S2_S2_fjLj10240ELj1ELj1ELj4ELj16ENS_18Kernel_traits_baseILj10240ES2_S2_S2_fjLj128EEEEEEEvNS_9FwdParamsE --------------------------
	.section	.nv.info._ZN10layer_norm13ln_fwd_kernelINS_13Kernel_traitsI13__nv_bfloat16S2_S2_fjLj10240ELj1ELj1ELj4ELj16ENS_18Kernel_traits_baseILj10240ES2_S2_S2_fjLj128EEEEEEEvNS_9FwdParamsE,"",@"SHT_CUDA_INFO"
	.sectionflags	@""
	.align	4


	//----- nvinfo : EIATTR_CUDA_API_VERSION
	.align		4
        /*0000*/ 	.byte	0x04, 0x37
        /*0002*/ 	.short	(.L_2075 - .L_2074)
.L_2074:
        /*0004*/ 	.word	0x00000082


	//----- nvinfo : EIATTR_KPARAM_INFO
	.align		4
.L_2075:
        /*0008*/ 	.byte	0x04, 0x17
        /*000a*/ 	.short	(.L_2077 - .L_2076)
.L_2076:
        /*000c*/ 	.word	0x00000000
        /*0010*/ 	.short	0x0000
        /*0012*/ 	.short	0x0000
        /*0014*/ 	.byte	0x00, 0xf0, 0x61, 0x01


	//----- nvinfo : EIATTR_SPARSE_MMA_MASK
	.align		4
.L_2077:
        /*0018*/ 	.byte	0x03, 0x50
        /*001a*/ 	.short	0x0000


	//----- nvinfo : EIATTR_MAXREG_COUNT
	.align		4
        /*001c*/ 	.byte	0x03, 0x1b
        /*001e*/ 	.short	0x00ff


	//----- nvinfo : EIATTR_NUM_BARRIERS
	.align		4
        /*0020*/ 	.byte	0x02, 0x4c
        /*0022*/ 	.byte	0x01
	.zero		1


	//----- nvinfo : EIATTR_MERCURY_ISA_VERSION
	.align		4
        /*0024*/ 	.byte	0x03, 0x5f
        /*0026*/ 	.short	0x0101


	//----- nvinfo : EIATTR_COOP_GROUP_MASK_REGIDS
	.align		4
        /*0028*/ 	.byte	0x04, 0x29
        /*002a*/ 	.short	(.L_2079 - .L_2078)


	//   ....[0]....
.L_2078:
        /*002c*/ 	.word	0xffffffff


	//   ....[1]....
        /*0030*/ 	.word	0xffffffff


	//   ....[2]....
        /*0034*/ 	.word	0xffffffff


	//   ....[3]....
        /*0038*/ 	.word	0xffffffff


	//   ....[4]....
        /*003c*/ 	.word	0xffffffff


	//   ....[5]....
        /*0040*/ 	.word	0xffffffff


	//   ....[6]....
        /*0044*/ 	.word	0xffffffff


	//   ....[7]....
        /*0048*/ 	.word	0xffffffff


	//   ....[8]....
        /*004c*/ 	.word	0xffffffff


	//   ....[9]....
        /*0050*/ 	.word	0xffffffff


	//   ....[10]....
        /*0054*/ 	.word	0xffffffff


	//   ....[11]....
        /*0058*/ 	.word	0xffffffff


	//   ....[12]....
        /*005c*/ 	.word	0xffffffff


	//   ....[13]....
        /*0060*/ 	.word	0xffffffff


	//   ....[14]....
        /*0064*/ 	.word	0xffffffff


	//   ....[15]....
        /*0068*/ 	.word	0xffffffff


	//   ....[16]....
        /*006c*/ 	.word	0xffffffff


	//   ....[17]....
        /*0070*/ 	.word	0xffffffff


	//   ....[18]....
        /*0074*/ 	.word	0x0500005c


	//   ....[19]....
        /*0078*/ 	.word	0x0500005c


	//   ....[20]....
        /*007c*/ 	.word	0x0500005c


	//   ....[21]....
        /*0080*/ 	.word	0x0500005c


	//   ....[22]....
        /*0084*/ 	.word	0x0500005c


	//   ....[23]....
        /*0088*/ 	.word	0x0500005c


	//   ....[24]....
        /*008c*/ 	.word	0x0500005c


	//   ....[25]....
        /*0090*/ 	.word	0x0500005c


	//   ....[26]....
        /*0094*/ 	.word	0x0500005c


	//   ....[27]....
        /*0098*/ 	.word	0x0500005c


	//----- nvinfo : EIATTR_COOP_GROUP_INSTR_OFFSETS
	.align		4
.L_2079:
        /*009c*/ 	.byte	0x04, 0x28
        /*009e*/ 	.short	(.L_2081 - .L_2080)


	//   ....[0]....
.L_2080:
        /*00a0*/ 	.word	0x00001160


	//   ....[1]....
        /*00a4*/ 	.word	0x00001180


	//   ....[2]....
        /*00a8*/ 	.word	0x000011a0


	//   ....[3]....
        /*00ac*/ 	.word	0x000011c0


	//   ....[4]....
        /*00b0*/ 	.word	0x000011e0


	//   ....[5]....
        /*00b4*/ 	.word	0x00001c10


	//   ....[6]....
        /*00b8*/ 	.word	0x00001c30


	//   ....[7]....
        /*00bc*/ 	.word	0x00001c50


	//   ....[8]....
        /*00c0*/ 	.word	0x00001c70


	//   ....[9]....
        /*00c4*/ 	.word	0x00001c90


	//   ....[10]....
        /*00c8*/ 	.word	0x00001df0


	//   ....[11]....
        /*00cc*/ 	.word	0x00001e30


	//   ....[12]....
        /*00d0*/ 	.word	0x00001e40


	//   ....[13]....
        /*00d4*/ 	.word	0x00001e50


	//   ....[14]....
        /*00d8*/ 	.word	0x00001ef0


	//   ....[15]....
        /*00dc*/ 	.word	0x00001f20


	//   ....[16]....
        /*00e0*/ 	.word	0x00001fd0


	//   ....[17]....
        /*00e4*/ 	.word	0x00001ff0


	//   ....[18]....
        /*00e8*/ 	.word	0x00003170


	//   ....[19]....
        /*00ec*/ 	.word	0x000031e0


	//   ....[20]....
        /*00f0*/ 	.word	0x00003250


	//   ....[21]....
        /*00f4*/ 	.word	0x000032c0


	//   ....[22]....
        /*00f8*/ 	.word	0x00003330


	//   ....[23]....
        /*00fc*/ 	.word	0x00003da0


	//   ....[24]....
        /*0100*/ 	.word	0x00003e10


	//   ....[25]....
        /*0104*/ 	.word	0x00003e80


	//   ....[26]....
        /*0108*/ 	.word	0x00003ef0


	//   ....[27]....
        /*010c*/ 	.word	0x00003f60


	//----- nvinfo : EIATTR_EXIT_INSTR_OFFSETS
	.align		4
.L_2081:
        /*0110*/ 	.byte	0x04, 0x1c
        /*0112*/ 	.short	(.L_2083 - .L_2082)


	//   ....[0]....
.L_2082:
        /*0114*/ 	.word	0x00000060


	//   ....[1]....
        /*0118*/ 	.word	0x00003110


	//----- nvinfo : EIATTR_MAX_THREADS
	.align		4
.L_2083:
        /*011c*/ 	.byte	0x04, 0x05
        /*011e*/ 	.short	(.L_2085 - .L_2084)
.L_2084:
        /*0120*/ 	.word	0x00000080
        /*0124*/ 	.word	0x00000001
        /*0128*/ 	.word	0x00000001


	//----- nvinfo : EIATTR_CRS_STACK_SIZE
	.align		4
.L_2085:
        /*012c*/ 	.byte	0x04, 0x1e
        /*012e*/ 	.short	(.L_2087 - .L_2086)
.L_2086:
        /*0130*/ 	.word	0x00000000


	//----- nvinfo : EIATTR_CBANK_PARAM_SIZE
	.align		4
.L_2087:
        /*0134*/ 	.byte	0x03, 0x19
        /*0136*/ 	.short	0x0058


	//----- nvinfo : EIATTR_PARAM_CBANK
	.align		4
        /*0138*/ 	.byte	0x04, 0x0a
        /*013a*/ 	.short	(.L_2089 - .L_2088)
	.align		4
.L_2088:
        /*013c*/ 	.word	index@(.nv.constant0._ZN10layer_norm13ln_fwd_kernelINS_13Kernel_traitsI13__nv_bfloat16S2_S2_fjLj10240ELj1ELj1ELj4ELj16ENS_18Kernel_traits_baseILj10240ES2_S2_S2_fjLj128EEEEEEEvNS_9FwdParamsE)
        /*0140*/ 	.short	0x0210
        /*0142*/ 	.short	0x0058


	//----- nvinfo : EIATTR_SW_WAR
	.align		4
.L_2089:
        /*0144*/ 	.byte	0x04, 0x36
        /*0146*/ 	.short	(.L_2091 - .L_2090)
.L_2090:
        /*0148*/ 	.word	0x00000008
.L_2091:


//--------------------- .nv.info._ZN10layer_norm13ln_fwd_kernelINS_13Kernel_traitsI6__halffS2_fjLj10240ELj1ELj1ELj4ELj16ENS_18Kernel_traits_baseILj10240ES2_fS2_fjLj128EEEEEEEvNS_9FwdParamsE --------------------------
	.section	.nv.info._ZN10layer_norm13ln_fwd_kernelINS_13Kernel_traitsI6__halffS2_fjLj10240ELj1ELj1ELj4ELj16ENS_18Kernel_traits_baseILj10240ES2_fS2_fjLj128EEEEEEEvNS_9FwdParamsE,"",@"SHT_CUDA_INFO"
	.sectionflags	@""
	.align	4


	//----- nvinfo : EIATTR_CUDA_API_VERSION
	.align		4
        /*0000*/ 	.byte	0x04, 0x37
        /*0002*/ 	.short	(.L_2093 - .L_2092)
.L_2092:
        /*0004*/ 	.word	0x00000082


	//----- nvinfo : EIATTR_KPARAM_INFO
	.align		4
.L_2093:
        /*0008*/ 	.byte	0x04, 0x17
        /*000a*/ 	.short	(.L_2095 - .L_2094)
.L_2094:
        /*000c*/ 	.word	0x00000000
        /*0010*/ 	.short	0x0000
        /*0012*/ 	.short	0x0000
        /*0014*/ 	.byte	0x00, 0xf0, 0x61, 0x01


	//----- nvinfo : EIATTR_SPARSE_MMA_MASK
	.align		4
.L_2095:
        /*0018*/ 	.byte	0x03, 0x50
        /*001a*/ 	.short	0x0000


	//----- nvinfo : EIATTR_MAXREG_COUNT
	.align		4
        /*001c*/ 	.byte	0x03, 0x1b
        /*001e*/ 	.short	0x00ff


	//----- nvinfo : EIATTR_NUM_BARRIERS
	.align		4
        /*0020*/ 	.byte	0x02, 0x4c
        /*0022*/ 	.byte	0x01
	.zero		1


	//----- nvinfo : EIATTR_MERCURY_ISA_VERSION
	.align		4
        /*0024*/ 	.byte	0x03, 0x5f
        /*0026*/ 	.short	0x0101


	//----- nvinfo : EIATTR_COOP_GROUP_MASK_REGIDS
	.align		4
        /*0028*/ 	.byte	0x04, 0x29
        /*002a*/ 	.short	(.L_2097 - .L_2096)


	//   ....[0]....
.L_2096:
        /*002c*/ 	.word	0xffffffff


	//   ....[1]....
        /*0030*/ 	.word	0xffffffff


	//   ....[2]....
        /*0034*/ 	.word	0xffffffff


	//   ....[3]....
        /*0038*/ 	.word	0xffffffff


	//   ....[4]....
        /*003c*/ 	.word	0xffffffff


	//   ....[5]....
        /*0040*/ 	.word	0xffffffff


	//   ....[6]....
        /*0044*/ 	.word	0xffffffff


	//   ....[7]....
        /*0048*/ 	.word	0xffffffff


	//   ....[8]....
        /*004c*/ 	.word	0xffffffff


	//   ....[9]....
        /*0050*/ 	.word	0xffffffff


	//   ....[10]....
        /*0054*/ 	.word	0xffffffff


	//   ....[11]....
        /*0058*/ 	.word	0xffffffff


	//   ....[12]....
        /*005c*/ 	.word	0xffffffff


	//   ....[13]....
        /*0060*/ 	.word	0xffffffff


	//   ....[14]....
        /*0064*/ 	.word	0xffffffff


	//   ....[15]....
        /*0068*/ 	.word	0xffffffff


	//   ....[16]....
        /*006c*/ 	.word	0xffffffff


	//   ....[17]....
        /*0070*/ 	.word	0xffffffff


	//   ....[18]....
        /*0074*/ 	.word	0x050000c0


	//   ....[19]....
        /*0078*/ 	.word	0x050000c0


	//   ....[20]....
        /*007c*/ 	.word	0x050000c0


	//   ....[21]....
        /*0080*/ 	.word	0x050000c0


	//   ....[22]....
        /*0084*/ 	.word	0x050000c0


	//   ....[23]....
        /*0088*/ 	.word	0x050000c0


	//   ....[24]....
        /*008c*/ 	.word	0x050000c0


	//   ....[25]....
        /*0090*/ 	.word	0x050000c0


	//   ....[26]....
        /*0094*/ 	.word	0x050000c0


	//   ....[27]....
        /*0098*/ 	.word	0x050000c0


	//----- nvinfo : EIATTR_COOP_GROUP_INSTR_OFFSETS
	.align		4
.L_2097:
        /*009c*/ 	.byte	0x04, 0x28
        /*009e*/ 	.short	(.L_2099 - .L_2098)


	//   ....[0]....
.L_2098:
        /*00a0*/ 	.word	0x00000d00


	//   ....[1]....
        /*00a4*/ 	.word	0x00000d20


	//   ....[2]....
        /*00a8*/ 	.word	0x00000d40


	//   ....[3]....
        /*00ac*/ 	.word	0x00000d60


	//   ....[4]....
        /*00b0*/ 	.word	0x00000d80


	//   ....[5]....
        /*00b4*/ 	.word	0x000017b0


	//   ....[6]....
        /*00b8*/ 	.word	0x000017d0


	//   ....[7]....
        /*00bc*/ 	.word	0x000017f0


	//   ....[8]....
        /*00c0*/ 	.word	0x00001810


	//   ....[9]....
        /*00c4*/ 	.word	0x00001830


	//   ....[10]....
        /*00c8*/ 	.word	0x00001990


	//   ....[11]....
        /*00cc*/ 	.word	0x000019d0


	//   ....[12]....
        /*00d0*/ 	.word	0x000019f0


	//   ....[13]....
        /*00d4*/ 	.word	0x00001a70


	//   ....[14]....
        /*00d8*/ 	.word	0x00001a90


	//   ....[15]....
        /*00dc*/ 	.word	0x00001b00


	//   ....[16]....
        /*00e0*/ 	.word	0x00001b40


	//   ....[17]....
        /*00e4*/ 	.word	0x00001b90


	//   ....[18]....
        /*00e8*/ 	.word	0x00004340


	//   ....[19]....
        /*00ec*/ 	.word	0x000043b0


	//   ....[20]....
        /*00f0*/ 	.word	0x00004420


	//   ....[21]....
        /*00f4*/ 	.word	0x00004490


	//   ....[22]....
        /*00f8*/ 	.word	0x00004500


	//   ....[23]....
        /*00fc*/ 	.word	0x00004f70


	//   ....[24]....
        /*0100*/ 	.word	0x00004fe0


	//   ....[25]....
        /*0104*/ 	.word	0x00005050


	//   ....[26]....
        /*0108*/ 	.word	0x000050c0


	//   ....[27]....
        /*010c*/ 	.word	0x00005130


	//----- nvinfo : EIATTR_EXIT_INSTR_OFFSETS
	.align		4
.L_2099:
        /*0110*/ 	.byte	0x04, 0x1c
        /*0112*/ 	.short	(.L_2101 - .L_2100)


	//   ....[0]....
.L_2100:
        /*0114*/ 	.word	0x00000060


	//   ....[1]....
        /*0118*/ 	.word	0x000042e0


	//----- nvinfo : EIATTR_MAX_THREADS
	.align		4
.L_2101:
        /*011c*/ 	.byte	0x04, 0x05
        /*011e*/ 	.short	(.L_2103 - .L_2102)
.L_2102:
        /*0120*/ 	.word	0x00000080
        /*0124*/ 	.word	0x00000001
        /*0128*/ 	.word	0x00000001


	//----- nvinfo : EIATTR_CRS_STACK_SIZE
	.align		4
.L_2103:
        /*012c*/ 	.byte	0x04, 0x1e
        /*012e*/ 	.short	(.L_2105 - .L_2104)
.L_2104:
        /*0130*/ 	.word	0x00000000


	//----- nvinfo : EIATTR_CBANK_PARAM_SIZE
	.align		4
.L_2105:
        /*0134*/ 	.byte	0x03, 0x19
        /*0136*/ 	.short	0x0058


	//----- nvinfo : EIATTR_PARAM_CBANK
	.align		4
        /*0138*/ 	.byte	0x04, 0x0a
        /*013a*/ 	.short	(.L_2107 - .L_2106)
	.align		4
.L_2106:
        /*013c*/ 	.word	index@(.nv.constant0._ZN10layer_norm13ln_fwd_kernelINS_13Kernel_traitsI6__halffS2_fjLj10240ELj1ELj1ELj4ELj16ENS_18Kernel_traits_baseILj10240ES2_fS2_fjLj128EEEEEEEvNS_9FwdParamsE)
        /*0140*/ 	.short	0x0210
        /*0142*/ 	.short	0x0058


	//----- nvinfo : EIATTR_SW_WAR
	.align		4
.L_2107:
        /*0144*/ 	.byte	0x04, 0x36
        /*0146*/ 	.short	(.L_2109 - .L_2108)
.L_2108:
        /*0148*/ 	.word	0x00000008
.L_2109:


//--------------------- .nv.info._ZN10layer_norm13ln_fwd_kernelINS_13Kernel_traitsI6__halfS2_S2_fjLj10240ELj1ELj1ELj4ELj16ENS_18Kernel_traits_baseILj10240ES2_S2_S2_fjLj128EEEEEEEvNS_9FwdParamsE --------------------------
	.section	.nv.info._ZN10layer_norm13ln_fwd_kernelINS_13Kernel_traitsI6__halfS2_S2_fjLj10240ELj1ELj1ELj4ELj16ENS_18Kernel_traits_baseILj10240ES2_S2_S2_fjLj128EEEEEEEvNS_9FwdParamsE,"",@"SHT_CUDA_INFO"
	.sectionflags	@""
	.align	4


	//----- nvinfo : EIATTR_CUDA_API_VERSION
	.align		4
        /*0000*/ 	.byte	0x04, 0x37
        /*0002*/ 	.short	(.L_2111 - .L_2110)
.L_2110:
        /*0004*/ 	.word	0x00000082


	//----- nvinfo : EIATTR_KPARAM_INFO
	.align		4
.L_2111:
        /*0008*/ 	.byte	0x04, 0x17
        /*000a*/ 	.short	(.L_2113 - .L_2112)
.L_2112:
        /*000c*/ 	.word	0x00000000
        /*0010*/ 	.short	0x0000
        /*0012*/ 	.short	0x0000
        /*0014*/ 	.byte	0x00, 0xf0, 0x61, 0x01


	//----- nvinfo : EIATTR_SPARSE_MMA_MASK
	.align		4
.L_2113:
        /*0018*/ 	.byte	0x03, 0x50
        /*001a*/ 	.short	0x0000


	//----- nvinfo : EIATTR_MAXREG_COUNT
	.align		4
        /*001c*/ 	.byte	0x03, 0x1b
        /*001e*/ 	.short	0x00ff


	//----- nvinfo : EIATTR_NUM_BARRIERS
	.align		4
        /*0020*/ 	.byte	0x02, 0x4c
        /*0022*/ 	.byte	0x01
	.zero		1


	//----- nvinfo : EIATTR_MERCURY_ISA_VERSION
	.align		4
        /*0024*/ 	.byte	0x03, 0x5f
        /*0026*/ 	.short	0x0101


	//----- nvinfo : EIATTR_COOP_GROUP_MASK_REGIDS
	.align		4
        /*0028*/ 	.byte	0x04, 0x29
        /*002a*/ 	.short	(.L_2115 - .L_2114)


	//   ....[0]....
.L_2114:
        /*002c*/ 	.word	0xffffffff


	//   ....[1]....
        /*0030*/ 	.word	0xffffffff


	//   ....[2]....
        /*0034*/ 	.word	0xffffffff


	//   ....[3]....
        /*0038*/ 	.word	0xffffffff


	//   ....[4]....
        /*003c*/ 	.word	0xffffffff


	//   ....[5]....
        /*0040*/ 	.word	0xffffffff


	//   ....[6]....
        /*0044*/ 	.word	0xffffffff


	//   ....[7]....
        /*0048*/ 	.word	0xffffffff


	//   ....[8]....
        /*004c*/ 	.word	0xffffffff


	//   ....[9]....
        /*0050*/ 	.word	0xffffffff


	//   ....[10]....
        /*0054*/ 	.word	0xffffffff


	//   ....[11]....
        /*0058*/ 	.word	0xffffffff


	//   ....[12]....
        /*005c*/ 	.word	0xffffffff


	//   ....[13]....
        /*0060*/ 	.word	0xffffffff


	//   ....[14]....
        /*0064*/ 	.word	0xffffffff


	//   ....[15]....
        /*0068*/ 	.word	0xffffffff


	//   ....[16]....
        /*006c*/ 	.word	0xffffffff


	//   ....[17]....
        /*0070*/ 	.word	0xffffffff


	//   ....[18]....
        /*0074*/ 	.word	0x0500005e


	//   ....[19]....
        /*0078*/ 	.word	0x0500005e


	//   ....[20]....
        /*007c*/ 	.word	0x0500005e


	//   ....[21]....
        /*0080*/ 	.word	0x0500005e


	//   ....[22]....
        /*0084*/ 	.word	0x0500005e


	//   ....[23]....
        /*0088*/ 	.word	0x0500005e


	//   ....[24]....
        /*008c*/ 	.word	0x0500005e


	//   ....[25]....
        /*0090*/ 	.word	0x0500005e


	//   ....[26]....
        /*0094*/ 	.word	0x0500005e


	//   ....[27]....
        /*0098*/ 	.word	0x0500005e


	//----- nvinfo : EIATTR_COOP_GROUP_INSTR_OFFSETS
	.align		4
.L_2115:
        /*009c*/ 	.byte	0x04, 0x28
        /*009e*/ 	.short	(.L_2117 - .L_2116)


	//   ....[0]....
.L_2116:
        /*00a0*/ 	.word	0x00000ee0


	//   ....[1]....
        /*00a4*/ 	.word	0x00000f00


	//   ....[2]....
        /*00a8*/ 	.word	0x00000f20


	//   ....[3]....
        /*00ac*/ 	.word	0x00000f40


	//   ....[4]....
        /*00b0*/ 	.word	0x00000f60


	//   ....[5]....
        /*00b4*/ 	.word	0x00001990


	//   ....[6]....
        /*00b8*/ 	.word	0x000019b0


	//   ....[7]....
        /*00bc*/ 	.word	0x000019d0


	//   ....[8]....
        /*00c0*/ 	.word	0x000019f0


	//   ....[9]....
        /*00c4*/ 	.word	0x00001a10


	//   ....[10]....
        /*00c8*/ 	.word	0x00001b80


	//   ....[11]....
        /*00cc*/ 	.word	0x00001bc0


	//   ....[12]....
        /*00d0*/ 	.word	0x00001bd0


	//   ....[13]....
        /*00d4*/ 	.word	0x00001be0


	//   ....[14]....
        /*00d8*/ 	.word	0x00001c70


	//   ....[15]....
        /*00dc*/ 	.word	0x00001cb0


	//   ....[16]....
        /*00e0*/ 	.word	0x00001d50


	//   ....[17]....
        /*00e4*/ 	.word	0x00001d70


	//   ....[18]....
        /*00e8*/ 	.word	0x00002ef0


	//   ....[19]....
        /*00ec*/ 	.word	0x00002f60


	//   ....[20]....
        /*00f0*/ 	.word	0x00002fd0


	//   ....[21]....
        /*00f4*/ 	.word	0x00003040


	//   ....[22]....
        /*00f8*/ 	.word	0x000030b0


	//   ....[23]....
        /*00fc*/ 	.word	0x00003b30


	//   ....[24]....
        /*0100*/ 	.word	0x00003ba0


	//   ....[25]....
        /*0104*/ 	.word	0x00003c10


	//   ....[26]....
        /*0108*/ 	.word	0x00003c80


	//   ....[27]....
        /*010c*/ 	.word	0x00003cf0


	//----- nvinfo : EIATTR_EXIT_INSTR_OFFSETS
	.align		4
.L_2117:
        /*0110*/ 	.byte	0x04, 0x1c
        /*0112*/ 	.short	(.L_2119 - .L_2118)


	//   ....[0]....
.L_2118:
        /*0114*/ 	.word	0x00000060


	//   ....[1]....
        /*0118*/ 	.word	0x00002e90


	//----- nvinfo : EIATTR_MAX_THREADS
	.align		4
.L_2119:
        /*011c*/ 	.byte	0x04, 0x05
        /*011e*/ 	.short	(.L_2121 - .L_2120)
.L_2120:
        /*0120*/ 	.word	0x00000080
        /*0124*/ 	.word	0x00000001
        /*0128*/ 	.word	0x00000001


	//----- nvinfo : EIATTR_CRS_STACK_SIZE
	.align		4
.L_2121:
        /*012c*/ 	.byte	0x04, 0x1e
        /*012e*/ 	.short	(.L_2123 - .L_2122)
.L_2122:
        /*0130*/ 	.word	0x00000000


	//----- nvinfo : EIATTR_CBANK_PARAM_SIZE
	.align		4
.L_2123:
        /*0134*/ 	.byte	0x03, 0x19
        /*0136*/ 	.short	0x0058


	//----- nvinfo : EIATTR_PARAM_CBANK
	.align		4
        /*0138*/ 	.byte	0x04, 0x0a
        /*013a*/ 	.short	(.L_2125 - .L_2124)
	.align		4
.L_2124:
        /*013c*/ 	.word	index@(.nv.constant0._ZN10layer_norm13ln_fwd_kernelINS_13Kernel_traitsI6__halfS2_S2_fjLj10240ELj1ELj1ELj4ELj16ENS_18Kernel_traits_baseILj10240ES2_S2_S2_fjLj128EEEEEEEvNS_9FwdParamsE)
        /*0140*/ 	.short	0x0210
        /*0142*/ 	.short	0x0058


	//----- nvinfo : EIATTR_SW_WAR
	.align		4
.L_2125:
        /*0144*/ 	.byte	0x04, 0x36
        /*0146*/ 	.short	(.L_2127 - .L_2126)
.L_2126:
        /*0148*/ 	.word	0x00000008
.L_2127:


//--------------------- .nv.info._ZN10layer_norm13ln_fwd_kernelINS_13Kernel_traitsIffffjLj10240ELj2ELj1ELj4ELj16ENS_18Kernel_traits_baseILj10240EffffjLj128EEEEEEEvNS_9FwdParamsE --------------------------
	.section	.nv.info._ZN10layer_norm13ln_fwd_kernelINS_13Kernel_traitsIffffjLj10240ELj2ELj1ELj4ELj16ENS_18Kernel_traits_baseILj10240EffffjLj128EEEEEEEvNS_9FwdParamsE,"",@"SHT_CUDA_INFO"
	.sectionflags	@""
	.align	4


	//----- nvinfo : EIATTR_CUDA_API_VERSION
	.align		4
        /*0000*/ 	.byte	0x04, 0x37
        /*0002*/ 	.short	(.L_2129 - .L_2128)
.L_2128:
        /*0004*/ 	.word	0x00000082


	//----- nvinfo : EIATTR_KPARAM_INFO
	.align		4
.L_2129:
        /*0008*/ 	.byte	0x04, 0x17
        /*000a*/ 	.short	(.L_2131 - .L_2130)
.L_2130:
        /*000c*/ 	.word	0x00000000
        /*0010*/ 	.short	0x0000
        /*0012*/ 	.short	0x0000
        /*0014*/ 	.byte	0x00, 0xf0, 0x61, 0x01


	//----- nvinfo : EIATTR_SPARSE_MMA_MASK
	.align		4
.L_2131:
        /*0018*/ 	.byte	0x03, 0x50
        /*001a*/ 	.short	0x0000


	//----- nvinfo : EIATTR_MAXREG_COUNT
	.align		4
        /*001c*/ 	.byte	0x03, 0x1b
        /*001e*/ 	.short	0x00ff


	//----- nvinfo : EIATTR_NUM_BARRIERS
	.align		4
        /*0020*/ 	.byte	0x02, 0x4c
        /*0022*/ 	.byte	0x01
	.zero		1


	//----- nvinfo : EIATTR_MERCURY_ISA_VERSION
	.align		4
        /*0024*/ 	.byte	0x03, 0x5f
        /*0026*/ 	.short	0x0101


	//----- nvinfo : EIATTR_COOP_GROUP_MASK_REGIDS
	.align		4
        /*0028*/ 	.byte	0x04, 0x29
        /*002a*/ 	.short	(.L_2133 - .L_2132)


	//   ....[0]....
.L_2132:
        /*002c*/ 	.word	0xffffffff


	//   ....[1]....
        /*0030*/ 	.word	0xffffffff


	//   ....[2]....
        /*0034*/ 	.word	0xffffffff


	//   ....[3]....
        /*0038*/ 	.word	0xffffffff


	//   ....[4]....
        /*003c*/ 	.word	0xffffffff


	//   ....[5]....
        /*0040*/ 	.word	0xffffffff


	//   ....[6]....
        /*0044*/ 	.word	0xffffffff


	//   ....[7]....
        /*0048*/ 	.word	0xffffffff


	//   ....[8]....
        /*004c*/ 	.word	0xffffffff


	//   ....[9]....
        /*0050*/ 	.word	0xffffffff


	//   ....[10]....
        /*0054*/ 	.word	0xffffffff


	//   ....[11]....
        /*0058*/ 	.word	0xffffffff


	//   ....[12]....
        /*005c*/ 	.word	0xffffffff


	//   ....[13]....
        /*0060*/ 	.word	0xffffffff


	//   ....[14]....
        /*0064*/ 	.word	0xffffffff


	//   ....[15]....
        /*0068*/ 	.word	0xffffffff


	//   ....[16]....
        /*006c*/ 	.word	0xffffffff


	//   ....[17]....
        /*0070*/ 	.word	0xffffffff


	//   ....[18]....
        /*0074*/ 	.word	0xffffffff


	//   ....[19]....
        /*0078*/ 	.word	0xffffffff


	//   ....[20]....
        /*007c*/ 	.word	0xffffffff


	//   ....[21]....
        /*0080*/ 	.word	0xffffffff


	//   ....[22]....
        /*0084*/ 	.word	0xffffffff


	//   ....[23]....
        /*0088*/ 	.word	0x05000097


	//   ....[24]....
        /*008c*/ 	.word	0x05000097


	//   ....[25]....
        /*0090*/ 	.word	0x05000097


	//   ....[26]....
        /*0094*/ 	.word	0x05000097


	//   ....[27]....
        /*0098*/ 	.word	0x05000097


	//   ....[28]....
        /*009c*/ 	.word	0x05000097


	//   ....[29]....
        /*00a0*/ 	.word	0x05000097


	//   ....[30]....
        /*00a4*/ 	.word	0x05000097


	//   ....[31]....
        /*00a8*/ 	.word	0x05000097


	//   ....[32]....
        /*00ac*/ 	.word	0x05000097


	//----- nvinfo : EIATTR_COOP_GROUP_INSTR_OFFSETS
	.align		4
.L_2133:
        /*00b0*/ 	.byte	0x04, 0x28
        /*00b2*/ 	.short	(.L_2135 - .L_2134)


	//   ....[0]....
.L_2134:
        /*00b4*/ 	.word	0x000007f0


	//   ....[1]....
        /*00b8*/ 	.word	0x00000810


	//   ....[2]....
        /*00bc*/ 	.word	0x00000830


	//   ....[3]....
        /*00c0*/ 	.word	0x00000850


	//   ....[4]....
        /*00c4*/ 	.word	0x00000870


	//   ....[5]....
        /*00c8*/ 	.word	0x00000da0


	//   ....[6]....
        /*00cc*/ 	.word	0x00000dc0


	//   ....[7]....
        /*00d0*/ 	.word	0x00000de0


	//   ....[8]....
        /*00d4*/ 	.word	0x00000e00


	//   ....[9]....
        /*00d8*/ 	.word	0x00000e20


	//   ....[10]....
        /*00dc*/ 	.word	0x00000f50


	//   ....[11]....
        /*00e0*/ 	.word	0x00000fd0


	//   ....[12]....
        /*00e4*/ 	.word	0x00000fe0


	//   ....[13]....
        /*00e8*/ 	.word	0x00000ff0


	//   ....[14]....
        /*00ec*/ 	.word	0x00001080


	//   ....[15]....
        /*00f0*/ 	.word	0x000010b0


	//   ....[16]....
        /*00f4*/ 	.word	0x000011a0


	//   ....[17]....
        /*00f8*/ 	.word	0x000011c0


	//   ....[18]....
        /*00fc*/ 	.word	0x00001480


	//   ....[19]....
        /*0100*/ 	.word	0x000014c0


	//   ....[20]....
        /*0104*/ 	.word	0x00001510


	//   ....[21]....
        /*0108*/ 	.word	0x00001560


	//   ....[22]....
        /*010c*/ 	.word	0x000015c0


	//   ....[23]....
        /*0110*/ 	.word	0x00002020


	//   ....[24]....
        /*0114*/ 	.word	0x00002090


	//   ....[25]....
        /*0118*/ 	.word	0x00002100


	//   ....[26]....
        /*011c*/ 	.word	0x00002170


	//   ....[27]....
        /*0120*/ 	.word	0x000021e0


	//   ....[28]....
        /*0124*/ 	.word	0x00002760


	//   ....[29]....
        /*0128*/ 	.word	0x000027d0


	//   ....[30]....
        /*012c*/ 	.word	0x00002840


	//   ....[31]....
        /*0130*/ 	.word	0x000028b0


	//   ....[32]....
        /*0134*/ 	.word	0x00002920


	//----- nvinfo : EIATTR_EXIT_INSTR_OFFSETS
	.align		4
.L_2135:
        /*0138*/ 	.byte	0x04, 0x1c
        /*013a*/ 	.short	(.L_2137 - .L_2136)


	//   ....[0]....
.L_2136:
        /*013c*/ 	.word	0x00000080


	//   ....[1]....
        /*0140*/ 	.word	0x00001fc0


	//----- nvinfo : EIATTR_MAX_THREADS
	.align		4
.L_2137:
        /*0144*/ 	.byte	0x04, 0x05
        /*0146*/ 	.short	(.L_2139 - .L_2138)
.L_2138:
        /*0148*/ 	.word	0x00000080
        /*014c*/ 	.word	0x00000001
        /*0150*/ 	.word	0x00000001


	//----- nvinfo : EIATTR_CRS_STACK_SIZE
	.align		4
.L_2139:
        /*0154*/ 	.byte	0x04, 0x1e
        /*0156*/ 	.short	(.L_2141 - .L_2140)
.L_2140:
        /*0158*/ 	.word	0x00000000


	//----- nvinfo : EIATTR_CBANK_PARAM_SIZE
	.align		4
.L_2141:
        /*015c*/ 	.byte	0x03, 0x19
        /*015e*/ 	.short	0x0058


	//----- nvinfo : EIATTR_PARAM_CBANK
	.align		4
        /*0160*/ 	.byte	0x04, 0x0a
        /*0162*/ 	.short	(.L_2143 - .L_2142)
	.align		4
.L_2142:
        /*0164*/ 	.word	index@(.nv.constant0._ZN10layer_norm13ln_fwd_kernelINS_13Kernel_traitsIffffjLj10240ELj2ELj1ELj4ELj16ENS_18Kernel_traits_baseILj10240EffffjLj128EEEEEEEvNS_9FwdParamsE)
        /*0168*/ 	.short	0x0210
        /*016a*/ 	.short	0x0058


	//----- nvinfo : EIATTR_SW_WAR
	.align		4
.L_2143:
        /*016c*/ 	.byte	0x04, 0x36
        /*016e*/ 	.short	(.L_2145 - .L_2144)
.L_2144:
        /*0170*/ 	.word	0x00000008
.L_2145:


//--------------------- .nv.info._ZN10layer_norm13ln_fwd_kernelINS_13Kernel_traitsI13__nv_bfloat16fS2_fjLj8192ELj1ELj1ELj4ELj16ENS_18Kernel_traits_baseILj8192ES2_fS2_fjLj128EEEEEEEvNS_9FwdParamsE --------------------------
	.section	.nv.info._ZN10layer_norm13ln_fwd_kernelINS_13Kernel_traitsI13__nv_bfloat16fS2_fjLj8192ELj1ELj1ELj4ELj16ENS_18Kernel_traits_baseILj8192ES2_fS2_fjLj128EEEEEEEvNS_9FwdParamsE,"",@"SHT_CUDA_INFO"
	.sectionflags	@""
	.align	4


	//----- nvinfo : EIATTR_CUDA_API_VERSION
	.align		4
        /*0000*/ 	.byte	0x04, 0x37
        /*0002*/ 	.short	(.L_2147 - .L_2146)
.L_2146:
        /*0004*/ 	.word	0x00000082


	//----- nvinfo : EIATTR_KPARAM_INFO
	.align		4
.L_2147:
        /*0008*/ 	.byte	0x04, 0x17
        /*000a*/ 	.short	(.L_2149 - .L_2148)
.L_2148:
        /*000c*/ 	.word	0x00000000
        /*0010*/ 	.short	0x0000
        /*0012*/ 	.short	0x0000
        /*0014*/ 	.byte	0x00, 0xf0, 0x61, 0x01


	//----- nvinfo : EIATTR_SPARSE_MMA_MASK
	.align		4
.L_2149:
        /*0018*/ 	.byte	0x03, 0x50
        /*001a*/ 	.short	0x0000


	//----- nvinfo : EIATTR_MAXREG_COUNT
	.align		4
        /*001c*/ 	.byte	0x03, 0x1b
        /*001e*/ 	.short	0x00ff


	//----- nvinfo : EIATTR_NUM_BARRIERS
	.align		4
        /*0020*/ 	.byte	0x02, 0x4c
        /*0022*/ 	.byte	0x01
	.zero		1


	//----- nvinfo : EIATTR_MERCURY_ISA_VERSION
	.align		4
        /*0024*/ 	.byte	0x03, 0x5f
        /*0026*/ 	.short	0x0101


	//----- nvinfo : EIATTR_COOP_GROUP_MASK_REGIDS
	.align		4
        /*0028*/ 	.byte	0x04, 0x29
        /*002a*/ 	.short	(.L_2151 - .L_2150)


	//   ....[0]....
.L_2150:
        /*002c*/ 	.word	0xffffffff


	//   ....[1]....
        /*0030*/ 	.word	0xffffffff


	//   ....[2]....
        /*0034*/ 	.word	0xffffffff


	//   ....[3]....
        /*0038*/ 	.word	0xffffffff


	//   ....[4]....
        /*003c*/ 	.word	0xffffffff


	//   ....[5]....
        /*0040*/ 	.word	0xffffffff


	//   ....[6]....
        /*0044*/ 	.word	0xffffffff


	//   ....[7]....
        /*0048*/ 	.word	0xffffffff


	//   ....[8]....
        /*004c*/ 	.word	0xffffffff


	//   ....[9]....
        /*0050*/ 	.word	0xffffffff


	//   ....[10]....
        /*0054*/ 	.word	0xffffffff


	//   ....[11]....
        /*0058*/ 	.word	0xffffffff


	//   ....[12]....
        /*005c*/ 	.word	0xffffffff


	//   ....[13]....
        /*0060*/ 	.word	0xffffffff


	//   ....[14]....
        /*0064*/ 	.word	0xffffffff


	//   ....[15]....
        /*0068*/ 	.word	0xffffffff


	//   ....[16]....
        /*006c*/ 	.word	0xffffffff


	//   ....[17]....
        /*0070*/ 	.word	0xffffffff


	//   ....[18]....
        /*0074*/ 	.word	0x0500008e


	//   ....[19]....
        /*0078*/ 	.word	0x0500008e


	//   ....[20]....
        /*007c*/ 	.word	0x0500008e


	//   ....[21]....
        /*0080*/ 	.word	0x0500008e


	//   ....[22]....
        /*0084*/ 	.word	0x0500008e


	//   ....[23]....
        /*0088*/ 	.word	0x0500008e


	//   ....[24]....
        /*008c*/ 	.word	0x0500008e


	//   ....[25]....
        /*0090*/ 	.word	0x0500008e


	//   ....[26]....
        /*0094*/ 	.word	0x0500008e


	//   ....[27]....
        /*0098*/ 	.word	0x0500008e


	//----- nvinfo : EIATTR_COOP_GROUP_INSTR_OFFSETS
	.align		4
.L_2151:
        /*009c*/ 	.byte	0x04, 0x28
        /*009e*/ 	.short	(.L_2153 - .L_2152)


	//   ....[0]....
.L_2152:
        /*00a0*/ 	.word	0x00000ad0


	//   ....[1]....
        /*00a4*/ 	.word	0x00000af0


	//   ....[2]....
        /*00a8*/ 	.word	0x00000b10


	//   ....[3]....
        /*00ac*/ 	.word	0x00000b30


	//   ....[4]....
        /*00b0*/ 	.word	0x00000b50


	//   ....[5]....
        /*00b4*/ 	.word	0x00001380


	//   ....[6]....
        /*00b8*/ 	.word	0x000013a0


	//   ....[7]....
        /*00bc*/ 	.word	0x000013c0


	//   ....[8]....
        /*00c0*/ 	.word	0x000013e0


	//   ....[9]....
        /*00c4*/ 	.word	0x00001400


	//   ....[10]....
        /*00c8*/ 	.word	0x00001560


	//   ....[11]....
        /*00cc*/ 	.word	0x000015a0


	//   ....[12]....
        /*00d0*/ 	.word	0x000015b0


	//   ....[13]....
        /*00d4*/ 	.word	0x00001640


	//   ....[14]....
        /*00d8*/ 	.word	0x00001660


	//   ....[15]....
        /*00dc*/ 	.word	0x000016b0


	//   ....[16]....
        /*00e0*/ 	.word	0x00001720


	//   ....[17]....
        /*00e4*/ 	.word	0x00001760


	//   ....[18]....
        /*00e8*/ 	.word	0x000037d0


	//   ....[19]....
        /*00ec*/ 	.word	0x00003840


	//   ....[20]....
        /*00f0*/ 	.word	0x000038b0


	//   ....[21]....
        /*00f4*/ 	.word	0x00003920


	//   ....[22]....
        /*00f8*/ 	.word	0x00003990


	//   ....[23]....
        /*00fc*/ 	.word	0x00004200


	//   ....[24]....
        /*0100*/ 	.word	0x00004270


	//   ....[25]....
        /*0104*/ 	.word	0x000042e0


	//   ....[26]....
        /*0108*/ 	.word	0x00004350


	//   ....[27]....
        /*010c*/ 	.word	0x000043c0


	//----- nvinfo : EIATTR_EXIT_INSTR_OFFSETS
	.align		4
.L_2153:
        /*0110*/ 	.byte	0x04, 0x1c
        /*0112*/ 	.short	(.L_2155 - .L_2154)


	//   ....[0]....
.L_2154:
        /*0114*/ 	.word	0x00000060


	//   ....[1]....
        /*0118*/ 	.word	0x00003770


	//----- nvinfo : EIATTR_MAX_THREADS
	.align		4
.L_2155:
        /*011c*/ 	.byte	0x04, 0x05
        /*011e*/ 	.short	(.L_2157 - .L_2156)
.L_2156:
        /*0120*/ 	.word	0x00000080
        /*0124*/ 	.word	0x00000001
        /*0128*/ 	.word	0x00000001


	//----- nvinfo : EIATTR_CRS_STACK_SIZE
	.align		4
.L_2157:
        /*012c*/ 	.byte	0x04, 0x1e
        /*012e*/ 	.short	(.L_2159 - .L_2158)
.L_2158:
        /*0130*/ 	.word	0x00000000


	//----- nvinfo : EIATTR_CBANK_PARAM_SIZE
	.align		4
.L_2159:
        /*0134*/ 	.byte	0x03, 0x19
        /*0136*/ 	.short	0x0058


	//----- nvinfo : EIATTR_PARAM_CBANK
	.align		4
        /*0138*/ 	.byte	0x04, 0x0a
        /*013a*/ 	.short	(.L_2161 - .L_2160)
	.align		4
.L_2160:
        /*013c*/ 	.word	index@(.nv.constant0._ZN10layer_norm13ln_fwd_kernelINS_13Kernel_traitsI13__nv_bfloat16fS2_fjLj8192ELj1ELj1ELj4ELj16ENS_18Kernel_traits_baseILj8192ES2_fS2_fjLj128EEEEEEEvNS_9FwdParamsE)
        /*0140*/ 	.short	0x0210
        /*0142*/ 	.short	0x0058


	//----- nvinfo : EIATTR_SW_WAR
	.align		4
.L_2161:
        /*0144*/ 	.byte	0x04, 0x36
        /*0146*/ 	.short	(.L_2163 - .L_2162)
.L_2162:
        /*0148*/ 	.word	0x00000008
.L_2163:


//--------------------- .nv.info._ZN10layer_norm13ln_fwd_kernelINS_13Kernel_traitsI13__nv_bfloat16S2_S2_fjLj8192ELj1ELj1ELj4ELj16ENS_18Kernel_traits_baseILj8192ES2_S2_S2_fjLj128EEEEEEEvNS_9FwdParamsE --------------------------
	.section	.nv.info._ZN10layer_norm13ln_fwd_kernelINS_13Kernel_traitsI13__nv_bfloat16S2_S2_fjLj8192ELj1ELj1ELj4ELj16ENS_18Kernel_traits_baseILj8192ES2_S2_S2_fjLj128EEEEEEEvNS_9FwdParamsE,"",@"SHT_CUDA_INFO"
	.sectionflags	@""
	.align	4


	//----- nvinfo : EIATTR_CUDA_API_VERSION
	.align		4
        /*0000*/ 	.byte	0x04, 0x37
        /*0002*/ 	.short	(.L_2165 - .L_2164)
.L_2164:
        /*0004*/ 	.word	0x00000082


	//----- nvinfo : EIATTR_KPARAM_INFO
	.align		4
.L_2165:
        /*0008*/ 	.byte	0x04, 0x17
        /*000a*/ 	.short	(.L_2167 - .L_2166)
.L_2166:
        /*000c*/ 	.word	0x00000000
        /*0010*/ 	.short	0x0000
        /*0012*/ 	.short	0x0000
        /*0014*/ 	.byte	0x00, 0xf0, 0x61, 0x01


	//----- nvinfo : EIATTR_SPARSE_MMA_MASK
	.align		4
.L_2167:
        /*0018*/ 	.byte	0x03, 0x50
        /*001a*/ 	.short	0x0000


	//----- nvinfo : EIATTR_MAXREG_COUNT
	.align		4
        /*001c*/ 	.byte	0x03, 0x1b
        /*001e*/ 	.short	0x00ff


	//----- nvinfo : EIATTR_NUM_BARRIERS
	.align		4
        /*0020*/ 	.byte	0x02, 0x4c
        /*0022*/ 	.byte	0x01
	.zero		1


	//----- nvinfo : EIATTR_MERCURY_ISA_VERSION
	.align		4
        /*0024*/ 	.byte	0x03, 0x5f
        /*0026*/ 	.short	0x0101


	//----- nvinfo : EIATTR_COOP_GROUP_MASK_REGIDS
	.align		4
        /*0028*/ 	.byte	0x04, 0x29
        /*002a*/ 	.short	(.L_2169 - .L_2168)


	//   ....[0]....
.L_2168:
        /*002c*/ 	.word	0xffffffff


	//   ....[1]....
        /*0030*/ 	.word	0xffffffff


	//   ....[2]....
        /*0034*/ 	.word	0xffffffff


	//   ....[3]....
        /*0038*/ 	.word	0xffffffff


	//   ....[4]....
        /*003c*/ 	.word	0xffffffff


	//   ....[5]....
        /*0040*/ 	.word	0xffffffff


	//   ....[6]....
        /*0044*/ 	.word	0xffffffff


	//   ....[7]....
        /*0048*/ 	.word	0xffffffff


	//   ....[8]....
        /*004c*/ 	.word	0xffffffff


	//   ....[9]....
        /*0050*/ 	.word	0xffffffff


	//   ....[10]....
        /*0054*/ 	.word	0xffffffff


	//   ....[11]....
        /*0058*/ 	.word	0xffffffff


	//   ....[12]....
        /*005c*/ 	.word	0xffffffff


	//   ....[13]....
        /*0060*/ 	.word	0xffffffff


	//   ....[14]....
        /*0064*/ 	.word	0xffffffff


	//   ....[15]....
        /*0068*/ 	.word	0xffffffff


	//   ....[16]....
        /*006c*/ 	.word	0xffffffff


	//   ....[17]....
        /*0070*/ 	.word	0xffffffff


	//   ....[18]....
        /*0074*/ 	.word	0x05000074


	//   ....[19]....
        /*0078*/ 	.word	0x05000074


	//   ....[20]....
        /*007c*/ 	.word	0x05000074


	//   ....[21]....
        /*0080*/ 	.word	0x05000074


	//   ....[22]....
        /*0084*/ 	.word	0x05000074


	//   ....[23]....
        /*0088*/ 	.word	0x05000074


	//   ....[24]....
        /*008c*/ 	.word	0x05000074


	//   ....[25]....
        /*0090*/ 	.word	0x05000074


	//   ....[26]....
        /*0094*/ 	.word	0x05000074


	//   ....[27]....
        /*0098*/ 	.word	0x05000074


	//----- nvinfo : EIATTR_COOP_GROUP_INSTR_OFFSETS
	.align		4
.L_2169:
        /*009c*/ 	.byte	0x04, 0x28
        /*009e*/ 	.short	(.L_2171 - .L_2170)


	//   ....[0]....
.L_2170:
        /*00a0*/ 	.word	0x00000e50


	//   ....[1]....
        /*00a4*/ 	.word	0x00000e70


	//   ....[2]....
        /*00a8*/ 	.word	0x00000e90


	//   ....[3]....
        /*00ac*/ 	.word	0x00000eb0


	//   ....[4]....
        /*00b0*/ 	.word	0x00000ed0


	//   ....[5]....
        /*00b4*/ 	.word	0x00001700


	//   ....[6]....
        /*00b8*/ 	.word	0x00001720


	//   ....[7]....
        /*00bc*/ 	.word	0x00001740


	//   ....[8]....
        /*00c0*/ 	.word	0x00001760


	//   ....[9]....
        /*00c4*/ 	.word	0x00001780


	//   ....[10]....
        /*00c8*/ 	.word	0x00001880


	//   ....[11]....
        /*00cc*/ 	.word	0x00001930


	//   ....[12]....
        /*00d0*/ 	.word	0x00001940


	//   ....[13]....
        /*00d4*/ 	.word	0x00001950


	//   ....[14]....
        /*00d8*/ 	.word	0x000019d0


	//   ....[15]....
        /*00dc*/ 	.word	0x00001a10


	//   ....[16]....
        /*00e0*/ 	.word	0x00001ad0


	//   ....[17]....
        /*00e4*/ 	.word	0x00001ae0


	//   ....[18]....
        /*00e8*/ 	.word	0x00002980


	//   ....[19]....
        /*00ec*/ 	.word	0x000029f0


	//   ....[20]....
        /*00f0*/ 	.word	0x00002a60


	//   ....[21]....
        /*00f4*/ 	.word	0x00002ad0


	//   ....[22]....
        /*00f8*/ 	.word	0x00002b40


	//   ....[23]....
        /*00fc*/ 	.word	0x000033c0


	//   ....[24]....
        /*0100*/ 	.word	0x00003430


	//   ....[25]....
        /*0104*/ 	.word	0x000034a0


	//   ....[26]....
        /*0108*/ 	.word	0x00003510


	//   ....[27]....
        /*010c*/ 	.word	0x00003580


	//----- nvinfo : EIATTR_EXIT_INSTR_OFFSETS
	.align		4
.L_2171:
        /*0110*/ 	.byte	0x04, 0x1c
        /*0112*/ 	.short	(.L_2173 - .L_2172)


	//   ....[0]....
.L_2172:
        /*0114*/ 	.word	0x00000060


	//   ....[1]....
        /*0118*/ 	.word	0x00002920


	//----- nvinfo : EIATTR_MAX_THREADS
	.align		4
.L_2173:
        /*011c*/ 	.byte	0x04, 0x05
        /*011e*/ 	.short	(.L_2175 - .L_2174)
.L_2174:
        /*0120*/ 	.word	0x00000080
        /*0124*/ 	.word	0x00000001
        /*0128*/ 	.word	0x00000001


	//----- nvinfo : EIATTR_CRS_STACK_SIZE
	.align		4
.L_2175:
        /*012c*/ 	.byte	0x04, 0x1e
        /*012e*/ 	.short	(.L_2177 - .L_2176)
.L_2176:
        /*0130*/ 	.word	0x00000000


	//----- nvinfo : EIATTR_CBANK_PARAM_SIZE
	.align		4
.L_2177:
        /*0134*/ 	.byte	0x03, 0x19
        /*0136*/ 	.short	0x0058


	//----- nvinfo : EIATTR_PARAM_CBANK
	.align		4
        /*0138*/ 	.byte	0x04, 0x0a
        /*013a*/ 	.short	(.L_2179 - .L_2178)
	.align		4
.L_2178:
        /*013c*/ 	.word	index@(.nv.constant0._ZN10layer_norm13ln_fwd_kernelINS_13Kernel_traitsI13__nv_bfloat16S2_S2_fjLj8192ELj1ELj1ELj4ELj16ENS_18Kernel_traits_baseILj8192ES2_S2_S2_fjLj128EEEEEEEvNS_9FwdParamsE)
        /*0140*/ 	.short	0x0210
        /*0142*/ 	.short	0x0058


	//----- nvinfo : EIATTR_SW_WAR
	.align		4
.L_2179:
        /*0144*/ 	.byte	0x04, 0x36
        /*0146*/ 	.short	(.L_2181 - .L_2180)
.L_2180:
        /*0148*/ 	.word	0x00000008
.L_2181:


//--------------------- .nv.info._ZN10layer_norm13ln_fwd_kernelINS_13Kernel_traitsI6__halffS2_fjLj8192ELj1ELj1ELj4ELj16ENS_18Kernel_traits_baseILj8192ES2_fS2_fjLj128EEEEEEEvNS_9FwdParamsE --------------------------
	.section	.nv.info._ZN10layer_norm13ln_fwd_kernelINS_13Kernel_traitsI6__halffS2_fjLj8192ELj1ELj1ELj4ELj16ENS_18Kernel_traits_baseILj8192ES2_fS2_fjLj128EEEEEEEvNS_9FwdParamsE,"",@"SHT_CUDA_INFO"
	.sectionflags	@""
	.align	4


	//----- nvinfo : EIATTR_CUDA_API_VERSION
	.align		4
        /*0000*/ 	.byte	0x04, 0x37
        /*0002*/ 	.short	(.L_2183 - .L_2182)
.L_2182:
        /*0004*/ 	.word	0x00000082


	//----- nvinfo : EIATTR_KPARAM_INFO
	.align		4
.L_2183:
        /*0008*/ 	.byte	0x04, 0x17
        /*000a*/ 	.short	(.L_2185 - .L_2184)
.L_2184:
        /*000c*/ 	.word	0x00000000
        /*0010*/ 	.short	0x0000
        /*0012*/ 	.short	0x0000
        /*0014*/ 	.byte	0x00, 0xf0, 0x61, 0x01


	//----- nvinfo : EIATTR_SPARSE_MMA_MASK
	.align		4
.L_2185:
        /*0018*/ 	.byte	0x03, 0x50
        /*001a*/ 	.short	0x0000


	//----- nvinfo : EIATTR_MAXREG_COUNT
	.align		4
        /*001c*/ 	.byte	0x03, 0x1b
        /*001e*/ 	.short	0x00ff


	//----- nvinfo : EIATTR_NUM_BARRIERS
	.align		4
        /*0020*/ 	.byte	0x02, 0x4c
        /*0022*/ 	.byte	0x01
	.zero		1


	//----- nvinfo : EIATTR_MERCURY_ISA_VERSION
	.align		4
        /*0024*/ 	.byte	0x03, 0x5f
        /*0026*/ 	.short	0x0101


	//----- nvinfo : EIATTR_COOP_GROUP_MASK_REGIDS
	.align		4
        /*0028*/ 	.byte	0x04, 0x29
        /*002a*/ 	.short	(.L_2187 - .L_2186)


	//   ....[0]....
.L_2186:
        /*002c*/ 	.word	0xffffffff


	//   ....[1]....
        /*0030*/ 	.word	0xffffffff


	//   ....[2]....
        /*0034*/ 	.word	0xffffffff


	//   ....[3]....
        /*0038*/ 	.word	0xffffffff


	//   ....[4]....
        /*003c*/ 	.word	0xffffffff


	//   ....[5]....
        /*0040*/ 	.word	0xffffffff


	//   ....[6]....
        /*0044*/ 	.word	0xffffffff


	//   ....[7]....
        /*0048*/ 	.word	0xffffffff


	//   ....[8]....
        /*004c*/ 	.word	0xffffffff


	//   ....[9]....
        /*0050*/ 	.word	0xffffffff


	//   ....[10]....
        /*0054*/ 	.word	0xffffffff


	//   ....[11]....
        /*0058*/ 	.word	0xffffffff


	//   ....[12]....
        /*005c*/ 	.word	0xffffffff


	//   ....[13]....
        /*0060*/ 	.word	0xffffffff


	//   ....[14]....
        /*0064*/ 	.word	0xffffffff


	//   ....[15]....
        /*0068*/ 	.word	0xffffffff


	//   ....[16]....
        /*006c*/ 	.word	0xffffffff


	//   ....[17]....
        /*0070*/ 	.word	0xffffffff


	//   ....[18]....
        /*0074*/ 	.word	0x0500008e


	//   ....[19]....
        /*0078*/ 	.word	0x0500008e


	//   ....[20]....
        /*007c*/ 	.word	0x0500008e


	//   ....[21]....
        /*0080*/ 	.word	0x0500008e


	//   ....[22]....
        /*0084*/ 	.word	0x0500008e


	//   ....[23]....
        /*0088*/ 	.word	0x0500008e


	//   ....[24]....
        /*008c*/ 	.word	0x0500008e


	//   ....[25]....
        /*0090*/ 	.word	0x0500008e


	//   ....[26]....
        /*0094*/ 	.word	0x0500008e


	//   ....[27]....
        /*0098*/ 	.word	0x0500008e


	//----- nvinfo : EIATTR_COOP_GROUP_INSTR_OFFSETS
	.align		4
.L_2187:
        /*009c*/ 	.byte	0x04, 0x28
        /*009e*/ 	.short	(.L_2189 - .L_2188)


	//   ....[0]....
.L_2188:
        /*00a0*/ 	.word	0x00000ad0


	//   ....[1]....
        /*00a4*/ 	.word	0x00000af0


	//   ....[2]....
        /*00a8*/ 	.word	0x00000b10


	//   ....[3]....
        /*00ac*/ 	.word	0x00000b30


	//   ....[4]....
        /*00b0*/ 	.word	0x00000b50


	//   ....[5]....
        /*00b4*/ 	.word	0x00001380


	//   ....[6]....
        /*00b8*/ 	.word	0x000013a0


	//   ....[7]....
        /*00bc*/ 	.word	0x000013c0


	//   ....[8]....
        /*00c0*/ 	.word	0x000013e0


	//   ....[9]....
        /*00c4*/ 	.word	0x00001400


	//   ....[10]....
        /*00c8*/ 	.word	0x00001560


	//   ....[11]....
        /*00cc*/ 	.word	0x000015a0


	//   ....[12]....
        /*00d0*/ 	.word	0x000015b0


	//   ....[13]....
        /*00d4*/ 	.word	0x00001640


	//   ....[14]....
        /*00d8*/ 	.word	0x00001660


	//   ....[15]....
        /*00dc*/ 	.word	0x000016b0


	//   ....[16]....
        /*00e0*/ 	.word	0x00001720


	//   ....[17]....
        /*00e4*/ 	.word	0x00001760


	//   ....[18]....
        /*00e8*/ 	.word	0x000037d0


	//   ....[19]....
        /*00ec*/ 	.word	0x00003840


	//   ....[20]....
        /*00f0*/ 	.word	0x000038b0


	//   ....[21]....
        /*00f4*/ 	.word	0x00003920


	//   ....[22]....
        /*00f8*/ 	.word	0x00003990


	//   ....[23]....
        /*00fc*/ 	.word	0x00004200


	//   ....[24]....
        /*0100*/ 	.word	0x00004270


	//   ....[25]....
        /*0104*/ 	.word	0x000042e0


	//   ....[26]....
        /*0108*/ 	.word	0x00004350


	//   ....[27]....
        /*010c*/ 	.word	0x000043c0


	//----- nvinfo : EIATTR_EXIT_INSTR_OFFSETS
	.align		4
.L_2189:
        /*0110*/ 	.byte	0x04, 0x1c
        /*0112*/ 	.short	(.L_2191 - .L_2190)


	//   ....[0]....
.L_2190:
        /*0114*/ 	.word	0x00000060


	//   ....[1]....
        /*0118*/ 	.word	0x00003770


	//----- nvinfo : EIATTR_MAX_THREADS
	.align		4
.L_2191:
        /*011c*/ 	.byte	0x04, 0x05
        /*011e*/ 	.short	(.L_2193 - .L_2192)
.L_2192:
        /*0120*/ 	.word	0x00000080
        /*0124*/ 	.word	0x00000001
        /*0128*/ 	.word	0x00000001


	//----- nvinfo : EIATTR_CRS_STACK_SIZE
	.align		4
.L_2193:
        /*012c*/ 	.byte	0x04, 0x1e
        /*012e*/ 	.short	(.L_2195 - .L_2194)
.L_2194:
        /*0130*/ 	.word	0x00000000


	//----- nvinfo : EIATTR_CBANK_PARAM_SIZE
	.align		4
.L_2195:
        /*0134*/ 	.byte	0x03, 0x19
        /*0136*/ 	.short	0x0058


	//----- nvinfo : EIATTR_PARAM_CBANK
	.align		4
        /*0138*/ 	.byte	0x04, 0x0a
        /*013a*/ 	.short	(.L_2197 - .L_2196)
	.align		4
.L_2196:
        /*013c*/ 	.word	index@(.nv.constant0._ZN10layer_norm13ln_fwd_kernelINS_13Kernel_traitsI6__halffS2_fjLj8192ELj1ELj1ELj4ELj16ENS_18Kernel_traits_baseILj8192ES2_fS2_fjLj128EEEEEEEvNS_9FwdParamsE)
        /*0140*/ 	.short	0x0210
        /*0142*/ 	.short	0x0058


	//----- nvinfo : EIATTR_SW_WAR
	.align		4
.L_2197:
        /*0144*/ 	.byte	0x04, 0x36
        /*0146*/ 	.short	(.L_2199 - .L_2198)
.L_2198:
        /*0148*/ 	.word	0x00000008
.L_2199:


//--------------------- .nv.info._ZN10layer_norm13ln_fwd_kernelINS_13Kernel_traitsI6__halfS2_S2_fjLj8192ELj1ELj1ELj4ELj16ENS_18Kernel_traits_baseILj8192ES2_S2_S2_fjLj128EEEEEEEvNS_9FwdParamsE --------------------------
	.section	.nv.info._ZN10layer_norm13ln_fwd_kernelINS_13Kernel_traitsI6__halfS2_S2_fjLj8192ELj1ELj1ELj4ELj16ENS_18Kernel_traits_baseILj8192ES2_S2_S2_fjLj128EEEEEEEvNS_9FwdParamsE,"",@"SHT_CUDA_INFO"
	.sectionflags	@""
	.align	4


	//----- nvinfo : EIATTR_CUDA_API_VERSION
	.align		4
        /*0000*/ 	.byte	0x04, 0x37
        /*0002*/ 	.short	(.L_2201 - .L_2200)
.L_2200:
        /*0004*/ 	.word	0x00000082


	//----- nvinfo : EIATTR_KPARAM_INFO
	.align		4
.L_2201:
        /*0008*/ 	.byte	0x04, 0x17
        /*000a*/ 	.short	(.L_2203 - .L_2202)
.L_2202:
        /*000c*/ 	.word	0x00000000
        /*0010*/ 	.short	0x0000
        /*0012*/ 	.short	0x0000
        /*0014*/ 	.byte	0x00, 0xf0, 0x61, 0x01


	//----- nvinfo : EIATTR_SPARSE_MMA_MASK
	.align		4
.L_2203:
        /*0018*/ 	.byte	0x03, 0x50
        /*001a*/ 	.short	0x0000


	//----- nvinfo : EIATTR_MAXREG_COUNT
	.align		4
        /*001c*/ 	.byte	0x03, 0x1b
        /*001e*/ 	.short	0x00ff


	//----- nvinfo : EIATTR_NUM_BARRIERS
	.align		4
        /*0020*/ 	.byte	0x02, 0x4c
        /*0022*/ 	.byte	0x01
	.zero		1


	//----- nvinfo : EIATTR_MERCURY_ISA_VERSION
	.align		4
        /*0024*/ 	.byte	0x03, 0x5f
        /*0026*/ 	.short	0x0101


	//----- nvinfo : EIATTR_COOP_GROUP_MASK_REGIDS
	.align		4
        /*0028*/ 	.byte	0x04, 0x29
        /*002a*/ 	.short	(.L_2205 - .L_2204)


	//   ....[0]....
.L_2204:
        /*002c*/ 	.word	0xffffffff


	//   ....[1]....
        /*0030*/ 	.word	0xffffffff


	//   ....[2]....
        /*0034*/ 	.word	0xffffffff


	//   ....[3]....
        /*0038*/ 	.word	0xffffffff


	//   ....[4]....
        /*003c*/ 	.word	0xffffffff


	//   ....[5]....
        /*0040*/ 	.word	0xffffffff


	//   ....[6]....
        /*0044*/ 	.word	0xffffffff


	//   ....[7]....
        /*0048*/ 	.word	0xffffffff


	//   ....[8]....
        /*004c*/ 	.word	0xffffffff


	//   ....[9]....
        /*0050*/ 	.word	0xffffffff


	//   ....[10]....
        /*0054*/ 	.word	0xffffffff


	//   ....[11]....
        /*0058*/ 	.word	0xffffffff


	//   ....[12]....
        /*005c*/ 	.word	0xffffffff


	//   ....[13]....
        /*0060*/ 	.word	0xffffffff


	//   ....[14]....
        /*0064*/ 	.word	0xffffffff


	//   ....[15]....
        /*0068*/ 	.word	0xffffffff


	//   ....[16]....
        /*006c*/ 	.word	0xffffffff


	//   ....[17]....
        /*0070*/ 	.word	0xffffffff


	//   ....[18]....
        /*0074*/ 	.word	0x05000074


	//   ....[19]....
        /*0078*/ 	.word	0x05000074


	//   ....[20]....
        /*007c*/ 	.word	0x05000074


	//   ....[21]....
        /*0080*/ 	.word	0x05000074


	//   ....[22]....
        /*0084*/ 	.word	0x05000074


	//   ....[23]....
        /*0088*/ 	.word	0x05000074


	//   ....[24]....
        /*008c*/ 	.word	0x05000074


	//   ....[25]....
        /*0090*/ 	.word	0x05000074


	//   ....[26]....
        /*0094*/ 	.word	0x05000074


	//   ....[27]....
        /*0098*/ 	.word	0x05000074


	//----- nvinfo : EIATTR_COOP_GROUP_INSTR_OFFSETS
	.align		4
.L_2205:
        /*009c*/ 	.byte	0x04, 0x28
        /*009e*/ 	.short	(.L_2207 - .L_2206)


	//   ....[0]....
.L_2206:
        /*00a0*/ 	.word	0x00000c50


	//   ....[1]....
        /*00a4*/ 	.word	0x00000c70


	//   ....[2]....
        /*00a8*/ 	.word	0x00000c90


	//   ....[3]....
        /*00ac*/ 	.word	0x00000cb0


	//   ....[4]....
        /*00b0*/ 	.word	0x00000cd0


	//   ....[5]....
        /*00b4*/ 	.word	0x00001500


	//   ....[6]....
        /*00b8*/ 	.word	0x00001520


	//   ....[7]....
        /*00bc*/ 	.word	0x00001540


	//   ....[8]....
        /*00c0*/ 	.word	0x00001560


	//   ....[9]....
        /*00c4*/ 	.word	0x00001580


	//   ....[10]....
        /*00c8*/ 	.word	0x00001680


	//   ....[11]....
        /*00cc*/ 	.word	0x00001730


	//   ....[12]....
        /*00d0*/ 	.word	0x00001740


	//   ....[13]....
        /*00d4*/ 	.word	0x00001750


	//   ....[14]....
        /*00d8*/ 	.word	0x000017d0


	//   ....[15]....
        /*00dc*/ 	.word	0x00001810


	//   ....[16]....
        /*00e0*/ 	.word	0x000018d0


	//   ....[17]....
        /*00e4*/ 	.word	0x000018e0


	//   ....[18]....
        /*00e8*/ 	.word	0x00002780


	//   ....[19]....
        /*00ec*/ 	.word	0x000027f0


	//   ....[20]....
        /*00f0*/ 	.word	0x00002860


	//   ....[21]....
        /*00f4*/ 	.word	0x000028d0


	//   ....[22]....
        /*00f8*/ 	.word	0x00002940


	//   ....[23]....
        /*00fc*/ 	.word	0x000031c0


	//   ....[24]....
        /*0100*/ 	.word	0x00003230


	//   ....[25]....
        /*0104*/ 	.word	0x000032a0


	//   ....[26]....
        /*0108*/ 	.word	0x00003310


	//   ....[27]....
        /*010c*/ 	.word	0x00003380


	//----- nvinfo : EIATTR_EXIT_INSTR_OFFSETS
	.align		4
.L_2207:
        /*0110*/ 	.byte	0x04, 0x1c
        /*0112*/ 	.short	(.L_2209 - .L_2208)


	//   ....[0]....
.L_2208:
        /*0114*/ 	.word	0x00000060


	//   ....[1]....
        /*0118*/ 	.word	0x00002720


	//----- nvinfo : EIATTR_MAX_THREADS
	.align		4
.L_2209:
        /*011c*/ 	.byte	0x04, 0x05
        /*011e*/ 	.short	(.L_2211 - .L_2210)
.L_2210:
        /*0120*/ 	.word	0x00000080
        /*0124*/ 	.word	0x00000001
        /*0128*/ 	.word	0x00000001


	//----- nvinfo : EIATTR_CRS_STACK_SIZE
	.align		4
.L_2211:
        /*012c*/ 	.byte	0x04, 0x1e
        /*012e*/ 	.short	(.L_2213 - .L_2212)
.L_2212:
        /*0130*/ 	.word	0x00000000


	//----- nvinfo : EIATTR_CBANK_PARAM_SIZE
	.align		4
.L_2213:
        /*0134*/ 	.byte	0x03, 0x19
        /*0136*/ 	.short	0x0058


	//----- nvinfo : EIATTR_PARAM_CBANK
	.align		4
        /*0138*/ 	.byte	0x04, 0x0a
        /*013a*/ 	.short	(.L_2215 - .L_2214)
	.align		4
.L_2214:
        /*013c*/ 	.word	index@(.nv.constant0._ZN10layer_norm13ln_fwd_kernelINS_13Kernel_traitsI6__halfS2_S2_fjLj8192ELj1ELj1ELj4ELj16ENS_18Kernel_traits_baseILj8192ES2_S2_S2_fjLj128EEEEEEEvNS_9FwdParamsE)
        /*0140*/ 	.short	0x0210
        /*0142*/ 	.short	0x0058


	//----- nvinfo : EIATTR_SW_WAR
	.align		4
.L_2215:
        /*0144*/ 	.byte	0x04, 0x36
        /*0146*/ 	.short	(.L_2217 - .L_2216)
.L_2216:
        /*0148*/ 	.word	0x00000008
.L_2217:


//--------------------- .nv.info._ZN10layer_norm13ln_fwd_kernelINS_13Kernel_traitsIffffjLj8192ELj1ELj1ELj4ELj16ENS_18Kernel_traits_baseILj8192EffffjLj128EEEEEEEvNS_9FwdParamsE --------------------------
	.section	.nv.info._ZN10layer_norm13ln_fwd_kernelINS_13Kernel_traitsIffffjLj8192ELj1ELj1ELj4ELj16ENS_18Kernel_traits_baseILj8192EffffjLj128EEEEEEEvNS_9FwdParamsE,"",@"SHT_CUDA_INFO"
	.sectionflags	@""
	.align	4


	//----- nvinfo : EIATTR_CUDA_API_VERSION
	.align		4
        /*0000*/ 	.byte	0x04, 0x37
        /*0002*/ 	.short	(.L_2219 - .L_2218)
.L_2218:
        /*0004*/ 	.word	0x00000082


	//----- nvinfo : EIATTR_KPARAM_INFO
	.align		4
.L_2219:
        /*0008*/ 	.byte	0x04, 0x17
        /*000a*/ 	.short	(.L_2221 - .L_2220)
.L_2220:
        /*000c*/ 	.word	0x00000000
        /*0010*/ 	.short	0x0000
        /*0012*/ 	.short	0x0000
        /*0014*/ 	.byte	0x00, 0xf0, 0x61, 0x01


	//----- nvinfo : EIATTR_SPARSE_MMA_MASK
	.align		4
.L_2221:
        /*0018*/ 	.byte	0x03, 0x50
        /*001a*/ 	.short	0x0000


	//----- nvinfo : EIATTR_MAXREG_COUNT
	.align		4
        /*001c*/ 	.byte	0x03, 0x1b
        /*001e*/ 	.short	0x00ff


	//----- nvinfo : EIATTR_NUM_BARRIERS
	.align		4
        /*0020*/ 	.byte	0x02, 0x4c
        /*0022*/ 	.byte	0x01
	.zero		1


	//----- nvinfo : EIATTR_MERCURY_ISA_VERSION
	.align		4
        /*0024*/ 	.byte	0x03, 0x5f
        /*0026*/ 	.short	0x0101


	//----- nvinfo : EIATTR_COOP_GROUP_MASK_REGIDS
	.align		4
        /*0028*/ 	.byte	0x04, 0x29
        /*002a*/ 	.short	(.L_2223 - .L_2222)


	//   ....[0]....
.L_2222:
        /*002c*/ 	.word	0xffffffff


	//   ....[1]....
        /*0030*/ 	.word	0xffffffff


	//   ....[2]....
        /*0034*/ 	.word	0xffffffff


	//   ....[3]....
        /*0038*/ 	.word	0xffffffff


	//   ....[4]....
        /*003c*/ 	.word	0xffffffff


	//   ....[5]....
        /*0040*/ 	.word	0xffffffff


	//   ....[6]....
        /*0044*/ 	.word	0xffffffff


	//   ....[7]....
        /*0048*/ 	.word	0xffffffff


	//   ....[8]....
        /*004c*/ 	.word	0xffffffff


	//   ....[9]....
        /*0050*/ 	.word	0xffffffff


	//   ....[10]....
        /*0054*/ 	.word	0xffffffff


	//   ....[11]....
        /*0058*/ 	.word	0xffffffff


	//   ....[12]....
        /*005c*/ 	.word	0xffffffff


	//   ....[13]....
        /*0060*/ 	.word	0xffffffff


	//   ....[14]....
        /*0064*/ 	.word	0xffffffff


	//   ....[15]....
        /*0068*/ 	.word	0xffffffff


	//   ....[16]....
        /*006c*/ 	.word	0xffffffff


	//   ....[17]....
        /*0070*/ 	.word	0xffffffff


	//   ....[18]....
        /*0074*/ 	.word	0x050000dc


	//   ....[19]....
        /*0078*/ 	.word	0x050000dc


	//   ....[20]....
        /*007c*/ 	.word	0x050000dc


	//   ....[21]....
        /*0080*/ 	.word	0x050000dc


	//   ....[22]....
        /*0084*/ 	.word	0x050000dc


	//   ....[23]....
        /*0088*/ 	.word	0x050000dc


	//   ....[24]....
        /*008c*/ 	.word	0x050000dc


	//   ....[25]....
        /*0090*/ 	.word	0x050000dc


	//   ....[26]....
        /*0094*/ 	.word	0x050000dc


	//   ....[27]....
        /*0098*/ 	.word	0x050000dc


	//----- nvinfo : EIATTR_COOP_GROUP_INSTR_OFFSETS
	.align		4
.L_2223:
        /*009c*/ 	.byte	0x04, 0x28
        /*009e*/ 	.short	(.L_2225 - .L_2224)


	//   ....[0]....
.L_2224:
        /*00a0*/ 	.word	0x00000ae0


	//   ....[1]....
        /*00a4*/ 	.word	0x00000b00


	//   ....[2]....
        /*00a8*/ 	.word	0x00000b20


	//   ....[3]....
        /*00ac*/ 	.word	0x00000b40


	//   ....[4]....
        /*00b0*/ 	.word	0x00000b60


	//   ....[5]....
        /*00b4*/ 	.word	0x00001390


	//   ....[6]....
        /*00b8*/ 	.word	0x000013b0


	//   ....[7]....
        /*00bc*/ 	.word	0x000013d0


	//   ....[8]....
        /*00c0*/ 	.word	0x000013f0


	//   ....[9]....
        /*00c4*/ 	.word	0x00001410


	//   ....[10]....
        /*00c8*/ 	.word	0x00001590


	//   ....[11]....
        /*00cc*/ 	.word	0x000015f0


	//   ....[12]....
        /*00d0*/ 	.word	0x00001620


	//   ....[13]....
        /*00d4*/ 	.word	0x000016b0


	//   ....[14]....
        /*00d8*/ 	.word	0x000016d0


	//   ....[15]....
        /*00dc*/ 	.word	0x00001730


	//   ....[16]....
        /*00e0*/ 	.word	0x00001790


	//   ....[17]....
        /*00e4*/ 	.word	0x000017c0


	//   ....[18]....
        /*00e8*/ 	.word	0x00002790


	//   ....[19]....
        /*00ec*/ 	.word	0x00002800


	//   ....[20]....
        /*00f0*/ 	.word	0x00002870


	//   ....[21]....
        /*00f4*/ 	.word	0x000028e0


	//   ....[22]....
        /*00f8*/ 	.word	0x00002950


	//   ....[23]....
        /*00fc*/ 	.word	0x000031c0


	//   ....[24]....
        /*0100*/ 	.word	0x00003230


	//   ....[25]....
        /*0104*/ 	.word	0x000032a0


	//   ....[26]....
        /*0108*/ 	.word	0x00003310


	//   ....[27]....
        /*010c*/ 	.word	0x00003380


	//----- nvinfo : EIATTR_EXIT_INSTR_OFFSETS
	.align		4
.L_2225:
        /*0110*/ 	.byte	0x04, 0x1c
        /*0112*/ 	.short	(.L_2227 - .L_2226)


	//   ....[0]....
.L_2226:
        /*0114*/ 	.word	0x00000060


	//   ....[1]....
        /*0118*/ 	.word	0x00002730


	//----- nvinfo : EIATTR_MAX_THREADS
	.align		4
.L_2227:
        /*011c*/ 	.byte	0x04, 0x05
        /*011e*/ 	.short	(.L_2229 - .L_2228)
.L_2228:
        /*0120*/ 	.word	0x00000080
        /*0124*/ 	.word	0x00000001
        /*0128*/ 	.word	0x00000001


	//----- nvinfo : EIATTR_CRS_STACK_SIZE
	.align		4
.L_2229:
        /*012c*/ 	.byte	0x04, 0x1e
        /*012e*/ 	.short	(.L_2231 - .L_2230)
.L_2230:
        /*0130*/ 	.word	0x00000000


	//----- nvinfo : EIATTR_CBANK_PARAM_SIZE
	.align		4
.L_2231:
        /*0134*/ 	.byte	0x03, 0x19
        /*0136*/ 	.short	0x0058


	//----- nvinfo : EIATTR_PARAM_CBANK
	.align		4
        /*0138*/ 	.byte	0x04, 0x0a
        /*013a*/ 	.short	(.L_2233 - .L_2232)
	.align		4
.L_2232:
        /*013c*/ 	.word	index@(.nv.constant0._ZN10layer_norm13ln_fwd_kernelINS_13Kernel_traitsIffffjLj8192ELj1ELj1ELj4ELj16ENS_18Kernel_traits_baseILj8192EffffjLj128EEEEEEEvNS_9FwdParamsE)
        /*0140*/ 	.short	0x0210
        /*0142*/ 	.short	0x0058


	//----- nvinfo : EIATTR_SW_WAR
	.align		4
.L_2233:
        /*0144*/ 	.byte	0x04, 0x36
        /*0146*/ 	.short	(.L_2235 - .L_2234)
.L_2234:
        /*0148*/ 	.word	0x00000008
.L_2235:


//--------------------- .nv.info._ZN10layer_norm13ln_fwd_kernelINS_13Kernel_traitsI13__nv_bfloat16fS2_fjLj6144ELj1ELj1ELj4ELj16ENS_18Kernel_traits_baseILj6144ES2_fS2_fjLj128EEEEEEEvNS_9FwdParamsE --------------------------
	.section	.nv.info._ZN10layer_norm13ln_fwd_kernelINS_13Kernel_traitsI13__nv_bfloat16fS2_fjLj6144ELj1ELj1ELj4ELj16ENS_18Kernel_traits_baseILj6144ES2_fS2_fjLj128EEEEEEEvNS_9FwdParamsE,"",@"SHT_CUDA_INFO"
	.sectionflags	@""
	.align	4


	//----- nvinfo : EIATTR_CUDA_API_VERSION
	.align		4
        /*0000*/ 	.byte	0x04, 0x37
        /*0002*/ 	.short	(.L_2237 - .L_2236)
.L_2236:
        /*0004*/ 	.word	0x00000082


	//----- nvinfo : EIATTR_KPARAM_INFO
	.align		4
.L_2237:
        /*0008*/ 	.byte	0x04, 0x17
        /*000a*/ 	.short	(.L_2239 - .L_2238)
.L_2238:
        /*000c*/ 	.word	0x00000000
        /*0010*/ 	.short	0x0000
        /*0012*/ 	.short	0x0000
        /*0014*/ 	.byte	0x00, 0xf0, 0x61, 0x01


	//----- nvinfo : EIATTR_SPARSE_MMA_MASK
	.align		4
.L_2239:
        /*0018*/ 	.byte	0x03, 0x50
        /*001a*/ 	.short	0x0000


	//----- nvinfo : EIATTR_MAXREG_COUNT
	.align		4
        /*001c*/ 	.byte	0x03, 0x1b
        /*001e*/ 	.short	0x00ff


	//----- nvinfo : EIATTR_NUM_BARRIERS
	.align		4
        /*0020*/ 	.byte	0x02, 0x4c
        /*0022*/ 	.byte	0x01
	.zero		1


	//----- nvinfo : EIATTR_MERCURY_ISA_VERSION
	.align		4
        /*0024*/ 	.byte	0x03, 0x5f
        /*0026*/ 	.short	0x0101


	//----- nvinfo : EIATTR_COOP_GROUP_MASK_REGIDS
	.align		4
        /*0028*/ 	.byte	0x04, 0x29
        /*002a*/ 	.short	(.L_2241 - .L_2240)


	//   ....[0]....
.L_2240:
        /*002c*/ 	.word	0xffffffff


	//   ....[1]....
        /*0030*/ 	.word	0xffffffff


	//   ....[2]....
        /*0034*/ 	.word	0xffffffff


	//   ....[3]....
        /*0038*/ 	.word	0xffffffff


	//   ....[4]....
        /*003c*/ 	.word	0xffffffff


	//   ....[5]....
        /*0040*/ 	.word	0xffffffff


	//   ....[6]....
        /*0044*/ 	.word	0xffffffff


	//   ....[7]....
        /*0048*/ 	.word	0xffffffff


	//   ....[8]....
        /*004c*/ 	.word	0xffffffff


	//   ....[9]....
        /*0050*/ 	.word	0xffffffff


	//   ....[10]....
        /*0054*/ 	.word	0xffffffff


	//   ....[11]....
        /*0058*/ 	.word	0xffffffff


	//   ....[12]....
        /*005c*/ 	.word	0xffffffff


	//   ....[13]....
        /*0060*/ 	.word	0xffffffff


	//   ....[14]....
        /*0064*/ 	.word	0xffffffff


	//   ....[15]....
        /*0068*/ 	.word	0xffffffff


	//   ....[16]....
        /*006c*/ 	.word	0xffffffff


	//   ....[17]....
        /*0070*/ 	.word	0xffffffff


	//   ....[18]....
        /*0074*/ 	.word	0x05000071


	//   ....[19]....
        /*0078*/ 	.word	0x05000071


	//   ....[20]....
        /*007c*/ 	.word	0x05000071


	//   ....[21]....
        /*0080*/ 	.word	0x05000071


	//   ....[22]....
        /*0084*/ 	.word	0x05000071


	//   ....[23]....
        /*0088*/ 	.word	0x05000071


	//   ....[24]....
        /*008c*/ 	.word	0x05000071


	//   ....[25]....
        /*0090*/ 	.word	0x05000071


	//   ....[26]....
        /*0094*/ 	.word	0x05000071


	//   ....[27]....
        /*0098*/ 	.word	0x05000071


	//----- nvinfo : EIATTR_COOP_GROUP_INSTR_OFFSETS
	.align		4
.L_2241:
        /*009c*/ 	.byte	0x04, 0x28
        /*009e*/ 	.short	(.L_2243 - .L_2242)


	//   ....[0]....
.L_2242:
        /*00a0*/ 	.word	0x00000880


	//   ....[1]....
        /*00a4*/ 	.word	0x000008a0


	//   ....[2]....
        /*00a8*/ 	.word	0x000008c0


	//   ....[3]....
        /*00ac*/ 	.word	0x000008e0


	//   ....[4]....
        /*00b0*/ 	.word	0x00000900


	//   ....[5]....
        /*00b4*/ 	.word	0x00000f30


	//   ....[6]....
        /*00b8*/ 	.word	0x00000f50


	//   ....[7]....
        /*00bc*/ 	.word	0x00000f70


	//   ....[8]....
        /*00c0*/ 	.word	0x00000f90


	//   ....[9]....
        /*00c4*/ 	.word	0x00000fb0


	//   ....[10]....
        /*00c8*/ 	.word	0x000010b0


	//   ....[11]....
        /*00cc*/ 	.word	0x00001150


	//   ....[12]....
        /*00d0*/ 	.word	0x00001170


	//   ....[13]....
        /*00d4*/ 	.word	0x00001180


	//   ....[14]....
        /*00d8*/ 	.word	0x00001200


	//   ....[15]....
        /*00dc*/ 	.word	0x00001260


	//   ....[16]....
        /*00e0*/ 	.word	0x00001300


	//   ....[17]....
        /*00e4*/ 	.word	0x00001350


	//   ....[18]....
        /*00e8*/ 	.word	0x00002af0


	//   ....[19]....
        /*00ec*/ 	.word	0x00002b60


	//   ....[20]....
        /*00f0*/ 	.word	0x00002bd0


	//   ....[21]....
        /*00f4*/ 	.word	0x00002c40


	//   ....[22]....
        /*00f8*/ 	.word	0x00002cb0


	//   ....[23]....
        /*00fc*/ 	.word	0x00003340


	//   ....[24]....
        /*0100*/ 	.word	0x000033b0


	//   ....[25]....
        /*0104*/ 	.word	0x00003420


	//   ....[26]....
        /*0108*/ 	.word	0x00003490


	//   ....[27]....
        /*010c*/ 	.word	0x00003500


	//----- nvinfo : EIATTR_EXIT_INSTR_OFFSETS
	.align		4
.L_2243:
        /*0110*/ 	.byte	0x04, 0x1c
        /*0112*/ 	.short	(.L_2245 - .L_2244)


	//   ....[0]....
.L_2244:
        /*0114*/ 	.word	0x00000060


	//   ....[1]....
        /*0118*/ 	.word	0x00002a90


	//----- nvinfo : EIATTR_MAX_THREADS
	.align		4
.L_2245:
        /*011c*/ 	.byte	0x04, 0x05
        /*011e*/ 	.short	(.L_2247 - .L_2246)
.L_2246:
        /*0120*/ 	.word	0x00000080
        /*0124*/ 	.word	0x00000001
        /*0128*/ 	.word	0x00000001


	//----- nvinfo : EIATTR_CRS_STACK_SIZE
	.align		4
.L_2247:
        /*012c*/ 	.byte	0x04, 0x1e
        /*012e*/ 	.short	(.L_2249 - .L_2248)
.L_2248:
        /*0130*/ 	.word	0x00000000


	//----- nvinfo : EIATTR_CBANK_PARAM_SIZE
	.align		4
.L_2249:
        /*0134*/ 	.byte	0x03, 0x19
        /*0136*/ 	.short	0x0058


	//----- nvinfo : EIATTR_PARAM_CBANK
	.align		4
        /*0138*/ 	.byte	0x04, 0x0a
        /*013a*/ 	.short	(.L_2251 - .L_2250)
	.align		4
.L_2250:
        /*013c*/ 	.word	index@(.nv.constant0._ZN10layer_norm13ln_fwd_kernelINS_13Kernel_traitsI13__nv_bfloat16fS2_fjLj6144ELj1ELj1ELj4ELj16ENS_18Kernel_traits_baseILj6144ES2_fS2_fjLj128EEEEEEEvNS_9FwdParamsE)
        /*0140*/ 	.short	0x0210
        /*0142*/ 	.short	0x0058


	//----- nvinfo : EIATTR_SW_WAR
	.align		4
.L_2251:
        /*0144*/ 	.byte	0x04, 0x36
        /*0146*/ 	.short	(.L_2253 - .L_2252)
.L_2252:
        /*0148*/ 	.word	0x00000008
.L_2253:


//--------------------- .nv.info._ZN10layer_norm13ln_fwd_kernelINS_13Kernel_traitsI13__nv_bfloat16S2_S2_fjLj6144ELj1ELj1ELj4ELj16ENS_18Kernel_traits_baseILj6144ES2_S2_S2_fjLj128EEEEEEEvNS_9FwdParamsE --------------------------
	.section	.nv.info._ZN10layer_norm13ln_fwd_kernelINS_13Kernel_traitsI13__nv_bfloat16S2_S2_fjLj6144ELj1ELj1ELj4ELj16ENS_18Kernel_traits_baseILj6144ES2_S2_S2_fjLj128EEEEEEEvNS_9FwdParamsE,"",@"SHT_CUDA_INFO"
	.sectionflags	@""
	.align	4


	//----- nvinfo : EIATTR_CUDA_API_VERSION
	.align		4
        /*0000*/ 	.byte	0x04, 0x37
        /*0002*/ 	.short	(.L_2255 - .L_2254)
.L_2254:
        /*0004*/ 	.word	0x00000082


	//----- nvinfo : EIATTR_KPARAM_INFO
	.align		4
.L_2255:
        /*0008*/ 	.byte	0x04, 0x17
        /*000a*/ 	.short	(.L_2257 - .L_2256)
.L_2256:
        /*000c*/ 	.word	0x00000000
        /*0010*/ 	.short	0x0000
        /*0012*/ 	.short	0x0000
        /*0014*/ 	.byte	0x00, 0xf0, 0x61, 0x01


	//----- nvinfo : EIATTR_SPARSE_MMA_MASK
	.align		4
.L_2257:
        /*0018*/ 	.byte	0x03, 0x50
        /*001a*/ 	.short	0x0000


	//----- nvinfo : EIATTR_MAXREG_COUNT
	.align		4
        /*001c*/ 	.byte	0x03, 0x1b
        /*001e*/ 	.short	0x00ff


	//----- nvinfo : EIATTR_NUM_BARRIERS
	.align		4
        /*0020*/ 	.byte	0x02, 0x4c
        /*0022*/ 	.byte	0x01
	.zero		1


	//----- nvinfo : EIATTR_MERCURY_ISA_VERSION
	.align		4
        /*0024*/ 	.byte	0x03, 0x5f
        /*0026*/ 	.short	0x0101


	//----- nvinfo : EIATTR_COOP_GROUP_MASK_REGIDS
	.align		4
        /*0028*/ 	.byte	0x04, 0x29
        /*002a*/ 	.short	(.L_2259 - .L_2258)


	//   ....[0]....
.L_2258:
        /*002c*/ 	.word	0xffffffff


	//   ....[1]....
        /*0030*/ 	.word	0xffffffff


	//   ....[2]....
        /*0034*/ 	.word	0xffffffff


	//   ....[3]....
        /*0038*/ 	.word	0xffffffff


	//   ....[4]....
        /*003c*/ 	.word	0xffffffff


	//   ....[5]....
        /*0040*/ 	.word	0xffffffff


	//   ....[6]....
        /*0044*/ 	.word	0xffffffff


	//   ....[7]....
        /*0048*/ 	.word	0xffffffff


	//   ....[8]....
        /*004c*/ 	.word	0xffffffff


	//   ....[9]....
        /*0050*/ 	.word	0xffffffff


	//   ....[10]....
        /*0054*/ 	.word	0xffffffff


	//   ....[11]....
        /*0058*/ 	.word	0xffffffff


	//   ....[12]....
        /*005c*/ 	.word	0xffffffff


	//   ....[13]....
        /*0060*/ 	.word	0xffffffff


	//   ....[14]....
        /*0064*/ 	.word	0xffffffff


	//   ....[15]....
        /*0068*/ 	.word	0xffffffff


	//   ....[16]....
        /*006c*/ 	.word	0xffffffff


	//   ....[17]....
        /*0070*/ 	.word	0xffffffff


	//   ....[18]....
        /*0074*/ 	.word	0x05000064


	//   ....[19]....
        /*0078*/ 	.word	0x05000064


	//   ....[20]....
        /*007c*/ 	.word	0x05000064


	//   ....[21]....
        /*0080*/ 	.word	0x05000064


	//   ....[22]....
        /*0084*/ 	.word	0x05000064


	//   ....[23]....
        /*0088*/ 	.word	0x05000064


	//   ....[24]....
        /*008c*/ 	.word	0x05000064


	//   ....[25]....
        /*0090*/ 	.word	0x05000064


	//   ....[26]....
        /*0094*/ 	.word	0x05000064


	//   ....[27]....
        /*0098*/ 	.word	0x05000064


	//----- nvinfo : EIATTR_COOP_GROUP_INSTR_OFFSETS
	.align		4
.L_2259:
        /*009c*/ 	.byte	0x04, 0x28
        /*009e*/ 	.short	(.L_2261 - .L_2260)


	//   ....[0]....
.L_2260:
        /*00a0*/ 	.word	0x00000b20


	//   ....[1]....
        /*00a4*/ 	.word	0x00000b40


	//   ....[2]....
        /*00a8*/ 	.word	0x00000b60


	//   ....[3]....
        /*00ac*/ 	.word	0x00000b80


	//   ....[4]....
        /*00b0*/ 	.word	0x00000ba0


	//   ....[5]....
        /*00b4*/ 	.word	0x000011d0


	//   ....[6]....
        /*00b8*/ 	.word	0x000011f0


	//   ....[7]....
        /*00bc*/ 	.word	0x00001210


	//   ....[8]....
        /*00c0*/ 	.word	0x00001230


	//   ....[9]....
        /*00c4*/ 	.word	0x00001250


	//   ....[10]....
        /*00c8*/ 	.word	0x00001350


	//   ....[11]....
        /*00cc*/ 	.word	0x00001400


	//   ....[12]....
        /*00d0*/ 	.word	0x00001410


	//   ....[13]....
        /*00d4*/ 	.word	0x00001460


	//   ....[14]....
        /*00d8*/ 	.word	0x000014a0


	//   ....[15]....
        /*00dc*/ 	.word	0x000014d0


	//   ....[16]....
        /*00e0*/ 	.word	0x000015a0


	//   ....[17]....
        /*00e4*/ 	.word	0x000015b0


	//   ....[18]....
        /*00e8*/ 	.word	0x000020b0


	//   ....[19]....
        /*00ec*/ 	.word	0x00002120


	//   ....[20]....
        /*00f0*/ 	.word	0x00002190


	//   ....[21]....
        /*00f4*/ 	.word	0x00002200


	//   ....[22]....
        /*00f8*/ 	.word	0x00002270


	//   ....[23]....
        /*00fc*/ 	.word	0x000028f0


	//   ....[24]....
        /*0100*/ 	.word	0x00002960


	//   ....[25]....
        /*0104*/ 	.word	0x000029d0


	//   ....[26]....
        /*0108*/ 	.word	0x00002a40


	//   ....[27]....
        /*010c*/ 	.word	0x00002ab0


	//----- nvinfo : EIATTR_EXIT_INSTR_OFFSETS
	.align		4
.L_2261:
        /*0110*/ 	.byte	0x04, 0x1c
        /*0112*/ 	.short	(.L_2263 - .L_2262)


	//   ....[0]....
.L_2262:
        /*0114*/ 	.word	0x00000060


	//   ....[1]....
        /*0118*/ 	.word	0x00002050


	//----- nvinfo : EIATTR_MAX_THREADS
	.align		4
.L_2263:
        /*011c*/ 	.byte	0x04, 0x05
        /*011e*/ 	.short	(.L_2265 - .L_2264)
.L_2264:
        /*0120*/ 	.word	0x00000080
        /*0124*/ 	.word	0x00000001
        /*0128*/ 	.word	0x00000001


	//----- nvinfo : EIATTR_CRS_STACK_SIZE
	.align		4
.L_2265:
        /*012c*/ 	.byte	0x04, 0x1e
        /*012e*/ 	.short	(.L_2267 - .L_2266)
.L_2266:
        /*0130*/ 	.word	0x00000000


	//----- nvinfo : EIATTR_CBANK_PARAM_SIZE
	.align		4
.L_2267:
        /*0134*/ 	.byte	0x03, 0x19
        /*0136*/ 	.short	0x0058


	//----- nvinfo : EIATTR_PARAM_CBANK
	.align		4
        /*0138*/ 	.byte	0x04, 0x0a
        /*013a*/ 	.short	(.L_2269 - .L_2268)
	.align		4
.L_2268:
        /*013c*/ 	.word	index@(.nv.constant0._ZN10layer_norm13ln_fwd_kernelINS_13Kernel_traitsI13__nv_bfloat16S2_S2_fjLj6144ELj1ELj1ELj4ELj16ENS_18Kernel_traits_baseILj6144ES2_S2_S2_fjLj128EEEEEEEvNS_9FwdParamsE)
        /*0140*/ 	.short	0x0210
        /*0142*/ 	.short	0x0058


	//----- nvinfo : EIATTR_SW_WAR
	.align		4
.L_2269:
        /*0144*/ 	.byte	0x04, 0x36
        /*0146*/ 	.short	(.L_2271 - .L_2270)
.L_2270:
        /*0148*/ 	.word	0x00000008
.L_2271:


//--------------------- .nv.info._ZN10layer_norm13ln_fwd_kernelINS_13Kernel_traitsI6__halffS2_fjLj6144ELj1ELj1ELj4ELj16ENS_18Kernel_traits_baseILj6144ES2_fS2_fjLj128EEEEEEEvNS_9FwdParamsE --------------------------
	.section	.nv.info._ZN10layer_norm13ln_fwd_kernelINS_13Kernel_traitsI6__halffS2_fjLj6144ELj1ELj1ELj4ELj16ENS_18Kernel_traits_baseILj6144ES2_fS2_fjLj128EEEEEEEvNS_9FwdParamsE,"",@"SHT_CUDA_INFO"
	.sectionflags	@""
	.align	4


	//----- nvinfo : EIATTR_CUDA_API_VERSION
	.align		4
        /*0000*/ 	.byte	0x04, 0x37
        /*0002*/ 	.short	(.L_2273 - .L_2272)
.L_2272:
        /*0004*/ 	.word	0x00000082


	//----- nvinfo : EIATTR_KPARAM_INFO
	.align		4
.L_2273:
        /*0008*/ 	.byte	0x04, 0x17
        /*000a*/ 	.short	(.L_2275 - .L_2274)
.L_2274:
        /*000c*/ 	.word	0x00000000
        /*0010*/ 	.short	0x0000
        /*0012*/ 	.short	0x0000
        /*0014*/ 	.byte	0x00, 0xf0, 0x61, 0x01


	//----- nvinfo : EIATTR_SPARSE_MMA_MASK
	.align		4
.L_2275:
        /*0018*/ 	.byte	0x03, 0x50
        /*001a*/ 	.short	0x0000


	//----- nvinfo : EIATTR_MAXREG_COUNT
	.align		4
        /*001c*/ 	.byte	0x03, 0x1b
        /*001e*/ 	.short	0x00ff


	//----- nvinfo : EIATTR_NUM_BARRIERS
	.align		4
        /*0020*/ 	.byte	0x02, 0x4c
        /*0022*/ 	.byte	0x01
	.zero		1


	//----- nvinfo : EIATTR_MERCURY_ISA_VERSION
	.align		4
        /*0024*/ 	.byte	0x03, 0x5f
        /*0026*/ 	.short	0x0101


	//----- nvinfo : EIATTR_COOP_GROUP_MASK_REGIDS
	.align		4
        /*0028*/ 	.byte	0x04, 0x29
        /*002a*/ 	.short	(.L_2277 - .L_2276)


	//   ....[0]....
.L_2276:
        /*002c*/ 	.word	0xffffffff


	//   ....[1]....
        /*0030*/ 	.word	0xffffffff


	//   ....[2]....
        /*0034*/ 	.word	0xffffffff


	//   ....[3]....
        /*0038*/ 	.word	0xffffffff


	//   ....[4]....
        /*003c*/ 	.word	0xffffffff


	//   ....[5]....
        /*0040*/ 	.word	0xffffffff


	//   ....[6]....
        /*0044*/ 	.word	0xffffffff


	//   ....[7]....
        /*0048*/ 	.word	0xffffffff


	//   ....[8]....
        /*004c*/ 	.word	0xffffffff


	//   ....[9]....
        /*0050*/ 	.word	0xffffffff


	//   ....[10]....
        /*0054*/ 	.word	0xffffffff


	//   ....[11]....
        /*0058*/ 	.word	0xffffffff


	//   ....[12]....
        /*005c*/ 	.word	0xffffffff


	//   ....[13]....
        /*0060*/ 	.word	0xffffffff


	//   ....[14]....
        /*0064*/ 	.word	0xffffffff


	//   ....[15]....
        /*0068*/ 	.word	0xffffffff


	//   ....[16]....
        /*006c*/ 	.word	0xffffffff


	//   ....[17]....
        /*0070*/ 	.word	0xffffffff


	//   ....[18]....
        /*0074*/ 	.word	0x05000071


	//   ....[19]....
        /*0078*/ 	.word	0x05000071


	//   ....[20]....
        /*007c*/ 	.word	0x05000071


	//   ....[21]....
        /*0080*/ 	.word	0x05000071


	//   ....[22]....
        /*0084*/ 	.word	0x05000071


	//   ....[23]....
        /*0088*/ 	.word	0x05000071


	//   ....[24]....
        /*008c*/ 	.word	0x05000071


	//   ....[25]....
        /*0090*/ 	.word	0x05000071


	//   ....[26]....
        /*0094*/ 	.word	0x05000071


	//   ....[27]....
        /*0098*/ 	.word	0x05000071


	//----- nvinfo : EIATTR_COOP_GROUP_INSTR_OFFSETS
	.align		4
.L_2277:
        /*009c*/ 	.byte	0x04, 0x28
        /*009e*/ 	.short	(.L_2279 - .L_2278)


	//   ....[0]....
.L_2278:
        /*00a0*/ 	.word	0x00000880


	//   ....[1]....
        /*00a4*/ 	.word	0x000008a0


	//   ....[2]....
        /*00a8*/ 	.word	0x000008c0


	//   ....[3]....
        /*00ac*/ 	.word	0x000008e0


	//   ....[4]....
        /*00b0*/ 	.word	0x00000900


	//   ....[5]....
        /*00b4*/ 	.word	0x00000f30


	//   ....[6]....
        /*00b8*/ 	.word	0x00000f50


	//   ....[7]....
        /*00bc*/ 	.word	0x00000f70


	//   ....[8]....
        /*00c0*/ 	.word	0x00000f90


	//   ....[9]....
        /*00c4*/ 	.word	0x00000fb0


	//   ....[10]....
        /*00c8*/ 	.word	0x000010b0


	//   ....[11]....
        /*00cc*/ 	.word	0x00001150


	//   ....[12]....
        /*00d0*/ 	.word	0x00001170


	//   ....[13]....
        /*00d4*/ 	.word	0x00001180


	//   ....[14]....
        /*00d8*/ 	.word	0x00001200


	//   ....[15]....
        /*00dc*/ 	.word	0x00001260


	//   ....[16]....
        /*00e0*/ 	.word	0x00001300


	//   ....[17]....
        /*00e4*/ 	.word	0x00001350


	//   ....[18]....
        /*00e8*/ 	.word	0x00002af0


	//   ....[19]....
        /*00ec*/ 	.word	0x00002b60


	//   ....[20]....
        /*00f0*/ 	.word	0x00002bd0


	//   ....[21]....
        /*00f4*/ 	.word	0x00002c40


	//   ....[22]....
        /*00f8*/ 	.word	0x00002cb0


	//   ....[23]....
        /*00fc*/ 	.word	0x00003340


	//   ....[24]....
        /*0100*/ 	.word	0x000033b0


	//   ....[25]....
        /*0104*/ 	.word	0x00003420


	//   ....[26]....
        /*0108*/ 	.word	0x00003490


	//   ....[27]....
        /*010c*/ 	.word	0x00003500


	//----- nvinfo : EIATTR_EXIT_INSTR_OFFSETS
	.align		4
.L_2279:
        /*0110*/ 	.byte	0x04, 0x1c
        /*0112*/ 	.short	(.L_2281 - .L_2280)


	//   ....[0]....
.L_2280:
        /*0114*/ 	.word	0x00000060


	//   ....[1]....
        /*0118*/ 	.word	0x00002a90


	//----- nvinfo : EIATTR_MAX_THREADS
	.align		4
.L_2281:
        /*011c*/ 	.byte	0x04, 0x05
        /*011e*/ 	.short	(.L_2283 - .L_2282)
.L_2282:
        /*0120*/ 	.word	0x00000080
        /*0124*/ 	.word	0x00000001
        /*0128*/ 	.word	0x00000001


	//----- nvinfo : EIATTR_CRS_STACK_SIZE
	.align		4
.L_2283:
        /*012c*/ 	.byte	0x04, 0x1e
        /*012e*/ 	.short	(.L_2285 - .L_2284)
.L_2284:
        /*0130*/ 	.word	0x00000000


	//----- nvinfo : EIATTR_CBANK_PARAM_SIZE
	.align		4
.L_2285:
        /*0134*/ 	.byte	0x03, 0x19
        /*0136*/ 	.short	0x0058


	//----- nvinfo : EIATTR_PARAM_CBANK
	.align		4
        /*0138*/ 	.byte	0x04, 0x0a
        /*013a*/ 	.short	(.L_2287 - .L_2286)
	.align		4
.L_2286:
        /*013c*/ 	.word	index@(.nv.constant0._ZN10layer_norm13ln_fwd_kernelINS_13Kernel_traitsI6__halffS2_fjLj6144ELj1ELj1ELj4ELj16ENS_18Kernel_traits_baseILj6144ES2_fS2_fjLj128EEEEEEEvNS_9FwdParamsE)
        /*0140*/ 	.short	0x0210
        /*0142*/ 	.short	0x0058


	//----- nvinfo : EIATTR_SW_WAR
	.align		4
.L_2287:
        /*0144*/ 	.byte	0x04, 0x36
        /*0146*/ 	.short	(.L_2289 - .L_2288)
.L_2288:
        /*0148*/ 	.word	0x00000008
.L_2289:


//--------------------- .nv.info._ZN10layer_norm13ln_fwd_kernelINS_13Kernel_traitsI6__halfS2_S2_fjLj6144ELj1ELj1ELj4ELj16ENS_18Kernel_traits_baseILj6144ES2_S2_S2_fjLj128EEEEEEEvNS_9FwdParamsE --------------------------
	.section	.nv.info._ZN10layer_norm13ln_fwd_kernelINS_13Kernel_traitsI6__halfS2_S2_fjLj6144ELj1ELj1ELj4ELj16ENS_18Kernel_traits_baseILj6144ES2_S2_S2_fjLj128EEEEEEEvNS_9FwdParamsE,"",@"SHT_CUDA_INFO"
	.sectionflags	@""
	.align	4


	//----- nvinfo : EIATTR_CUDA_API_VERSION
	.align		4
        /*0000*/ 	.byte	0x04, 0x37
        /*0002*/ 	.short	(.L_2291 - .L_2290)
.L_2290:
        /*0004*/ 	.word	0x00000082


	//----- nvinfo : EIATTR_KPARAM_INFO
	.align		4
.L_2291:
        /*0008*/ 	.byte	0x04, 0x17
        /*000a*/ 	.short	(.L_2293 - .L_2292)
.L_2292:
        /*000c*/ 	.word	0x00000000
        /*0010*/ 	.short	0x0000
        /*0012*/ 	.short	0x0000
        /*0014*/ 	.byte	0x00, 0xf0, 0x61, 0x01


	//----- nvinfo : EIATTR_SPARSE_MMA_MASK
	.align		4
.L_2293:
        /*0018*/ 	.byte	0x03, 0x50
        /*001a*/ 	.short	0x0000


	//----- nvinfo : EIATTR_MAXREG_COUNT
	.align		4
        /*001c*/ 	.byte	0x03, 0x1b
        /*001e*/ 	.short	0x00ff


	//----- nvinfo : EIATTR_NUM_BARRIERS
	.align		4
        /*0020*/ 	.byte	0x02, 0x4c
        /*0022*/ 	.byte	0x01
	.zero		1


	//----- nvinfo : EIATTR_MERCURY_ISA_VERSION
	.align		4
        /*0024*/ 	.byte	0x03, 0x5f
        /*0026*/ 	.short	0x0101


	//----- nvinfo : EIATTR_COOP_GROUP_MASK_REGIDS
	.align		4
        /*0028*/ 	.byte	0x04, 0x29
        /*002a*/ 	.short	(.L_2295 - .L_2294)


	//   ....[0]....
.L_2294:
        /*002c*/ 	.word	0xffffffff


	//   ....[1]....
        /*0030*/ 	.word	0xffffffff


	//   ....[2]....
        /*0034*/ 	.word	0xffffffff


	//   ....[3]....
        /*0038*/ 	.word	0xffffffff


	//   ....[4]....
        /*003c*/ 	.word	0xffffffff


	//   ....[5]....
        /*0040*/ 	.word	0xffffffff


	//   ....[6]....
        /*0044*/ 	.word	0xffffffff


	//   ....[7]....
        /*0048*/ 	.word	0xffffffff


	//   ....[8]....
        /*004c*/ 	.word	0xffffffff


	//   ....[9]....
        /*0050*/ 	.word	0xffffffff


	//   ....[10]....
        /*0054*/ 	.word	0xffffffff


	//   ....[11]....
        /*0058*/ 	.word	0xffffffff


	//   ....[12]....
        /*005c*/ 	.word	0xffffffff


	//   ....[13]....
        /*0060*/ 	.word	0xffffffff


	//   ....[14]....
        /*0064*/ 	.word	0xffffffff


	//   ....[15]....
        /*0068*/ 	.word	0xffffffff


	//   ....[16]....
        /*006c*/ 	.word	0xffffffff


	//   ....[17]....
        /*0070*/ 	.word	0xffffffff


	//   ....[18]....
        /*0074*/ 	.word	0x05000064


	//   ....[19]....
        /*0078*/ 	.word	0x05000064


	//   ....[20]....
        /*007c*/ 	.word	0x05000064


	//   ....[21]....
        /*0080*/ 	.word	0x05000064


	//   ....[22]....
        /*0084*/ 	.word	0x05000064


	//   ....[23]....
        /*0088*/ 	.word	0x05000064


	//   ....[24]....
        /*008c*/ 	.word	0x05000064


	//   ....[25]....
        /*0090*/ 	.word	0x05000064


	//   ....[26]....
        /*0094*/ 	.word	0x05000064


	//   ....[27]....
        /*0098*/ 	.word	0x05000064


	//----- nvinfo : EIATTR_COOP_GROUP_INSTR_OFFSETS
	.align		4
.L_2295:
        /*009c*/ 	.byte	0x04, 0x28
        /*009e*/ 	.short	(.L_2297 - .L_2296)


	//   ....[0]....
.L_2296:
        /*00a0*/ 	.word	0x000009a0


	//   ....[1]....
        /*00a4*/ 	.word	0x000009c0


	//   ....[2]....
        /*00a8*/ 	.word	0x000009e0


	//   ....[3]....
        /*00ac*/ 	.word	0x00000a00


	//   ....[4]....
        /*00b0*/ 	.word	0x00000a20


	//   ....[5]....
        /*00b4*/ 	.word	0x00001050


	//   ....[6]....
        /*00b8*/ 	.word	0x00001070


	//   ....[7]....
        /*00bc*/ 	.word	0x00001090


	//   ....[8]....
        /*00c0*/ 	.word	0x000010b0


	//   ....[9]....
        /*00c4*/ 	.word	0x000010d0


	//   ....[10]....
        /*00c8*/ 	.word	0x000011d0


	//   ....[11]....
        /*00cc*/ 	.word	0x00001280


	//   ....[12]....
        /*00d0*/ 	.word	0x00001290


	//   ....[13]....
        /*00d4*/ 	.word	0x000012e0


	//   ....[14]....
        /*00d8*/ 	.word	0x00001320


	//   ....[15]....
        /*00dc*/ 	.word	0x00001350


	//   ....[16]....
        /*00e0*/ 	.word	0x00001420


	//   ....[17]....
        /*00e4*/ 	.word	0x00001430


	//   ....[18]....
        /*00e8*/ 	.word	0x00001f30


	//   ....[19]....
        /*00ec*/ 	.word	0x00001fa0


	//   ....[20]....
        /*00f0*/ 	.word	0x00002010


	//   ....[21]....
        /*00f4*/ 	.word	0x00002080


	//   ....[22]....
        /*00f8*/ 	.word	0x000020f0


	//   ....[23]....
        /*00fc*/ 	.word	0x00002770


	//   ....[24]....
        /*0100*/ 	.word	0x000027e0


	//   ....[25]....
        /*0104*/ 	.word	0x00002850


	//   ....[26]....
        /*0108*/ 	.word	0x000028c0


	//   ....[27]....
        /*010c*/ 	.word	0x00002930


	//----- nvinfo : EIATTR_EXIT_INSTR_OFFSETS
	.align		4
.L_2297:
        /*0110*/ 	.byte	0x04, 0x1c
        /*0112*/ 	.short	(.L_2299 - .L_2298)


	//   ....[0]....
.L_2298:
        /*0114*/ 	.word	0x00000060


	//   ....[1]....
        /*0118*/ 	.word	0x00001ed0


	//----- nvinfo : EIATTR_MAX_THREADS
	.align		4
.L_2299:
        /*011c*/ 	.byte	0x04, 0x05
        /*011e*/ 	.short	(.L_2301 - .L_2300)
.L_2300:
        /*0120*/ 	.word	0x00000080
        /*0124*/ 	.word	0x00000001
        /*0128*/ 	.word	0x00000001


	//----- nvinfo : EIATTR_CRS_STACK_SIZE
	.align		4
.L_2301:
        /*012c*/ 	.byte	0x04, 0x1e
        /*012e*/ 	.short	(.L_2303 - .L_2302)
.L_2302:
        /*0130*/ 	.word	0x00000000


	//----- nvinfo : EIATTR_CBANK_PARAM_SIZE
	.align		4
.L_2303:
        /*0134*/ 	.byte	0x03, 0x19
        /*0136*/ 	.short	0x0058


	//----- nvinfo : EIATTR_PARAM_CBANK
	.align		4
        /*0138*/ 	.byte	0x04, 0x0a
        /*013a*/ 	.short	(.L_2305 - .L_2304)
	.align		4
.L_2304:
        /*013c*/ 	.word	index@(.nv.constant0._ZN10layer_norm13ln_fwd_kernelINS_13Kernel_traitsI6__halfS2_S2_fjLj6144ELj1ELj1ELj4ELj16ENS_18Kernel_traits_baseILj6144ES2_S2_S2_fjLj128EEEEEEEvNS_9FwdParamsE)
        /*0140*/ 	.short	0x0210
        /*0142*/ 	.short	0x0058


	//----- nvinfo : EIATTR_SW_WAR
	.align		4
.L_2305:
        /*0144*/ 	.byte	0x04, 0x36
        /*0146*/ 	.short	(.L_2307 - .L_2306)
.L_2306:
        /*0148*/ 	.word	0x00000008
.L_2307:


//--------------------- .nv.info._ZN10layer_norm13ln_fwd_kernelINS_13Kernel_traitsIffffjLj6144ELj1ELj1ELj4ELj16ENS_18Kernel_traits_baseILj6144EffffjLj128EEEEEEEvNS_9FwdParamsE --------------------------
	.section	.nv.info._ZN10layer_norm13ln_fwd_kernelINS_13Kernel_traitsIffffjLj6144ELj1ELj1ELj4ELj16ENS_18Kernel_traits_baseILj6144EffffjLj128EEEEEEEvNS_9FwdParamsE,"",@"SHT_CUDA_INFO"
	.sectionflags	@""
	.align	4


	//----- nvinfo : EIATTR_CUDA_API_VERSION
	.align		4
        /*0000*/ 	.byte	0x04, 0x37
        /*0002*/ 	.short	(.L_2309 - .L_2308)
.L_2308:
        /*0004*/ 	.word	0x00000082


	//----- nvinfo : EIATTR_KPARAM_INFO
	.align		4
.L_2309:
        /*0008*/ 	.byte	0x04, 0x17
        /*000a*/ 	.short	(.L_2311 - .L_2310)
.L_2310:
        /*000c*/ 	.word	0x00000000
        /*0010*/ 	.short	0x0000
        /*0012*/ 	.short	0x0000
        /*0014*/ 	.byte	0x00, 0xf0, 0x61, 0x01


	//----- nvinfo : EIATTR_SPARSE_MMA_MASK
	.align		4
.L_2311:
        /*0018*/ 	.byte	0x03, 0x50
        /*001a*/ 	.short	0x0000


	//----- nvinfo : EIATTR_MAXREG_COUNT
	.align		4
        /*001c*/ 	.byte	0x03, 0x1b
        /*001e*/ 	.short	0x00ff


	//----- nvinfo : EIATTR_NUM_BARRIERS
	.align		4
        /*0020*/ 	.byte	0x02, 0x4c
        /*0022*/ 	.byte	0x01
	.zero		1


	//----- nvinfo : EIATTR_MERCURY_ISA_VERSION
	.align		4
        /*0024*/ 	.byte	0x03, 0x5f
        /*0026*/ 	.short	0x0101


	//----- nvinfo : EIATTR_COOP_GROUP_MASK_REGIDS
	.align		4
        /*0028*/ 	.byte	0x04, 0x29
        /*002a*/ 	.short	(.L_2313 - .L_2312)


	//   ....[0]....
.L_2312:
        /*002c*/ 	.word	0xffffffff


	//   ....[1]....
        /*0030*/ 	.word	0xffffffff


	//   ....[2]....
        /*0034*/ 	.word	0xffffffff


	//   ....[3]....
        /*0038*/ 	.word	0xffffffff


	//   ....[4]....
        /*003c*/ 	.word	0xffffffff


	//   ....[5]....
        /*0040*/ 	.word	0xffffffff


	//   ....[6]....
        /*0044*/ 	.word	0xffffffff


	//   ....[7]....
        /*0048*/ 	.word	0xffffffff


	//   ....[8]....
        /*004c*/ 	.word	0xffffffff


	//   ....[9]....
        /*0050*/ 	.word	0xffffffff


	//   ....[10]....
        /*0054*/ 	.word	0xffffffff


	//   ....[11]....
        /*0058*/ 	.word	0xffffffff


	//   ....[12]....
        /*005c*/ 	.word	0xffffffff


	//   ....[13]....
        /*0060*/ 	.word	0xffffffff


	//   ....[14]....
        /*0064*/ 	.word	0xffffffff


	//   ....[15]....
        /*0068*/ 	.word	0xffffffff


	//   ....[16]....
        /*006c*/ 	.word	0xffffffff


	//   ....[17]....
        /*0070*/ 	.word	0xffffffff


	//   ....[18]....
        /*0074*/ 	.word	0x0500009d


	//   ....[19]....
        /*0078*/ 	.word	0x0500009d


	//   ....[20]....
        /*007c*/ 	.word	0x0500009d


	//   ....[21]....
        /*0080*/ 	.word	0x0500009d


	//   ....[22]....
        /*0084*/ 	.word	0x0500009d


	//   ....[23]....
        /*0088*/ 	.word	0x0500009d


	//   ....[24]....
        /*008c*/ 	.word	0x0500009d


	//   ....[25]....
        /*0090*/ 	.word	0x0500009d


	//   ....[26]....
        /*0094*/ 	.word	0x0500009d


	//   ....[27]....
        /*0098*/ 	.word	0x0500009d


	//----- nvinfo : EIATTR_COOP_GROUP_INSTR_OFFSETS
	.align		4
.L_2313:
        /*009c*/ 	.byte	0x04, 0x28
        /*009e*/ 	.short	(.L_2315 - .L_2314)


	//   ....[0]....
.L_2314:
        /*00a0*/ 	.word	0x000008e0


	//   ....[1]....
        /*00a4*/ 	.word	0x00000900


	//   ....[2]....
        /*00a8*/ 	.word	0x00000920


	//   ....[3]....
        /*00ac*/ 	.word	0x00000940


	//   ....[4]....
        /*00b0*/ 	.word	0x00000960


	//   ....[5]....
        /*00b4*/ 	.word	0x00000f90


	//   ....[6]....
        /*00b8*/ 	.word	0x00000fb0


	//   ....[7]....
        /*00bc*/ 	.word	0x00000fd0


	//   ....[8]....
        /*00c0*/ 	.word	0x00000ff0


	//   ....[9]....
        /*00c4*/ 	.word	0x00001010


	//   ....[10]....
        /*00c8*/ 	.word	0x00001180


	//   ....[11]....
        /*00cc*/ 	.word	0x00001190


	//   ....[12]....
        /*00d0*/ 	.word	0x000011e0


	//   ....[13]....
        /*00d4*/ 	.word	0x00001260


	//   ....[14]....
        /*00d8*/ 	.word	0x00001270


	//   ....[15]....
        /*00dc*/ 	.word	0x00001280


	//   ....[16]....
        /*00e0*/ 	.word	0x00001350


	//   ....[17]....
        /*00e4*/ 	.word	0x00001360


	//   ....[18]....
        /*00e8*/ 	.word	0x00002000


	//   ....[19]....
        /*00ec*/ 	.word	0x00002060


	//   ....[20]....
        /*00f0*/ 	.word	0x000020c0


	//   ....[21]....
        /*00f4*/ 	.word	0x00002120


	//   ....[22]....
        /*00f8*/ 	.word	0x00002170


	//   ....[23]....
        /*00fc*/ 	.word	0x000027e0


	//   ....[24]....
        /*0100*/ 	.word	0x00002840


	//   ....[25]....
        /*0104*/ 	.word	0x000028a0


	//   ....[26]....
        /*0108*/ 	.word	0x000028f0


	//   ....[27]....
        /*010c*/ 	.word	0x00002940


	//----- nvinfo : EIATTR_EXIT_INSTR_OFFSETS
	.align		4
.L_2315:
        /*0110*/ 	.byte	0x04, 0x1c
        /*0112*/ 	.short	(.L_2317 - .L_2316)


	//   ....[0]....
.L_2316:
        /*0114*/ 	.word	0x00000070


	//   ....[1]....
        /*0118*/ 	.word	0x00001fb0


	//----- nvinfo : EIATTR_MAX_THREADS
	.align		4
.L_2317:
        /*011c*/ 	.byte	0x04, 0x05
        /*011e*/ 	.short	(.L_2319 - .L_2318)
.L_2318:
        /*0120*/ 	.word	0x00000080
        /*0124*/ 	.word	0x00000001
        /*0128*/ 	.word	0x00000001


	//----- nvinfo : EIATTR_CRS_STACK_SIZE
	.align		4
.L_2319:
        /*012c*/ 	.byte	0x04, 0x1e
        /*012e*/ 	.short	(.L_2321 - .L_2320)
.L_2320:
        /*0130*/ 	.word	0x00000000


	//----- nvinfo : EIATTR_CBANK_PARAM_SIZE
	.align		4
.L_2321:
        /*0134*/ 	.byte	0x03, 0x19
        /*0136*/ 	.short	0x0058


	//----- nvinfo : EIATTR_PARAM_CBANK
	.align		4
        /*0138*/ 	.byte	0x04, 0x0a
        /*013a*/ 	.short	(.L_2323 - .L_2322)
	.align		4
.L_2322:
        /*013c*/ 	.word	index@(.nv.constant0._ZN10layer_norm13ln_fwd_kernelINS_13Kernel_traitsIffffjLj6144ELj1ELj1ELj4ELj16ENS_18Kernel_traits_baseILj6144EffffjLj128EEEEEEEvNS_9FwdParamsE)
        /*0140*/ 	.short	0x0210
        /*0142*/ 	.short	0x0058


	//----- nvinfo : EIATTR_SW_WAR
	.align		4
.L_2323:
        /*0144*/ 	.byte	0x04, 0x36
        /*0146*/ 	.short	(.L_2325 - .L_2324)
.L_2324:
        /*0148*/ 	.word	0x00000008
.L_2325:


//--------------------- .nv.info._ZN10layer_norm13ln_fwd_kernelINS_13Kernel_traitsI13__nv_bfloat16fS2_fjLj5120ELj1ELj1ELj4ELj16ENS_18Kernel_traits_baseILj5120ES2_fS2_fjLj128EEEEEEEvNS_9FwdParamsE --------------------------
	.section	.nv.info._ZN10layer_norm13ln_fwd_kernelINS_13Kernel_traitsI13__nv_bfloat16fS2_fjLj5120ELj1ELj1ELj4ELj16ENS_18Kernel_traits_baseILj5120ES2_fS2_fjLj128EEEEEEEvNS_9FwdParamsE,"",@"SHT_CUDA_INFO"
	.sectionflags	@""
	.align	4


	//----- nvinfo : EIATTR_CUDA_API_VERSION
	.align		4
        /*0000*/ 	.byte	0x04, 0x37
        /*0002*/ 	.short	(.L_2327 - .L_2326)
.L_2326:
        /*0004*/ 	.word	0x00000082


	//----- nvinfo : EIATTR_KPARAM_INFO
	.align		4
.L_2327:
        /*0008*/ 	.byte	0x04, 0x17
        /*000a*/ 	.short	(.L_2329 - .L_2328)
.L_2328:
        /*000c*/ 	.word	0x00000000
        /*0010*/ 	.short	0x0000
        /*0012*/ 	.short	0x0000
        /*0014*/ 	.byte	0x00, 0xf0, 0x61, 0x01


	//----- nvinfo : EIATTR_SPARSE_MMA_MASK
	.align		4
.L_2329:
        /*0018*/ 	.byte	0x03, 0x50
        /*001a*/ 	.short	0x0000


	//----- nvinfo : EIATTR_MAXREG_COUNT
	.align		4
        /*001c*/ 	.byte	0x03, 0x1b
        /*001e*/ 	.short	0x00ff


	//----- nvinfo : EIATTR_NUM_BARRIERS
	.align		4
        /*0020*/ 	.byte	0x02, 0x4c
        /*0022*/ 	.byte	0x01
	.zero		1


	//----- nvinfo : EIATTR_MERCURY_ISA_VERSION
	.align		4
        /*0024*/ 	.byte	0x03, 0x5f
        /*0026*/ 	.short	0x0101


	//----- nvinfo : EIATTR_COOP_GROUP_MASK_REGIDS
	.align		4
        /*0028*/ 	.byte	0x04, 0x29
        /*002a*/ 	.short	(.L_2331 - .L_2330)


	//   ....[0]....
.L_2330:
        /*002c*/ 	.word	0xffffffff


	//   ....[1]....
        /*0030*/ 	.word	0xffffffff


	//   ....[2]....
        /*0034*/ 	.word	0xffffffff


	//   ....[3]....
        /*0038*/ 	.word	0xffffffff


	//   ....[4]....
        /*003c*/ 	.word	0xffffffff


	//   ....[5]....
        /*0040*/ 	.word	0xffffffff


	//   ....[6]....
        /*0044*/ 	.word	0xffffffff


	//   ....[7]....
        /*0048*/ 	.word	0xffffffff


	//   ....[8]....
        /*004c*/ 	.word	0xffffffff


	//   ....[9]....
        /*0050*/ 	.word	0xffffffff


	//   ....[10]....
        /*0054*/ 	.word	0xffffffff


	//   ....[11]....
        /*0058*/ 	.word	0xffffffff


	//   ....[12]....
        /*005c*/ 	.word	0xffffffff


	//   ....[13]....
        /*0060*/ 	.word	0xffffffff


	//   ....[14]....
        /*0064*/ 	.word	0xffffffff


	//   ....[15]....
        /*0068*/ 	.word	0xffffffff


	//   ....[16]....
        /*006c*/ 	.word	0xffffffff


	//   ....[17]....
        /*0070*/ 	.word	0xffffffff


	//   ....[18]....
        /*0074*/ 	.word	0x05000066


	//   ....[19]....
        /*0078*/ 	.word	0x05000066


	//   ....[20]....
        /*007c*/ 	.word	0x05000066


	//   ....[21]....
        /*0080*/ 	.word	0x05000066


	//   ....[22]....
        /*0084*/ 	.word	0x05000066


	//   ....[23]....
        /*0088*/ 	.word	0x05000066


	//   ....[24]....
        /*008c*/ 	.word	0x05000066


	//   ....[25]....
        /*0090*/ 	.word	0x05000066


	//   ....[26]....
        /*0094*/ 	.word	0x05000066


	//   ....[27]....
        /*0098*/ 	.word	0x05000066


	//----- nvinfo : EIATTR_COOP_GROUP_INSTR_OFFSETS
	.align		4
.L_2331:
        /*009c*/ 	.byte	0x04, 0x28
        /*009e*/ 	.short	(.L_2333 - .L_2332)


	//   ....[0]....
.L_2332:
        /*00a0*/ 	.word	0x00000760


	//   ....[1]....
        /*00a4*/ 	.word	0x00000780


	//   ....[2]....
        /*00a8*/ 	.word	0x000007a0


	//   ....[3]....
        /*00ac*/ 	.word	0x000007c0


	//   ....[4]....
        /*00b0*/ 	.word	0x000007e0


	//   ....[5]....
        /*00b4*/ 	.word	0x00000d10


	//   ....[6]....
        /*00b8*/ 	.word	0x00000d30


	//   ....[7]....
        /*00bc*/ 	.word	0x00000d50


	//   ....[8]....
        /*00c0*/ 	.word	0x00000d70


	//   ....[9]....
        /*00c4*/ 	.word	0x00000d90


	//   ....[10]....
        /*00c8*/ 	.word	0x00000ef0


	//   ....[11]....
        /*00cc*/ 	.word	0x00000f30


	//   ....[12]....
        /*00d0*/ 	.word	0x00000f40


	//   ....[13]....
        /*00d4*/ 	.word	0x00000f50


	//   ....[14]....
        /*00d8*/ 	.word	0x00000fe0


	//   ....[15]....
        /*00dc*/ 	.word	0x00001030


	//   ....[16]....
        /*00e0*/ 	.word	0x000010c0


	//   ....[17]....
        /*00e4*/ 	.word	0x00001100


	//   ....[18]....
        /*00e8*/ 	.word	0x00002510


	//   ....[19]....
        /*00ec*/ 	.word	0x00002580


	//   ....[20]....
        /*00f0*/ 	.word	0x000025f0


	//   ....[21]....
        /*00f4*/ 	.word	0x00002660


	//   ....[22]....
        /*00f8*/ 	.word	0x000026d0


	//   ....[23]....
        /*00fc*/ 	.word	0x00002c40


	//   ....[24]....
        /*0100*/ 	.word	0x00002cb0


	//   ....[25]....
        /*0104*/ 	.word	0x00002d20


	//   ....[26]....
        /*0108*/ 	.word	0x00002d90


	//   ....[27]....
        /*010c*/ 	.word	0x00002e00


	//----- nvinfo : EIATTR_EXIT_INSTR_OFFSETS
	.align		4
.L_2333:
        /*0110*/ 	.byte	0x04, 0x1c
        /*0112*/ 	.short	(.L_2335 - .L_2334)


	//   ....[0]....
.L_2334:
        /*0114*/ 	.word	0x00000060


	//   ....[1]....
        /*0118*/ 	.word	0x000024b0


	//----- nvinfo : EIATTR_MAX_THREADS
	.align		4
.L_2335:
        /*011c*/ 	.byte	0x04, 0x05
        /*011e*/ 	.short	(.L_2337 - .L_2336)
.L_2336:
        /*0120*/ 	.word	0x00000080
        /*0124*/ 	.word	0x00000001
        /*0128*/ 	.word	0x00000001


	//----- nvinfo : EIATTR_CRS_STACK_SIZE
	.align		4
.L_2337:
        /*012c*/ 	.byte	0x04, 0x1e
        /*012e*/ 	.short	(.L_2339 - .L_2338)
.L_2338:
        /*0130*/ 	.word	0x00000000


	//----- nvinfo : EIATTR_CBANK_PARAM_SIZE
	.align		4
.L_2339:
        /*0134*/ 	.byte	0x03, 0x19
        /*0136*/ 	.short	0x0058


	//----- nvinfo : EIATTR_PARAM_CBANK
	.align		4
        /*0138*/ 	.byte	0x04, 0x0a
        /*013a*/ 	.short	(.L_2341 - .L_2340)
	.align		4
.L_2340:
        /*013c*/ 	.word	index@(.nv.constant0._ZN10layer_norm13ln_fwd_kernelINS_13Kernel_traitsI13__nv_bfloat16fS2_fjLj5120ELj1ELj1ELj4ELj16ENS_18Kernel_traits_baseILj5120ES2_fS2_fjLj128EEEEEEEvNS_9FwdParamsE)
        /*0140*/ 	.short	0x0210
        /*0142*/ 	.short	0x0058


	//----- nvinfo : EIATTR_SW_WAR
	.align		4
.L_2341:
        /*0144*/ 	.byte	0x04, 0x36
        /*0146*/ 	.short	(.L_2343 - .L_2342)
.L_2342:
        /*0148*/ 	.word	0x00000008
.L_2343:


//--------------------- .nv.info._ZN10layer_norm13ln_fwd_kernelINS_13Kernel_traitsI13__nv_bfloat16S2_S2_fjLj5120ELj1ELj1ELj4ELj16ENS_18Kernel_traits_baseILj5120ES2_S2_S2_fjLj128EEEEEEEvNS_9FwdParamsE --------------------------
	.section	.nv.info._ZN10layer_norm13ln_fwd_kernelINS_13Kernel_traitsI13__nv_bfloat16S2_S2_fjLj5120ELj1ELj1ELj4ELj16ENS_18Kernel_traits_baseILj5120ES2_S2_S2_fjLj128EEEEEEEvNS_9FwdParamsE,"",@"SHT_CUDA_INFO"
	.sectionflags	@""
	.align	4


	//----- nvinfo : EIATTR_CUDA_API_VERSION
	.align		4
        /*0000*/ 	.byte	0x04, 0x37
        /*0002*/ 	.short	(.L_2345 - .L_2344)
.L_2344:
        /*0004*/ 	.word	0x00000082


	//----- nvinfo : EIATTR_KPARAM_INFO
	.align		4
.L_2345:
        /*0008*/ 	.byte	0x04, 0x17
        /*000a*/ 	.short	(.L_2347 - .L_2346)
.L_2346:
        /*000c*/ 	.word	0x00000000
        /*0010*/ 	.short	0x0000
        /*0012*/ 	.short	0x0000
        /*0014*/ 	.byte	0x00, 0xf0, 0x61, 0x01


	//----- nvinfo : EIATTR_SPARSE_MMA_MASK
	.align		4
.L_2347:
        /*0018*/ 	.byte	0x03, 0x50
        /*001a*/ 	.short	0x0000


	//----- nvinfo : EIATTR_MAXREG_COUNT
	.align		4
        /*001c*/ 	.byte	0x03, 0x1b
        /*001e*/ 	.short	0x00ff


	//----- nvinfo : EIATTR_NUM_BARRIERS
	.align		4
        /*0020*/ 	.byte	0x02, 0x4c
        /*0022*/ 	.byte	0x01
	.zero		1


	//----- nvinfo : EIATTR_MERCURY_ISA_VERSION
	.align		4
        /*0024*/ 	.byte	0x03, 0x5f
        /*0026*/ 	.short	0x0101


	//----- nvinfo : EIATTR_COOP_GROUP_MASK_REGIDS
	.align		4
        /*0028*/ 	.byte	0x04, 0x29
        /*002a*/ 	.short	(.L_2349 - .L_2348)


	//   ....[0]....
.L_2348:
        /*002c*/ 	.word	0xffffffff


	//   ....[1]....
        /*0030*/ 	.word	0xffffffff


	//   ....[2]....
        /*0034*/ 	.word	0xffffffff


	//   ....[3]....
        /*0038*/ 	.word	0xffffffff


	//   ....[4]....
        /*003c*/ 	.word	0xffffffff


	//   ....[5]....
        /*0040*/ 	.word	0xffffffff


	//   ....[6]....
        /*0044*/ 	.word	0xffffffff


	//   ....[7]....
        /*0048*/ 	.word	0xffffffff


	//   ....[8]....
        /*004c*/ 	.word	0xffffffff


	//   ....[9]....
        /*0050*/ 	.word	0xffffffff


	//   ....[10]....
        /*0054*/ 	.word	0xffffffff


	//   ....[11]....
        /*0058*/ 	.word	0xffffffff


	//   ....[12]....
        /*005c*/ 	.word	0xffffffff


	//   ....[13]....
        /*0060*/ 	.word	0xffffffff


	//   ....[14]....
        /*0064*/ 	.word	0xffffffff


	//   ....[15]....
        /*0068*/ 	.word	0xffffffff


	//   ....[16]....
        /*006c*/ 	.word	0xffffffff


	//   ....[17]....
        /*0070*/ 	.word	0xffffffff


	//   ....[18]....
        /*0074*/ 	.word	0x05000036


	//   ....[19]....
        /*0078*/ 	.word	0x05000036


	//   ....[20]....
        /*007c*/ 	.word	0x05000036


	//   ....[21]....
        /*0080*/ 	.word	0x05000036


	//   ....[22]....
        /*0084*/ 	.word	0x05000036


	//   ....[23]....
        /*0088*/ 	.word	0x05000036


	//   ....[24]....
        /*008c*/ 	.word	0x05000036


	//   ....[25]....
        /*0090*/ 	.word	0x05000036


	//   ....[26]....
        /*0094*/ 	.word	0x05000036


	//   ....[27]....
        /*0098*/ 	.word	0x05000036


	//----- nvinfo : EIATTR_COOP_GROUP_INSTR_OFFSETS
	.align		4
.L_2349:
        /*009c*/ 	.byte	0x04, 0x28
        /*009e*/ 	.short	(.L_2351 - .L_2350)


	//   ....[0]....
.L_2350:
        /*00a0*/ 	.word	0x00000990


	//   ....[1]....
        /*00a4*/ 	.word	0x000009b0


	//   ....[2]....
        /*00a8*/ 	.word	0x000009d0


	//   ....[3]....
        /*00ac*/ 	.word	0x000009f0


	//   ....[4]....
        /*00b0*/ 	.word	0x00000a10


	//   ....[5]....
        /*00b4*/ 	.word	0x00000f40


	//   ....[6]....
        /*00b8*/ 	.word	0x00000f60


	//   ....[7]....
        /*00bc*/ 	.word	0x00000f80


	//   ....[8]....
        /*00c0*/ 	.word	0x00000fa0


	//   ....[9]....
        /*00c4*/ 	.word	0x00000fc0


	//   ....[10]....
        /*00c8*/ 	.word	0x000010d0


	//   ....[11]....
        /*00cc*/ 	.word	0x00001170


	//   ....[12]....
        /*00d0*/ 	.word	0x00001180


	//   ....[13]....
        /*00d4*/ 	.word	0x00001190


	//   ....[14]....
        /*00d8*/ 	.word	0x00001210


	//   ....[15]....
        /*00dc*/ 	.word	0x00001250


	//   ....[16]....
        /*00e0*/ 	.word	0x00001310


	//   ....[17]....
        /*00e4*/ 	.word	0x00001320


	//   ....[18]....
        /*00e8*/ 	.word	0x00001c70


	//   ....[19]....
        /*00ec*/ 	.word	0x00001ce0


	//   ....[20]....
        /*00f0*/ 	.word	0x00001d50


	//   ....[21]....
        /*00f4*/ 	.word	0x00001dc0


	//   ....[22]....
        /*00f8*/ 	.word	0x00001e30


	//   ....[23]....
        /*00fc*/ 	.word	0x000023b0


	//   ....[24]....
        /*0100*/ 	.word	0x00002420


	//   ....[25]....
        /*0104*/ 	.word	0x00002490


	//   ....[26]....
        /*0108*/ 	.word	0x00002500


	//   ....[27]....
        /*010c*/ 	.word	0x00002570


	//----- nvinfo : EIATTR_EXIT_INSTR_OFFSETS
	.align		4
.L_2351:
        /*0110*/ 	.byte	0x04, 0x1c
        /*0112*/ 	.short	(.L_2353 - .L_2352)


	//   ....[0]....
.L_2352:
        /*0114*/ 	.word	0x00000060


	//   ....[1]....
        /*0118*/ 	.word	0x00001c10


	//----- nvinfo : EIATTR_MAX_THREADS
	.align		4
.L_2353:
        /*011c*/ 	.byte	0x04, 0x05
        /*011e*/ 	.short	(.L_2355 - .L_2354)
.L_2354:
        /*0120*/ 	.word	0x00000080
        /*0124*/ 	.word	0x00000001
        /*0128*/ 	.word	0x00000001


	//----- nvinfo : EIATTR_CRS_STACK_SIZE
	.align		4
.L_2355:
        /*012c*/ 	.byte	0x04, 0x1e
        /*012e*/ 	.short	(.L_2357 - .L_2356)
.L_2356:
        /*0130*/ 	.word	0x00000000


	//----- nvinfo : EIATTR_CBANK_PARAM_SIZE
	.align		4
.L_2357:
        /*0134*/ 	.byte	0x03, 0x19
        /*0136*/ 	.short	0x0058


	//----- nvinfo : EIATTR_PARAM_CBANK
	.align		4
        /*0138*/ 	.byte	0x04, 0x0a
        /*013a*/ 	.short	(.L_2359 - .L_2358)
	.align		4
.L_2358:
        /*013c*/ 	.word	index@(.nv.constant0._ZN10layer_norm13ln_fwd_kernelINS_13Kernel_traitsI13__nv_bfloat16S2_S2_fjLj5120ELj1ELj1ELj4ELj16ENS_18Kernel_traits_baseILj5120ES2_S2_S2_fjLj128EEEEEEEvNS_9FwdParamsE)
        /*0140*/ 	.short	0x0210
        /*0142*/ 	.short	0x0058


	//----- nvinfo : EIATTR_SW_WAR
	.align		4
.L_2359:
        /*0144*/ 	.byte	0x04, 0x36
        /*0146*/ 	.short	(.L_2361 - .L_2360)
.L_2360:
        /*0148*/ 	.word	0x00000008
.L_2361:


//--------------------- .nv.info._ZN10layer_norm13ln_fwd_kernelINS_13Kernel_traitsI6__halffS2_fjLj5120ELj1ELj1ELj4ELj16ENS_18Kernel_traits_baseILj5120ES2_fS2_fjLj128EEEEEEEvNS_9FwdParamsE --------------------------
	.section	.nv.info._ZN10layer_norm13ln_fwd_kernelINS_13Kernel_traitsI6__halffS2_fjLj5120ELj1ELj1ELj4ELj16ENS_18Kernel_traits_baseILj5120ES2_fS2_fjLj128EEEEEEEvNS_9FwdParamsE,"",@"SHT_CUDA_INFO"
	.sectionflags	@""
	.align	4


	//----- nvinfo : EIATTR_CUDA_API_VERSION
	.align		4
        /*0000*/ 	.byte	0x04, 0x37
        /*0002*/ 	.short	(.L_2363 - .L_2362)
.L_2362:
        /*0004*/ 	.word	0x00000082


	//----- nvinfo : EIATTR_KPARAM_INFO
	.align		4
.L_2363:
        /*0008*/ 	.byte	0x04, 0x17
        /*000a*/ 	.short	(.L_2365 - .L_2364)
.L_2364:
        /*000c*/ 	.word	0x00000000
        /*0010*/ 	.short	0x0000
        /*0012*/ 	.short	0x0000
        /*0014*/ 	.byte	0x00, 0xf0, 0x61, 0x01


	//----- nvinfo : EIATTR_SPARSE_MMA_MASK
	.align		4
.L_2365:
        /*0018*/ 	.byte	0x03, 0x50
        /*001a*/ 	.short	0x0000


	//----- nvinfo : EIATTR_MAXREG_COUNT
	.align		4
        /*001c*/ 	.byte	0x03, 0x1b
        /*001e*/ 	.short	0x00ff


	//----- nvinfo : EIATTR_NUM_BARRIERS
	.align		4
        /*0020*/ 	.byte	0x02, 0x4c
        /*0022*/ 	.byte	0x01
	.zero		1


	//----- nvinfo : EIATTR_MERCURY_ISA_VERSION
	.align		4
        /*0024*/ 	.byte	0x03, 0x5f
        /*0026*/ 	.short	0x0101


	//----- nvinfo : EIATTR_COOP_GROUP_MASK_REGIDS
	.align		4
        /*0028*/ 	.byte	0x04, 0x29
        /*002a*/ 	.short	(.L_2367 - .L_2366)


	//   ....[0]....
.L_2366:
        /*002c*/ 	.word	0xffffffff


	//   ....[1]....
        /*0030*/ 	.word	0xffffffff


	//   ....[2]....
        /*0034*/ 	.word	0xffffffff


	//   ....[3]....
        /*0038*/ 	.word	0xffffffff


	//   ....[4]....
        /*003c*/ 	.word	0xffffffff


	//   ....[5]....
        /*0040*/ 	.word	0xffffffff


	//   ....[6]....
        /*0044*/ 	.word	0xffffffff


	//   ....[7]....
        /*0048*/ 	.word	0xffffffff


	//   ....[8]....
        /*004c*/ 	.word	0xffffffff


	//   ....[9]....
        /*0050*/ 	.word	0xffffffff


	//   ....[10]....
        /*0054*/ 	.word	0xffffffff


	//   ....[11]....
        /*0058*/ 	.word	0xffffffff


	//   ....[12]....
        /*005c*/ 	.word	0xffffffff


	//   ....[13]....
        /*0060*/ 	.word	0xffffffff


	//   ....[14]....
        /*0064*/ 	.word	0xffffffff


	//   ....[15]....
        /*0068*/ 	.word	0xffffffff


	//   ....[16]....
        /*006c*/ 	.word	0xffffffff


	//   ....[17]....
        /*0070*/ 	.word	0xffffffff


	//   ....[18]....
        /*0074*/ 	.word	0x05000066


	//   ....[19]....
        /*0078*/ 	.word	0x05000066


	//   ....[20]....
        /*007c*/ 	.word	0x05000066


	//   ....[21]....
        /*0080*/ 	.word	0x05000066


	//   ....[22]....
        /*0084*/ 	.word	0x05000066


	//   ....[23]....
        /*0088*/ 	.word	0x05000066


	//   ....[24]....
        /*008c*/ 	.word	0x05000066


	//   ....[25]....
        /*0090*/ 	.word	0x05000066


	//   ....[26]....
        /*0094*/ 	.word	0x05000066


	//   ....[27]....
        /*0098*/ 	.word	0x05000066


	//----- nvinfo : EIATTR_COOP_GROUP_INSTR_OFFSETS
	.align		4
.L_2367:
        /*009c*/ 	.byte	0x04, 0x28
        /*009e*/ 	.short	(.L_2369 - .L_2368)


	//   ....[0]....
.L_2368:
        /*00a0*/ 	.word	0x00000760


	//   ....[1]....
        /*00a4*/ 	.word	0x00000780


	//   ....[2]....
        /*00a8*/ 	.word	0x000007a0


	//   ....[3]....
        /*00ac*/ 	.word	0x000007c0


	//   ....[4]....
        /*00b0*/ 	.word	0x000007e0


	//   ....[5]....
        /*00b4*/ 	.word	0x00000d10


	//   ....[6]....
        /*00b8*/ 	.word	0x00000d30


	//   ....[7]....
        /*00bc*/ 	.word	0x00000d50


	//   ....[8]....
        /*00c0*/ 	.word	0x00000d70


	//   ....[9]....
        /*00c4*/ 	.word	0x00000d90


	//   ....[10]....
        /*00c8*/ 	.word	0x00000ef0


	//   ....[11]....
        /*00cc*/ 	.word	0x00000f30


	//   ....[12]....
        /*00d0*/ 	.word	0x00000f40


	//   ....[13]....
        /*00d4*/ 	.word	0x00000f50


	//   ....[14]....
        /*00d8*/ 	.word	0x00000fe0


	//   ....[15]....
        /*00dc*/ 	.word	0x00001030


	//   ....[16]....
        /*00e0*/ 	.word	0x000010c0


	//   ....[17]....
        /*00e4*/ 	.word	0x00001100


	//   ....[18]....
        /*00e8*/ 	.word	0x00002510


	//   ....[19]....
        /*00ec*/ 	.word	0x00002580


	//   ....[20]....
        /*00f0*/ 	.word	0x000025f0


	//   ....[21]....
        /*00f4*/ 	.word	0x00002660


	//   ....[22]....
        /*00f8*/ 	.word	0x000026d0


	//   ....[23]....
        /*00fc*/ 	.word	0x00002c40


	//   ....[24]....
        /*0100*/ 	.word	0x00002cb0


	//   ....[25]....
        /*0104*/ 	.word	0x00002d20


	//   ....[26]....
        /*0108*/ 	.word	0x00002d90


	//   ....[27]....
        /*010c*/ 	.word	0x00002e00


	//----- nvinfo : EIATTR_EXIT_INSTR_OFFSETS
	.align		4
.L_2369:
        /*0110*/ 	.byte	0x04, 0x1c
        /*0112*/ 	.short	(.L_2371 - .L_2370)


	//   ....[0]....
.L_2370:
        /*0114*/ 	.word	0x00000060


	//   ....[1]....
        /*0118*/ 	.word	0x000024b0


	//----- nvinfo : EIATTR_MAX_THREADS
	.align		4
.L_2371:
        /*011c*/ 	.byte	0x04, 0x05
        /*011e*/ 	.short	(.L_2373 - .L_2372)
.L_2372:
        /*0120*/ 	.word	0x00000080
        /*0124*/ 	.word	0x00000001
        /*0128*/ 	.word	0x00000001


	//----- nvinfo : EIATTR_CRS_STACK_SIZE
	.align		4
.L_2373:
        /*012c*/ 	.byte	0x04, 0x1e
        /*012e*/ 	.short	(.L_2375 - .L_2374)
.L_2374:
        /*0130*/ 	.word	0x00000000


	//----- nvinfo : EIATTR_CBANK_PARAM_SIZE
	.align		4
.L_2375:
        /*0134*/ 	.byte	0x03, 0x19
        /*0136*/ 	.short	0x0058


	//----- nvinfo : EIATTR_PARAM_CBANK
	.align		4
        /*0138*/ 	.byte	0x04, 0x0a
        /*013a*/ 	.short	(.L_2377 - .L_2376)
	.align		4
.L_2376:
        /*013c*/ 	.word	index@(.nv.constant0._ZN10layer_norm13ln_fwd_kernelINS_13Kernel_traitsI6__halffS2_fjLj5120ELj1ELj1ELj4ELj16ENS_18Kernel_traits_baseILj5120ES2_fS2_fjLj128EEEEEEEvNS_9FwdParamsE)
        /*0140*/ 	.short	0x0210
        /*0142*/ 	.short	0x0058


	//----- nvinfo : EIATTR_SW_WAR
	.align		4
.L_2377:
        /*0144*/ 	.byte	0x04, 0x36
        /*0146*/ 	.short	(.L_2379 - .L_2378)
.L_2378:
        /*0148*/ 	.word	0x00000008
.L_2379:


//--------------------- .nv.info._ZN10layer_norm13ln_fwd_kernelINS_13Kernel_traitsI6__halfS2_S2_fjLj5120ELj1ELj1ELj4ELj16ENS_18Kernel_traits_baseILj5120ES2_S2_S2_fjLj128EEEEEEEvNS_9FwdParamsE --------------------------
	.section	.nv.info._ZN10layer_norm13ln_fwd_kernelINS_13Kernel_traitsI6__halfS2_S2_fjLj5120ELj1ELj1ELj4ELj16ENS_18Kernel_traits_baseILj5120ES2_S2_S2_fjLj128EEEEEEEvNS_9FwdParamsE,"",@"SHT_CUDA_INFO"
	.sectionflags	@""
	.align	4


	//----- nvinfo : EIATTR_CUDA_API_VERSION
	.align		4
        /*0000*/ 	.byte	0x04, 0x37
        /*0002*/ 	.short	(.L_2381 - .L_2380)
.L_2380:
        /*0004*/ 	.word	0x00000082


	//----- nvinfo : EIATTR_KPARAM_INFO
	.align		4
.L_2381:
        /*0008*/ 	.byte	0x04, 0x17
        /*000a*/ 	.short	(.L_2383 - .L_2382)
.L_2382:
        /*000c*/ 	.word	0x00000000
        /*0010*/ 	.short	0x0000
        /*0012*/ 	.short	0x0000
        /*0014*/ 	.byte	0x00, 0xf0, 0x61, 0x01


	//----- nvinfo : EIATTR_SPARSE_MMA_MASK
	.align		4
.L_2383:
        /*0018*/ 	.byte	0x03, 0x50
        /*001a*/ 	.short	0x0000


	//----- nvinfo : EIATTR_MAXREG_COUNT
	.align		4
        /*001c*/ 	.byte	0x03, 0x1b
        /*001e*/ 	.short	0x00ff


	//----- nvinfo : EIATTR_NUM_BARRIERS
	.align		4
        /*0020*/ 	.byte	0x02, 0x4c
        /*0022*/ 	.byte	0x01
	.zero		1


	//----- nvinfo : EIATTR_MERCURY_ISA_VERSION
	.align		4
        /*0024*/ 	.byte	0x03, 0x5f
        /*0026*/ 	.short	0x0101


	//----- nvinfo : EIATTR_COOP_GROUP_MASK_REGIDS
	.align		4
        /*0028*/ 	.byte	0x04, 0x29
        /*002a*/ 	.short	(.L_2385 - .L_2384)


	//   ....[0]....
.L_2384:
        /*002c*/ 	.word	0xffffffff


	//   ....[1]....
        /*0030*/ 	.word	0xffffffff


	//   ....[2]....
        /*0034*/ 	.word	0xffffffff


	//   ....[3]....
        /*0038*/ 	.word	0xffffffff


	//   ....[4]....
        /*003c*/ 	.word	0xffffffff


	//   ....[5]....
        /*0040*/ 	.word	0xffffffff


	//   ....[6]....
        /*0044*/ 	.word	0xffffffff


	//   ....[7]....
        /*0048*/ 	.word	0xffffffff


	//   ....[8]....
        /*004c*/ 	.word	0xffffffff


	//   ....[9]....
        /*0050*/ 	.word	0xffffffff


	//   ....[10]....
        /*0054*/ 	.word	0xffffffff


	//   ....[11]....
        /*0058*/ 	.word	0xffffffff


	//   ....[12]....
        /*005c*/ 	.word	0xffffffff


	//   ....[13]....
        /*0060*/ 	.word	0xffffffff


	//   ....[14]....
        /*0064*/ 	.word	0xffffffff


	//   ....[15]....
        /*0068*/ 	.word	0xffffffff


	//   ....[16]....
        /*006c*/ 	.word	0xffffffff


	//   ....[17]....
        /*0070*/ 	.word	0xffffffff


	//   ....[18]....
        /*0074*/ 	.word	0x05000036


	//   ....[19]....
        /*0078*/ 	.word	0x05000036


	//   ....[20]....
        /*007c*/ 	.word	0x05000036


	//   ....[21]....
        /*0080*/ 	.word	0x05000036


	//   ....[22]....
        /*0084*/ 	.word	0x05000036


	//   ....[23]....
        /*0088*/ 	.word	0x05000036


	//   ....[24]....
        /*008c*/ 	.word	0x05000036


	//   ....[25]....
        /*0090*/ 	.word	0x05000036


	//   ....[26]....
        /*0094*/ 	.word	0x05000036


	//   ....[27]....
        /*0098*/ 	.word	0x05000036


	//----- nvinfo : EIATTR_COOP_GROUP_INSTR_OFFSETS
	.align		4
.L_2385:
        /*009c*/ 	.byte	0x04, 0x28
        /*009e*/ 	.short	(.L_2387 - .L_2386)


	//   ....[0]....
.L_2386:
        /*00a0*/ 	.word	0x00000850


	//   ....[1]....
        /*00a4*/ 	.word	0x00000870


	//   ....[2]....
        /*00a8*/ 	.word	0x00000890


	//   ....[3]....
        /*00ac*/ 	.word	0x000008b0


	//   ....[4]....
        /*00b0*/ 	.word	0x000008d0


	//   ....[5]....
        /*00b4*/ 	.word	0x00000e00


	//   ....[6]....
        /*00b8*/ 	.word	0x00000e20


	//   ....[7]....
        /*00bc*/ 	.word	0x00000e40


	//   ....[8]....
        /*00c0*/ 	.word	0x00000e60


	//   ....[9]....
        /*00c4*/ 	.word	0x00000e80


	//   ....[10]....
        /*00c8*/ 	.word	0x00000f90


	//   ....[11]....
        /*00cc*/ 	.word	0x00001030


	//   ....[12]....
        /*00d0*/ 	.word	0x00001040


	//   ....[13]....
        /*00d4*/ 	.word	0x00001050


	//   ....[14]....
        /*00d8*/ 	.word	0x000010d0


	//   ....[15]....
        /*00dc*/ 	.word	0x00001110


	//   ....[16]....
        /*00e0*/ 	.word	0x000011d0


	//   ....[17]....
        /*00e4*/ 	.word	0x000011e0


	//   ....[18]....
        /*00e8*/ 	.word	0x00001b30


	//   ....[19]....
        /*00ec*/ 	.word	0x00001ba0


	//   ....[20]....
        /*00f0*/ 	.word	0x00001c10


	//   ....[21]....
        /*00f4*/ 	.word	0x00001c80


	//   ....[22]....
        /*00f8*/ 	.word	0x00001cf0


	//   ....[23]....
        /*00fc*/ 	.word	0x00002270


	//   ....[24]....
        /*0100*/ 	.word	0x000022e0


	//   ....[25]....
        /*0104*/ 	.word	0x00002350


	//   ....[26]....
        /*0108*/ 	.word	0x000023c0


	//   ....[27]....
        /*010c*/ 	.word	0x00002430


	//----- nvinfo : EIATTR_EXIT_INSTR_OFFSETS
	.align		4
.L_2387:
        /*0110*/ 	.byte	0x04, 0x1c
        /*0112*/ 	.short	(.L_2389 - .L_2388)


	//   ....[0]....
.L_2388:
        /*0114*/ 	.word	0x00000060


	//   ....[1]....
        /*0118*/ 	.word	0x00001ad0


	//----- nvinfo : EIATTR_MAX_THREADS
	.align		4
.L_2389:
        /*011c*/ 	.byte	0x04, 0x05
        /*011e*/ 	.short	(.L_2391 - .L_2390)
.L_2390:
        /*0120*/ 	.word	0x00000080
        /*0124*/ 	.word	0x00000001
        /*0128*/ 	.word	0x00000001


	//----- nvinfo : EIATTR_CRS_STACK_SIZE
	.align		4
.L_2391:
        /*012c*/ 	.byte	0x04, 0x1e
        /*012e*/ 	.short	(.L_2393 - .L_2392)
.L_2392:
        /*0130*/ 	.word	0x00000000


	//----- nvinfo : EIATTR_CBANK_PARAM_SIZE
	.align		4
.L_2393:
        /*0134*/ 	.byte	0x03, 0x19
        /*0136*/ 	.short	0x0058


	//----- nvinfo : EIATTR_PARAM_CBANK
	.align		4
        /*0138*/ 	.byte	0x04, 0x0a
        /*013a*/ 	.short	(.L_2395 - .L_2394)
	.align		4
.L_2394:
        /*013c*/ 	.word	index@(.nv.constant0._ZN10layer_norm13ln_fwd_kernelINS_13Kernel_traitsI6__halfS2_S2_fjLj5120ELj1ELj1ELj4ELj16ENS_18Kernel_traits_baseILj5120ES2_S2_S2_fjLj128EEEEEEEvNS_9FwdParamsE)
        /*0140*/ 	.short	0x0210
        /*0142*/ 	.short	0x0058


	//----- nvinfo : EIATTR_SW_WAR
	.align		4
.L_2395:
        /*0144*/ 	.byte	0x04, 0x36
        /*0146*/ 	.short	(.L_2397 - .L_2396)
.L_2396:
        /*0148*/ 	.word	0x00000008
.L_2397:


//--------------------- .nv.info._ZN10layer_norm13ln_fwd_kernelINS_13Kernel_traitsIffffjLj5120ELj1ELj1ELj4ELj16ENS_18Kernel_traits_baseILj5120EffffjLj128EEEEEEEvNS_9FwdParamsE --------------------------
	.section	.nv.info._ZN10layer_norm13ln_fwd_kernelINS_13Kernel_traitsIffffjLj5120ELj1ELj1ELj4ELj16ENS_18Kernel_traits_baseILj5120EffffjLj128EEEEEEEvNS_9FwdParamsE,"",@"SHT_CUDA_INFO"
	.sectionflags	@""
	.align	4


	//----- nvinfo : EIATTR_CUDA_API_VERSION
	.align		4
        /*0000*/ 	.byte	0x04, 0x37
        /*0002*/ 	.short	(.L_2399 - .L_2398)
.L_2398:
        /*0004*/ 	.word	0x00000082


	//----- nvinfo : EIATTR_KPARAM_INFO
	.align		4
.L_2399:
        /*0008*/ 	.byte	0x04, 0x17
        /*000a*/ 	.short	(.L_2401 - .L_2400)
.L_2400:
        /*000c*/ 	.word	0x00000000
        /*0010*/ 	.short	0x0000
        /*0012*/ 	.short	0x0000
        /*0014*/ 	.byte	0x00, 0xf0, 0x61, 0x01


	//----- nvinfo : EIATTR_SPARSE_MMA_MASK
	.align		4
.L_2401:
        /*0018*/ 	.byte	0x03, 0x50
        /*001a*/ 	.short	0x0000


	//----- nvinfo : EIATTR_MAXREG_COUNT
	.align		4
        /*001c*/ 	.byte	0x03, 0x1b
        /*001e*/ 	.short	0x00ff


	//----- nvinfo : EIATTR_NUM_BARRIERS
	.align		4
        /*0020*/ 	.byte	0x02, 0x4c
        /*0022*/ 	.byte	0x01
	.zero		1


	//----- nvinfo : EIATTR_MERCURY_ISA_VERSION
	.align		4
        /*0024*/ 	.byte	0x03, 0x5f
        /*0026*/ 	.short	0x0101


	//----- nvinfo : EIATTR_COOP_GROUP_MASK_REGIDS
	.align		4
        /*0028*/ 	.byte	0x04, 0x29
        /*002a*/ 	.short	(.L_2403 - .L_2402)


	//   ....[0]....
.L_2402:
        /*002c*/ 	.word	0xffffffff


	//   ....[1]....
        /*0030*/ 	.word	0xffffffff


	//   ....[2]....
        /*0034*/ 	.word	0xffffffff


	//   ....[3]....
        /*0038*/ 	.word	0xffffffff


	//   ....[4]....
        /*003c*/ 	.word	0xffffffff


	//   ....[5]....
        /*0040*/ 	.word	0xffffffff


	//   ....[6]....
        /*0044*/ 	.word	0xffffffff


	//   ....[7]....
        /*0048*/ 	.word	0xffffffff


	//   ....[8]....
        /*004c*/ 	.word	0xffffffff


	//   ....[9]....
        /*0050*/ 	.word	0xffffffff


	//   ....[10]....
        /*0054*/ 	.word	0xffffffff


	//   ....[11]....
        /*0058*/ 	.word	0xffffffff


	//   ....[12]....
        /*005c*/ 	.word	0xffffffff


	//   ....[13]....
        /*0060*/ 	.word	0xffffffff


	//   ....[14]....
        /*0064*/ 	.word	0xffffffff


	//   ....[15]....
        /*0068*/ 	.word	0xffffffff


	//   ....[16]....
        /*006c*/ 	.word	0xffffffff


	//   ....[17]....
        /*0070*/ 	.word	0xffffffff


	//   ....[18]....
        /*0074*/ 	.word	0x05000093


	//   ....[19]....
        /*0078*/ 	.word	0x05000093


	//   ....[20]....
        /*007c*/ 	.word	0x05000093


	//   ....[21]....
        /*0080*/ 	.word	0x05000093


	//   ....[22]....
        /*0084*/ 	.word	0x05000093


	//   ....[23]....
        /*0088*/ 	.word	0x05000093


	//   ....[24]....
        /*008c*/ 	.word	0x05000093


	//   ....[25]....
        /*0090*/ 	.word	0x05000093


	//   ....[26]....
        /*0094*/ 	.word	0x05000093


	//   ....[27]....
        /*0098*/ 	.word	0x05000093


	//----- nvinfo : EIATTR_COOP_GROUP_INSTR_OFFSETS
	.align		4
.L_2403:
        /*009c*/ 	.byte	0x04, 0x28
        /*009e*/ 	.short	(.L_2405 - .L_2404)


	//   ....[0]....
.L_2404:
        /*00a0*/ 	.word	0x00000750


	//   ....[1]....
        /*00a4*/ 	.word	0x00000770


	//   ....[2]....
        /*00a8*/ 	.word	0x00000790


	//   ....[3]....
        /*00ac*/ 	.word	0x000007b0


	//   ....[4]....
        /*00b0*/ 	.word	0x000007d0


	//   ....[5]....
        /*00b4*/ 	.word	0x00000d00


	//   ....[6]....
        /*00b8*/ 	.word	0x00000d20


	//   ....[7]....
        /*00bc*/ 	.word	0x00000d40


	//   ....[8]....
        /*00c0*/ 	.word	0x00000d60


	//   ....[9]....
        /*00c4*/ 	.word	0x00000d80


	//   ....[10]....
        /*00c8*/ 	.word	0x00000f10


	//   ....[11]....
        /*00cc*/ 	.word	0x00000f80


	//   ....[12]....
        /*00d0*/ 	.word	0x00000fb0


	//   ....[13]....
        /*00d4*/ 	.word	0x00001010


	//   ....[14]....
        /*00d8*/ 	.word	0x00001040


	//   ....[15]....
        /*00dc*/ 	.word	0x000010a0


	//   ....[16]....
        /*00e0*/ 	.word	0x00001110


	//   ....[17]....
        /*00e4*/ 	.word	0x00001170


	//   ....[18]....
        /*00e8*/ 	.word	0x00001b50


	//   ....[19]....
        /*00ec*/ 	.word	0x00001bc0


	//   ....[20]....
        /*00f0*/ 	.word	0x00001c30


	//   ....[21]....
        /*00f4*/ 	.word	0x00001ca0


	//   ....[22]....
        /*00f8*/ 	.word	0x00001d10


	//   ....[23]....
        /*00fc*/ 	.word	0x00002280


	//   ....[24]....
        /*0100*/ 	.word	0x000022f0


	//   ....[25]....
        /*0104*/ 	.word	0x00002360


	//   ....[26]....
        /*0108*/ 	.word	0x000023d0


	//   ....[27]....
        /*010c*/ 	.word	0x00002440


	//----- nvinfo : EIATTR_EXIT_INSTR_OFFSETS
	.align		4
.L_2405:
        /*0110*/ 	.byte	0x04, 0x1c
        /*0112*/ 	.short	(.L_2407 - .L_2406)


	//   ....[0]....
.L_2406:
        /*0114*/ 	.word	0x00000070


	//   ....[1]....
        /*0118*/ 	.word	0x00001af0


	//----- nvinfo : EIATTR_MAX_THREADS
	.align		4
.L_2407:
        /*011c*/ 	.byte	0x04, 0x05
        /*011e*/ 	.short	(.L_2409 - .L_2408)
.L_2408:
        /*0120*/ 	.word	0x00000080
        /*0124*/ 	.word	0x00000001
        /*0128*/ 	.word	0x00000001


	//----- nvinfo : EIATTR_CRS_STACK_SIZE
	.align		4
.L_2409:
        /*012c*/ 	.byte	0x04, 0x1e
        /*012e*/ 	.short	(.L_2411 - .L_2410)
.L_2410:
        /*0130*/ 	.word	0x00000000


	//----- nvinfo : EIATTR_CBANK_PARAM_SIZE
	.align		4
.L_2411:
        /*0134*/ 	.byte	0x03, 0x19
        /*0136*/ 	.short	0x0058


	//----- nvinfo : EIATTR_PARAM_CBANK
	.align		4
        /*0138*/ 	.byte	0x04, 0x0a
        /*013a*/ 	.short	(.L_2413 - .L_2412)
	.align		4
.L_2412:
        /*013c*/ 	.word	index@(.nv.constant0._ZN10layer_norm13ln_fwd_kernelINS_13Kernel_traitsIffffjLj5120ELj1ELj1ELj4ELj16ENS_18Kernel_traits_baseILj5120EffffjLj128EEEEEEEvNS_9FwdParamsE)
        /*0140*/ 	.short	0x0210
        /*0142*/ 	.short	0x0058


	//----- nvinfo : EIATTR_SW_WAR
	.align		4
.L_2413:
        /*0144*/ 	.byte	0x04, 0x36
        /*0146*/ 	.short	(.L_2415 - .L_2414)
.L_2414:
        /*0148*/ 	.word	0x00000008
.L_2415:


//--------------------- .nv.info._ZN10layer_norm13ln_fwd_kernelINS_13Kernel_traitsI13__nv_bfloat16fS2_fjLj4096ELj1ELj1ELj4ELj16ENS_18Kernel_traits_baseILj4096ES2_fS2_fjLj128EEEEEEEvNS_9FwdParamsE --------------------------
	.section	.nv.info._ZN10layer_norm13ln_fwd_kernelINS_13Kernel_traitsI13__nv_bfloat16fS2_fjLj4096ELj1ELj1ELj4ELj16ENS_18Kernel_traits_baseILj4096ES2_fS2_fjLj128EEEEEEEvNS_9FwdParamsE,"",@"SHT_CUDA_INFO"
	.sectionflags	@""
	.align	4


	//----- nvinfo : EIATTR_CUDA_API_VERSION
	.align		4
        /*0000*/ 	.byte	0x04, 0x37
        /*0002*/ 	.short	(.L_2417 - .L_2416)
.L_2416:
        /*0004*/ 	.word	0x00000082


	//----- nvinfo : EIATTR_KPARAM_INFO
	.align		4
.L_2417:
        /*0008*/ 	.byte	0x04, 0x17
        /*000a*/ 	.short	(.L_2419 - .L_2418)
.L_2418:
        /*000c*/ 	.word	0x00000000
        /*0010*/ 	.short	0x0000
        /*0012*/ 	.short	0x0000
        /*0014*/ 	.byte	0x00, 0xf0, 0x61, 0x01


	//----- nvinfo : EIATTR_SPARSE_MMA_MASK
	.align		4
.L_2419:
        /*0018*/ 	.byte	0x03, 0x50
        /*001a*/ 	.short	0x0000


	//----- nvinfo : EIATTR_MAXREG_COUNT
	.align		4
        /*001c*/ 	.byte	0x03, 0x1b
        /*001e*/ 	.short	0x00ff


	//----- nvinfo : EIATTR_NUM_BARRIERS
	.align		4
        /*0020*/ 	.byte	0x02, 0x4c
        /*0022*/ 	.byte	0x01
	.zero		1


	//----- nvinfo : EIATTR_MERCURY_ISA_VERSION
	.align		4
        /*0024*/ 	.byte	0x03, 0x5f
        /*0026*/ 	.short	0x0101


	//----- nvinfo : EIATTR_COOP_GROUP_MASK_REGIDS
	.align		4
        /*0028*/ 	.byte	0x04, 0x29
        /*002a*/ 	.short	(.L_2421 - .L_2420)


	//   ....[0]....
.L_2420:
        /*002c*/ 	.word	0xffffffff


	//   ....[1]....
        /*0030*/ 	.word	0xffffffff


	//   ....[2]....
        /*0034*/ 	.word	0xffffffff


	//   ....[3]....
        /*0038*/ 	.word	0xffffffff


	//   ....[4]....
        /*003c*/ 	.word	0xffffffff


	//   ....[5]....
        /*0040*/ 	.word	0xffffffff


	//   ....[6]....
        /*0044*/ 	.word	0xffffffff


	//   ....[7]....
        /*0048*/ 	.word	0xffffffff


	//   ....[8]....
        /*004c*/ 	.word	0xffffffff


	//   ....[9]....
        /*0050*/ 	.word	0xffffffff


	//   ....[10]....
        /*0054*/ 	.word	0xffffffff


	//   ....[11]....
        /*0058*/ 	.word	0xffffffff


	//   ....[12]....
        /*005c*/ 	.word	0xffffffff


	//   ....[13]....
        /*0060*/ 	.word	0xffffffff


	//   ....[14]....
        /*0064*/ 	.word	0xffffffff


	//   ....[15]....
        /*0068*/ 	.word	0xffffffff


	//   ....[16]....
        /*006c*/ 	.word	0xffffffff


	//   ....[17]....
        /*0070*/ 	.word	0xffffffff


	//   ....[18]....
        /*0074*/ 	.word	0x05000005


	//   ....[19]....
        /*0078*/ 	.word	0x05000005


	//   ....[20]....
        /*007c*/ 	.word	0x05000005


	//   ....[21]....
        /*0080*/ 	.word	0x05000005


	//   ....[22]....
        /*0084*/ 	.word	0x05000005


	//   ....[23]....
        /*0088*/ 	.word	0x05000005


	//   ....[24]....
        /*008c*/ 	.word	0x05000005


	//   ....[25]....
        /*0090*/ 	.word	0x05000005


	//   ....[26]....
        /*0094*/ 	.word	0x05000005


	//   ....[27]....
        /*0098*/ 	.word	0x05000005


	//----- nvinfo : EIATTR_COOP_GROUP_INSTR_OFFSETS
	.align		4
.L_2421:
        /*009c*/ 	.byte	0x04, 0x28
        /*009e*/ 	.short	(.L_2423 - .L_2422)


	//   ....[0]....
.L_2422:
        /*00a0*/ 	.word	0x00000660


	//   ....[1]....
        /*00a4*/ 	.word	0x00000680


	//   ....[2]....
        /*00a8*/ 	.word	0x000006a0


	//   ....[3]....
        /*00ac*/ 	.word	0x000006c0


	//   ....[4]....
        /*00b0*/ 	.word	0x000006e0


	//   ....[5]....
        /*00b4*/ 	.word	0x00000b10


	//   ....[6]....
        /*00b8*/ 	.word	0x00000b30


	//   ....[7]....
        /*00bc*/ 	.word	0x00000b50


	//   ....[8]....
        /*00c0*/ 	.word	0x00000b70


	//   ....[9]....
        /*00c4*/ 	.word	0x00000b90


	//   ....[10]....
        /*00c8*/ 	.word	0x00000cd0


	//   ....[11]....
        /*00cc*/ 	.word	0x00000d20


	//   ....[12]....
        /*00d0*/ 	.word	0x00000d90


	//   ....[13]....
        /*00d4*/ 	.word	0x00000dc0


	//   ....[14]....
        /*00d8*/ 	.word	0x00000de0


	//   ....[15]....
        /*00dc*/ 	.word	0x00000e10


	//   ....[16]....
        /*00e0*/ 	.word	0x00000f10


	//   ....[17]....
        /*00e4*/ 	.word	0x00000f20


	//   ....[18]....
        /*00e8*/ 	.word	0x00001f90


	//   ....[19]....
        /*00ec*/ 	.word	0x00001ff0


	//   ....[20]....
        /*00f0*/ 	.word	0x00002050


	//   ....[21]....
        /*00f4*/ 	.word	0x000020b0


	//   ....[22]....
        /*00f8*/ 	.word	0x00002110


	//   ....[23]....
        /*00fc*/ 	.word	0x00002580


	//   ....[24]....
        /*0100*/ 	.word	0x000025e0


	//   ....[25]....
        /*0104*/ 	.word	0x00002640


	//   ....[26]....
        /*0108*/ 	.word	0x000026a0


	//   ....[27]....
        /*010c*/ 	.word	0x00002700


	//----- nvinfo : EIATTR_EXIT_INSTR_OFFSETS
	.align		4
.L_2423:
        /*0110*/ 	.byte	0x04, 0x1c
        /*0112*/ 	.short	(.L_2425 - .L_2424)


	//   ....[0]....
.L_2424:
        /*0114*/ 	.word	0x00000060


	//   ....[1]....
        /*0118*/ 	.word	0x00001f40


	//----- nvinfo : EIATTR_MAX_THREADS
	.align		4
.L_2425:
        /*011c*/ 	.byte	0x04, 0x05
        /*011e*/ 	.short	(.L_2427 - .L_2426)
.L_2426:
        /*0120*/ 	.word	0x00000080
        /*0124*/ 	.word	0x00000001
        /*0128*/ 	.word	0x00000001


	//----- nvinfo : EIATTR_CRS_STACK_SIZE
	.align		4
.L_2427:
        /*012c*/ 	.byte	0x04, 0x1e
        /*012e*/ 	.short	(.L_2429 - .L_2428)
.L_2428:
        /*0130*/ 	.word	0x00000000


	//----- nvinfo : EIATTR_CBANK_PARAM_SIZE
	.align		4
.L_2429:
        /*0134*/ 	.byte	0x03, 0x19
        /*0136*/ 	.short	0x0058


	//----- nvinfo : EIATTR_PARAM_CBANK
	.align		4
        /*0138*/ 	.byte	0x04, 0x0a
        /*013a*/ 	.short	(.L_2431 - .L_2430)
	.align		4
.L_2430:
        /*013c*/ 	.word	index@(.nv.constant0._ZN10layer_norm13ln_fwd_kernelINS_13Kernel_traitsI13__nv_bfloat16fS2_fjLj4096ELj1ELj1ELj4ELj16ENS_18Kernel_traits_baseILj4096ES2_fS2_fjLj128EEEEEEEvNS_9FwdParamsE)
        /*0140*/ 	.short	0x0210
        /*0142*/ 	.short	0x0058


	//----- nvinfo : EIATTR_SW_WAR
	.align		4
.L_2431:
        /*0144*/ 	.byte	0x04, 0x36
        /*0146*/ 	.short	(.L_2433 - .L_2432)
.L_2432:
        /*0148*/ 	.word	0x00000008
.L_2433:


//--------------------- .nv.info._ZN10layer_norm13ln_fwd_kernelINS_13Kernel_traitsI13__nv_bfloat16S2_S2_fjLj4096ELj1ELj1ELj4ELj16ENS_18Kernel_traits_baseILj4096ES2_S2_S2_fjLj128EEEEEEEvNS_9FwdParamsE --------------------------
	.section	.nv.info._ZN10layer_norm13ln_fwd_kernelINS_13Kernel_traitsI13__nv_bfloat16S2_S2_fjLj4096ELj1ELj1ELj4ELj16ENS_18Kernel_traits_baseILj4096ES2_S2_S2_fjLj128EEEEEEEvNS_9FwdParamsE,"",@"SHT_CUDA_INFO"
	.sectionflags	@""
	.align	4


	//----- nvinfo : EIATTR_CUDA_API_VERSION
	.align		4
        /*0000*/ 	.byte	0x04, 0x37
        /*0002*/ 	.short	(.L_2435 - .L_2434)
.L_2434:
        /*0004*/ 	.word	0x00000082


	//----- nvinfo : EIATTR_KPARAM_INFO
	.align		4
.L_2435:
        /*0008*/ 	.byte	0x04, 0x17
        /*000a*/ 	.short	(.L_2437 - .L_2436)
.L_2436:
        /*000c*/ 	.word	0x00000000
        /*0010*/ 	.short	0x0000
        /*0012*/ 	.short	0x0000
        /*0014*/ 	.byte	0x00, 0xf0, 0x61, 0x01


	//----- nvinfo : EIATTR_SPARSE_MMA_MASK
	.align		4
.L_2437:
        /*0018*/ 	.byte	0x03, 0x50
        /*001a*/ 	.short	0x0000


	//----- nvinfo : EIATTR_MAXREG_COUNT
	.align		4
        /*001c*/ 	.byte	0x03, 0x1b
        /*001e*/ 	.short	0x00ff


	//----- nvinfo : EIATTR_NUM_BARRIERS
	.align		4
        /*0020*/ 	.byte	0x02, 0x4c
        /*0022*/ 	.byte	0x01
	.zero		1


	//----- nvinfo : EIATTR_MERCURY_ISA_VERSION
	.align		4
        /*0024*/ 	.byte	0x03, 0x5f
        /*0026*/ 	.short	0x0101


	//----- nvinfo : EIATTR_COOP_GROUP_MASK_REGIDS
	.align		4
        /*0028*/ 	.byte	0x04, 0x29
        /*002a*/ 	.short	(.L_2439 - .L_2438)


	//   ....[0]....
.L_2438:
        /*002c*/ 	.word	0xffffffff


	//   ....[1]....
        /*0030*/ 	.word	0xffffffff


	//   ....[2]....
        /*0034*/ 	.word	0xffffffff


	//   ....[3]....
        /*0038*/ 	.word	0xffffffff


	//   ....[4]....
        /*003c*/ 	.word	0xffffffff


	//   ....[5]....
        /*0040*/ 	.word	0xffffffff


	//   ....[6]....
        /*0044*/ 	.word	0xffffffff


	//   ....[7]....
        /*0048*/ 	.word	0xffffffff


	//   ....[8]....
        /*004c*/ 	.word	0xffffffff


	//   ....[9]....
        /*0050*/ 	.word	0xffffffff


	//   ....[10]....
        /*0054*/ 	.word	0xffffffff


	//   ....[11]....
        /*0058*/ 	.word	0xffffffff


	//   ....[12]....
        /*005c*/ 	.word	0xffffffff


	//   ....[13]....
        /*0060*/ 	.word	0xffffffff


	//   ....[14]....
        /*0064*/ 	.word	0xffffffff


	//   ....[15]....
        /*0068*/ 	.word	0xffffffff


	//   ....[16]....
        /*006c*/ 	.word	0xffffffff


	//   ....[17]....
        /*0070*/ 	.word	0xffffffff


	//   ....[18]....
        /*0074*/ 	.word	0x05000042


	//   ....[19]....
        /*0078*/ 	.word	0x05000042


	//   ....[20]....
        /*007c*/ 	.word	0x05000042


	//   ....[21]....
        /*0080*/ 	.word	0x05000042


	//   ....[22]....
        /*0084*/ 	.word	0x05000042


	//   ....[23]....
        /*0088*/ 	.word	0x05000042


	//   ....[24]....
        /*008c*/ 	.word	0x05000042


	//   ....[25]....
        /*0090*/ 	.word	0x05000042


	//   ....[26]....
        /*0094*/ 	.word	0x05000042


	//   ....[27]....
        /*0098*/ 	.word	0x05000042


	//----- nvinfo : EIATTR_COOP_GROUP_INSTR_OFFSETS
	.align		4
.L_2439:
        /*009c*/ 	.byte	0x04, 0x28
        /*009e*/ 	.short	(.L_2441 - .L_2440)


	//   ....[0]....
.L_2440:
        /*00a0*/ 	.word	0x00000810


	//   ....[1]....
        /*00a4*/ 	.word	0x00000830


	//   ....[2]....
        /*00a8*/ 	.word	0x00000850


	//   ....[3]....
        /*00ac*/ 	.word	0x00000870


	//   ....[4]....
        /*00b0*/ 	.word	0x00000890


	//   ....[5]....
        /*00b4*/ 	.word	0x00000cc0


	//   ....[6]....
        /*00b8*/ 	.word	0x00000ce0


	//   ....[7]....
        /*00bc*/ 	.word	0x00000d00


	//   ....[8]....
        /*00c0*/ 	.word	0x00000d20


	//   ....[9]....
        /*00c4*/ 	.word	0x00000d40


	//   ....[10]....
        /*00c8*/ 	.word	0x00000e70


	//   ....[11]....
        /*00cc*/ 	.word	0x00000ec0


	//   ....[12]....
        /*00d0*/ 	.word	0x00000f10


	//   ....[13]....
        /*00d4*/ 	.word	0x00000f60


	//   ....[14]....
        /*00d8*/ 	.word	0x00000f90


	//   ....[15]....
        /*00dc*/ 	.word	0x00000fb0


	//   ....[16]....
        /*00e0*/ 	.word	0x00001090


	//   ....[17]....
        /*00e4*/ 	.word	0x000010a0


	//   ....[18]....
        /*00e8*/ 	.word	0x00001880


	//   ....[19]....
        /*00ec*/ 	.word	0x000018d0


	//   ....[20]....
        /*00f0*/ 	.word	0x00001930


	//   ....[21]....
        /*00f4*/ 	.word	0x00001990


	//   ....[22]....
        /*00f8*/ 	.word	0x000019f0


	//   ....[23]....
        /*00fc*/ 	.word	0x00001e70


	//   ....[24]....
        /*0100*/ 	.word	0x00001ec0


	//   ....[25]....
        /*0104*/ 	.word	0x00001f20


	//   ....[26]....
        /*0108*/ 	.word	0x00001f80


	//   ....[27]....
        /*010c*/ 	.word	0x00001fe0


	//----- nvinfo : EIATTR_EXIT_INSTR_OFFSETS
	.align		4
.L_2441:
        /*0110*/ 	.byte	0x04, 0x1c
        /*0112*/ 	.short	(.L_2443 - .L_2442)


	//   ....[0]....
.L_2442:
        /*0114*/ 	.word	0x00000060


	//   ....[1]....
        /*0118*/ 	.word	0x00001820


	//----- nvinfo : EIATTR_MAX_THREADS
	.align		4
.L_2443:
        /*011c*/ 	.byte	0x04, 0x05
        /*011e*/ 	.short	(.L_2445 - .L_2444)
.L_2444:
        /*0120*/ 	.word	0x00000080
        /*0124*/ 	.word	0x00000001
        /*0128*/ 	.word	0x00000001


	//----- nvinfo : EIATTR_CRS_STACK_SIZE
	.align		4
.L_2445:
        /*012c*/ 	.byte	0x04, 0x1e
        /*012e*/ 	.short	(.L_2447 - .L_2446)
.L_2446:
        /*0130*/ 	.word	0x00000000


	//----- nvinfo : EIATTR_CBANK_PARAM_SIZE
	.align		4
.L_2447:
        /*0134*/ 	.byte	0x03, 0x19
        /*0136*/ 	.short	0x0058


	//----- nvinfo : EIATTR_PARAM_CBANK
	.align		4
        /*0138*/ 	.byte	0x04, 0x0a
        /*013a*/ 	.short	(.L_2449 - .L_2448)
	.align		4
.L_2448:
        /*013c*/ 	.word	index@(.nv.constant0._ZN10layer_norm13ln_fwd_kernelINS_13Kernel_traitsI13__nv_bfloat16S2_S2_fjLj4096ELj1ELj1ELj4ELj16ENS_18Kernel_traits_baseILj4096ES2_S2_S2_fjLj128EEEEEEEvNS_9FwdParamsE)
        /*0140*/ 	.short	0x0210
        /*0142*/ 	.short	0x0058


	//----- nvinfo : EIATTR_SW_WAR
	.align		4
.L_2449:
        /*0144*/ 	.byte	0x04, 0x36
        /*0146*/ 	.short	(.L_2451 - .L_2450)
.L_2450:
        /*0148*/ 	.word	0x00000008
.L_2451:


//--------------------- .nv.info._ZN10layer_norm13ln_fwd_kernelINS_13Kernel_traitsI6__halffS2_fjLj4096ELj1ELj1ELj4ELj16ENS_18Kernel_traits_baseILj4096ES2_fS2_fjLj128EEEEEEEvNS_9FwdParamsE --------------------------
	.section	.nv.info._ZN10layer_norm13ln_fwd_kernelINS_13Kernel_traitsI6__halffS2_fjLj4096ELj1ELj1ELj4ELj16ENS_18Kernel_traits_baseILj4096ES2_fS2_fjLj128EEEEEEEvNS_9FwdParamsE,"",@"SHT_CUDA_INFO"
	.sectionflags	@""
	.align	4


	//----- nvinfo : EIATTR_CUDA_API_VERSION
	.align		4
        /*0000*/ 	.byte	0x04, 0x37
        /*0002*/ 	.short	(.L_2453 - .L_2452)
.L_2452:
        /*0004*/ 	.word	0x00000082


	//----- nvinfo : EIATTR_KPARAM_INFO
	.align		4
.L_2453:
        /*0008*/ 	.byte	0x04, 0x17
        /*000a*/ 	.short	(.L_2455 - .L_2454)
.L_2454:
        /*000c*/ 	.word	0x00000000
        /*0010*/ 	.short	0x0000
        /*0012*/ 	.short	0x0000
        /*0014*/ 	.byte	0x00, 0xf0, 0x61, 0x01


	//----- nvinfo : EIATTR_SPARSE_MMA_MASK
	.align		4
.L_2455:
        /*0018*/ 	.byte	0x03, 0x50
        /*001a*/ 	.short	0x0000


	//----- nvinfo : EIATTR_MAXREG_COUNT
	.align		4
        /*001c*/ 	.byte	0x03, 0x1b
        /*001e*/ 	.short	0x00ff


	//----- nvinfo : EIATTR_NUM_BARRIERS
	.align		4
        /*0020*/ 	.byte	0x02, 0x4c
        /*0022*/ 	.byte	0x01
	.zero		1


	//----- nvinfo : EIATTR_MERCURY_ISA_VERSION
	.align		4
        /*0024*/ 	.byte	0x03, 0x5f
        /*0026*/ 	.short	0x0101


	//----- nvinfo : EIATTR_COOP_GROUP_MASK_REGIDS
	.align		4
        /*0028*/ 	.byte	0x04, 0x29
        /*002a*/ 	.short	(.L_2457 - .L_2456)


	//   ....[0]....
.L_2456:
        /*002c*/ 	.word	0xffffffff


	//   ....[1]....
        /*0030*/ 	.word	0xffffffff


	//   ....[2]....
        /*0034*/ 	.word	0xffffffff


	//   ....[3]....
        /*0038*/ 	.word	0xffffffff


	//   ....[4]....
        /*003c*/ 	.word	0xffffffff


	//   ....[5]....
        /*0040*/ 	.word	0xffffffff


	//   ....[6]....
        /*0044*/ 	.word	0xffffffff


	//   ....[7]....
        /*0048*/ 	.word	0xffffffff


	//   ....[8]....
        /*004c*/ 	.word	0xffffffff


	//   ....[9]....
        /*0050*/ 	.word	0xffffffff


	//   ....[10]....
        /*0054*/ 	.word	0xffffffff


	//   ....[11]....
        /*0058*/ 	.word	0xffffffff


	//   ....[12]....
        /*005c*/ 	.word	0xffffffff


	//   ....[13]....
        /*0060*/ 	.word	0xffffffff


	//   ....[14]....
        /*0064*/ 	.word	0xffffffff


	//   ....[15]....
        /*0068*/ 	.word	0xffffffff


	//   ....[16]....
        /*006c*/ 	.word	0xffffffff


	//   ....[17]....
        /*0070*/ 	.word	0xffffffff


	//   ....[18]....
        /*0074*/ 	.word	0x05000005


	//   ....[19]....
        /*0078*/ 	.word	0x05000005


	//   ....[20]....
        /*007c*/ 	.word	0x05000005


	//   ....[21]....
        /*0080*/ 	.word	0x05000005


	//   ....[22]....
        /*0084*/ 	.word	0x05000005


	//   ....[23]....
        /*0088*/ 	.word	0x05000005


	//   ....[24]....
        /*008c*/ 	.word	0x05000005


	//   ....[25]....
        /*0090*/ 	.word	0x05000005


	//   ....[26]....
        /*0094*/ 	.word	0x05000005


	//   ....[27]....
        /*0098*/ 	.word	0x05000005


	//----- nvinfo : EIATTR_COOP_GROUP_INSTR_OFFSETS
	.align		4
.L_2457:
        /*009c*/ 	.byte	0x04, 0x28
        /*009e*/ 	.short	(.L_2459 - .L_2458)


	//   ....[0]....
.L_2458:
        /*00a0*/ 	.word	0x00000660


	//   ....[1]....
        /*00a4*/ 	.word	0x00000680


	//   ....[2]....
        /*00a8*/ 	.word	0x000006a0


	//   ....[3]....
        /*00ac*/ 	.word	0x000006c0


	//   ....[4]....
        /*00b0*/ 	.word	0x000006e0


	//   ....[5]....
        /*00b4*/ 	.word	0x00000b10


	//   ....[6]....
        /*00b8*/ 	.word	0x00000b30


	//   ....[7]....
        /*00bc*/ 	.word	0x00000b50


	//   ....[8]....
        /*00c0*/ 	.word	0x00000b70


	//   ....[9]....
        /*00c4*/ 	.word	0x00000b90


	//   ....[10]....
        /*00c8*/ 	.word	0x00000cd0


	//   ....[11]....
        /*00cc*/ 	.word	0x00000d20


	//   ....[12]....
        /*00d0*/ 	.word	0x00000d90


	//   ....[13]....
        /*00d4*/ 	.word	0x00000dc0


	//   ....[14]....
        /*00d8*/ 	.word	0x00000de0


	//   ....[15]....
        /*00dc*/ 	.word	0x00000e10


	//   ....[16]....
        /*00e0*/ 	.word	0x00000f10


	//   ....[17]....
        /*00e4*/ 	.word	0x00000f20


	//   ....[18]....
        /*00e8*/ 	.word	0x00001f90


	//   ....[19]....
        /*00ec*/ 	.word	0x00001ff0


	//   ....[20]....
        /*00f0*/ 	.word	0x00002050


	//   ....[21]....
        /*00f4*/ 	.word	0x000020b0


	//   ....[22]....
        /*00f8*/ 	.word	0x00002110


	//   ....[23]....
        /*00fc*/ 	.word	0x00002580


	//   ....[24]....
        /*0100*/ 	.word	0x000025e0


	//   ....[25]....
        /*0104*/ 	.word	0x00002640


	//   ....[26]....
        /*0108*/ 	.word	0x000026a0


	//   ....[27]....
        /*010c*/ 	.word	0x00002700


	//----- nvinfo : EIATTR_EXIT_INSTR_OFFSETS
	.align		4
.L_2459:
        /*0110*/ 	.byte	0x04, 0x1c
        /*0112*/ 	.short	(.L_2461 - .L_2460)


	//   ....[0]....
.L_2460:
        /*0114*/ 	.word	0x00000060


	//   ....[1]....
        /*0118*/ 	.word	0x00001f40


	//----- nvinfo : EIATTR_MAX_THREADS
	.align		4
.L_2461:
        /*011c*/ 	.byte	0x04, 0x05
        /*011e*/ 	.short	(.L_2463 - .L_2462)
.L_2462:
        /*0120*/ 	.word	0x00000080
        /*0124*/ 	.word	0x00000001
        /*0128*/ 	.word	0x00000001


	//----- nvinfo : EIATTR_CRS_STACK_SIZE
	.align		4
.L_2463:
        /*012c*/ 	.byte	0x04, 0x1e
        /*012e*/ 	.short	(.L_2465 - .L_2464)
.L_2464:
        /*0130*/ 	.word	0x00000000


	//----- nvinfo : EIATTR_CBANK_PARAM_SIZE
	.align		4
.L_2465:
        /*0134*/ 	.byte	0x03, 0x19
        /*0136*/ 	.short	0x0058


	//----- nvinfo : EIATTR_PARAM_CBANK
	.align		4
        /*0138*/ 	.byte	0x04, 0x0a
        /*013a*/ 	.short	(.L_2467 - .L_2466)
	.align		4
.L_2466:
        /*013c*/ 	.word	index@(.nv.constant0._ZN10layer_norm13ln_fwd_kernelINS_13Kernel_traitsI6__halffS2_fjLj4096ELj1ELj1ELj4ELj16ENS_18Kernel_traits_baseILj4096ES2_fS2_fjLj128EEEEEEEvNS_9FwdParamsE)
        /*0140*/ 	.short	0x0210
        /*0142*/ 	.short	0x0058


	//----- nvinfo : EIATTR_SW_WAR
	.align		4
.L_2467:
        /*0144*/ 	.byte	0x04, 0x36
        /*0146*/ 	.short	(.L_2469 - .L_2468)
.L_2468:
        /*0148*/ 	.word	0x00000008
.L_2469:


//--------------------- .nv.info._ZN10layer_norm13ln_fwd_kernelINS_13Kernel_traitsI6__halfS2_S2_fjLj4096ELj1ELj1ELj4ELj16ENS_18Kernel_traits_baseILj4096ES2_S2_S2_fjLj128EEEEEEEvNS_9FwdParamsE --------------------------
	.section	.nv.info._ZN10layer_norm13ln_fwd_kernelINS_13Kernel_traitsI6__halfS2_S2_fjLj4096ELj1ELj1ELj4ELj16ENS_18Kernel_traits_baseILj4096ES2_S2_S2_fjLj128EEEEEEEvNS_9FwdParamsE,"",@"SHT_CUDA_INFO"
	.sectionflags	@""
	.align	4


	//----- nvinfo : EIATTR_CUDA_API_VERSION
	.align		4
        /*0000*/ 	.byte	0x04, 0x37
        /*0002*/ 	.short	(.L_2471 - .L_2470)
.L_2470:
        /*0004*/ 	.word	0x00000082


	//----- nvinfo : EIATTR_KPARAM_INFO
	.align		4
.L_2471:
        /*0008*/ 	.byte	0x04, 0x17
        /*000a*/ 	.short	(.L_2473 - .L_2472)
.L_2472:
        /*000c*/ 	.word	0x00000000
        /*0010*/ 	.short	0x0000
        /*0012*/ 	.short	0x0000
        /*0014*/ 	.byte	0x00, 0xf0, 0x61, 0x01


	//----- nvinfo : EIATTR_SPARSE_MMA_MASK
	.align		4
.L_2473:
        /*0018*/ 	.byte	0x03, 0x50
        /*001a*/ 	.short	0x0000


	//----- nvinfo : EIATTR_MAXREG_COUNT
	.align		4
        /*001c*/ 	.byte	0x03, 0x1b
        /*001e*/ 	.short	0x00ff


	//----- nvinfo : EIATTR_NUM_BARRIERS
	.align		4
        /*0020*/ 	.byte	0x02, 0x4c
        /*0022*/ 	.byte	0x01
	.zero		1


	//----- nvinfo : EIATTR_MERCURY_ISA_VERSION
	.align		4
        /*0024*/ 	.byte	0x03, 0x5f
        /*0026*/ 	.short	0x0101


	//----- nvinfo : EIATTR_COOP_GROUP_MASK_REGIDS
	.align		4
        /*0028*/ 	.byte	0x04, 0x29
        /*002a*/ 	.short	(.L_2475 - .L_2474)


	//   ....[0]....
.L_2474:
        /*002c*/ 	.word	0xffffffff


	//   ....[1]....
        /*0030*/ 	.word	0xffffffff


	//   ....[2]....
        /*0034*/ 	.word	0xffffffff


	//   ....[3]....
        /*0038*/ 	.word	0xffffffff


	//   ....[4]....
        /*003c*/ 	.word	0xffffffff


	//   ....[5]....
        /*0040*/ 	.word	0xffffffff


	//   ....[6]....
        /*0044*/ 	.word	0xffffffff


	//   ....[7]....
        /*0048*/ 	.word	0xffffffff


	//   ....[8]....
        /*004c*/ 	.word	0xffffffff


	//   ....[9]....
        /*0050*/ 	.word	0xffffffff


	//   ....[10]....
        /*0054*/ 	.word	0xffffffff


	//   ....[11]....
        /*0058*/ 	.word	0xffffffff


	//   ....[12]....
        /*005c*/ 	.word	0xffffffff


	//   ....[13]....
        /*0060*/ 	.word	0xffffffff


	//   ....[14]....
        /*0064*/ 	.word	0xffffffff


	//   ....[15]....
        /*0068*/ 	.word	0xffffffff


	//   ....[16]....
        /*006c*/ 	.word	0xffffffff


	//   ....[17]....
        /*0070*/ 	.word	0xffffffff


	//   ....[18]....
        /*0074*/ 	.word	0x05000042


	//   ....[19]....
        /*0078*/ 	.word	0x05000042


	//   ....[20]....
        /*007c*/ 	.word	0x05000042


	//   ....[21]....
        /*0080*/ 	.word	0x05000042


	//   ....[22]....
        /*0084*/ 	.word	0x05000042


	//   ....[23]....
        /*0088*/ 	.word	0x05000042


	//   ....[24]....
        /*008c*/ 	.word	0x05000042


	//   ....[25]....
        /*0090*/ 	.word	0x05000042


	//   ....[26]....
        /*0094*/ 	.word	0x05000042


	//   ....[27]....
        /*0098*/ 	.word	0x05000042


	//----- nvinfo : EIATTR_COOP_GROUP_INSTR_OFFSETS
	.align		4
.L_2475:
        /*009c*/ 	.byte	0x04, 0x28
        /*009e*/ 	.short	(.L_2477 - .L_2476)


	//   ....[0]....
.L_2476:
        /*00a0*/ 	.word	0x00000710


	//   ....[1]....
        /*00a4*/ 	.word	0x00000730


	//   ....[2]....
        /*00a8*/ 	.word	0x00000750


	//   ....[3]....
        /*00ac*/ 	.word	0x00000770


	//   ....[4]....
        /*00b0*/ 	.word	0x00000790


	//   ....[5]....
        /*00b4*/ 	.word	0x00000bc0


	//   ....[6]....
        /*00b8*/ 	.word	0x00000be0


	//   ....[7]....
        /*00bc*/ 	.word	0x00000c00


	//   ....[8]....
        /*00c0*/ 	.word	0x00000c20


	//   ....[9]....
        /*00c4*/ 	.word	0x00000c40


	//   ....[10]....
        /*00c8*/ 	.word	0x00000d70


	//   ....[11]....
        /*00cc*/ 	.word	0x00000dc0


	//   ....[12]....
        /*00d0*/ 	.word	0x00000e10


	//   ....[13]....
        /*00d4*/ 	.word	0x00000e60


	//   ....[14]....
        /*00d8*/ 	.word	0x00000e90


	//   ....[15]....
        /*00dc*/ 	.word	0x00000eb0


	//   ....[16]....
        /*00e0*/ 	.word	0x00000f90


	//   ....[17]....
        /*00e4*/ 	.word	0x00000fa0


	//   ....[18]....
        /*00e8*/ 	.word	0x00001780


	//   ....[19]....
        /*00ec*/ 	.word	0x000017d0


	//   ....[20]....
        /*00f0*/ 	.word	0x00001830


	//   ....[21]....
        /*00f4*/ 	.word	0x00001890


	//   ....[22]....
        /*00f8*/ 	.word	0x000018f0


	//   ....[23]....
        /*00fc*/ 	.word	0x00001d70


	//   ....[24]....
        /*0100*/ 	.word	0x00001dc0


	//   ....[25]....
        /*0104*/ 	.word	0x00001e20


	//   ....[26]....
        /*0108*/ 	.word	0x00001e80


	//   ....[27]....
        /*010c*/ 	.word	0x00001ee0


	//----- nvinfo : EIATTR_EXIT_INSTR_OFFSETS
	.align		4
.L_2477:
        /*0110*/ 	.byte	0x04, 0x1c
        /*0112*/ 	.short	(.L_2479 - .L_2478)


	//   ....[0]....
.L_2478:
        /*0114*/ 	.word	0x00000060


	//   ....[1]....
        /*0118*/ 	.word	0x00001720


	//----- nvinfo : EIATTR_MAX_THREADS
	.align		4
.L_2479:
        /*011c*/ 	.byte	0x04, 0x05
        /*011e*/ 	.short	(.L_2481 - .L_2480)
.L_2480:
        /*0120*/ 	.word	0x00000080
        /*0124*/ 	.word	0x00000001
        /*0128*/ 	.word	0x00000001


	//----- nvinfo : EIATTR_CRS_STACK_SIZE
	.align		4
.L_2481:
        /*012c*/ 	.byte	0x04, 0x1e
        /*012e*/ 	.short	(.L_2483 - .L_2482)
.L_2482:
        /*0130*/ 	.word	0x00000000


	//----- nvinfo : EIATTR_CBANK_PARAM_SIZE
	.align		4
.L_2483:
        /*0134*/ 	.byte	0x03, 0x19
        /*0136*/ 	.short	0x0058


	//----- nvinfo : EIATTR_PARAM_CBANK
	.align		4
        /*0138*/ 	.byte	0x04, 0x0a
        /*013a*/ 	.short	(.L_2485 - .L_2484)
	.align		4
.L_2484:
        /*013c*/ 	.word	index@(.nv.constant0._ZN10layer_norm13ln_fwd_kernelINS_13Kernel_traitsI6__halfS2_S2_fjLj4096ELj1ELj1ELj4ELj16ENS_18Kernel_traits_baseILj4096ES2_S2_S2_fjLj128EEEEEEEvNS_9FwdParamsE)
        /*0140*/ 	.short	0x0210
        /*0142*/ 	.short	0x0058


	//----- nvinfo : EIATTR_SW_WAR
	.align		4
.L_2485:
        /*0144*/ 	.byte	0x04, 0x36
        /*0146*/ 	.short	(.L_2487 - .L_2486)
.L_2486:
        /*0148*/ 	.word	0x00000008
.L_2487:


//--------------------- .nv.info._ZN10layer_norm13ln_fwd_kernelINS_13Kernel_traitsIffffjLj4096ELj1ELj1ELj4ELj16ENS_18Kernel_traits_baseILj4096EffffjLj128EEEEEEEvNS_9FwdParamsE --------------------------
	.section	.nv.info._ZN10layer_norm13ln_fwd_kernelINS_13Kernel_traitsIffffjLj4096ELj1ELj1ELj4ELj16ENS_18Kernel_traits_baseILj4096EffffjLj128EEEEEEEvNS_9FwdParamsE,"",@"SHT_CUDA_INFO"
	.sectionflags	@""
	.align	4


	//----- nvinfo : EIATTR_CUDA_API_VERSION
	.align		4
        /*0000*/ 	.byte	0x04, 0x37
        /*0002*/ 	.short	(.L_2489 - .L_2488)
.L_2488:
        /*0004*/ 	.word	0x00000082


	//----- nvinfo : EIATTR_KPARAM_INFO
	.align		4
.L_2489:
        /*0008*/ 	.byte	0x04, 0x17
        /*000a*/ 	.short	(.L_2491 - .L_2490)
.L_2490:
        /*000c*/ 	.word	0x00000000
        /*0010*/ 	.short	0x0000
        /*0012*/ 	.short	0x0000
        /*0014*/ 	.byte	0x00, 0xf0, 0x61, 0x01


	//----- nvinfo : EIATTR_SPARSE_MMA_MASK
	.align		4
.L_2491:
        /*0018*/ 	.byte	0x03, 0x50
        /*001a*/ 	.short	0x0000


	//----- nvinfo : EIATTR_MAXREG_COUNT
	.align		4
        /*001c*/ 	.byte	0x03, 0x1b
        /*001e*/ 	.short	0x00ff


	//----- nvinfo : EIATTR_NUM_BARRIERS
	.align		4
        /*0020*/ 	.byte	0x02, 0x4c
        /*0022*/ 	.byte	0x01
	.zero		1


	//----- nvinfo : EIATTR_MERCURY_ISA_VERSION
	.align		4
        /*0024*/ 	.byte	0x03, 0x5f
        /*0026*/ 	.short	0x0101


	//----- nvinfo : EIATTR_COOP_GROUP_MASK_REGIDS
	.align		4
        /*0028*/ 	.byte	0x04, 0x29
        /*002a*/ 	.short	(.L_2493 - .L_2492)


	//   ....[0]....
.L_2492:
        /*002c*/ 	.word	0xffffffff


	//   ....[1]....
        /*0030*/ 	.word	0xffffffff


	//   ....[2]....
        /*0034*/ 	.word	0xffffffff


	//   ....[3]....
        /*0038*/ 	.word	0xffffffff


	//   ....[4]....
        /*003c*/ 	.word	0xffffffff


	//   ....[5]....
        /*0040*/ 	.word	0xffffffff


	//   ....[6]....
        /*0044*/ 	.word	0xffffffff


	//   ....[7]....
        /*0048*/ 	.word	0xffffffff


	//   ....[8]....
        /*004c*/ 	.word	0xffffffff


	//   ....[9]....
        /*0050*/ 	.word	0xffffffff


	//   ....[10]....
        /*0054*/ 	.word	0xffffffff


	//   ....[11]....
        /*0058*/ 	.word	0xffffffff


	//   ....[12]....
        /*005c*/ 	.word	0xffffffff


	//   ....[13]....
        /*0060*/ 	.word	0xffffffff


	//   ....[14]....
        /*0064*/ 	.word	0xffffffff


	//   ....[15]....
        /*0068*/ 	.word	0xffffffff


	//   ....[16]....
        /*006c*/ 	.word	0xffffffff


	//   ....[17]....
        /*0070*/ 	.word	0xffffffff


	//   ....[18]....
        /*0074*/ 	.word	0x0500006c


	//   ....[19]....
        /*0078*/ 	.word	0x0500006c


	//   ....[20]....
        /*007c*/ 	.word	0x0500006c


	//   ....[21]....
        /*0080*/ 	.word	0x0500006c


	//   ....[22]....
        /*0084*/ 	.word	0x0500006c


	//   ....[23]....
        /*0088*/ 	.word	0x0500006c


	//   ....[24]....
        /*008c*/ 	.word	0x0500006c


	//   ....[25]....
        /*0090*/ 	.word	0x0500006c


	//   ....[26]....
        /*0094*/ 	.word	0x0500006c


	//   ....[27]....
        /*0098*/ 	.word	0x0500006c


	//----- nvinfo : EIATTR_COOP_GROUP_INSTR_OFFSETS
	.align		4
.L_2493:
        /*009c*/ 	.byte	0x04, 0x28
        /*009e*/ 	.short	(.L_2495 - .L_2494)


	//   ....[0]....
.L_2494:
        /*00a0*/ 	.word	0x00000650


	//   ....[1]....
        /*00a4*/ 	.word	0x00000670


	//   ....[2]....
        /*00a8*/ 	.word	0x00000690


	//   ....[3]....
        /*00ac*/ 	.word	0x000006b0


	//   ....[4]....
        /*00b0*/ 	.word	0x000006d0


	//   ....[5]....
        /*00b4*/ 	.word	0x00000b00


	//   ....[6]....
        /*00b8*/ 	.word	0x00000b20


	//   ....[7]....
        /*00bc*/ 	.word	0x00000b40


	//   ....[8]....
        /*00c0*/ 	.word	0x00000b60


	//   ....[9]....
        /*00c4*/ 	.word	0x00000b80


	//   ....[10]....
        /*00c8*/ 	.word	0x00000cf0


	//   ....[11]....
        /*00cc*/ 	.word	0x00000d40


	//   ....[12]....
        /*00d0*/ 	.word	0x00000d50


	//   ....[13]....
        /*00d4*/ 	.word	0x00000d60


	//   ....[14]....
        /*00d8*/ 	.word	0x00000e00


	//   ....[15]....
        /*00dc*/ 	.word	0x00000e50


	//   ....[16]....
        /*00e0*/ 	.word	0x00000ee0


	//   ....[17]....
        /*00e4*/ 	.word	0x00000f20


	//   ....[18]....
        /*00e8*/ 	.word	0x00001780


	//   ....[19]....
        /*00ec*/ 	.word	0x000017f0


	//   ....[20]....
        /*00f0*/ 	.word	0x00001860


	//   ....[21]....
        /*00f4*/ 	.word	0x000018d0


	//   ....[22]....
        /*00f8*/ 	.word	0x00001940


	//   ....[23]....
        /*00fc*/ 	.word	0x00001db0


	//   ....[24]....
        /*0100*/ 	.word	0x00001e20


	//   ....[25]....
        /*0104*/ 	.word	0x00001e90


	//   ....[26]....
        /*0108*/ 	.word	0x00001f00


	//   ....[27]....
        /*010c*/ 	.word	0x00001f70


	//----- nvinfo : EIATTR_EXIT_INSTR_OFFSETS
	.align		4
.L_2495:
        /*0110*/ 	.byte	0x04, 0x1c
        /*0112*/ 	.short	(.L_2497 - .L_2496)


	//   ....[0]....
.L_2496:
        /*0114*/ 	.word	0x00000060


	//   ....[1]....
        /*0118*/ 	.word	0x00001720


	//----- nvinfo : EIATTR_MAX_THREADS
	.align		4
.L_2497:
        /*011c*/ 	.byte	0x04, 0x05
        /*011e*/ 	.short	(.L_2499 - .L_2498)
.L_2498:
        /*0120*/ 	.word	0x00000080
        /*0124*/ 	.word	0x00000001
        /*0128*/ 	.word	0x00000001


	//----- nvinfo : EIATTR_CRS_STACK_SIZE
	.align		4
.L_2499:
        /*012c*/ 	.byte	0x04, 0x1e
        /*012e*/ 	.short	(.L_2501 - .L_2500)
.L_2500:
        /*0130*/ 	.word	0x00000000


	//----- nvinfo : EIATTR_CBANK_PARAM_SIZE
	.align		4
.L_2501:
        /*0134*/ 	.byte	0x03, 0x19
        /*0136*/ 	.short	0x0058


	//----- nvinfo : EIATTR_PARAM_CBANK
	.align		4
        /*0138*/ 	.byte	0x04, 0x0a
        /*013a*/ 	.short	(.L_2503 - .L_2502)
	.align		4
.L_2502:
        /*013c*/ 	.word	index@(.nv.constant0._ZN10layer_norm13ln_fwd_kernelINS_13Kernel_traitsIffffjLj4096ELj1ELj1ELj4ELj16ENS_18Kernel_traits_baseILj4096EffffjLj128EEEEEEEvNS_9FwdParamsE)
        /*0140*/ 	.short	0x0210
        /*0142*/ 	.short	0x0058


	//----- nvinfo : EIATTR_SW_WAR
	.align		4
.L_2503:
        /*0144*/ 	.byte	0x04, 0x36
        /*0146*/ 	.short	(.L_2505 - .L_2504)
.L_2504:
        /*0148*/ 	.word	0x00000008
.L_2505:


//--------------------- .nv.info._ZN10layer_norm13ln_fwd_kernelINS_13Kernel_traitsI13__nv_bfloat16fS2_fjLj3840ELj1ELj1ELj4ELj4ENS_18Kernel_traits_baseILj3840ES2_fS2_fjLj128EEEEEEEvNS_9FwdParamsE --------------------------
	.section	.nv.info._ZN10layer_norm13ln_fwd_kernelINS_13Kernel_traitsI13__nv_bfloat16fS2_fjLj3840ELj1ELj1ELj4ELj4ENS_18Kernel_traits_baseILj3840ES2_fS2_fjLj128EEEEEEEvNS_9FwdParamsE,"",@"SHT_CUDA_INFO"
	.sectionflags	@""
	.align	4


	//----- nvinfo : EIATTR_CUDA_API_VERSION
	.align		4
        /*0000*/ 	.byte	0x04, 0x37
        /*0002*/ 	.short	(.L_2507 - .L_2506)
.L_2506:
        /*0004*/ 	.word	0x00000082


	//----- nvinfo : EIATTR_KPARAM_INFO
	.align		4
.L_2507:
        /*0008*/ 	.byte	0x04, 0x17
        /*000a*/ 	.short	(.L_2509 - .L_2508)
.L_2508:
        /*000c*/ 	.word	0x00000000
        /*0010*/ 	.short	0x0000
        /*0012*/ 	.short	0x0000
        /*0014*/ 	.byte	0x00, 0xf0, 0x61, 0x01


	//----- nvinfo : EIATTR_SPARSE_MMA_MASK
	.align		4
.L_2509:
        /*0018*/ 	.byte	0x03, 0x50
        /*001a*/ 	.short	0x0000


	//----- nvinfo : EIATTR_MAXREG_COUNT
	.align		4
        /*001c*/ 	.byte	0x03, 0x1b
        /*001e*/ 	.short	0x00ff


	//----- nvinfo : EIATTR_NUM_BARRIERS
	.align		4
        /*0020*/ 	.byte	0x02, 0x4c
        /*0022*/ 	.byte	0x01
	.zero		1


	//----- nvinfo : EIATTR_MERCURY_ISA_VERSION
	.align		4
        /*0024*/ 	.byte	0x03, 0x5f
        /*0026*/ 	.short	0x0101


	//----- nvinfo : EIATTR_COOP_GROUP_MASK_REGIDS
	.align		4
        /*0028*/ 	.byte	0x04, 0x29
        /*002a*/ 	.short	(.L_2511 - .L_2510)


	//   ....[0]....
.L_2510:
        /*002c*/ 	.word	0xffffffff


	//   ....[1]....
        /*0030*/ 	.word	0xffffffff


	//   ....[2]....
        /*0034*/ 	.word	0xffffffff


	//   ....[3]....
        /*0038*/ 	.word	0xffffffff


	//   ....[4]....
        /*003c*/ 	.word	0xffffffff


	//   ....[5]....
        /*0040*/ 	.word	0xffffffff


	//   ....[6]....
        /*0044*/ 	.word	0xffffffff


	//   ....[7]....
        /*0048*/ 	.word	0xffffffff


	//   ....[8]....
        /*004c*/ 	.word	0xffffffff


	//   ....[9]....
        /*0050*/ 	.word	0xffffffff


	//   ....[10]....
        /*0054*/ 	.word	0xffffffff


	//   ....[11]....
        /*0058*/ 	.word	0xffffffff


	//   ....[12]....
        /*005c*/ 	.word	0xffffffff


	//   ....[13]....
        /*0060*/ 	.word	0xffffffff


	//   ....[14]....
        /*0064*/ 	.word	0xffffffff


	//   ....[15]....
        /*0068*/ 	.word	0xffffffff


	//   ....[16]....
        /*006c*/ 	.word	0xffffffff


	//   ....[17]....
        /*0070*/ 	.word	0xffffffff


	//   ....[18]....
        /*0074*/ 	.word	0x05000028


	//   ....[19]....
        /*0078*/ 	.word	0x05000028


	//   ....[20]....
        /*007c*/ 	.word	0x05000028


	//   ....[21]....
        /*0080*/ 	.word	0x05000028


	//   ....[22]....
        /*0084*/ 	.word	0x05000028


	//   ....[23]....
        /*0088*/ 	.word	0x05000028


	//   ....[24]....
        /*008c*/ 	.word	0x05000028


	//   ....[25]....
        /*0090*/ 	.word	0x05000028


	//   ....[26]....
        /*0094*/ 	.word	0x05000028


	//   ....[27]....
        /*0098*/ 	.word	0x05000028


	//----- nvinfo : EIATTR_COOP_GROUP_INSTR_OFFSETS
	.align		4
.L_2511:
        /*009c*/ 	.byte	0x04, 0x28
        /*009e*/ 	.short	(.L_2513 - .L_2512)


	//   ....[0]....
.L_2512:
        /*00a0*/ 	.word	0x00000d00


	//   ....[1]....
        /*00a4*/ 	.word	0x00000d20


	//   ....[2]....
        /*00a8*/ 	.word	0x00000d40


	//   ....[3]....
        /*00ac*/ 	.word	0x00000d60


	//   ....[4]....
        /*00b0*/ 	.word	0x00000d80


	//   ....[5]....
        /*00b4*/ 	.word	0x00001170


	//   ....[6]....
        /*00b8*/ 	.word	0x00001190


	//   ....[7]....
        /*00bc*/ 	.word	0x000011b0


	//   ....[8]....
        /*00c0*/ 	.word	0x000011d0


	//   ....[9]....
        /*00c4*/ 	.word	0x000011f0


	//   ....[10]....
        /*00c8*/ 	.word	0x00001360


	//   ....[11]....
        /*00cc*/ 	.word	0x000013a0


	//   ....[12]....
        /*00d0*/ 	.word	0x000013b0


	//   ....[13]....
        /*00d4*/ 	.word	0x000013c0


	//   ....[14]....
        /*00d8*/ 	.word	0x00001440


	//   ....[15]....
        /*00dc*/ 	.word	0x00001480


	//   ....[16]....
        /*00e0*/ 	.word	0x00001540


	//   ....[17]....
        /*00e4*/ 	.word	0x00001550


	//   ....[18]....
        /*00e8*/ 	.word	0x000021c0


	//   ....[19]....
        /*00ec*/ 	.word	0x00002230


	//   ....[20]....
        /*00f0*/ 	.word	0x000022a0


	//   ....[21]....
        /*00f4*/ 	.word	0x00002310


	//   ....[22]....
        /*00f8*/ 	.word	0x00002380


	//   ....[23]....
        /*00fc*/ 	.word	0x000027c0


	//   ....[24]....
        /*0100*/ 	.word	0x00002830


	//   ....[25]....
        /*0104*/ 	.word	0x000028a0


	//   ....[26]....
        /*0108*/ 	.word	0x00002910


	//   ....[27]....
        /*010c*/ 	.word	0x00002980


	//----- nvinfo : EIATTR_EXIT_INSTR_OFFSETS
	.align		4
.L_2513:
        /*0110*/ 	.byte	0x04, 0x1c
        /*0112*/ 	.short	(.L_2515 - .L_2514)


	//   ....[0]....
.L_2514:
        /*0114*/ 	.word	0x00000060


	//   ....[1]....
        /*0118*/ 	.word	0x00002160


	//----- nvinfo : EIATTR_MAX_THREADS
	.align		4
.L_2515:
        /*011c*/ 	.byte	0x04, 0x05
        /*011e*/ 	.short	(.L_2517 - .L_2516)
.L_2516:
        /*0120*/ 	.word	0x00000080
        /*0124*/ 	.word	0x00000001
        /*0128*/ 	.word	0x00000001


	//----- nvinfo : EIATTR_CRS_STACK_SIZE
	.align		4
.L_2517:
        /*012c*/ 	.byte	0x04, 0x1e
        /*012e*/ 	.short	(.L_2519 - .L_2518)
.L_2518:
        /*0130*/ 	.word	0x00000000


	//----- nvinfo : EIATTR_CBANK_PARAM_SIZE
	.align		4
.L_2519:
        /*0134*/ 	.byte	0x03, 0x19
        /*0136*/ 	.short	0x0058


	//----- nvinfo : EIATTR_PARAM_CBANK
	.align		4
        /*0138*/ 	.byte	0x04, 0x0a
        /*013a*/ 	.short	(.L_2521 - .L_2520)
	.align		4
.L_2520:
        /*013c*/ 	.word	index@(.nv.constant0._ZN10layer_norm13ln_fwd_kernelINS_13Kernel_traitsI13__nv_bfloat16fS2_fjLj3840ELj1ELj1ELj4ELj4ENS_18Kernel_traits_baseILj3840ES2_fS2_fjLj128EEEEEEEvNS_9FwdParamsE)
        /*0140*/ 	.short	0x0210
        /*0142*/ 	.short	0x0058


	//----- nvinfo : EIATTR_SW_WAR
	.align		4
.L_2521:
        /*0144*/ 	.byte	0x04, 0x36
        /*0146*/ 	.short	(.L_2523 - .L_2522)
.L_2522:
        /*0148*/ 	.word	0x00000008
.L_2523:


//--------------------- .nv.info._ZN10layer_norm13ln_fwd_kernelINS_13Kernel_traitsI13__nv_bfloat16S2_S2_fjLj3840ELj1ELj1ELj4ELj4ENS_18Kernel_traits_baseILj3840ES2_S2_S2_fjLj128EEEEEEEvNS_9FwdParamsE --------------------------
	.section	.nv.info._ZN10layer_norm13ln_fwd_kernelINS_13Kernel_traitsI13__nv_bfloat16S2_S2_fjLj3840ELj1ELj1ELj4ELj4ENS_18Kernel_traits_baseILj3840ES2_S2_S2_fjLj128EEEEEEEvNS_9FwdParamsE,"",@"SHT_CUDA_INFO"
	.sectionflags	@""
	.align	4


	//----- nvinfo : EIATTR_CUDA_API_VERSION
	.align		4
        /*0000*/ 	.byte	0x04, 0x37
        /*0002*/ 	.short	(.L_2525 - .L_2524)
.L_2524:
        /*0004*/ 	.word	0x00000082


	//----- nvinfo : EIATTR_KPARAM_INFO
	.align		4
.L_2525:
        /*0008*/ 	.byte	0x04, 0x17
        /*000a*/ 	.short	(.L_2527 - .L_2526)
.L_2526:
        /*000c*/ 	.word	0x00000000
        /*0010*/ 	.short	0x0000
        /*0012*/ 	.short	0x0000
        /*0014*/ 	.byte	0x00, 0xf0, 0x61, 0x01


	//----- nvinfo : EIATTR_SPARSE_MMA_MASK
	.align		4
.L_2527:
        /*0018*/ 	.byte	0x03, 0x50
        /*001a*/ 	.short	0x0000


	//----- nvinfo : EIATTR_MAXREG_COUNT
	.align		4
        /*001c*/ 	.byte	0x03, 0x1b
        /*001e*/ 	.short	0x00ff


	//----- nvinfo : EIATTR_NUM_BARRIERS
	.align		4
        /*0020*/ 	.byte	0x02, 0x4c
        /*0022*/ 	.byte	0x01
	.zero		1


	//----- nvinfo : EIATTR_MERCURY_ISA_VERSION
	.align		4
        /*0024*/ 	.byte	0x03, 0x5f
        /*0026*/ 	.short	0x0101


	//----- nvinfo : EIATTR_COOP_GROUP_MASK_REGIDS
	.align		4
        /*0028*/ 	.byte	0x04, 0x29
        /*002a*/ 	.short	(.L_2529 - .L_2528)


	//   ....[0]....
.L_2528:
        /*002c*/ 	.word	0xffffffff


	//   ....[1]....
        /*0030*/ 	.word	0xffffffff


	//   ....[2]....
        /*0034*/ 	.word	0xffffffff


	//   ....[3]....
        /*0038*/ 	.word	0xffffffff


	//   ....[4]....
        /*003c*/ 	.word	0xffffffff


	//   ....[5]....
        /*0040*/ 	.word	0xffffffff


	//   ....[6]....
        /*0044*/ 	.word	0xffffffff


	//   ....[7]....
        /*0048*/ 	.word	0xffffffff


	//   ....[8]....
        /*004c*/ 	.word	0xffffffff


	//   ....[9]....
        /*0050*/ 	.word	0xffffffff


	//   ....[10]....
        /*0054*/ 	.word	0xffffffff


	//   ....[11]....
        /*0058*/ 	.word	0xffffffff


	//   ....[12]....
        /*005c*/ 	.word	0xffffffff


	//   ....[13]....
        /*0060*/ 	.word	0xffffffff


	//   ....[14]....
        /*0064*/ 	.word	0xffffffff


	//   ....[15]....
        /*0068*/ 	.word	0xffffffff


	//   ....[16]....
        /*006c*/ 	.word	0xffffffff


	//   ....[17]....
        /*0070*/ 	.word	0xffffffff


	//   ....[18]....
        /*0074*/ 	.word	0x05000007


	//   ....[19]....
        /*0078*/ 	.word	0x05000007


	//   ....[20]....
        /*007c*/ 	.word	0x05000007


	//   ....[21]....
        /*0080*/ 	.word	0x05000007


	//   ....[22]....
        /*0084*/ 	.word	0x05000007


	//   ....[23]....
        /*0088*/ 	.word	0x05000007


	//   ....[24]....
        /*008c*/ 	.word	0x05000007


	//   ....[25]....
        /*0090*/ 	.word	0x05000007


	//   ....[26]....
        /*0094*/ 	.word	0x05000007


	//   ....[27]....
        /*0098*/ 	.word	0x05000007


	//----- nvinfo : EIATTR_COOP_GROUP_INSTR_OFFSETS
	.align		4
.L_2529:
        /*009c*/ 	.byte	0x04, 0x28
        /*009e*/ 	.short	(.L_2531 - .L_2530)


	//   ....[0]....
.L_2530:
        /*00a0*/ 	.word	0x00000b20


	//   ....[1]....
        /*00a4*/ 	.word	0x00000b40


	//   ....[2]....
        /*00a8*/ 	.word	0x00000b60


	//   ....[3]....
        /*00ac*/ 	.word	0x00000b80


	//   ....[4]....
        /*00b0*/ 	.word	0x00000ba0


	//   ....[5]....
        /*00b4*/ 	.word	0x00000f90


	//   ....[6]....
        /*00b8*/ 	.word	0x00000fb0


	//   ....[7]....
        /*00bc*/ 	.word	0x00000fd0


	//   ....[8]....
        /*00c0*/ 	.word	0x00000ff0


	//   ....[9]....
        /*00c4*/ 	.word	0x00001010


	//   ....[10]....
        /*00c8*/ 	.word	0x00001170


	//   ....[11]....
        /*00cc*/ 	.word	0x000011c0


	//   ....[12]....
        /*00d0*/ 	.word	0x000011d0


	//   ....[13]....
        /*00d4*/ 	.word	0x00001240


	//   ....[14]....
        /*00d8*/ 	.word	0x00001280


	//   ....[15]....
        /*00dc*/ 	.word	0x00001290


	//   ....[16]....
        /*00e0*/ 	.word	0x00001360


	//   ....[17]....
        /*00e4*/ 	.word	0x00001370


	//   ....[18]....
        /*00e8*/ 	.word	0x00001c10


	//   ....[19]....
        /*00ec*/ 	.word	0x00001c80


	//   ....[20]....
        /*00f0*/ 	.word	0x00001cf0


	//   ....[21]....
        /*00f4*/ 	.word	0x00001d60


	//   ....[22]....
        /*00f8*/ 	.word	0x00001dd0


	//   ....[23]....
        /*00fc*/ 	.word	0x00002200


	//   ....[24]....
        /*0100*/ 	.word	0x00002270


	//   ....[25]....
        /*0104*/ 	.word	0x000022e0


	//   ....[26]....
        /*0108*/ 	.word	0x00002350


	//   ....[27]....
        /*010c*/ 	.word	0x000023c0


	//----- nvinfo : EIATTR_EXIT_INSTR_OFFSETS
	.align		4
.L_2531:
        /*0110*/ 	.byte	0x04, 0x1c
        /*0112*/ 	.short	(.L_2533 - .L_2532)


	//   ....[0]....
.L_2532:
        /*0114*/ 	.word	0x00000060


	//   ....[1]....
        /*0118*/ 	.word	0x00001bc0


	//----- nvinfo : EIATTR_MAX_THREADS
	.align		4
.L_2533:
        /*011c*/ 	.byte	0x04, 0x05
        /*011e*/ 	.short	(.L_2535 - .L_2534)
.L_2534:
        /*0120*/ 	.word	0x00000080
        /*0124*/ 	.word	0x00000001
        /*0128*/ 	.word	0x00000001


	//----- nvinfo : EIATTR_CRS_STACK_SIZE
	.align		4
.L_2535:
        /*012c*/ 	.byte	0x04, 0x1e
        /*012e*/ 	.short	(.L_2537 - .L_2536)
.L_2536:
        /*0130*/ 	.word	0x00000000


	//----- nvinfo : EIATTR_CBANK_PARAM_SIZE
	.align		4
.L_2537:
        /*0134*/ 	.byte	0x03, 0x19
        /*0136*/ 	.short	0x0058


	//----- nvinfo : EIATTR_PARAM_CBANK
	.align		4
        /*0138*/ 	.byte	0x04, 0x0a
        /*013a*/ 	.short	(.L_2539 - .L_2538)
	.align		4
.L_2538:
        /*013c*/ 	.word	index@(.nv.constant0._ZN10layer_norm13ln_fwd_kernelINS_13Kernel_traitsI13__nv_bfloat16S2_S2_fjLj3840ELj1ELj1ELj4ELj4ENS_18Kernel_traits_baseILj3840ES2_S2_S2_fjLj128EEEEEEEvNS_9FwdParamsE)
        /*0140*/ 	.short	0x0210
        /*0142*/ 	.short	0x0058


	//----- nvinfo : EIATTR_SW_WAR
	.align		4
.L_2539:
        /*0144*/ 	.byte	0x04, 0x36
        /*0146*/ 	.short	(.L_2541 - .L_2540)
.L_2540:
        /*0148*/ 	.word	0x00000008
.L_2541:


//--------------------- .nv.info._ZN10layer_norm13ln_fwd_kernelINS_13Kernel_traitsI6__halffS2_fjLj3840ELj1ELj1ELj4ELj4ENS_18Kernel_traits_baseILj3840ES2_fS2_fjLj128EEEEEEEvNS_9FwdParamsE --------------------------
	.section	.nv.info._ZN10layer_norm13ln_fwd_kernelINS_13Kernel_traitsI6__halffS2_fjLj3840ELj1ELj1ELj4ELj4ENS_18Kernel_traits_baseILj3840ES2_fS2_fjLj128EEEEEEEvNS_9FwdParamsE,"",@"SHT_CUDA_INFO"
	.sectionflags	@""
	.align	4


	//----- nvinfo : EIATTR_CUDA_API_VERSION
	.align		4
        /*0000*/ 	.byte	0x04, 0x37
        /*0002*/ 	.short	(.L_2543 - .L_2542)
.L_2542:
        /*0004*/ 	.word	0x00000082


	//----- nvinfo : EIATTR_KPARAM_INFO
	.align		4
.L_2543:
        /*0008*/ 	.byte	0x04, 0x17
        /*000a*/ 	.short	(.L_2545 - .L_2544)
.L_2544:
        /*000c*/ 	.word	0x00000000
        /*0010*/ 	.short	0x0000
        /*0012*/ 	.short	0x0000
        /*0014*/ 	.byte	0x00, 0xf0, 0x61, 0x01


	//----- nvinfo : EIATTR_SPARSE_MMA_MASK
	.align		4
.L_2545:
        /*0018*/ 	.byte	0x03, 0x50
        /*001a*/ 	.short	0x0000


	//----- nvinfo : EIATTR_MAXREG_COUNT
	.align		4
        /*001c*/ 	.byte	0x03, 0x1b
        /*001e*/ 	.short	0x00ff


	//----- nvinfo : EIATTR_NUM_BARRIERS
	.align		4
        /*0020*/ 	.byte	0x02, 0x4c
        /*0022*/ 	.byte	0x01
	.zero		1


	//----- nvinfo : EIATTR_MERCURY_ISA_VERSION
	.align		4
        /*0024*/ 	.byte	0x03, 0x5f
        /*0026*/ 	.short	0x0101


	//----- nvinfo : EIATTR_COOP_GROUP_MASK_REGIDS
	.align		4
        /*0028*/ 	.byte	0x04, 0x29
        /*002a*/ 	.short	(.L_2547 - .L_2546)


	//   ....[0]....
.L_2546:
        /*002c*/ 	.word	0xffffffff


	//   ....[1]....
        /*0030*/ 	.word	0xffffffff


	//   ....[2]....
        /*0034*/ 	.word	0xffffffff


	//   ....[3]....
        /*0038*/ 	.word	0xffffffff


	//   ....[4]....
        /*003c*/ 	.word	0xffffffff


	//   ....[5]....
        /*0040*/ 	.word	0xffffffff


	//   ....[6]....
        /*0044*/ 	.word	0xffffffff


	//   ....[7]....
        /*0048*/ 	.word	0xffffffff


	//   ....[8]....
        /*004c*/ 	.word	0xffffffff


	//   ....[9]....
        /*0050*/ 	.word	0xffffffff


	//   ....[10]....
        /*0054*/ 	.word	0xffffffff


	//   ....[11]....
        /*0058*/ 	.word	0xffffffff


	//   ....[12]....
        /*005c*/ 	.word	0xffffffff


	//   ....[13]....
        /*0060*/ 	.word	0xffffffff


	//   ....[14]....
        /*0064*/ 	.word	0xffffffff


	//   ....[15]....
        /*0068*/ 	.word	0xffffffff


	//   ....[16]....
        /*006c*/ 	.word	0xffffffff


	//   ....[17]....
        /*0070*/ 	.word	0xffffffff


	//   ....[18]....
        /*0074*/ 	.word	0x05000028


	//   ....[19]....
        /*0078*/ 	.word	0x05000028


	//   ....[20]....
        /*007c*/ 	.word	0x05000028


	//   ....[21]....
        /*0080*/ 	.word	0x05000028


	//   ....[22]....
        /*0084*/ 	.word	0x05000028


	//   ....[23]....
        /*0088*/ 	.word	0x05000028


	//   ....[24]....
        /*008c*/ 	.word	0x05000028


	//   ....[25]....
        /*0090*/ 	.word	0x05000028


	//   ....[26]....
        /*0094*/ 	.word	0x05000028


	//   ....[27]....
        /*0098*/ 	.word	0x05000028


	//----- nvinfo : EIATTR_COOP_GROUP_INSTR_OFFSETS
	.align		4
.L_2547:
        /*009c*/ 	.byte	0x04, 0x28
        /*009e*/ 	.short	(.L_2549 - .L_2548)


	//   ....[0]....
.L_2548:
        /*00a0*/ 	.word	0x00000d00


	//   ....[1]....
        /*00a4*/ 	.word	0x00000d20


	//   ....[2]....
        /*00a8*/ 	.word	0x00000d40


	//   ....[3]....
        /*00ac*/ 	.word	0x00000d60


	//   ....[4]....
        /*00b0*/ 	.word	0x00000d80


	//   ....[5]....
        /*00b4*/ 	.word	0x00001170


	//   ....[6]....
        /*00b8*/ 	.word	0x00001190


	//   ....[7]....
        /*00bc*/ 	.word	0x000011b0


	//   ....[8]....
        /*00c0*/ 	.word	0x000011d0


	//   ....[9]....
        /*00c4*/ 	.word	0x000011f0


	//   ....[10]....
        /*00c8*/ 	.word	0x00001360


	//   ....[11]....
        /*00cc*/ 	.word	0x000013a0


	//   ....[12]....
        /*00d0*/ 	.word	0x000013b0


	//   ....[13]....
        /*00d4*/ 	.word	0x000013c0


	//   ....[14]....
        /*00d8*/ 	.word	0x00001440


	//   ....[15]....
        /*00dc*/ 	.word	0x00001480


	//   ....[16]....
        /*00e0*/ 	.word	0x00001540


	//   ....[17]....
        /*00e4*/ 	.word	0x00001550


	//   ....[18]....
        /*00e8*/ 	.word	0x000021c0


	//   ....[19]....
        /*00ec*/ 	.word	0x00002230


	//   ....[20]....
        /*00f0*/ 	.word	0x000022a0


	//   ....[21]....
        /*00f4*/ 	.word	0x00002310


	//   ....[22]....
        /*00f8*/ 	.word	0x00002380


	//   ....[23]....
        /*00fc*/ 	.word	0x000027c0


	//   ....[24]....
        /*0100*/ 	.word	0x00002830


	//   ....[25]....
        /*0104*/ 	.word	0x000028a0


	//   ....[26]....
        /*0108*/ 	.word	0x00002910


	//   ....[27]....
        /*010c*/ 	.word	0x00002980


	//----- nvinfo : EIATTR_EXIT_INSTR_OFFSETS
	.align		4
.L_2549:
        /*0110*/ 	.byte	0x04, 0x1c
        /*0112*/ 	.short	(.L_2551 - .L_2550)


	//   ....[0]....
.L_2550:
        /*0114*/ 	.word	0x00000060


	//   ....[1]....
        /*0118*/ 	.word	0x00002160


	//----- nvinfo : EIATTR_MAX_THREADS
	.align		4
.L_2551:
        /*011c*/ 	.byte	0x04, 0x05
        /*011e*/ 	.short	(.L_2553 - .L_2552)
.L_2552:
        /*0120*/ 	.word	0x00000080
        /*0124*/ 	.word	0x00000001
        /*0128*/ 	.word	0x00000001


	//----- nvinfo : EIATTR_CRS_STACK_SIZE
	.align		4
.L_2553:
        /*012c*/ 	.byte	0x04, 0x1e
        /*012e*/ 	.short	(.L_2555 - .L_2554)
.L_2554:
        /*0130*/ 	.word	0x00000000


	//----- nvinfo : EIATTR_CBANK_PARAM_SIZE
	.align		4
.L_2555:
        /*0134*/ 	.byte	0x03, 0x19
        /*0136*/ 	.short	0x0058


	//----- nvinfo : EIATTR_PARAM_CBANK
	.align		4
        /*0138*/ 	.byte	0x04, 0x0a
        /*013a*/ 	.short	(.L_2557 - .L_2556)
	.align		4
.L_2556:
        /*013c*/ 	.word	index@(.nv.constant0._ZN10layer_norm13ln_fwd_kernelINS_13Kernel_traitsI6__halffS2_fjLj3840ELj1ELj1ELj4ELj4ENS_18Kernel_traits_baseILj3840ES2_fS2_fjLj128EEEEEEEvNS_9FwdParamsE)
        /*0140*/ 	.short	0x0210
        /*0142*/ 	.short	0x0058


	//----- nvinfo : EIATTR_SW_WAR
	.align		4
.L_2557:
        /*0144*/ 	.byte	0x04, 0x36
        /*0146*/ 	.short	(.L_2559 - .L_2558)
.L_2558:
        /*0148*/ 	.word	0x00000008
.L_2559:


//--------------------- .nv.info._ZN10layer_norm13ln_fwd_kernelINS_13Kernel_traitsI6__halfS2_S2_fjLj3840ELj1ELj1ELj4ELj4ENS_18Kernel_traits_baseILj3840ES2_S2_S2_fjLj128EEEEEEEvNS_9FwdParamsE --------------------------
	.section	.nv.info._ZN10layer_norm13ln_fwd_kernelINS_13Kernel_traitsI6__halfS2_S2_fjLj3840ELj1ELj1ELj4ELj4ENS_18Kernel_traits_baseILj3840ES2_S2_S2_fjLj128EEEEEEEvNS_9FwdParamsE,"",@"SHT_CUDA_INFO"
	.sectionflags	@""
	.align	4


	//----- nvinfo : EIATTR_CUDA_API_VERSION
	.align		4
        /*0000*/ 	.byte	0x04, 0x37
        /*0002*/ 	.short	(.L_2561 - .L_2560)
.L_2560:
        /*0004*/ 	.word	0x00000082


	//----- nvinfo : EIATTR_KPARAM_INFO
	.align		4
.L_2561:
        /*0008*/ 	.byte	0x04, 0x17
        /*000a*/ 	.short	(.L_2563 - .L_2562)
.L_2562:
        /*000c*/ 	.word	0x00000000
        /*0010*/ 	.short	0x0000
        /*0012*/ 	.short	0x0000
        /*0014*/ 	.byte	0x00, 0xf0, 0x61, 0x01


	//----- nvinfo : EIATTR_SPARSE_MMA_MASK
	.align		4
.L_2563:
        /*0018*/ 	.byte	0x03, 0x50
        /*001a*/ 	.short	0x0000


	//----- nvinfo : EIATTR_MAXREG_COUNT
	.align		4
        /*001c*/ 	.byte	0x03, 0x1b
        /*001e*/ 	.short	0x00ff


	//----- nvinfo : EIATTR_NUM_BARRIERS
	.align		4
        /*0020*/ 	.byte	0x02, 0x4c
        /*0022*/ 	.byte	0x01
	.zero		1


	//----- nvinfo : EIATTR_MERCURY_ISA_VERSION
	.align		4
        /*0024*/ 	.byte	0x03, 0x5f
        /*0026*/ 	.short	0x0101


	//----- nvinfo : EIATTR_COOP_GROUP_MASK_REGIDS
	.align		4
        /*0028*/ 	.byte	0x04, 0x29
        /*002a*/ 	.short	(.L_2565 - .L_2564)


	//   ....[0]....
.L_2564:
        /*002c*/ 	.word	0xffffffff


	//   ....[1]....
        /*0030*/ 	.word	0xffffffff


	//   ....[2]....
        /*0034*/ 	.word	0xffffffff


	//   ....[3]....
        /*0038*/ 	.word	0xffffffff


	//   ....[4]....
        /*003c*/ 	.word	0xffffffff


	//   ....[5]....
        /*0040*/ 	.word	0xffffffff


	//   ....[6]....
        /*0044*/ 	.word	0xffffffff


	//   ....[7]....
        /*0048*/ 	.word	0xffffffff


	//   ....[8]....
        /*004c*/ 	.word	0xffffffff


	//   ....[9]....
        /*0050*/ 	.word	0xffffffff


	//   ....[10]....
        /*0054*/ 	.word	0xffffffff


	//   ....[11]....
        /*0058*/ 	.word	0xffffffff


	//   ....[12]....
        /*005c*/ 	.word	0xffffffff


	//   ....[13]....
        /*0060*/ 	.word	0xffffffff


	//   ....[14]....
        /*0064*/ 	.word	0xffffffff


	//   ....[15]....
        /*0068*/ 	.word	0xffffffff


	//   ....[16]....
        /*006c*/ 	.word	0xffffffff


	//   ....[17]....
        /*0070*/ 	.word	0xffffffff


	//   ....[18]....
        /*0074*/ 	.word	0x05000010


	//   ....[19]....
        /*0078*/ 	.word	0x05000010


	//   ....[20]....
        /*007c*/ 	.word	0x05000010


	//   ....[21]....
        /*0080*/ 	.word	0x05000010


	//   ....[22]....
        /*0084*/ 	.word	0x05000010


	//   ....[23]....
        /*0088*/ 	.word	0x05000010


	//   ....[24]....
        /*008c*/ 	.word	0x05000010


	//   ....[25]....
        /*0090*/ 	.word	0x05000010


	//   ....[26]....
        /*0094*/ 	.word	0x05000010


	//   ....[27]....
        /*0098*/ 	.word	0x05000010


	//----- nvinfo : EIATTR_COOP_GROUP_INSTR_OFFSETS
	.align		4
.L_2565:
        /*009c*/ 	.byte	0x04, 0x28
        /*009e*/ 	.short	(.L_2567 - .L_2566)


	//   ....[0]....
.L_2566:
        /*00a0*/ 	.word	0x00000a30


	//   ....[1]....
        /*00a4*/ 	.word	0x00000a50


	//   ....[2]....
        /*00a8*/ 	.word	0x00000a70


	//   ....[3]....
        /*00ac*/ 	.word	0x00000a90


	//   ....[4]....
        /*00b0*/ 	.word	0x00000ab0


	//   ....[5]....
        /*00b4*/ 	.word	0x00000ea0


	//   ....[6]....
        /*00b8*/ 	.word	0x00000ec0


	//   ....[7]....
        /*00bc*/ 	.word	0x00000ee0


	//   ....[8]....
        /*00c0*/ 	.word	0x00000f00


	//   ....[9]....
        /*00c4*/ 	.word	0x00000f20


	//   ....[10]....
        /*00c8*/ 	.word	0x00001080


	//   ....[11]....
        /*00cc*/ 	.word	0x000010d0


	//   ....[12]....
        /*00d0*/ 	.word	0x000010e0


	//   ....[13]....
        /*00d4*/ 	.word	0x00001150


	//   ....[14]....
        /*00d8*/ 	.word	0x00001190


	//   ....[15]....
        /*00dc*/ 	.word	0x000011a0


	//   ....[16]....
        /*00e0*/ 	.word	0x00001270


	//   ....[17]....
        /*00e4*/ 	.word	0x00001280


	//   ....[18]....
        /*00e8*/ 	.word	0x00001b30


	//   ....[19]....
        /*00ec*/ 	.word	0x00001ba0


	//   ....[20]....
        /*00f0*/ 	.word	0x00001c10


	//   ....[21]....
        /*00f4*/ 	.word	0x00001c80


	//   ....[22]....
        /*00f8*/ 	.word	0x00001cf0


	//   ....[23]....
        /*00fc*/ 	.word	0x00002130


	//   ....[24]....
        /*0100*/ 	.word	0x000021a0


	//   ....[25]....
        /*0104*/ 	.word	0x00002210


	//   ....[26]....
        /*0108*/ 	.word	0x00002280


	//   ....[27]....
        /*010c*/ 	.word	0x000022f0


	//----- nvinfo : EIATTR_EXIT_INSTR_OFFSETS
	.align		4
.L_2567:
        /*0110*/ 	.byte	0x04, 0x1c
        /*0112*/ 	.short	(.L_2569 - .L_2568)


	//   ....[0]....
.L_2568:
        /*0114*/ 	.word	0x00000060


	//   ....[1]....
        /*0118*/ 	.word	0x00001ad0


	//----- nvinfo : EIATTR_MAX_THREADS
	.align		4
.L_2569:
        /*011c*/ 	.byte	0x04, 0x05
        /*011e*/ 	.short	(.L_2571 - .L_2570)
.L_2570:
        /*0120*/ 	.word	0x00000080
        /*0124*/ 	.word	0x00000001
        /*0128*/ 	.word	0x00000001


	//----- nvinfo : EIATTR_CRS_STACK_SIZE
	.align		4
.L_2571:
        /*012c*/ 	.byte	0x04, 0x1e
        /*012e*/ 	.short	(.L_2573 - .L_2572)
.L_2572:
        /*0130*/ 	.word	0x00000000


	//----- nvinfo : EIATTR_CBANK_PARAM_SIZE
	.align		4
.L_2573:
        /*0134*/ 	.byte	0x03, 0x19
        /*0136*/ 	.short	0x0058


	//----- nvinfo : EIATTR_PARAM_CBANK
	.align		4
        /*0138*/ 	.byte	0x04, 0x0a
        /*013a*/ 	.short	(.L_2575 - .L_2574)
	.align		4
.L_2574:
        /*013c*/ 	.word	index@(.nv.constant0._ZN10layer_norm13ln_fwd_kernelINS_13Kernel_traitsI6__halfS2_S2_fjLj3840ELj1ELj1ELj4ELj4ENS_18Kernel_traits_baseILj3840ES2_S2_S2_fjLj128EEEEEEEvNS_9FwdParamsE)
        /*0140*/ 	.short	0x0210
        /*0142*/ 	.short	0x0058


	//----- nvinfo : EIATTR_SW_WAR
	.align		4
.L_2575:
        /*0144*/ 	.byte	0x04, 0x36
        /*0146*/ 	.short	(.L_2577 - .L_2576)
.L_2576:
        /*0148*/ 	.word	0x00000008
.L_2577:


//--------------------- .nv.info._ZN10layer_norm13ln_fwd_kernelINS_13Kernel_traitsIffffjLj3840ELj1ELj1ELj4ELj4ENS_18Kernel_traits_baseILj3840EffffjLj128EEEEEEEvNS_9FwdParamsE --------------------------
	.section	.nv.info._ZN10layer_norm13ln_fwd_kernelINS_13Kernel_traitsIffffjLj3840ELj1ELj1ELj4ELj4ENS_18Kernel_traits_baseILj3840EffffjLj128EEEEEEEvNS_9FwdParamsE,"",@"SHT_CUDA_INFO"
	.sectionflags	@""
	.align	4


	//----- nvinfo : EIATTR_CUDA_API_VERSION
	.align		4
        /*0000*/ 	.byte	0x04, 0x37
        /*0002*/ 	.short	(.L_2579 - .L_2578)
.L_2578:
        /*0004*/ 	.word	0x00000082


	//----- nvinfo : EIATTR_KPARAM_INFO
	.align		4
.L_2579:
        /*0008*/ 	.byte	0x04, 0x17
        /*000a*/ 	.short	(.L_2581 - .L_2580)
.L_2580:
        /*000c*/ 	.word	0x00000000
        /*0010*/ 	.short	0x0000
        /*0012*/ 	.short	0x0000
        /*0014*/ 	.byte	0x00, 0xf0, 0x61, 0x01


	//----- nvinfo : EIATTR_SPARSE_MMA_MASK
	.align		4
.L_2581:
        /*0018*/ 	.byte	0x03, 0x50
        /*001a*/ 	.short	0x0000


	//----- nvinfo : EIATTR_MAXREG_COUNT
	.align		4
        /*001c*/ 	.byte	0x03, 0x1b
        /*001e*/ 	.short	0x00ff


	//----- nvinfo : EIATTR_NUM_BARRIERS
	.align		4
        /*0020*/ 	.byte	0x02, 0x4c
        /*0022*/ 	.byte	0x01
	.zero		1


	//----- nvinfo : EIATTR_MERCURY_ISA_VERSION
	.align		4
        /*0024*/ 	.byte	0x03, 0x5f
        /*0026*/ 	.short	0x0101


	//----- nvinfo : EIATTR_COOP_GROUP_MASK_REGIDS
	.align		4
        /*0028*/ 	.byte	0x04, 0x29
        /*002a*/ 	.short	(.L_2583 - .L_2582)


	//   ....[0]....
.L_2582:
        /*002c*/ 	.word	0xffffffff


	//   ....[1]....
        /*0030*/ 	.word	0xffffffff


	//   ....[2]....
        /*0034*/ 	.word	0xffffffff


	//   ....[3]....
        /*0038*/ 	.word	0xffffffff


	//   ....[4]....
        /*003c*/ 	.word	0xffffffff


	//   ....[5]....
        /*0040*/ 	.word	0xffffffff


	//   ....[6]....
        /*0044*/ 	.word	0xffffffff


	//   ....[7]....
        /*0048*/ 	.word	0xffffffff


	//   ....[8]....
        /*004c*/ 	.word	0xffffffff


	//   ....[9]....
        /*0050*/ 	.word	0xffffffff


	//   ....[10]....
        /*0054*/ 	.word	0xffffffff


	//   ....[11]....
        /*0058*/ 	.word	0xffffffff


	//   ....[12]....
        /*005c*/ 	.word	0xffffffff


	//   ....[13]....
        /*0060*/ 	.word	0xffffffff


	//   ....[14]....
        /*0064*/ 	.word	0xffffffff


	//   ....[15]....
        /*0068*/ 	.word	0xffffffff


	//   ....[16]....
        /*006c*/ 	.word	0xffffffff


	//   ....[17]....
        /*0070*/ 	.word	0xffffffff


	//   ....[18]....
        /*0074*/ 	.word	0x05000016


	//   ....[19]....
        /*0078*/ 	.word	0x05000016


	//   ....[20]....
        /*007c*/ 	.word	0x05000016


	//   ....[21]....
        /*0080*/ 	.word	0x05000016


	//   ....[22]....
        /*0084*/ 	.word	0x05000016


	//   ....[23]....
        /*0088*/ 	.word	0x05000016


	//   ....[24]....
        /*008c*/ 	.word	0x05000016


	//   ....[25]....
        /*0090*/ 	.word	0x05000016


	//   ....[26]....
        /*0094*/ 	.word	0x05000016


	//   ....[27]....
        /*0098*/ 	.word	0x05000016


	//----- nvinfo : EIATTR_COOP_GROUP_INSTR_OFFSETS
	.align		4
.L_2583:
        /*009c*/ 	.byte	0x04, 0x28
        /*009e*/ 	.short	(.L_2585 - .L_2584)


	//   ....[0]....
.L_2584:
        /*00a0*/ 	.word	0x00000d00


	//   ....[1]....
        /*00a4*/ 	.word	0x00000d20


	//   ....[2]....
        /*00a8*/ 	.word	0x00000d40


	//   ....[3]....
        /*00ac*/ 	.word	0x00000d60


	//   ....[4]....
        /*00b0*/ 	.word	0x00000d80


	//   ....[5]....
        /*00b4*/ 	.word	0x00001170


	//   ....[6]....
        /*00b8*/ 	.word	0x00001190


	//   ....[7]....
        /*00bc*/ 	.word	0x000011b0


	//   ....[8]....
        /*00c0*/ 	.word	0x000011d0


	//   ....[9]....
        /*00c4*/ 	.word	0x000011f0


	//   ....[10]....
        /*00c8*/ 	.word	0x00001350


	//   ....[11]....
        /*00cc*/ 	.word	0x00001390


	//   ....[12]....
        /*00d0*/ 	.word	0x000013a0


	//   ....[13]....
        /*00d4*/ 	.word	0x000013b0


	//   ....[14]....
        /*00d8*/ 	.word	0x00001440


	//   ....[15]....
        /*00dc*/ 	.word	0x00001490


	//   ....[16]....
        /*00e0*/ 	.word	0x00001550


	//   ....[17]....
        /*00e4*/ 	.word	0x00001570


	//   ....[18]....
        /*00e8*/ 	.word	0x00001ff0


	//   ....[19]....
        /*00ec*/ 	.word	0x00002060


	//   ....[20]....
        /*00f0*/ 	.word	0x000020d0


	//   ....[21]....
        /*00f4*/ 	.word	0x00002140


	//   ....[22]....
        /*00f8*/ 	.word	0x000021b0


	//   ....[23]....
        /*00fc*/ 	.word	0x000025f0


	//   ....[24]....
        /*0100*/ 	.word	0x00002660


	//   ....[25]....
        /*0104*/ 	.word	0x000026d0


	//   ....[26]....
        /*0108*/ 	.word	0x00002740


	//   ....[27]....
        /*010c*/ 	.word	0x000027b0


	//----- nvinfo : EIATTR_EXIT_INSTR_OFFSETS
	.align		4
.L_2585:
        /*0110*/ 	.byte	0x04, 0x1c
        /*0112*/ 	.short	(.L_2587 - .L_2586)


	//   ....[0]....
.L_2586:
        /*0114*/ 	.word	0x00000060


	//   ....[1]....
        /*0118*/ 	.word	0x00001f90


	//----- nvinfo : EIATTR_MAX_THREADS
	.align		4
.L_2587:
        /*011c*/ 	.byte	0x04, 0x05
        /*011e*/ 	.short	(.L_2589 - .L_2588)
.L_2588:
        /*0120*/ 	.word	0x00000080
        /*0124*/ 	.word	0x00000001
        /*0128*/ 	.word	0x00000001


	//----- nvinfo : EIATTR_CRS_STACK_SIZE
	.align		4
.L_2589:
        /*012c*/ 	.byte	0x04, 0x1e
        /*012e*/ 	.short	(.L_2591 - .L_2590)
.L_2590:
        /*0130*/ 	.word	0x00000000


	//----- nvinfo : EIATTR_CBANK_PARAM_SIZE
	.align		4
.L_2591:
        /*0134*/ 	.byte	0x03, 0x19
        /*0136*/ 	.short	0x0058


	//----- nvinfo : EIATTR_PARAM_CBANK
	.align		4
        /*0138*/ 	.byte	0x04, 0x0a
        /*013a*/ 	.short	(.L_2593 - .L_2592)
	.align		4
.L_2592:
        /*013c*/ 	.word	index@(.nv.constant0._ZN10layer_norm13ln_fwd_kernelINS_13Kernel_traitsIffffjLj3840ELj1ELj1ELj4ELj4ENS_18Kernel_traits_baseILj3840EffffjLj128EEEEEEEvNS_9FwdParamsE)
        /*0140*/ 	.short	0x0210
        /*0142*/ 	.short	0x0058


	//----- nvinfo : EIATTR_SW_WAR
	.align		4
.L_2593:
        /*0144*/ 	.byte	0x04, 0x36
        /*0146*/ 	.short	(.L_2595 - .L_2594)
.L_2594:
        /*0148*/ 	.word	0x00000008
.L_2595:


//--------------------- .nv.info._ZN10layer_norm13ln_fwd_kernelINS_13Kernel_traitsI13__nv_bfloat16fS2_fjLj3072ELj1ELj1ELj4ELj16ENS_18Kernel_traits_baseILj3072ES2_fS2_fjLj128EEEEEEEvNS_9FwdParamsE --------------------------
	.section	.nv.info._ZN10layer_norm13ln_fwd_kernelINS_13Kernel_traitsI13__nv_bfloat16fS2_fjLj3072ELj1ELj1ELj4ELj16ENS_18Kernel_traits_baseILj3072ES2_fS2_fjLj128EEEEEEEvNS_9FwdParamsE,"",@"SHT_CUDA_INFO"
	.sectionflags	@""
	.align	4


	//----- nvinfo : EIATTR_CUDA_API_VERSION
	.align		4
        /*0000*/ 	.byte	0x04, 0x37
        /*0002*/ 	.short	(.L_2597 - .L_2596)
.L_2596:
        /*0004*/ 	.word	0x00000082


	//----- nvinfo : EIATTR_KPARAM_INFO
	.align		4
.L_2597:
        /*0008*/ 	.byte	0x04, 0x17
        /*000a*/ 	.short	(.L_2599 - .L_2598)
.L_2598:
        /*000c*/ 	.word	0x00000000
        /*0010*/ 	.short	0x0000
        /*0012*/ 	.short	0x0000
        /*0014*/ 	.byte	0x00, 0xf0, 0x61, 0x01


	//----- nvinfo : EIATTR_SPARSE_MMA_MASK
	.align		4
.L_2599:
        /*0018*/ 	.byte	0x03, 0x50
        /*001a*/ 	.short	0x0000


	//----- nvinfo : EIATTR_MAXREG_COUNT
	.align		4
        /*001c*/ 	.byte	0x03, 0x1b
        /*001e*/ 	.short	0x00ff


	//----- nvinfo : EIATTR_NUM_BARRIERS
	.align		4
        /*0020*/ 	.byte	0x02, 0x4c
        /*0022*/ 	.byte	0x01
	.zero		1


	//----- nvinfo : EIATTR_MERCURY_ISA_VERSION
	.align		4
        /*0024*/ 	.byte	0x03, 0x5f
        /*0026*/ 	.short	0x0101


	//----- nvinfo : EIATTR_COOP_GROUP_MASK_REGIDS
	.align		4
        /*0028*/ 	.byte	0x04, 0x29
        /*002a*/ 	.short	(.L_2601 - .L_2600)


	//   ....[0]....
.L_2600:
        /*002c*/ 	.word	0xffffffff


	//   ....[1]....
        /*0030*/ 	.word	0xffffffff


	//   ....[2]....
        /*0034*/ 	.word	0xffffffff


	//   ....[3]....
        /*0038*/ 	.word	0xffffffff


	//   ....[4]....
        /*003c*/ 	.word	0xffffffff


	//   ....[5]....
        /*0040*/ 	.word	0xffffffff


	//   ....[6]....
        /*0044*/ 	.word	0xffffffff


	//   ....[7]....
        /*0048*/ 	.word	0xffffffff


	//   ....[8]....
        /*004c*/ 	.word	0xffffffff


	//   ....[9]....
        /*0050*/ 	.word	0xffffffff


	//   ....[10]....
        /*0054*/ 	.word	0xffffffff


	//   ....[11]....
        /*0058*/ 	.word	0xffffffff


	//   ....[12]....
        /*005c*/ 	.word	0xffffffff


	//   ....[13]....
        /*0060*/ 	.word	0xffffffff


	//   ....[14]....
        /*0064*/ 	.word	0xffffffff


	//   ....[15]....
        /*0068*/ 	.word	0xffffffff


	//   ....[16]....
        /*006c*/ 	.word	0xffffffff


	//   ....[17]....
        /*0070*/ 	.word	0xffffffff


	//   ....[18]....
        /*0074*/ 	.word	0x05000040


	//   ....[19]....
        /*0078*/ 	.word	0x05000040


	//   ....[20]....
        /*007c*/ 	.word	0x05000040


	//   ....[21]....
        /*0080*/ 	.word	0x05000040


	//   ....[22]....
        /*0084*/ 	.word	0x05000040


	//   ....[23]....
        /*0088*/ 	.word	0x05000040


	//   ....[24]....
        /*008c*/ 	.word	0x05000040


	//   ....[25]....
        /*0090*/ 	.word	0x05000040


	//   ....[26]....
        /*0094*/ 	.word	0x05000040


	//   ....[27]....
        /*0098*/ 	.word	0x05000040


	//----- nvinfo : EIATTR_COOP_GROUP_INSTR_OFFSETS
	.align		4
.L_2601:
        /*009c*/ 	.byte	0x04, 0x28
        /*009e*/ 	.short	(.L_2603 - .L_2602)


	//   ....[0]....
.L_2602:
        /*00a0*/ 	.word	0x000007e0


	//   ....[1]....
        /*00a4*/ 	.word	0x00000800


	//   ....[2]....
        /*00a8*/ 	.word	0x00000820


	//   ....[3]....
        /*00ac*/ 	.word	0x00000840


	//   ....[4]....
        /*00b0*/ 	.word	0x00000860


	//   ....[5]....
        /*00b4*/ 	.word	0x00000b90


	//   ....[6]....
        /*00b8*/ 	.word	0x00000bb0


	//   ....[7]....
        /*00bc*/ 	.word	0x00000bd0


	//   ....[8]....
        /*00c0*/ 	.word	0x00000bf0


	//   ....[9]....
        /*00c4*/ 	.word	0x00000c10


	//   ....[10]....
        /*00c8*/ 	.word	0x00000d90


	//   ....[11]....
        /*00cc*/ 	.word	0x00000db0


	//   ....[12]....
        /*00d0*/ 	.word	0x00000dd0


	//   ....[13]....
        /*00d4*/ 	.word	0x00000de0


	//   ....[14]....
        /*00d8*/ 	.word	0x00000e70


	//   ....[15]....
        /*00dc*/ 	.word	0x00000ec0


	//   ....[16]....
        /*00e0*/ 	.word	0x00000f50


	//   ....[17]....
        /*00e4*/ 	.word	0x00000fb0


	//   ....[18]....
        /*00e8*/ 	.word	0x00001c60


	//   ....[19]....
        /*00ec*/ 	.word	0x00001cc0


	//   ....[20]....
        /*00f0*/ 	.word	0x00001d20


	//   ....[21]....
        /*00f4*/ 	.word	0x00001d80


	//   ....[22]....
        /*00f8*/ 	.word	0x00001de0


	//   ....[23]....
        /*00fc*/ 	.word	0x00002160


	//   ....[24]....
        /*0100*/ 	.word	0x000021c0


	//   ....[25]....
        /*0104*/ 	.word	0x00002220


	//   ....[26]....
        /*0108*/ 	.word	0x00002280


	//   ....[27]....
        /*010c*/ 	.word	0x000022e0


	//----- nvinfo : EIATTR_EXIT_INSTR_OFFSETS
	.align		4
.L_2603:
        /*0110*/ 	.byte	0x04, 0x1c
        /*0112*/ 	.short	(.L_2605 - .L_2604)


	//   ....[0]....
.L_2604:
        /*0114*/ 	.word	0x00000060


	//   ....[1]....
        /*0118*/ 	.word	0x00001c00


	//----- nvinfo : EIATTR_MAX_THREADS
	.align		4
.L_2605:
        /*011c*/ 	.byte	0x04, 0x05
        /*011e*/ 	.short	(.L_2607 - .L_2606)
.L_2606:
        /*0120*/ 	.word	0x00000080
        /*0124*/ 	.word	0x00000001
        /*0128*/ 	.word	0x00000001


	//----- nvinfo : EIATTR_CRS_STACK_SIZE
	.align		4
.L_2607:
        /*012c*/ 	.byte	0x04, 0x1e
        /*012e*/ 	.short	(.L_2609 - .L_2608)
.L_2608:
        /*0130*/ 	.word	0x00000000


	//----- nvinfo : EIATTR_CBANK_PARAM_SIZE
	.align		4
.L_2609:
        /*0134*/ 	.byte	0x03, 0x19
        /*0136*/ 	.short	0x0058


	//----- nvinfo : EIATTR_PARAM_CBANK
	.align		4
        /*0138*/ 	.byte	0x04, 0x0a
        /*013a*/ 	.short	(.L_2611 - .L_2610)
	.align		4
.L_2610:
        /*013c*/ 	.word	index@(.nv.constant0._ZN10layer_norm13ln_fwd_kernelINS_13Kernel_traitsI13__nv_bfloat16fS2_fjLj3072ELj1ELj1ELj4ELj16ENS_18Kernel_traits_baseILj3072ES2_fS2_fjLj128EEEEEEEvNS_9FwdParamsE)
        /*0140*/ 	.short	0x0210
        /*0142*/ 	.short	0x0058


	//----- nvinfo : EIATTR_SW_WAR
	.align		4
.L_2611:
        /*0144*/ 	.byte	0x04, 0x36
        /*0146*/ 	.short	(.L_2613 - .L_2612)
.L_2612:
        /*0148*/ 	.word	0x00000008
.L_2613:


//--------------------- .nv.info._ZN10layer_norm13ln_fwd_kernelINS_13Kernel_traitsI13__nv_bfloat16S2_S2_fjLj3072ELj1ELj1ELj4ELj16ENS_18Kernel_traits_baseILj3072ES2_S2_S2_fjLj128EEEEEEEvNS_9FwdParamsE --------------------------
	.section	.nv.info._ZN10layer_norm13ln_fwd_kernelINS_13Kernel_traitsI13__nv_bfloat16S2_S2_fjLj3072ELj1ELj1ELj4ELj16ENS_18Kernel_traits_baseILj3072ES2_S2_S2_fjLj128EEEEEEEvNS_9FwdParamsE,"",@"SHT_CUDA_INFO"
	.sectionflags	@""
	.align	4


	//----- nvinfo : EIATTR_CUDA_API_VERSION
	.align		4
        /*0000*/ 	.byte	0x04, 0x37
        /*0002*/ 	.short	(.L_2615 - .L_2614)
.L_2614:
        /*0004*/ 	.word	0x00000082


	//----- nvinfo : EIATTR_KPARAM_INFO
	.align		4
.L_2615:
        /*0008*/ 	.byte	0x04, 0x17
        /*000a*/ 	.short	(.L_2617 - .L_2616)
.L_2616:
        /*000c*/ 	.word	0x00000000
        /*0010*/ 	.short	0x0000
        /*0012*/ 	.short	0x0000
        /*0014*/ 	.byte	0x00, 0xf0, 0x61, 0x01


	//----- nvinfo : EIATTR_SPARSE_MMA_MASK
	.align		4
.L_2617:
        /*0018*/ 	.byte	0x03, 0x50
        /*001a*/ 	.short	0x0000


	//----- nvinfo : EIATTR_MAXREG_COUNT
	.align		4
        /*001c*/ 	.byte	0x03, 0x1b
        /*001e*/ 	.short	0x00ff


	//----- nvinfo : EIATTR_NUM_BARRIERS
	.align		4
        /*0020*/ 	.byte	0x02, 0x4c
        /*0022*/ 	.byte	0x01
	.zero		1


	//----- nvinfo : EIATTR_MERCURY_ISA_VERSION
	.align		4
        /*0024*/ 	.byte	0x03, 0x5f
        /*0026*/ 	.short	0x0101


	//----- nvinfo : EIATTR_COOP_GROUP_MASK_REGIDS
	.align		4
        /*0028*/ 	.byte	0x04, 0x29
        /*002a*/ 	.short	(.L_2619 - .L_2618)


	//   ....[0]....
.L_2618:
        /*002c*/ 	.word	0xffffffff


	//   ....[1]....
        /*0030*/ 	.word	0xffffffff


	//   ....[2]....
        /*0034*/ 	.word	0xffffffff


	//   ....[3]....
        /*0038*/ 	.word	0xffffffff


	//   ....[4]....
        /*003c*/ 	.word	0xffffffff


	//   ....[5]....
        /*0040*/ 	.word	0xffffffff


	//   ....[6]....
        /*0044*/ 	.word	0xffffffff


	//   ....[7]....
        /*0048*/ 	.word	0xffffffff


	//   ....[8]....
        /*004c*/ 	.word	0xffffffff


	//   ....[9]....
        /*0050*/ 	.word	0xffffffff


	//   ....[10]....
        /*0054*/ 	.word	0xffffffff


	//   ....[11]....
        /*0058*/ 	.word	0xffffffff


	//   ....[12]....
        /*005c*/ 	.word	0xffffffff


	//   ....[13]....
        /*0060*/ 	.word	0xffffffff


	//   ....[14]....
        /*0064*/ 	.word	0xffffffff


	//   ....[15]....
        /*0068*/ 	.word	0xffffffff


	//   ....[16]....
        /*006c*/ 	.word	0xffffffff


	//   ....[17]....
        /*0070*/ 	.word	0xffffffff


	//   ....[18]....
        /*0074*/ 	.word	0x0500001d


	//   ....[19]....
        /*0078*/ 	.word	0x0500001d


	//   ....[20]....
        /*007c*/ 	.word	0x0500001d


	//   ....[21]....
        /*0080*/ 	.word	0x0500001d


	//   ....[22]....
        /*0084*/ 	.word	0x0500001d


	//   ....[23]....
        /*0088*/ 	.word	0x0500001d


	//   ....[24]....
        /*008c*/ 	.word	0x0500001d


	//   ....[25]....
        /*0090*/ 	.word	0x0500001d


	//   ....[26]....
        /*0094*/ 	.word	0x0500001d


	//   ....[27]....
        /*0098*/ 	.word	0x0500001d


	//----- nvinfo : EIATTR_COOP_GROUP_INSTR_OFFSETS
	.align		4
.L_2619:
        /*009c*/ 	.byte	0x04, 0x28
        /*009e*/ 	.short	(.L_2621 - .L_2620)


	//   ....[0]....
.L_2620:
        /*00a0*/ 	.word	0x00000670


	//   ....[1]....
        /*00a4*/ 	.word	0x00000690


	//   ....[2]....
        /*00a8*/ 	.word	0x000006b0


	//   ....[3]....
        /*00ac*/ 	.word	0x000006d0


	//   ....[4]....
        /*00b0*/ 	.word	0x000006f0


	//   ....[5]....
        /*00b4*/ 	.word	0x00000a20


	//   ....[6]....
        /*00b8*/ 	.word	0x00000a40


	//   ....[7]....
        /*00bc*/ 	.word	0x00000a60


	//   ....[8]....
        /*00c0*/ 	.word	0x00000a80


	//   ....[9]....
        /*00c4*/ 	.word	0x00000aa0


	//   ....[10]....
        /*00c8*/ 	.word	0x00000c00


	//   ....[11]....
        /*00cc*/ 	.word	0x00000c40


	//   ....[12]....
        /*00d0*/ 	.word	0x00000c50


	//   ....[13]....
        /*00d4*/ 	.word	0x00000ce0


	//   ....[14]....
        /*00d8*/ 	.word	0x00000d00


	//   ....[15]....
        /*00dc*/ 	.word	0x00000d10


	//   ....[16]....
        /*00e0*/ 	.word	0x00000de0


	//   ....[17]....
        /*00e4*/ 	.word	0x00000df0


	//   ....[18]....
        /*00e8*/ 	.word	0x00001410


	//   ....[19]....
        /*00ec*/ 	.word	0x00001480


	//   ....[20]....
        /*00f0*/ 	.word	0x000014f0


	//   ....[21]....
        /*00f4*/ 	.word	0x00001560


	//   ....[22]....
        /*00f8*/ 	.word	0x000015d0


	//   ....[23]....
        /*00fc*/ 	.word	0x00001950


	//   ....[24]....
        /*0100*/ 	.word	0x000019c0


	//   ....[25]....
        /*0104*/ 	.word	0x00001a30


	//   ....[26]....
        /*0108*/ 	.word	0x00001aa0


	//   ....[27]....
        /*010c*/ 	.word	0x00001b10


	//----- nvinfo : EIATTR_EXIT_INSTR_OFFSETS
	.align		4
.L_2621:
        /*0110*/ 	.byte	0x04, 0x1c
        /*0112*/ 	.short	(.L_2623 - .L_2622)


	//   ....[0]....
.L_2622:
        /*0114*/ 	.word	0x00000060


	//   ....[1]....
        /*0118*/ 	.word	0x000013b0


	//----- nvinfo : EIATTR_MAX_THREADS
	.align		4
.L_2623:
        /*011c*/ 	.byte	0x04, 0x05
        /*011e*/ 	.short	(.L_2625 - .L_2624)
.L_2624:
        /*0120*/ 	.word	0x00000080
        /*0124*/ 	.word	0x00000001
        /*0128*/ 	.word	0x00000001


	//----- nvinfo : EIATTR_CRS_STACK_SIZE
	.align		4
.L_2625:
        /*012c*/ 	.byte	0x04, 0x1e
        /*012e*/ 	.short	(.L_2627 - .L_2626)
.L_2626:
        /*0130*/ 	.word	0x00000000


	//----- nvinfo : EIATTR_CBANK_PARAM_SIZE
	.align		4
.L_2627:
        /*0134*/ 	.byte	0x03, 0x19
        /*0136*/ 	.short	0x0058


	//----- nvinfo : EIATTR_PARAM_CBANK
	.align		4
        /*0138*/ 	.byte	0x04, 0x0a
        /*013a*/ 	.short	(.L_2629 - .L_2628)
	.align		4
.L_2628:
        /*013c*/ 	.word	index@(.nv.constant0._ZN10layer_norm13ln_fwd_kernelINS_13Kernel_traitsI13__nv_bfloat16S2_S2_fjLj3072ELj1ELj1ELj4ELj16ENS_18Kernel_traits_baseILj3072ES2_S2_S2_fjLj128EEEEEEEvNS_9FwdParamsE)
        /*0140*/ 	.short	0x0210
        /*0142*/ 	.short	0x0058


	//----- nvinfo : EIATTR_SW_WAR
	.align		4
.L_2629:
        /*0144*/ 	.byte	0x04, 0x36
        /*0146*/ 	.short	(.L_2631 - .L_2630)
.L_2630:
        /*0148*/ 	.word	0x00000008
.L_2631:


//--------------------- .nv.info._ZN10layer_norm13ln_fwd_kernelINS_13Kernel_traitsI6__halffS2_fjLj3072ELj1ELj1ELj4ELj16ENS_18Kernel_traits_baseILj3072ES2_fS2_fjLj128EEEEEEEvNS_9FwdParamsE --------------------------
	.section	.nv.info._ZN10layer_norm13ln_fwd_kernelINS_13Kernel_traitsI6__halffS2_fjLj3072ELj1ELj1ELj4ELj16ENS_18Kernel_traits_baseILj3072ES2_fS2_fjLj128EEEEEEEvNS_9FwdParamsE,"",@"SHT_CUDA_INFO"
	.sectionflags	@""
	.align	4


	//----- nvinfo : EIATTR_CUDA_API_VERSION
	.align		4
        /*0000*/ 	.byte	0x04, 0x37
        /*0002*/ 	.short	(.L_2633 - .L_2632)
.L_2632:
        /*0004*/ 	.word	0x00000082


	//----- nvinfo : EIATTR_KPARAM_INFO
	.align		4
.L_2633:
        /*0008*/ 	.byte	0x04, 0x17
        /*000a*/ 	.short	(.L_2635 - .L_2634)
.L_2634:
        /*000c*/ 	.word	0x00000000
        /*0010*/ 	.short	0x0000
        /*0012*/ 	.short	0x0000
        /*0014*/ 	.byte	0x00, 0xf0, 0x61, 0x01


	//----- nvinfo : EIATTR_SPARSE_MMA_MASK
	.align		4
.L_2635:
        /*0018*/ 	.byte	0x03, 0x50
        /*001a*/ 	.short	0x0000


	//----- nvinfo : EIATTR_MAXREG_COUNT
	.align		4
        /*001c*/ 	.byte	0x03, 0x1b
        /*001e*/ 	.short	0x00ff


	//----- nvinfo : EIATTR_NUM_BARRIERS
	.align		4
        /*0020*/ 	.byte	0x02, 0x4c
        /*0022*/ 	.byte	0x01
	.zero		1


	//----- nvinfo : EIATTR_MERCURY_ISA_VERSION
	.align		4
        /*0024*/ 	.byte	0x03, 0x5f
        /*0026*/ 	.short	0x0101


	//----- nvinfo : EIATTR_COOP_GROUP_MASK_REGIDS
	.align		4
        /*0028*/ 	.byte	0x04, 0x29
        /*002a*/ 	.short	(.L_2637 - .L_2636)


	//   ....[0]....
.L_2636:
        /*002c*/ 	.word	0xffffffff


	//   ....[1]....
        /*0030*/ 	.word	0xffffffff


	//   ....[2]....
        /*0034*/ 	.word	0xffffffff


	//   ....[3]....
        /*0038*/ 	.word	0xffffffff


	//   ....[4]....
        /*003c*/ 	.word	0xffffffff


	//   ....[5]....
        /*0040*/ 	.word	0xffffffff


	//   ....[6]....
        /*0044*/ 	.word	0xffffffff


	//   ....[7]....
        /*0048*/ 	.word	0xffffffff


	//   ....[8]....
        /*004c*/ 	.word	0xffffffff


	//   ....[9]....
        /*0050*/ 	.word	0xffffffff


	//   ....[10]....
        /*0054*/ 	.word	0xffffffff


	//   ....[11]....
        /*0058*/ 	.word	0xffffffff


	//   ....[12]....
        /*005c*/ 	.word	0xffffffff


	//   ....[13]....
        /*0060*/ 	.word	0xffffffff


	//   ....[14]....
        /*0064*/ 	.word	0xffffffff


	//   ....[15]....
        /*0068*/ 	.word	0xffffffff


	//   ....[16]....
        /*006c*/ 	.word	0xffffffff


	//   ....[17]....
        /*0070*/ 	.word	0xffffffff


	//   ....[18]....
        /*0074*/ 	.word	0x05000040


	//   ....[19]....
        /*0078*/ 	.word	0x05000040


	//   ....[20]....
        /*007c*/ 	.word	0x05000040


	//   ....[21]....
        /*0080*/ 	.word	0x05000040


	//   ....[22]....
        /*0084*/ 	.word	0x05000040


	//   ....[23]....
        /*0088*/ 	.word	0x05000040


	//   ....[24]....
        /*008c*/ 	.word	0x05000040


	//   ....[25]....
        /*0090*/ 	.word	0x05000040


	//   ....[26]....
        /*0094*/ 	.word	0x05000040


	//   ....[27]....
        /*0098*/ 	.word	0x05000040


	//----- nvinfo : EIATTR_COOP_GROUP_INSTR_OFFSETS
	.align		4
.L_2637:
        /*009c*/ 	.byte	0x04, 0x28
        /*009e*/ 	.short	(.L_2639 - .L_2638)


	//   ....[0]....
.L_2638:
        /*00a0*/ 	.word	0x000007e0


	//   ....[1]....
        /*00a4*/ 	.word	0x00000800


	//   ....[2]....
        /*00a8*/ 	.word	0x00000820


	//   ....[3]....
        /*00ac*/ 	.word	0x00000840


	//   ....[4]....
        /*00b0*/ 	.word	0x00000860


	//   ....[5]....
        /*00b4*/ 	.word	0x00000b90


	//   ....[6]....
        /*00b8*/ 	.word	0x00000bb0


	//   ....[7]....
        /*00bc*/ 	.word	0x00000bd0


	//   ....[8]....
        /*00c0*/ 	.word	0x00000bf0


	//   ....[9]....
        /*00c4*/ 	.word	0x00000c10


	//   ....[10]....
        /*00c8*/ 	.word	0x00000d90


	//   ....[11]....
        /*00cc*/ 	.word	0x00000db0


	//   ....[12]....
        /*00d0*/ 	.word	0x00000dd0


	//   ....[13]....
        /*00d4*/ 	.word	0x00000de0


	//   ....[14]....
        /*00d8*/ 	.word	0x00000e70


	//   ....[15]....
        /*00dc*/ 	.word	0x00000ec0


	//   ....[16]....
        /*00e0*/ 	.word	0x00000f50


	//   ....[17]....
        /*00e4*/ 	.word	0x00000fb0


	//   ....[18]....
        /*00e8*/ 	.word	0x00001c60


	//   ....[19]....
        /*00ec*/ 	.word	0x00001cc0


	//   ....[20]....
        /*00f0*/ 	.word	0x00001d20


	//   ....[21]....
        /*00f4*/ 	.word	0x00001d80


	//   ....[22]....
        /*00f8*/ 	.word	0x00001de0


	//   ....[23]....
        /*00fc*/ 	.word	0x00002160


	//   ....[24]....
        /*0100*/ 	.word	0x000021c0


	//   ....[25]....
        /*0104*/ 	.word	0x00002220


	//   ....[26]....
        /*0108*/ 	.word	0x00002280


	//   ....[27]....
        /*010c*/ 	.word	0x000022e0


	//----- nvinfo : EIATTR_EXIT_INSTR_OFFSETS
	.align		4
.L_2639:
        /*0110*/ 	.byte	0x04, 0x1c
        /*0112*/ 	.short	(.L_2641 - .L_2640)


	//   ....[0]....
.L_2640:
        /*0114*/ 	.word	0x00000060


	//   ....[1]....
        /*0118*/ 	.word	0x00001c00


	//----- nvinfo : EIATTR_MAX_THREADS
	.align		4
.L_2641:
        /*011c*/ 	.byte	0x04, 0x05
        /*011e*/ 	.short	(.L_2643 - .L_2642)
.L_2642:
        /*0120*/ 	.word	0x00000080
        /*0124*/ 	.word	0x00000001
        /*0128*/ 	.word	0x00000001


	//----- nvinfo : EIATTR_CRS_STACK_SIZE
	.align		4
.L_2643:
        /*012c*/ 	.byte	0x04, 0x1e
        /*012e*/ 	.short	(.L_2645 - .L_2644)
.L_2644:
        /*0130*/ 	.word	0x00000000


	//----- nvinfo : EIATTR_CBANK_PARAM_SIZE
	.align		4
.L_2645:
        /*0134*/ 	.byte	0x03, 0x19
        /*0136*/ 	.short	0x0058


	//----- nvinfo : EIATTR_PARAM_CBANK
	.align		4
        /*0138*/ 	.byte	0x04, 0x0a
        /*013a*/ 	.short	(.L_2647 - .L_2646)
	.align		4
.L_2646:
        /*013c*/ 	.word	index@(.nv.constant0._ZN10layer_norm13ln_fwd_kernelINS_13Kernel_traitsI6__halffS2_fjLj3072ELj1ELj1ELj4ELj16ENS_18Kernel_traits_baseILj3072ES2_fS2_fjLj128EEEEEEEvNS_9FwdParamsE)
        /*0140*/ 	.short	0x0210
        /*0142*/ 	.short	0x0058


	//----- nvinfo : EIATTR_SW_WAR
	.align		4
.L_2647:
        /*0144*/ 	.byte	0x04, 0x36
        /*0146*/ 	.short	(.L_2649 - .L_2648)
.L_2648:
        /*0148*/ 	.word	0x00000008
.L_2649:


//--------------------- .nv.info._ZN10layer_norm13ln_fwd_kernelINS_13Kernel_traitsI6__halfS2_S2_fjLj3072ELj1ELj1ELj4ELj16ENS_18Kernel_traits_baseILj3072ES2_S2_S2_fjLj128EEEEEEEvNS_9FwdParamsE --------------------------
	.section	.nv.info._ZN10layer_norm13ln_fwd_kernelINS_13Kernel_traitsI6__halfS2_S2_fjLj3072ELj1ELj1ELj4ELj16ENS_18Kernel_traits_baseILj3072ES2_S2_S2_fjLj128EEEEEEEvNS_9FwdParamsE,"",@"SHT_CUDA_INFO"
	.sectionflags	@""
	.align	4


	//----- nvinfo : EIATTR_CUDA_API_VERSION
	.align		4
        /*0000*/ 	.byte	0x04, 0x37
        /*0002*/ 	.short	(.L_2651 - .L_2650)
.L_2650:
        /*0004*/ 	.word	0x00000082


	//----- nvinfo : EIATTR_KPARAM_INFO
	.align		4
.L_2651:
        /*0008*/ 	.byte	0x04, 0x17
        /*000a*/ 	.short	(.L_2653 - .L_2652)
.L_2652:
        /*000c*/ 	.word	0x00000000
        /*0010*/ 	.short	0x0000
        /*0012*/ 	.short	0x0000
        /*0014*/ 	.byte	0x00, 0xf0, 0x61, 0x01


	//----- nvinfo : EIATTR_SPARSE_MMA_MASK
	.align		4
.L_2653:
        /*0018*/ 	.byte	0x03, 0x50
        /*001a*/ 	.short	0x0000


	//----- nvinfo : EIATTR_MAXREG_COUNT
	.align		4
        /*001c*/ 	.byte	0x03, 0x1b
        /*001e*/ 	.short	0x00ff


	//----- nvinfo : EIATTR_NUM_BARRIERS
	.align		4
        /*0020*/ 	.byte	0x02, 0x4c
        /*0022*/ 	.byte	0x01
	.zero		1


	//----- nvinfo : EIATTR_MERCURY_ISA_VERSION
	.align		4
        /*0024*/ 	.byte	0x03, 0x5f
        /*0026*/ 	.short	0x0101


	//----- nvinfo : EIATTR_COOP_GROUP_MASK_REGIDS
	.align		4
        /*0028*/ 	.byte	0x04, 0x29
        /*002a*/ 	.short	(.L_2655 - .L_2654)


	//   ....[0]....
.L_2654:
        /*002c*/ 	.word	0xffffffff


	//   ....[1]....
        /*0030*/ 	.word	0xffffffff


	//   ....[2]....
        /*0034*/ 	.word	0xffffffff


	//   ....[3]....
        /*0038*/ 	.word	0xffffffff


	//   ....[4]....
        /*003c*/ 	.word	0xffffffff


	//   ....[5]....
        /*0040*/ 	.word	0xffffffff


	//   ....[6]....
        /*0044*/ 	.word	0xffffffff


	//   ....[7]....
        /*0048*/ 	.word	0xffffffff


	//   ....[8]....
        /*004c*/ 	.word	0xffffffff


	//   ....[9]....
        /*0050*/ 	.word	0xffffffff


	//   ....[10]....
        /*0054*/ 	.word	0xffffffff


	//   ....[11]....
        /*0058*/ 	.word	0xffffffff


	//   ....[12]....
        /*005c*/ 	.word	0xffffffff


	//   ....[13]....
        /*0060*/ 	.word	0xffffffff


	//   ....[14]....
        /*0064*/ 	.word	0xffffffff


	//   ....[15]....
        /*0068*/ 	.word	0xffffffff


	//   ....[16]....
        /*006c*/ 	.word	0xffffffff


	//   ....[17]....
        /*0070*/ 	.word	0xffffffff


	//   ....[18]....
        /*0074*/ 	.word	0x05000007


	//   ....[19]....
        /*0078*/ 	.word	0x05000007


	//   ....[20]....
        /*007c*/ 	.word	0x05000007


	//   ....[21]....
        /*0080*/ 	.word	0x05000007


	//   ....[22]....
        /*0084*/ 	.word	0x05000007


	//   ....[23]....
        /*0088*/ 	.word	0x05000007


	//   ....[24]....
        /*008c*/ 	.word	0x05000007


	//   ....[25]....
        /*0090*/ 	.word	0x05000007


	//   ....[26]....
        /*0094*/ 	.word	0x05000007


	//   ....[27]....
        /*0098*/ 	.word	0x05000007


	//----- nvinfo : EIATTR_COOP_GROUP_INSTR_OFFSETS
	.align		4
.L_2655:
        /*009c*/ 	.byte	0x04, 0x28
        /*009e*/ 	.short	(.L_2657 - .L_2656)


	//   ....[0]....
.L_2656:
        /*00a0*/ 	.word	0x000005b0


	//   ....[1]....
        /*00a4*/ 	.word	0x000005d0


	//   ....[2]....
        /*00a8*/ 	.word	0x000005f0


	//   ....[3]....
        /*00ac*/ 	.word	0x00000610


	//   ....[4]....
        /*00b0*/ 	.word	0x00000630


	//   ....[5]....
        /*00b4*/ 	.word	0x00000960


	//   ....[6]....
        /*00b8*/ 	.word	0x00000980


	//   ....[7]....
        /*00bc*/ 	.word	0x000009a0


	//   ....[8]....
        /*00c0*/ 	.word	0x000009c0


	//   ....[9]....
        /*00c4*/ 	.word	0x000009e0


	//   ....[10]....
        /*00c8*/ 	.word	0x00000b50


	//   ....[11]....
        /*00cc*/ 	.word	0x00000b70


	//   ....[12]....
        /*00d0*/ 	.word	0x00000b80


	//   ....[13]....
        /*00d4*/ 	.word	0x00000c10


	//   ....[14]....
        /*00d8*/ 	.word	0x00000c50


	//   ....[15]....
        /*00dc*/ 	.word	0x00000c60


	//   ....[16]....
        /*00e0*/ 	.word	0x00000d30


	//   ....[17]....
        /*00e4*/ 	.word	0x00000d60


	//   ....[18]....
        /*00e8*/ 	.word	0x00001380


	//   ....[19]....
        /*00ec*/ 	.word	0x000013f0


	//   ....[20]....
        /*00f0*/ 	.word	0x00001460


	//   ....[21]....
        /*00f4*/ 	.word	0x000014d0


	//   ....[22]....
        /*00f8*/ 	.word	0x00001540


	//   ....[23]....
        /*00fc*/ 	.word	0x000018d0


	//   ....[24]....
        /*0100*/ 	.word	0x00001940


	//   ....[25]....
        /*0104*/ 	.word	0x000019b0


	//   ....[26]....
        /*0108*/ 	.word	0x00001a20


	//   ....[27]....
        /*010c*/ 	.word	0x00001a90


	//----- nvinfo : EIATTR_EXIT_INSTR_OFFSETS
	.align		4
.L_2657:
        /*0110*/ 	.byte	0x04, 0x1c
        /*0112*/ 	.short	(.L_2659 - .L_2658)


	//   ....[0]....
.L_2658:
        /*0114*/ 	.word	0x00000060


	//   ....[1]....
        /*0118*/ 	.word	0x00001320


	//----- nvinfo : EIATTR_MAX_THREADS
	.align		4
.L_2659:
        /*011c*/ 	.byte	0x04, 0x05
        /*011e*/ 	.short	(.L_2661 - .L_2660)
.L_2660:
        /*0120*/ 	.word	0x00000080
        /*0124*/ 	.word	0x00000001
        /*0128*/ 	.word	0x00000001


	//----- nvinfo : EIATTR_CRS_STACK_SIZE
	.align		4
.L_2661:
        /*012c*/ 	.byte	0x04, 0x1e
        /*012e*/ 	.short	(.L_2663 - .L_2662)
.L_2662:
        /*0130*/ 	.word	0x00000000


	//----- nvinfo : EIATTR_CBANK_PARAM_SIZE
	.align		4
.L_2663:
        /*0134*/ 	.byte	0x03, 0x19
        /*0136*/ 	.short	0x0058


	//----- nvinfo : EIATTR_PARAM_CBANK
	.align		4
        /*0138*/ 	.byte	0x04, 0x0a
        /*013a*/ 	.short	(.L_2665 - .L_2664)
	.align		4
.L_2664:
        /*013c*/ 	.word	index@(.nv.constant0._ZN10layer_norm13ln_fwd_kernelINS_13Kernel_traitsI6__halfS2_S2_fjLj3072ELj1ELj1ELj4ELj16ENS_18Kernel_traits_baseILj3072ES2_S2_S2_fjLj128EEEEEEEvNS_9FwdParamsE)
        /*0140*/ 	.short	0x0210
        /*0142*/ 	.short	0x0058


	//----- nvinfo : EIATTR_SW_WAR
	.align		4
.L_2665:
        /*0144*/ 	.byte	0x04, 0x36
        /*0146*/ 	.short	(.L_2667 - .L_2666)
.L_2666:
        /*0148*/ 	.word	0x00000008
.L_2667:


//--------------------- .nv.info._ZN10layer_norm13ln_fwd_kernelINS_13Kernel_traitsIffffjLj3072ELj1ELj1ELj4ELj16ENS_18Kernel_traits_baseILj3072EffffjLj128EEEEEEEvNS_9FwdParamsE --------------------------
	.section	.nv.info._ZN10layer_norm13ln_fwd_kernelINS_13Kernel_traitsIffffjLj3072ELj1ELj1ELj4ELj16ENS_18Kernel_traits_baseILj3072EffffjLj128EEEEEEEvNS_9FwdParamsE,"",@"SHT_CUDA_INFO"
	.sectionflags	@""
	.align	4


	//----- nvinfo : EIATTR_CUDA_API_VERSION
	.align		4
        /*0000*/ 	.byte	0x04, 0x37
        /*0002*/ 	.short	(.L_2669 - .L_2668)
.L_2668:
        /*0004*/ 	.word	0x00000082


	//----- nvinfo : EIATTR_KPARAM_INFO
	.align		4
.L_2669:
        /*0008*/ 	.byte	0x04, 0x17
        /*000a*/ 	.short	(.L_2671 - .L_2670)
.L_2670:
        /*000c*/ 	.word	0x00000000
        /*0010*/ 	.short	0x0000
        /*0012*/ 	.short	0x0000
        /*0014*/ 	.byte	0x00, 0xf0, 0x61, 0x01


	//----- nvinfo : EIATTR_SPARSE_MMA_MASK
	.align		4
.L_2671:
        /*0018*/ 	.byte	0x03, 0x50
        /*001a*/ 	.short	0x0000


	//----- nvinfo : EIATTR_MAXREG_COUNT
	.align		4
        /*001c*/ 	.byte	0x03, 0x1b
        /*001e*/ 	.short	0x00ff


	//----- nvinfo : EIATTR_NUM_BARRIERS
	.align		4
        /*0020*/ 	.byte	0x02, 0x4c
        /*0022*/ 	.byte	0x01
	.zero		1


	//----- nvinfo : EIATTR_MERCURY_ISA_VERSION
	.align		4
        /*0024*/ 	.byte	0x03, 0x5f
        /*0026*/ 	.short	0x0101


	//----- nvinfo : EIATTR_COOP_GROUP_MASK_REGIDS
	.align		4
        /*0028*/ 	.byte	0x04, 0x29
        /*002a*/ 	.short	(.L_2673 - .L_2672)


	//   ....[0]....
.L_2672:
        /*002c*/ 	.word	0xffffffff


	//   ....[1]....
        /*0030*/ 	.word	0xffffffff


	//   ....[2]....
        /*0034*/ 	.word	0xffffffff


	//   ....[3]....
        /*0038*/ 	.word	0xffffffff


	//   ....[4]....
        /*003c*/ 	.word	0xffffffff


	//   ....[5]....
        /*0040*/ 	.word	0xffffffff


	//   ....[6]....
        /*0044*/ 	.word	0xffffffff


	//   ....[7]....
        /*0048*/ 	.word	0xffffffff


	//   ....[8]....
        /*004c*/ 	.word	0xffffffff


	//   ....[9]....
        /*0050*/ 	.word	0xffffffff


	//   ....[10]....
        /*0054*/ 	.word	0xffffffff


	//   ....[11]....
        /*0058*/ 	.word	0xffffffff


	//   ....[12]....
        /*005c*/ 	.word	0xffffffff


	//   ....[13]....
        /*0060*/ 	.word	0xffffffff


	//   ....[14]....
        /*0064*/ 	.word	0xffffffff


	//   ....[15]....
        /*0068*/ 	.word	0xffffffff


	//   ....[16]....
        /*006c*/ 	.word	0xffffffff


	//   ....[17]....
        /*0070*/ 	.word	0xffffffff


	//   ....[18]....
        /*0074*/ 	.word	0x05000055


	//   ....[19]....
        /*0078*/ 	.word	0x05000055


	//   ....[20]....
        /*007c*/ 	.word	0x05000055


	//   ....[21]....
        /*0080*/ 	.word	0x05000055


	//   ....[22]....
        /*0084*/ 	.word	0x05000055


	//   ....[23]....
        /*0088*/ 	.word	0x05000055


	//   ....[24]....
        /*008c*/ 	.word	0x05000055


	//   ....[25]....
        /*0090*/ 	.word	0x05000055


	//   ....[26]....
        /*0094*/ 	.word	0x05000055


	//   ....[27]....
        /*0098*/ 	.word	0x05000055


	//----- nvinfo : EIATTR_COOP_GROUP_INSTR_OFFSETS
	.align		4
.L_2673:
        /*009c*/ 	.byte	0x04, 0x28
        /*009e*/ 	.short	(.L_2675 - .L_2674)


	//   ....[0]....
.L_2674:
        /*00a0*/ 	.word	0x00000550


	//   ....[1]....
        /*00a4*/ 	.word	0x00000570


	//   ....[2]....
        /*00a8*/ 	.word	0x00000590


	//   ....[3]....
        /*00ac*/ 	.word	0x000005b0


	//   ....[4]....
        /*00b0*/ 	.word	0x000005d0


	//   ....[5]....
        /*00b4*/ 	.word	0x00000900


	//   ....[6]....
        /*00b8*/ 	.word	0x00000920


	//   ....[7]....
        /*00bc*/ 	.word	0x00000940


	//   ....[8]....
        /*00c0*/ 	.word	0x00000960


	//   ....[9]....
        /*00c4*/ 	.word	0x00000980


	//   ....[10]....
        /*00c8*/ 	.word	0x00000ac0


	//   ....[11]....
        /*00cc*/ 	.word	0x00000af0


	//   ....[12]....
        /*00d0*/ 	.word	0x00000b00


	//   ....[13]....
        /*00d4*/ 	.word	0x00000b90


	//   ....[14]....
        /*00d8*/ 	.word	0x00000bd0


	//   ....[15]....
        /*00dc*/ 	.word	0x00000be0


	//   ....[16]....
        /*00e0*/ 	.word	0x00000cc0


	//   ....[17]....
        /*00e4*/ 	.word	0x00000ce0


	//   ....[18]....
        /*00e8*/ 	.word	0x00001390


	//   ....[19]....
        /*00ec*/ 	.word	0x000013e0


	//   ....[20]....
        /*00f0*/ 	.word	0x00001440


	//   ....[21]....
        /*00f4*/ 	.word	0x000014a0


	//   ....[22]....
        /*00f8*/ 	.word	0x00001500


	//   ....[23]....
        /*00fc*/ 	.word	0x00001880


	//   ....[24]....
        /*0100*/ 	.word	0x000018d0


	//   ....[25]....
        /*0104*/ 	.word	0x00001930


	//   ....[26]....
        /*0108*/ 	.word	0x00001990


	//   ....[27]....
        /*010c*/ 	.word	0x000019f0


	//----- nvinfo : EIATTR_EXIT_INSTR_OFFSETS
	.align		4
.L_2675:
        /*0110*/ 	.byte	0x04, 0x1c
        /*0112*/ 	.short	(.L_2677 - .L_2676)


	//   ....[0]....
.L_2676:
        /*0114*/ 	.word	0x00000070


	//   ....[1]....
        /*0118*/ 	.word	0x00001330


	//----- nvinfo : EIATTR_MAX_THREADS
	.align		4
.L_2677:
        /*011c*/ 	.byte	0x04, 0x05
        /*011e*/ 	.short	(.L_2679 - .L_2678)
.L_2678:
        /*0120*/ 	.word	0x00000080
        /*0124*/ 	.word	0x00000001
        /*0128*/ 	.word	0x00000001


	//----- nvinfo : EIATTR_CRS_STACK_SIZE
	.align		4
.L_2679:
        /*012c*/ 	.byte	0x04, 0x1e
        /*012e*/ 	.short	(.L_2681 - .L_2680)
.L_2680:
        /*0130*/ 	.word	0x00000000


	//----- nvinfo : EIATTR_CBANK_PARAM_SIZE
	.align		4
.L_2681:
        /*0134*/ 	.byte	0x03, 0x19
        /*0136*/ 	.short	0x0058


	//----- nvinfo : EIATTR_PARAM_CBANK
	.align		4
        /*0138*/ 	.byte	0x04, 0x0a
        /*013a*/ 	.short	(.L_2683 - .L_2682)
	.align		4
.L_2682:
        /*013c*/ 	.word	index@(.nv.constant0._ZN10layer_norm13ln_fwd_kernelINS_13Kernel_traitsIffffjLj3072ELj1ELj1ELj4ELj16ENS_18Kernel_traits_baseILj3072EffffjLj128EEEEEEEvNS_9FwdParamsE)
        /*0140*/ 	.short	0x0210
        /*0142*/ 	.short	0x0058


	//----- nvinfo : EIATTR_SW_WAR
	.align		4
.L_2683:
        /*0144*/ 	.byte	0x04, 0x36
        /*0146*/ 	.short	(.L_2685 - .L_2684)
.L_2684:
        /*0148*/ 	.word	0x00000008
.L_2685:


//--------------------- .nv.info._ZN10layer_norm13ln_fwd_kernelINS_13Kernel_traitsI13__nv_bfloat16fS2_fjLj2304ELj1ELj4ELj1ELj16ENS_18Kernel_traits_baseILj2304ES2_fS2_fjLj128EEEEEEEvNS_9FwdParamsE --------------------------
	.section	.nv.info._ZN10layer_norm13ln_fwd_kernelINS_13Kernel_traitsI13__nv_bfloat16fS2_fjLj2304ELj1ELj4ELj1ELj16ENS_18Kernel_traits_baseILj2304ES2_fS2_fjLj128EEEEEEEvNS_9FwdParamsE,"",@"SHT_CUDA_INFO"
	.sectionflags	@""
	.align	4


	//----- nvinfo : EIATTR_CUDA_API_VERSION
	.align		4
        /*0000*/ 	.byte	0x04, 0x37
        /*0002*/ 	.short	(.L_2687 - .L_2686)
.L_2686:
        /*0004*/ 	.word	0x00000082


	//----- nvinfo : EIATTR_KPARAM_INFO
	.align		4
.L_2687:
        /*0008*/ 	.byte	0x04, 0x17
        /*000a*/ 	.short	(.L_2689 - .L_2688)
.L_2688:
        /*000c*/ 	.word	0x00000000
        /*0010*/ 	.short	0x0000
        /*0012*/ 	.short	0x0000
        /*0014*/ 	.byte	0x00, 0xf0, 0x61, 0x01


	//----- nvinfo : EIATTR_SPARSE_MMA_MASK
	.align		4
.L_2689:
        /*0018*/ 	.byte	0x03, 0x50
        /*001a*/ 	.short	0x0000


	//----- nvinfo : EIATTR_MAXREG_COUNT
	.align		4
        /*001c*/ 	.byte	0x03, 0x1b
        /*001e*/ 	.short	0x00ff


	//----- nvinfo : EIATTR_MERCURY_ISA_VERSION
	.align		4
        /*0020*/ 	.byte	0x03, 0x5f
        /*0022*/ 	.short	0x0101


	//----- nvinfo : EIATTR_COOP_GROUP_MASK_REGIDS
	.align		4
        /*0024*/ 	.byte	0x04, 0x29
        /*0026*/ 	.short	(.L_2691 - .L_2690)


	//   ....[0]....
.L_2690:
        /*0028*/ 	.word	0xffffffff


	//   ....[1]....
        /*002c*/ 	.word	0xffffffff


	//   ....[2]....
        /*0030*/ 	.word	0xffffffff


	//   ....[3]....
        /*0034*/ 	.word	0xffffffff


	//   ....[4]....
        /*0038*/ 	.word	0xffffffff


	//   ....[5]....
        /*003c*/ 	.word	0xffffffff


	//   ....[6]....
        /*0040*/ 	.word	0xffffffff


	//   ....[7]....
        /*0044*/ 	.word	0xffffffff


	//   ....[8]....
        /*0048*/ 	.word	0xffffffff


	//   ....[9]....
        /*004c*/ 	.word	0xffffffff


	//   ....[10]....
        /*0050*/ 	.word	0x05000005


	//   ....[11]....
        /*0054*/ 	.word	0x05000005


	//   ....[12]....
        /*0058*/ 	.word	0x05000005


	//   ....[13]....
        /*005c*/ 	.word	0x05000005


	//   ....[14]....
        /*0060*/ 	.word	0x05000005


	//   ....[15]....
        /*0064*/ 	.word	0x05000005


	//   ....[16]....
        /*0068*/ 	.word	0x05000005


	//   ....[17]....
        /*006c*/ 	.word	0x05000005


	//   ....[18]....
        /*0070*/ 	.word	0x05000005


	//   ....[19]....
        /*0074*/ 	.word	0x05000005


	//----- nvinfo : EIATTR_COOP_GROUP_INSTR_OFFSETS
	.align		4
.L_2691:
        /*0078*/ 	.byte	0x04, 0x28
        /*007a*/ 	.short	(.L_2693 - .L_2692)


	//   ....[0]....
.L_2692:
        /*007c*/ 	.word	0x00000b80


	//   ....[1]....
        /*0080*/ 	.word	0x00000ba0


	//   ....[2]....
        /*0084*/ 	.word	0x00000bc0


	//   ....[3]....
        /*0088*/ 	.word	0x00000be0


	//   ....[4]....
        /*008c*/ 	.word	0x00000c00


	//   ....[5]....
        /*0090*/ 	.word	0x00001530


	//   ....[6]....
        /*0094*/ 	.word	0x00001550


	//   ....[7]....
        /*0098*/ 	.word	0x00001570


	//   ....[8]....
        /*009c*/ 	.word	0x00001590


	//   ....[9]....
        /*00a0*/ 	.word	0x000015b0


	//   ....[10]....
        /*00a4*/ 	.word	0x00003610


	//   ....[11]....
        /*00a8*/ 	.word	0x00003690


	//   ....[12]....
        /*00ac*/ 	.word	0x000036f0


	//   ....[13]....
        /*00b0*/ 	.word	0x00003750


	//   ....[14]....
        /*00b4*/ 	.word	0x000037b0


	//   ....[15]....
        /*00b8*/ 	.word	0x00004130


	//   ....[16]....
        /*00bc*/ 	.word	0x00004190


	//   ....[17]....
        /*00c0*/ 	.word	0x000041f0


	//   ....[18]....
        /*00c4*/ 	.word	0x00004250


	//   ....[19]....
        /*00c8*/ 	.word	0x000042b0


	//----- nvinfo : EIATTR_EXIT_INSTR_OFFSETS
	.align		4
.L_2693:
        /*00cc*/ 	.byte	0x04, 0x1c
        /*00ce*/ 	.short	(.L_2695 - .L_2694)


	//   ....[0]....
.L_2694:
        /*00d0*/ 	.word	0x00000070


	//   ....[1]....
        /*00d4*/ 	.word	0x000035b0


	//----- nvinfo : EIATTR_MAX_THREADS
	.align		4
.L_2695:
        /*00d8*/ 	.byte	0x04, 0x05
        /*00da*/ 	.short	(.L_2697 - .L_2696)
.L_2696:
        /*00dc*/ 	.word	0x00000080
        /*00e0*/ 	.word	0x00000001
        /*00e4*/ 	.word	0x00000001


	//----- nvinfo : EIATTR_CRS_STACK_SIZE
	.align		4
.L_2697:
        /*00e8*/ 	.byte	0x04, 0x1e
        /*00ea*/ 	.short	(.L_2699 - .L_2698)
.L_2698:
        /*00ec*/ 	.word	0x00000000


	//----- nvinfo : EIATTR_CBANK_PARAM_SIZE
	.align		4
.L_2699:
        /*00f0*/ 	.byte	0x03, 0x19
        /*00f2*/ 	.short	0x0058


	//----- nvinfo : EIATTR_PARAM_CBANK
	.align		4
        /*00f4*/ 	.byte	0x04, 0x0a
        /*00f6*/ 	.short	(.L_2701 - .L_2700)
	.align		4
.L_2700:
        /*00f8*/ 	.word	index@(.nv.constant0._ZN10layer_norm13ln_fwd_kernelINS_13Kernel_traitsI13__nv_bfloat16fS2_fjLj2304ELj1ELj4ELj1ELj16ENS_18Kernel_traits_baseILj2304ES2_fS2_fjLj128EEEEEEEvNS_9FwdParamsE)
        /*00fc*/ 	.short	0x0210
        /*00fe*/ 	.short	0x0058


	//----- nvinfo : EIATTR_SW_WAR
	.align		4
.L_2701:
        /*0100*/ 	.byte	0x04, 0x36
        /*0102*/ 	.short	(.L_2703 - .L_2702)
.L_2702:
        /*0104*/ 	.word	0x00000008
.L_2703:


//--------------------- .nv.info._ZN10layer_norm13ln_fwd_kernelINS_13Kernel_traitsI13__nv_bfloat16S2_S2_fjLj2304ELj1ELj4ELj1ELj16ENS_18Kernel_traits_baseILj2304ES2_S2_S2_fjLj128EEEEEEEvNS_9FwdParamsE --------------------------
	.section	.nv.info._ZN10layer_norm13ln_fwd_kernelINS_13Kernel_traitsI13__nv_bfloat16S2_S2_fjLj2304ELj1ELj4ELj1ELj16ENS_18Kernel_traits_baseILj2304ES2_S2_S2_fjLj128EEEEEEEvNS_9FwdParamsE,"",@"SHT_CUDA_INFO"
	.sectionflags	@""
	.align	4


	//----- nvinfo : EIATTR_CUDA_API_VERSION
	.align		4
        /*0000*/ 	.byte	0x04, 0x37
        /*0002*/ 	.short	(.L_2705 - .L_2704)
.L_2704:
        /*0004*/ 	.word	0x00000082


	//----- nvinfo : EIATTR_KPARAM_INFO
	.align		4
.L_2705:
        /*0008*/ 	.byte	0x04, 0x17
        /*000a*/ 	.short	(.L_2707 - .L_2706)
.L_2706:
        /*000c*/ 	.word	0x00000000
        /*0010*/ 	.short	0x0000
        /*0012*/ 	.short	0x0000
        /*0014*/ 	.byte	0x00, 0xf0, 0x61, 0x01


	//----- nvinfo : EIATTR_SPARSE_MMA_MASK
	.align		4
.L_2707:
        /*0018*/ 	.byte	0x03, 0x50
        /*001a*/ 	.short	0x0000


	//----- nvinfo : EIATTR_MAXREG_COUNT
	.align		4
        /*001c*/ 	.byte	0x03, 0x1b
        /*001e*/ 	.short	0x00ff


	//----- nvinfo : EIATTR_MERCURY_ISA_VERSION
	.align		4
        /*0020*/ 	.byte	0x03, 0x5f
        /*0022*/ 	.short	0x0101


	//----- nvinfo : EIATTR_COOP_GROUP_MASK_REGIDS
	.align		4
        /*0024*/ 	.byte	0x04, 0x29
        /*0026*/ 	.short	(.L_2709 - .L_2708)


	//   ....[0]....
.L_2708:
        /*0028*/ 	.word	0xffffffff


	//   ....[1]....
        /*002c*/ 	.word	0xffffffff


	//   ....[2]....
        /*0030*/ 	.word	0xffffffff


	//   ....[3]....
        /*0034*/ 	.word	0xffffffff


	//   ....[4]....
        /*0038*/ 	.word	0xffffffff


	//   ....[5]....
        /*003c*/ 	.word	0xffffffff


	//   ....[6]....
        /*0040*/ 	.word	0xffffffff


	//   ....[7]....
        /*0044*/ 	.word	0xffffffff


	//   ....[8]....
        /*0048*/ 	.word	0xffffffff


	//   ....[9]....
        /*004c*/ 	.word	0xffffffff


	//   ....[10]....
        /*0050*/ 	.word	0x0500009b


	//   ....[11]....
        /*0054*/ 	.word	0x0500009b


	//   ....[12]....
        /*0058*/ 	.word	0x0500009b


	//   ....[13]....
        /*005c*/ 	.word	0x0500009b


	//   ....[14]....
        /*0060*/ 	.word	0x0500009b


	//   ....[15]....
        /*0064*/ 	.word	0x0500009b


	//   ....[16]....
        /*0068*/ 	.word	0x0500009b


	//   ....[17]....
        /*006c*/ 	.word	0x0500009b


	//   ....[18]....
        /*0070*/ 	.word	0x0500009b


	//   ....[19]....
        /*0074*/ 	.word	0x0500009b


	//----- nvinfo : EIATTR_COOP_GROUP_INSTR_OFFSETS
	.align		4
.L_2709:
        /*0078*/ 	.byte	0x04, 0x28
        /*007a*/ 	.short	(.L_2711 - .L_2710)


	//   ....[0]....
.L_2710:
        /*007c*/ 	.word	0x00000f70


	//   ....[1]....
        /*0080*/ 	.word	0x00000f90


	//   ....[2]....
        /*0084*/ 	.word	0x00000fb0


	//   ....[3]....
        /*0088*/ 	.word	0x00000fd0


	//   ....[4]....
        /*008c*/ 	.word	0x00000ff0


	//   ....[5]....
        /*0090*/ 	.word	0x00001920


	//   ....[6]....
        /*0094*/ 	.word	0x00001940


	//   ....[7]....
        /*0098*/ 	.word	0x00001960


	//   ....[8]....
        /*009c*/ 	.word	0x00001980


	//   ....[9]....
        /*00a0*/ 	.word	0x000019a0


	//   ....[10]....
        /*00a4*/ 	.word	0x00002520


	//   ....[11]....
        /*00a8*/ 	.word	0x000025a0


	//   ....[12]....
        /*00ac*/ 	.word	0x00002600


	//   ....[13]....
        /*00b0*/ 	.word	0x00002660


	//   ....[14]....
        /*00b4*/ 	.word	0x000026c0


	//   ....[15]....
        /*00b8*/ 	.word	0x00003040


	//   ....[16]....
        /*00bc*/ 	.word	0x000030a0


	//   ....[17]....
        /*00c0*/ 	.word	0x00003100


	//   ....[18]....
        /*00c4*/ 	.word	0x00003160


	//   ....[19]....
        /*00c8*/ 	.word	0x000031c0


	//----- nvinfo : EIATTR_EXIT_INSTR_OFFSETS
	.align		4
.L_2711:
        /*00cc*/ 	.byte	0x04, 0x1c
        /*00ce*/ 	.short	(.L_2713 - .L_2712)


	//   ....[0]....
.L_2712:
        /*00d0*/ 	.word	0x00000070


	//   ....[1]....
        /*00d4*/ 	.word	0x000024c0


	//----- nvinfo : EIATTR_MAX_THREADS
	.align		4
.L_2713:
        /*00d8*/ 	.byte	0x04, 0x05
        /*00da*/ 	.short	(.L_2715 - .L_2714)
.L_2714:
        /*00dc*/ 	.word	0x00000080
        /*00e0*/ 	.word	0x00000001
        /*00e4*/ 	.word	0x00000001


	//----- nvinfo : EIATTR_CRS_STACK_SIZE
	.align		4
.L_2715:
        /*00e8*/ 	.byte	0x04, 0x1e
        /*00ea*/ 	.short	(.L_2717 - .L_2716)
.L_2716:
        /*00ec*/ 	.word	0x00000000


	//----- nvinfo : EIATTR_CBANK_PARAM_SIZE
	.align		4
.L_2717:
        /*00f0*/ 	.byte	0x03, 0x19
        /*00f2*/ 	.short	0x0058


	//----- nvinfo : EIATTR_PARAM_CBANK
	.align		4
        /*00f4*/ 	.byte	0x04, 0x0a
        /*00f6*/ 	.short	(.L_2719 - .L_2718)
	.align		4
.L_2718:
        /*00f8*/ 	.word	index@(.nv.constant0._ZN10layer_norm13ln_fwd_kernelINS_13Kernel_traitsI13__nv_bfloat16S2_S2_fjLj2304ELj1ELj4ELj1ELj16ENS_18Kernel_traits_baseILj2304ES2_S2_S2_fjLj128EEEEEEEvNS_9FwdParamsE)
        /*00fc*/ 	.short	0x0210
        /*00fe*/ 	.short	0x0058


	//----- nvinfo : EIATTR_SW_WAR
	.align		4
.L_2719:
        /*0100*/ 	.byte	0x04, 0x36
        /*0102*/ 	.short	(.L_2721 - .L_2720)
.L_2720:
        /*0104*/ 	.word	0x00000008
.L_2721:


//--------------------- .nv.info._ZN10layer_norm13ln_fwd_kernelINS_13Kernel_traitsI6__halffS2_fjLj2304ELj1ELj4ELj1ELj16ENS_18Kernel_traits_baseILj2304ES2_fS2_fjLj128EEEEEEEvNS_9FwdParamsE --------------------------
	.section	.nv.info._ZN10layer_norm13ln_fwd_kernelINS_13Kernel_traitsI6__halffS2_fjLj2304ELj1ELj4ELj1ELj16ENS_18Kernel_traits_baseILj2304ES2_fS2_fjLj128EEEEEEEvNS_9FwdParamsE,"",@"SHT_CUDA_INFO"
	.sectionflags	@""
	.align	4


	//----- nvinfo : EIATTR_CUDA_API_VERSION
	.align		4
        /*0000*/ 	.byte	0x04, 0x37
        /*0002*/ 	.short	(.L_2723 - .L_2722)
.L_2722:
        /*0004*/ 	.word	0x00000082


	//----- nvinfo : EIATTR_KPARAM_INFO
	.align		4
.L_2723:
        /*0008*/ 	.byte	0x04, 0x17
        /*000a*/ 	.short	(.L_2725 - .L_2724)
.L_2724:
        /*000c*/ 	.word	0x00000000
        /*0010*/ 	.short	0x0000
        /*0012*/ 	.short	0x0000
        /*0014*/ 	.byte	0x00, 0xf0, 0x61, 0x01


	//----- nvinfo : EIATTR_SPARSE_MMA_MASK
	.align		4
.L_2725:
        /*0018*/ 	.byte	0x03, 0x50
        /*001a*/ 	.short	0x0000


	//----- nvinfo : EIATTR_MAXREG_COUNT
	.align		4
        /*001c*/ 	.byte	0x03, 0x1b
        /*001e*/ 	.short	0x00ff


	//----- nvinfo : EIATTR_MERCURY_ISA_VERSION
	.align		4
        /*0020*/ 	.byte	0x03, 0x5f
        /*0022*/ 	.short	0x0101


	//----- nvinfo : EIATTR_COOP_GROUP_MASK_REGIDS
	.align		4
        /*0024*/ 	.byte	0x04, 0x29
        /*0026*/ 	.short	(.L_2727 - .L_2726)


	//   ....[0]....
.L_2726:
        /*0028*/ 	.word	0xffffffff


	//   ....[1]....
        /*002c*/ 	.word	0xffffffff


	//   ....[2]....
        /*0030*/ 	.word	0xffffffff


	//   ....[3]....
        /*0034*/ 	.word	0xffffffff


	//   ....[4]....
        /*0038*/ 	.word	0xffffffff


	//   ....[5]....
        /*003c*/ 	.word	0xffffffff


	//   ....[6]....
        /*0040*/ 	.word	0xffffffff


	//   ....[7]....
        /*0044*/ 	.word	0xffffffff


	//   ....[8]....
        /*0048*/ 	.word	0xffffffff


	//   ....[9]....
        /*004c*/ 	.word	0xffffffff


	//   ....[10]....
        /*0050*/ 	.word	0x05000005


	//   ....[11]....
        /*0054*/ 	.word	0x05000005


	//   ....[12]....
        /*0058*/ 	.word	0x05000005


	//   ....[13]....
        /*005c*/ 	.word	0x05000005


	//   ....[14]....
        /*0060*/ 	.word	0x05000005


	//   ....[15]....
        /*0064*/ 	.word	0x05000005


	//   ....[16]....
        /*0068*/ 	.word	0x05000005


	//   ....[17]....
        /*006c*/ 	.word	0x05000005


	//   ....[18]....
        /*0070*/ 	.word	0x05000005


	//   ....[19]....
        /*0074*/ 	.word	0x05000005


	//----- nvinfo : EIATTR_COOP_GROUP_INSTR_OFFSETS
	.align		4
.L_2727:
        /*0078*/ 	.byte	0x04, 0x28
        /*007a*/ 	.short	(.L_2729 - .L_2728)


	//   ....[0]....
.L_2728:
        /*007c*/ 	.word	0x00000b80


	//   ....[1]....
        /*0080*/ 	.word	0x00000ba0


	//   ....[2]....
        /*0084*/ 	.word	0x00000bc0


	//   ....[3]....
        /*0088*/ 	.word	0x00000be0


	//   ....[4]....
        /*008c*/ 	.word	0x00000c00


	//   ....[5]....
        /*0090*/ 	.word	0x00001530


	//   ....[6]....
        /*0094*/ 	.word	0x00001550


	//   ....[7]....
        /*0098*/ 	.word	0x00001570


	//   ....[8]....
        /*009c*/ 	.word	0x00001590


	//   ....[9]....
        /*00a0*/ 	.word	0x000015b0


	//   ....[10]....
        /*00a4*/ 	.word	0x00003610


	//   ....[11]....
        /*00a8*/ 	.word	0x00003690


	//   ....[12]....
        /*00ac*/ 	.word	0x000036f0


	//   ....[13]....
        /*00b0*/ 	.word	0x00003750


	//   ....[14]....
        /*00b4*/ 	.word	0x000037b0


	//   ....[15]....
        /*00b8*/ 	.word	0x00004130


	//   ....[16]....
        /*00bc*/ 	.word	0x00004190


	//   ....[17]....
        /*00c0*/ 	.word	0x000041f0


	//   ....[18]....
        /*00c4*/ 	.word	0x00004250


	//   ....[19]....
        /*00c8*/ 	.word	0x000042b0


	//----- nvinfo : EIATTR_EXIT_INSTR_OFFSETS
	.align		4
.L_2729:
        /*00cc*/ 	.byte	0x04, 0x1c
        /*00ce*/ 	.short	(.L_2731 - .L_2730)


	//   ....[0]....
.L_2730:
        /*00d0*/ 	.word	0x00000070


	//   ....[1]....
        /*00d4*/ 	.word	0x000035b0


	//----- nvinfo : EIATTR_MAX_THREADS
	.align		4
.L_2731:
        /*00d8*/ 	.byte	0x04, 0x05
        /*00da*/ 	.short	(.L_2733 - .L_2732)
.L_2732:
        /*00dc*/ 	.word	0x00000080
        /*00e0*/ 	.word	0x00000001
        /*00e4*/ 	.word	0x00000001


	//----- nvinfo : EIATTR_CRS_STACK_SIZE
	.align		4
.L_2733:
        /*00e8*/ 	.byte	0x04, 0x1e
        /*00ea*/ 	.short	(.L_2735 - .L_2734)
.L_2734:
        /*00ec*/ 	.word	0x00000000


	//----- nvinfo : EIATTR_CBANK_PARAM_SIZE
	.align		4
.L_2735:
        /*00f0*/ 	.byte	0x03, 0x19
        /*00f2*/ 	.short	0x0058


	//----- nvinfo : EIATTR_PARAM_CBANK
	.align		4
        /*00f4*/ 	.byte	0x04, 0x0a
        /*00f6*/ 	.short	(.L_2737 - .L_2736)
	.align		4
.L_2736:
        /*00f8*/ 	.word	index@(.nv.constant0._ZN10layer_norm13ln_fwd_kernelINS_13Kernel_traitsI6__halffS2_fjLj2304ELj1ELj4ELj1ELj16ENS_18Kernel_traits_baseILj2304ES2_fS2_fjLj128EEEEEEEvNS_9FwdParamsE)
        /*00fc*/ 	.short	0x0210
        /*00fe*/ 	.short	0x0058


	//----- nvinfo : EIATTR_SW_WAR
	.align		4
.L_2737:
        /*0100*/ 	.byte	0x04, 0x36
        /*0102*/ 	.short	(.L_2739 - .L_2738)
.L_2738:
        /*0104*/ 	.word	0x00000008
.L_2739:


//--------------------- .nv.info._ZN10layer_norm13ln_fwd_kernelINS_13Kernel_traitsI6__halfS2_S2_fjLj2304ELj1ELj4ELj1ELj16ENS_18Kernel_traits_baseILj2304ES2_S2_S2_fjLj128EEEEEEEvNS_9FwdParamsE --------------------------
	.section	.nv.info._ZN10layer_norm13ln_fwd_kernelINS_13Kernel_traitsI6__halfS2_S2_fjLj2304ELj1ELj4ELj1ELj16ENS_18Kernel_traits_baseILj2304ES2_S2_S2_fjLj128EEEEEEEvNS_9FwdParamsE,"",@"SHT_CUDA_INFO"
	.sectionflags	@""
	.align	4


	//----- nvinfo : EIATTR_CUDA_API_VERSION
	.align		4
        /*0000*/ 	.byte	0x04, 0x37
        /*0002*/ 	.short	(.L_2741 - .L_2740)
.L_2740:
        /*0004*/ 	.word	0x00000082


	//----- nvinfo : EIATTR_KPARAM_INFO
	.align		4
.L_2741:
        /*0008*/ 	.byte	0x04, 0x17
        /*000a*/ 	.short	(.L_2743 - .L_2742)
.L_2742:
        /*000c*/ 	.word	0x00000000
        /*0010*/ 	.short	0x0000
        /*0012*/ 	.short	0x0000
        /*0014*/ 	.byte	0x00, 0xf0, 0x61, 0x01


	//----- nvinfo : EIATTR_SPARSE_MMA_MASK
	.align		4
.L_2743:
        /*0018*/ 	.byte	0x03, 0x50
        /*001a*/ 	.short	0x0000


	//----- nvinfo : EIATTR_MAXREG_COUNT
	.align		4
        /*001c*/ 	.byte	0x03, 0x1b
        /*001e*/ 	.short	0x00ff


	//----- nvinfo : EIATTR_MERCURY_ISA_VERSION
	.align		4
        /*0020*/ 	.byte	0x03, 0x5f
        /*0022*/ 	.short	0x0101


	//----- nvinfo : EIATTR_COOP_GROUP_MASK_REGIDS
	.align		4
        /*0024*/ 	.byte	0x04, 0x29
        /*0026*/ 	.short	(.L_2745 - .L_2744)


	//   ....[0]....
.L_2744:
        /*0028*/ 	.word	0xffffffff


	//   ....[1]....
        /*002c*/ 	.word	0xffffffff


	//   ....[2]....
        /*0030*/ 	.word	0xffffffff


	//   ....[3]....
        /*0034*/ 	.word	0xffffffff


	//   ....[4]....
        /*0038*/ 	.word	0xffffffff


	//   ....[5]....
        /*003c*/ 	.word	0xffffffff


	//   ....[6]....
        /*0040*/ 	.word	0xffffffff


	//   ....[7]....
        /*0044*/ 	.word	0xffffffff


	//   ....[8]....
        /*0048*/ 	.word	0xffffffff


	//   ....[9]....
        /*004c*/ 	.word	0xffffffff


	//   ....[10]....
        /*0050*/ 	.word	0x0500009b


	//   ....[11]....
        /*0054*/ 	.word	0x0500009b


	//   ....[12]....
        /*0058*/ 	.word	0x0500009b


	//   ....[13]....
        /*005c*/ 	.word	0x0500009b


	//   ....[14]....
        /*0060*/ 	.word	0x0500009b


	//   ....[15]....
        /*0064*/ 	.word	0x0500009b


	//   ....[16]....
        /*0068*/ 	.word	0x0500009b


	//   ....[17]....
        /*006c*/ 	.word	0x0500009b


	//   ....[18]....
        /*0070*/ 	.word	0x0500009b


	//   ....[19]....
        /*0074*/ 	.word	0x0500009b


	//----- nvinfo : EIATTR_COOP_GROUP_INSTR_OFFSETS
	.align		4
.L_2745:
        /*0078*/ 	.byte	0x04, 0x28
        /*007a*/ 	.short	(.L_2747 - .L_2746)


	//   ....[0]....
.L_2746:
        /*007c*/ 	.word	0x00000d30


	//   ....[1]....
        /*0080*/ 	.word	0x00000d50


	//   ....[2]....
        /*0084*/ 	.word	0x00000d70


	//   ....[3]....
        /*0088*/ 	.word	0x00000d90


	//   ....[4]....
        /*008c*/ 	.word	0x00000db0


	//   ....[5]....
        /*0090*/ 	.word	0x000016e0


	//   ....[6]....
        /*0094*/ 	.word	0x00001700


	//   ....[7]....
        /*0098*/ 	.word	0x00001720


	//   ....[8]....
        /*009c*/ 	.word	0x00001740


	//   ....[9]....
        /*00a0*/ 	.word	0x00001760


	//   ....[10]....
        /*00a4*/ 	.word	0x000022e0


	//   ....[11]....
        /*00a8*/ 	.word	0x00002360


	//   ....[12]....
        /*00ac*/ 	.word	0x000023c0


	//   ....[13]....
        /*00b0*/ 	.word	0x00002420


	//   ....[14]....
        /*00b4*/ 	.word	0x00002480


	//   ....[15]....
        /*00b8*/ 	.word	0x00002e00


	//   ....[16]....
        /*00bc*/ 	.word	0x00002e60


	//   ....[17]....
        /*00c0*/ 	.word	0x00002ec0


	//   ....[18]....
        /*00c4*/ 	.word	0x00002f20


	//   ....[19]....
        /*00c8*/ 	.word	0x00002f80


	//----- nvinfo : EIATTR_EXIT_INSTR_OFFSETS
	.align		4
.L_2747:
        /*00cc*/ 	.byte	0x04, 0x1c
        /*00ce*/ 	.short	(.L_2749 - .L_2748)


	//   ....[0]....
.L_2748:
        /*00d0*/ 	.word	0x00000070


	//   ....[1]....
        /*00d4*/ 	.word	0x00002280


	//----- nvinfo : EIATTR_MAX_THREADS
	.align		4
.L_2749:
        /*00d8*/ 	.byte	0x04, 0x05
        /*00da*/ 	.short	(.L_2751 - .L_2750)
.L_2750:
        /*00dc*/ 	.word	0x00000080
        /*00e0*/ 	.word	0x00000001
        /*00e4*/ 	.word	0x00000001


	//----- nvinfo : EIATTR_CRS_STACK_SIZE
	.align		4
.L_2751:
        /*00e8*/ 	.byte	0x04, 0x1e
        /*00ea*/ 	.short	(.L_2753 - .L_2752)
.L_2752:
        /*00ec*/ 	.word	0x00000000


	//----- nvinfo : EIATTR_CBANK_PARAM_SIZE
	.align		4
.L_2753:
        /*00f0*/ 	.byte	0x03, 0x19
        /*00f2*/ 	.short	0x0058


	//----- nvinfo : EIATTR_PARAM_CBANK
	.align		4
        /*00f4*/ 	.byte	0x04, 0x0a
        /*00f6*/ 	.short	(.L_2755 - .L_2754)
	.align		4
.L_2754:
        /*00f8*/ 	.word	index@(.nv.constant0._ZN10layer_norm13ln_fwd_kernelINS_13Kernel_traitsI6__halfS2_S2_fjLj2304ELj1ELj4ELj1ELj16ENS_18Kernel_traits_baseILj2304ES2_S2_S2_fjLj128EEEEEEEvNS_9FwdParamsE)
        /*00fc*/ 	.short	0x0210
        /*00fe*/ 	.short	0x0058


	//----- nvinfo : EIATTR_SW_WAR
	.align		4
.L_2755:
        /*0100*/ 	.byte	0x04, 0x36
        /*0102*/ 	.short	(.L_2757 - .L_2756)
.L_2756:
        /*0104*/ 	.word	0x00000008
.L_2757:


//--------------------- .nv.info._ZN10layer_norm13ln_fwd_kernelINS_13Kernel_traitsIffffjLj2304ELj1ELj4ELj1ELj16ENS_18Kernel_traits_baseILj2304EffffjLj128EEEEEEEvNS_9FwdParamsE --------------------------
	.section	.nv.info._ZN10layer_norm13ln_fwd_kernelINS_13Kernel_traitsIffffjLj2304ELj1ELj4ELj1ELj16ENS_18Kernel_traits_baseILj2304EffffjLj128EEEEEEEvNS_9FwdParamsE,"",@"SHT_CUDA_INFO"
	.sectionflags	@""
	.align	4


	//----- nvinfo : EIATTR_CUDA_API_VERSION
	.align		4
        /*0000*/ 	.byte	0x04, 0x37
        /*0002*/ 	.short	(.L_2759 - .L_2758)
.L_2758:
        /*0004*/ 	.word	0x00000082


	//----- nvinfo : EIATTR_KPARAM_INFO
	.align		4
.L_2759:
        /*0008*/ 	.byte	0x04, 0x17
        /*000a*/ 	.short	(.L_2761 - .L_2760)
.L_2760:
        /*000c*/ 	.word	0x00000000
        /*0010*/ 	.short	0x0000
        /*0012*/ 	.short	0x0000
        /*0014*/ 	.byte	0x00, 0xf0, 0x61, 0x01


	//----- nvinfo : EIATTR_SPARSE_MMA_MASK
	.align		4
.L_2761:
        /*0018*/ 	.byte	0x03, 0x50
        /*001a*/ 	.short	0x0000


	//----- nvinfo : EIATTR_MAXREG_COUNT
	.align		4
        /*001c*/ 	.byte	0x03, 0x1b
        /*001e*/ 	.short	0x00ff


	//----- nvinfo : EIATTR_MERCURY_ISA_VERSION
	.align		4
        /*0020*/ 	.byte	0x03, 0x5f
        /*0022*/ 	.short	0x0101


	//----- nvinfo : EIATTR_COOP_GROUP_MASK_REGIDS
	.align		4
        /*0024*/ 	.byte	0x04, 0x29
        /*0026*/ 	.short	(.L_2763 - .L_2762)


	//   ....[0]....
.L_2762:
        /*0028*/ 	.word	0xffffffff


	//   ....[1]....
        /*002c*/ 	.word	0xffffffff


	//   ....[2]....
        /*0030*/ 	.word	0xffffffff


	//   ....[3]....
        /*0034*/ 	.word	0xffffffff


	//   ....[4]....
        /*0038*/ 	.word	0xffffffff


	//   ....[5]....
        /*003c*/ 	.word	0xffffffff


	//   ....[6]....
        /*0040*/ 	.word	0xffffffff


	//   ....[7]....
        /*0044*/ 	.word	0xffffffff


	//   ....[8]....
        /*0048*/ 	.word	0xffffffff


	//   ....[9]....
        /*004c*/ 	.word	0xffffffff


	//   ....[10]....
        /*0050*/ 	.word	0x050000ee


	//   ....[11]....
        /*0054*/ 	.word	0x050000ee


	//   ....[12]....
        /*0058*/ 	.word	0x050000ee


	//   ....[13]....
        /*005c*/ 	.word	0x050000ee


	//   ....[14]....
        /*0060*/ 	.word	0x050000ee


	//   ....[15]....
        /*0064*/ 	.word	0x050000ee


	//   ....[16]....
        /*0068*/ 	.word	0x050000ee


	//   ....[17]....
        /*006c*/ 	.word	0x050000ee


	//   ....[18]....
        /*0070*/ 	.word	0x050000ee


	//   ....[19]....
        /*0074*/ 	.word	0x050000ee


	//----- nvinfo : EIATTR_COOP_GROUP_INSTR_OFFSETS
	.align		4
.L_2763:
        /*0078*/ 	.byte	0x04, 0x28
        /*007a*/ 	.short	(.L_2765 - .L_2764)


	//   ....[0]....
.L_2764:
        /*007c*/ 	.word	0x00000b90


	//   ....[1]....
        /*0080*/ 	.word	0x00000bb0


	//   ....[2]....
        /*0084*/ 	.word	0x00000bd0


	//   ....[3]....
        /*0088*/ 	.word	0x00000bf0


	//   ....[4]....
        /*008c*/ 	.word	0x00000c10


	//   ....[5]....
        /*0090*/ 	.word	0x00001540


	//   ....[6]....
        /*0094*/ 	.word	0x00001560


	//   ....[7]....
        /*0098*/ 	.word	0x00001580


	//   ....[8]....
        /*009c*/ 	.word	0x000015a0


	//   ....[9]....
        /*00a0*/ 	.word	0x000015c0


	//   ....[10]....
        /*00a4*/ 	.word	0x00002370


	//   ....[11]....
        /*00a8*/ 	.word	0x000023f0


	//   ....[12]....
        /*00ac*/ 	.word	0x00002450


	//   ....[13]....
        /*00b0*/ 	.word	0x000024b0


	//   ....[14]....
        /*00b4*/ 	.word	0x00002510


	//   ....[15]....
        /*00b8*/ 	.word	0x00002e90


	//   ....[16]....
        /*00bc*/ 	.word	0x00002ef0


	//   ....[17]....
        /*00c0*/ 	.word	0x00002f50


	//   ....[18]....
        /*00c4*/ 	.word	0x00002fb0


	//   ....[19]....
        /*00c8*/ 	.word	0x00003010


	//----- nvinfo : EIATTR_EXIT_INSTR_OFFSETS
	.align		4
.L_2765:
        /*00cc*/ 	.byte	0x04, 0x1c
        /*00ce*/ 	.short	(.L_2767 - .L_2766)


	//   ....[0]....
.L_2766:
        /*00d0*/ 	.word	0x00000070


	//   ....[1]....
        /*00d4*/ 	.word	0x00002310


	//----- nvinfo : EIATTR_MAX_THREADS
	.align		4
.L_2767:
        /*00d8*/ 	.byte	0x04, 0x05
        /*00da*/ 	.short	(.L_2769 - .L_2768)
.L_2768:
        /*00dc*/ 	.word	0x00000080
        /*00e0*/ 	.word	0x00000001
        /*00e4*/ 	.word	0x00000001


	//----- nvinfo : EIATTR_CRS_STACK_SIZE
	.align		4
.L_2769:
        /*00e8*/ 	.byte	0x04, 0x1e
        /*00ea*/ 	.short	(.L_2771 - .L_2770)
.L_2770:
        /*00ec*/ 	.word	0x00000000


	//----- nvinfo : EIATTR_CBANK_PARAM_SIZE
	.align		4
.L_2771:
        /*00f0*/ 	.byte	0x03, 0x19
        /*00f2*/ 	.short	0x0058


	//----- nvinfo : EIATTR_PARAM_CBANK
	.align		4
        /*00f4*/ 	.byte	0x04, 0x0a
        /*00f6*/ 	.short	(.L_2773 - .L_2772)
	.align		4
.L_2772:
        /*00f8*/ 	.word	index@(.nv.constant0._ZN10layer_norm13ln_fwd_kernelINS_13Kernel_traitsIffffjLj2304ELj1ELj4ELj1ELj16ENS_18Kernel_traits_baseILj2304EffffjLj128EEEEEEEvNS_9FwdParamsE)
        /*00fc*/ 	.short	0x0210
        /*00fe*/ 	.short	0x0058


	//----- nvinfo : EIATTR_SW_WAR
	.align		4
.L_2773:
        /*0100*/ 	.byte	0x04, 0x36
        /*0102*/ 	.short	(.L_2775 - .L_2774)
.L_2774:
        /*0104*/ 	.word	0x00000008
.L_2775:


//--------------------- .nv.info._ZN10layer_norm13ln_fwd_kernelINS_13Kernel_traitsI13__nv_bfloat16fS2_fjLj2048ELj1ELj4ELj1ELj16ENS_18Kernel_traits_baseILj2048ES2_fS2_fjLj128EEEEEEEvNS_9FwdParamsE --------------------------
	.section	.nv.info._ZN10layer_norm13ln_fwd_kernelINS_13Kernel_traitsI13__nv_bfloat16fS2_fjLj2048ELj1ELj4ELj1ELj16ENS_18Kernel_traits_baseILj2048ES2_fS2_fjLj128EEEEEEEvNS_9FwdParamsE,"",@"SHT_CUDA_INFO"
	.sectionflags	@""
	.align	4


	//----- nvinfo : EIATTR_CUDA_API_VERSION
	.align		4
        /*0000*/ 	.byte	0x04, 0x37
        /*0002*/ 	.short	(.L_2777 - .L_2776)
.L_2776:
        /*0004*/ 	.word	0x00000082


	//----- nvinfo : EIATTR_KPARAM_INFO
	.align		4
.L_2777:
        /*0008*/ 	.byte	0x04, 0x17
        /*000a*/ 	.short	(.L_2779 - .L_2778)
.L_2778:
        /*000c*/ 	.word	0x00000000
        /*0010*/ 	.short	0x0000
        /*0012*/ 	.short	0x0000
        /*0014*/ 	.byte	0x00, 0xf0, 0x61, 0x01


	//----- nvinfo : EIATTR_SPARSE_MMA_MASK
	.align		4
.L_2779:
        /*0018*/ 	.byte	0x03, 0x50
        /*001a*/ 	.short	0x0000


	//----- nvinfo : EIATTR_MAXREG_COUNT
	.align		4
        /*001c*/ 	.byte	0x03, 0x1b
        /*001e*/ 	.short	0x00ff


	//----- nvinfo : EIATTR_MERCURY_ISA_VERSION
	.align		4
        /*0020*/ 	.byte	0x03, 0x5f
        /*0022*/ 	.short	0x0101


	//----- nvinfo : EIATTR_COOP_GROUP_MASK_REGIDS
	.align		4
        /*0024*/ 	.byte	0x04, 0x29
        /*0026*/ 	.short	(.L_2781 - .L_2780)


	//   ....[0]....
.L_2780:
        /*0028*/ 	.word	0xffffffff


	//   ....[1]....
        /*002c*/ 	.word	0xffffffff


	//   ....[2]....
        /*0030*/ 	.word	0xffffffff


	//   ....[3]....
        /*0034*/ 	.word	0xffffffff


	//   ....[4]....
        /*0038*/ 	.word	0xffffffff


	//   ....[5]....
        /*003c*/ 	.word	0xffffffff


	//   ....[6]....
        /*0040*/ 	.word	0xffffffff


	//   ....[7]....
        /*0044*/ 	.word	0xffffffff


	//   ....[8]....
        /*0048*/ 	.word	0xffffffff


	//   ....[9]....
        /*004c*/ 	.word	0xffffffff


	//   ....[10]....
        /*0050*/ 	.word	0x05000085


	//   ....[11]....
        /*0054*/ 	.word	0x05000085


	//   ....[12]....
        /*0058*/ 	.word	0x05000085


	//   ....[13]....
        /*005c*/ 	.word	0x05000085


	//   ....[14]....
        /*0060*/ 	.word	0x05000085


	//   ....[15]....
        /*0064*/ 	.word	0x05000085


	//   ....[16]....
        /*0068*/ 	.word	0x05000085


	//   ....[17]....
        /*006c*/ 	.word	0x05000085


	//   ....[18]....
        /*0070*/ 	.word	0x05000085


	//   ....[19]....
        /*0074*/ 	.word	0x05000085


	//----- nvinfo : EIATTR_COOP_GROUP_INSTR_OFFSETS
	.align		4
.L_2781:
        /*0078*/ 	.byte	0x04, 0x28
        /*007a*/ 	.short	(.L_2783 - .L_2782)


	//   ....[0]....
.L_2782:
        /*007c*/ 	.word	0x00000a70


	//   ....[1]....
        /*0080*/ 	.word	0x00000a90


	//   ....[2]....
        /*0084*/ 	.word	0x00000ab0


	//   ....[3]....
        /*0088*/ 	.word	0x00000ad0


	//   ....[4]....
        /*008c*/ 	.word	0x00000af0


	//   ....[5]....
        /*0090*/ 	.word	0x00001320


	//   ....[6]....
        /*0094*/ 	.word	0x00001340


	//   ....[7]....
        /*0098*/ 	.word	0x00001360


	//   ....[8]....
        /*009c*/ 	.word	0x00001380


	//   ....[9]....
        /*00a0*/ 	.word	0x000013a0


	//   ....[10]....
        /*00a4*/ 	.word	0x00003090


	//   ....[11]....
        /*00a8*/ 	.word	0x00003110


	//   ....[12]....
        /*00ac*/ 	.word	0x00003170


	//   ....[13]....
        /*00b0*/ 	.word	0x000031d0


	//   ....[14]....
        /*00b4*/ 	.word	0x00003230


	//   ....[15]....
        /*00b8*/ 	.word	0x00003ab0


	//   ....[16]....
        /*00bc*/ 	.word	0x00003b10


	//   ....[17]....
        /*00c0*/ 	.word	0x00003b70


	//   ....[18]....
        /*00c4*/ 	.word	0x00003bd0


	//   ....[19]....
        /*00c8*/ 	.word	0x00003c30


	//----- nvinfo : EIATTR_EXIT_INSTR_OFFSETS
	.align		4
.L_2783:
        /*00cc*/ 	.byte	0x04, 0x1c
        /*00ce*/ 	.short	(.L_2785 - .L_2784)


	//   ....[0]....
.L_2784:
        /*00d0*/ 	.word	0x00000070


	//   ....[1]....
        /*00d4*/ 	.word	0x00003030


	//----- nvinfo : EIATTR_MAX_THREADS
	.align		4
.L_2785:
        /*00d8*/ 	.byte	0x04, 0x05
        /*00da*/ 	.short	(.L_2787 - .L_2786)
.L_2786:
        /*00dc*/ 	.word	0x00000080
        /*00e0*/ 	.word	0x00000001
        /*00e4*/ 	.word	0x00000001


	//----- nvinfo : EIATTR_CRS_STACK_SIZE
	.align		4
.L_2787:
        /*00e8*/ 	.byte	0x04, 0x1e
        /*00ea*/ 	.short	(.L_2789 - .L_2788)
.L_2788:
        /*00ec*/ 	.word	0x00000000


	//----- nvinfo : EIATTR_CBANK_PARAM_SIZE
	.align		4
.L_2789:
        /*00f0*/ 	.byte	0x03, 0x19
        /*00f2*/ 	.short	0x0058


	//----- nvinfo : EIATTR_PARAM_CBANK
	.align		4
        /*00f4*/ 	.byte	0x04, 0x0a
        /*00f6*/ 	.short	(.L_2791 - .L_2790)
	.align		4
.L_2790:
        /*00f8*/ 	.word	index@(.nv.constant0._ZN10layer_norm13ln_fwd_kernelINS_13Kernel_traitsI13__nv_bfloat16fS2_fjLj2048ELj1ELj4ELj1ELj16ENS_18Kernel_traits_baseILj2048ES2_fS2_fjLj128EEEEEEEvNS_9FwdParamsE)
        /*00fc*/ 	.short	0x0210
        /*00fe*/ 	.short	0x0058


	//----- nvinfo : EIATTR_SW_WAR
	.align		4
.L_2791:
        /*0100*/ 	.byte	0x04, 0x36
        /*0102*/ 	.short	(.L_2793 - .L_2792)
.L_2792:
        /*0104*/ 	.word	0x00000008
.L_2793:


//--------------------- .nv.info._ZN10layer_norm13ln_fwd_kernelINS_13Kernel_traitsI13__nv_bfloat16S2_S2_fjLj2048ELj1ELj4ELj1ELj16ENS_18Kernel_traits_baseILj2048ES2_S2_S2_fjLj128EEEEEEEvNS_9FwdParamsE --------------------------
	.section	.nv.info._ZN10layer_norm13ln_fwd_kernelINS_13Kernel_traitsI13__nv_bfloat16S2_S2_fjLj2048ELj1ELj4ELj1ELj16ENS_18Kernel_traits_baseILj2048ES2_S2_S2_fjLj128EEEEEEEvNS_9FwdParamsE,"",@"SHT_CUDA_INFO"
	.sectionflags	@""
	.align	4


	//----- nvinfo : EIATTR_CUDA_API_VERSION
	.align		4
        /*0000*/ 	.byte	0x04, 0x37
        /*0002*/ 	.short	(.L_2795 - .L_2794)
.L_2794:
        /*0004*/ 	.word	0x00000082


	//----- nvinfo : EIATTR_KPARAM_INFO
	.align		4
.L_2795:
        /*0008*/ 	.byte	0x04, 0x17
        /*000a*/ 	.short	(.L_2797 - .L_2796)
.L_2796:
        /*000c*/ 	.word	0x00000000
        /*0010*/ 	.short	0x0000
        /*0012*/ 	.short	0x0000
        /*0014*/ 	.byte	0x00, 0xf0, 0x61, 0x01


	//----- nvinfo : EIATTR_SPARSE_MMA_MASK
	.align		4
.L_2797:
        /*0018*/ 	.byte	0x03, 0x50
        /*001a*/ 	.short	0x0000


	//----- nvinfo : EIATTR_MAXREG_COUNT
	.align		4
        /*001c*/ 	.byte	0x03, 0x1b
        /*001e*/ 	.short	0x00ff


	//----- nvinfo : EIATTR_MERCURY_ISA_VERSION
	.align		4
        /*0020*/ 	.byte	0x03, 0x5f
        /*0022*/ 	.short	0x0101


	//----- nvinfo : EIATTR_COOP_GROUP_MASK_REGIDS
	.align		4
        /*0024*/ 	.byte	0x04, 0x29
        /*0026*/ 	.short	(.L_2799 - .L_2798)


	//   ....[0]....
.L_2798:
        /*0028*/ 	.word	0xffffffff


	//   ....[1]....
        /*002c*/ 	.word	0xffffffff


	//   ....[2]....
        /*0030*/ 	.word	0xffffffff


	//   ....[3]....
        /*0034*/ 	.word	0xffffffff


	//   ....[4]....
        /*0038*/ 	.word	0xffffffff


	//   ....[5]....
        /*003c*/ 	.word	0xffffffff


	//   ....[6]....
        /*0040*/ 	.word	0xffffffff


	//   ....[7]....
        /*0044*/ 	.word	0xffffffff


	//   ....[8]....
        /*0048*/ 	.word	0xffffffff


	//   ....[9]....
        /*004c*/ 	.word	0xffffffff


	//   ....[10]....
        /*0050*/ 	.word	0x05000046


	//   ....[11]....
        /*0054*/ 	.word	0x05000046


	//   ....[12]....
        /*0058*/ 	.word	0x05000046


	//   ....[13]....
        /*005c*/ 	.word	0x05000046


	//   ....[14]....
        /*0060*/ 	.word	0x05000046


	//   ....[15]....
        /*0064*/ 	.word	0x05000046


	//   ....[16]....
        /*0068*/ 	.word	0x05000046


	//   ....[17]....
        /*006c*/ 	.word	0x05000046


	//   ....[18]....
        /*0070*/ 	.word	0x05000046


	//   ....[19]....
        /*0074*/ 	.word	0x05000046


	//----- nvinfo : EIATTR_COOP_GROUP_INSTR_OFFSETS
	.align		4
.L_2799:
        /*0078*/ 	.byte	0x04, 0x28
        /*007a*/ 	.short	(.L_2801 - .L_2800)


	//   ....[0]....
.L_2800:
        /*007c*/ 	.word	0x00000df0


	//   ....[1]....
        /*0080*/ 	.word	0x00000e10


	//   ....[2]....
        /*0084*/ 	.word	0x00000e30


	//   ....[3]....
        /*0088*/ 	.word	0x00000e50


	//   ....[4]....
        /*008c*/ 	.word	0x00000e70


	//   ....[5]....
        /*0090*/ 	.word	0x000016a0


	//   ....[6]....
        /*0094*/ 	.word	0x000016c0


	//   ....[7]....
        /*0098*/ 	.word	0x000016e0


	//   ....[8]....
        /*009c*/ 	.word	0x00001700


	//   ....[9]....
        /*00a0*/ 	.word	0x00001720


	//   ....[10]....
        /*00a4*/ 	.word	0x00002200


	//   ....[11]....
        /*00a8*/ 	.word	0x00002280


	//   ....[12]....
        /*00ac*/ 	.word	0x000022e0


	//   ....[13]....
        /*00b0*/ 	.word	0x00002340


	//   ....[14]....
        /*00b4*/ 	.word	0x000023a0


	//   ....[15]....
        /*00b8*/ 	.word	0x00002c00


	//   ....[16]....
        /*00bc*/ 	.word	0x00002c60


	//   ....[17]....
        /*00c0*/ 	.word	0x00002cc0


	//   ....[18]....
        /*00c4*/ 	.word	0x00002d20


	//   ....[19]....
        /*00c8*/ 	.word	0x00002d80


	//----- nvinfo : EIATTR_EXIT_INSTR_OFFSETS
	.align		4
.L_2801:
        /*00cc*/ 	.byte	0x04, 0x1c
        /*00ce*/ 	.short	(.L_2803 - .L_2802)


	//   ....[0]....
.L_2802:
        /*00d0*/ 	.word	0x00000070


	//   ....[1]....
        /*00d4*/ 	.word	0x000021a0


	//----- nvinfo : EIATTR_MAX_THREADS
	.align		4
.L_2803:
        /*00d8*/ 	.byte	0x04, 0x05
        /*00da*/ 	.short	(.L_2805 - .L_2804)
.L_2804:
        /*00dc*/ 	.word	0x00000080
        /*00e0*/ 	.word	0x00000001
        /*00e4*/ 	.word	0x00000001


	//----- nvinfo : EIATTR_CRS_STACK_SIZE
	.align		4
.L_2805:
        /*00e8*/ 	.byte	0x04, 0x1e
        /*00ea*/ 	.short	(.L_2807 - .L_2806)
.L_2806:
        /*00ec*/ 	.word	0x00000000


	//----- nvinfo : EIATTR_CBANK_PARAM_SIZE
	.align		4
.L_2807:
        /*00f0*/ 	.byte	0x03, 0x19
        /*00f2*/ 	.short	0x0058


	//----- nvinfo : EIATTR_PARAM_CBANK
	.align		4
        /*00f4*/ 	.byte	0x04, 0x0a
        /*00f6*/ 	.short	(.L_2809 - .L_2808)
	.align		4
.L_2808:
        /*00f8*/ 	.word	index@(.nv.constant0._ZN10layer_norm13ln_fwd_kernelINS_13Kernel_traitsI13__nv_bfloat16S2_S2_fjLj2048ELj1ELj4ELj1ELj16ENS_18Kernel_traits_baseILj2048ES2_S2_S2_fjLj128EEEEEEEvNS_9FwdParamsE)
        /*00fc*/ 	.short	0x0210
        /*00fe*/ 	.short	0x0058


	//----- nvinfo : EIATTR_SW_WAR
	.align		4
.L_2809:
        /*0100*/ 	.byte	0x04, 0x36
        /*0102*/ 	.short	(.L_2811 - .L_2810)
.L_2810:
        /*0104*/ 	.word	0x00000008
.L_2811:


//--------------------- .nv.info._ZN10layer_norm13ln_fwd_kernelINS_13Kernel_traitsI6__halffS2_fjLj2048ELj1ELj4ELj1ELj16ENS_18Kernel_traits_baseILj2048ES2_fS2_fjLj128EEEEEEEvNS_9FwdParamsE --------------------------
	.section	.nv.info._ZN10layer_norm13ln_fwd_kernelINS_13Kernel_traitsI6__halffS2_fjLj2048ELj1ELj4ELj1ELj16ENS_18Kernel_traits_baseILj2048ES2_fS2_fjLj128EEEEEEEvNS_9FwdParamsE,"",@"SHT_CUDA_INFO"
	.sectionflags	@""
	.align	4


	//----- nvinfo : EIATTR_CUDA_API_VERSION
	.align		4
        /*0000*/ 	.byte	0x04, 0x37
        /*0002*/ 	.short	(.L_2813 - .L_2812)
.L_2812:
        /*0004*/ 	.word	0x00000082


	//----- nvinfo : EIATTR_KPARAM_INFO
	.align		4
.L_2813:
        /*0008*/ 	.byte	0x04, 0x17
        /*000a*/ 	.short	(.L_2815 - .L_2814)
.L_2814:
        /*000c*/ 	.word	0x00000000
        /*0010*/ 	.short	0x0000
        /*0012*/ 	.short	0x0000
        /*0014*/ 	.byte	0x00, 0xf0, 0x61, 0x01


	//----- nvinfo : EIATTR_SPARSE_MMA_MASK
	.align		4
.L_2815:
        /*0018*/ 	.byte	0x03, 0x50
        /*001a*/ 	.short	0x0000


	//----- nvinfo : EIATTR_MAXREG_COUNT
	.align		4
        /*001c*/ 	.byte	0x03, 0x1b
        /*001e*/ 	.short	0x00ff


	//----- nvinfo : EIATTR_MERCURY_ISA_VERSION
	.align		4
        /*0020*/ 	.byte	0x03, 0x5f
        /*0022*/ 	.short	0x0101


	//----- nvinfo : EIATTR_COOP_GROUP_MASK_REGIDS
	.align		4
        /*0024*/ 	.byte	0x04, 0x29
        /*0026*/ 	.short	(.L_2817 - .L_2816)


	//   ....[0]....
.L_2816:
        /*0028*/ 	.word	0xffffffff


	//   ....[1]....
        /*002c*/ 	.word	0xffffffff


	//   ....[2]....
        /*0030*/ 	.word	0xffffffff


	//   ....[3]....
        /*0034*/ 	.word	0xffffffff


	//   ....[4]....
        /*0038*/ 	.word	0xffffffff


	//   ....[5]....
        /*003c*/ 	.word	0xffffffff


	//   ....[6]....
        /*0040*/ 	.word	0xffffffff


	//   ....[7]....
        /*0044*/ 	.word	0xffffffff


	//   ....[8]....
        /*0048*/ 	.word	0xffffffff


	//   ....[9]....
        /*004c*/ 	.word	0xffffffff


	//   ....[10]....
        /*0050*/ 	.word	0x05000085


	//   ....[11]....
        /*0054*/ 	.word	0x05000085


	//   ....[12]....
        /*0058*/ 	.word	0x05000085


	//   ....[13]....
        /*005c*/ 	.word	0x05000085


	//   ....[14]....
        /*0060*/ 	.word	0x05000085


	//   ....[15]....
        /*0064*/ 	.word	0x05000085


	//   ....[16]....
        /*0068*/ 	.word	0x05000085


	//   ....[17]....
        /*006c*/ 	.word	0x05000085


	//   ....[18]....
        /*0070*/ 	.word	0x05000085


	//   ....[19]....
        /*0074*/ 	.word	0x05000085


	//----- nvinfo : EIATTR_COOP_GROUP_INSTR_OFFSETS
	.align		4
.L_2817:
        /*0078*/ 	.byte	0x04, 0x28
        /*007a*/ 	.short	(.L_2819 - .L_2818)


	//   ....[0]....
.L_2818:
        /*007c*/ 	.word	0x00000a70


	//   ....[1]....
        /*0080*/ 	.word	0x00000a90


	//   ....[2]....
        /*0084*/ 	.word	0x00000ab0


	//   ....[3]....
        /*0088*/ 	.word	0x00000ad0


	//   ....[4]....
        /*008c*/ 	.word	0x00000af0


	//   ....[5]....
        /*0090*/ 	.word	0x00001320


	//   ....[6]....
        /*0094*/ 	.word	0x00001340


	//   ....[7]....
        /*0098*/ 	.word	0x00001360


	//   ....[8]....
        /*009c*/ 	.word	0x00001380


	//   ....[9]....
        /*00a0*/ 	.word	0x000013a0


	//   ....[10]....
        /*00a4*/ 	.word	0x00003090


	//   ....[11]....
        /*00a8*/ 	.word	0x00003110


	//   ....[12]....
        /*00ac*/ 	.word	0x00003170


	//   ....[13]....
        /*00b0*/ 	.word	0x000031d0


	//   ....[14]....
        /*00b4*/ 	.word	0x00003230


	//   ....[15]....
        /*00b8*/ 	.word	0x00003ab0


	//   ....[16]....
        /*00bc*/ 	.word	0x00003b10


	//   ....[17]....
        /*00c0*/ 	.word	0x00003b70


	//   ....[18]....
        /*00c4*/ 	.word	0x00003bd0


	//   ....[19]....
        /*00c8*/ 	.word	0x00003c30


	//----- nvinfo : EIATTR_EXIT_INSTR_OFFSETS
	.align		4
.L_2819:
        /*00cc*/ 	.byte	0x04, 0x1c
        /*00ce*/ 	.short	(.L_2821 - .L_2820)


	//   ....[0]....
.L_2820:
        /*00d0*/ 	.word	0x00000070


	//   ....[1]....
        /*00d4*/ 	.word	0x00003030


	//----- nvinfo : EIATTR_MAX_THREADS
	.align		4
.L_2821:
        /*00d8*/ 	.byte	0x04, 0x05
        /*00da*/ 	.short	(.L_2823 - .L_2822)
.L_2822:
        /*00dc*/ 	.word	0x00000080
        /*00e0*/ 	.word	0x00000001
        /*00e4*/ 	.word	0x00000001


	//----- nvinfo : EIATTR_CRS_STACK_SIZE
	.align		4
.L_2823:
        /*00e8*/ 	.byte	0x04, 0x1e
        /*00ea*/ 	.short	(.L_2825 - .L_2824)
.L_2824:
        /*00ec*/ 	.word	0x00000000


	//----- nvinfo : EIATTR_CBANK_PARAM_SIZE
	.align		4
.L_2825:
        /*00f0*/ 	.byte	0x03, 0x19
        /*00f2*/ 	.short	0x0058


	//----- nvinfo : EIATTR_PARAM_CBANK
	.align		4
        /*00f4*/ 	.byte	0x04, 0x0a
        /*00f6*/ 	.short	(.L_2827 - .L_2826)
	.align		4
.L_2826:
        /*00f8*/ 	.word	index@(.nv.constant0._ZN10layer_norm13ln_fwd_kernelINS_13Kernel_traitsI6__halffS2_fjLj2048ELj1ELj4ELj1ELj16ENS_18Kernel_traits_baseILj2048ES2_fS2_fjLj128EEEEEEEvNS_9FwdParamsE)
        /*00fc*/ 	.short	0x0210
        /*00fe*/ 	.short	0x0058


	//----- nvinfo : EIATTR_SW_WAR
	.align		4
.L_2827:
        /*0100*/ 	.byte	0x04, 0x36
        /*0102*/ 	.short	(.L_2829 - .L_2828)
.L_2828:
        /*0104*/ 	.word	0x00000008
.L_2829:


//--------------------- .nv.info._ZN10layer_norm13ln_fwd_kernelINS_13Kernel_traitsI6__halfS2_S2_fjLj2048ELj1ELj4ELj1ELj16ENS_18Kernel_traits_baseILj2048ES2_S2_S2_fjLj128EEEEEEEvNS_9FwdParamsE --------------------------
	.section	.nv.info._ZN10layer_norm13ln_fwd_kernelINS_13Kernel_traitsI6__halfS2_S2_fjLj2048ELj1ELj4ELj1ELj16ENS_18Kernel_traits_baseILj2048ES2_S2_S2_fjLj128EEEEEEEvNS_9FwdParamsE,"",@"SHT_CUDA_INFO"
	.sectionflags	@""
	.align	4


	//----- nvinfo : EIATTR_CUDA_API_VERSION
	.align		4
        /*0000*/ 	.byte	0x04, 0x37
        /*0002*/ 	.short	(.L_2831 - .L_2830)
.L_2830:
        /*0004*/ 	.word	0x00000082


	//----- nvinfo : EIATTR_KPARAM_INFO
	.align		4
.L_2831:
        /*0008*/ 	.byte	0x04, 0x17
        /*000a*/ 	.short	(.L_2833 - .L_2832)
.L_2832:
        /*000c*/ 	.word	0x00000000
        /*0010*/ 	.short	0x0000
        /*0012*/ 	.short	0x0000
        /*0014*/ 	.byte	0x00, 0xf0, 0x61, 0x01


	//----- nvinfo : EIATTR_SPARSE_MMA_MASK
	.align		4
.L_2833:
        /*0018*/ 	.byte	0x03, 0x50
        /*001a*/ 	.short	0x0000


	//----- nvinfo : EIATTR_MAXREG_COUNT
	.align		4
        /*001c*/ 	.byte	0x03, 0x1b
        /*001e*/ 	.short	0x00ff


	//----- nvinfo : EIATTR_MERCURY_ISA_VERSION
	.align		4
        /*0020*/ 	.byte	0x03, 0x5f
        /*0022*/ 	.short	0x0101


	//----- nvinfo : EIATTR_COOP_GROUP_MASK_REGIDS
	.align		4
        /*0024*/ 	.byte	0x04, 0x29
        /*0026*/ 	.short	(.L_2835 - .L_2834)


	//   ....[0]....
.L_2834:
        /*0028*/ 	.word	0xffffffff


	//   ....[1]....
        /*002c*/ 	.word	0xffffffff


	//   ....[2]....
        /*0030*/ 	.word	0xffffffff


	//   ....[3]....
        /*0034*/ 	.word	0xffffffff


	//   ....[4]....
        /*0038*/ 	.word	0xffffffff


	//   ....[5]....
        /*003c*/ 	.word	0xffffffff


	//   ....[6]....
        /*0040*/ 	.word	0xffffffff


	//   ....[7]....
        /*0044*/ 	.word	0xffffffff


	//   ....[8]....
        /*0048*/ 	.word	0xffffffff


	//   ....[9]....
        /*004c*/ 	.word	0xffffffff


	//   ....[10]....
        /*0050*/ 	.word	0x05000076


	//   ....[11]....
        /*0054*/ 	.word	0x05000076


	//   ....[12]....
        /*0058*/ 	.word	0x05000076


	//   ....[13]....
        /*005c*/ 	.word	0x05000076


	//   ....[14]....
        /*0060*/ 	.word	0x05000076


	//   ....[15]....
        /*0064*/ 	.word	0x05000076


	//   ....[16]....
        /*0068*/ 	.word	0x05000076


	//   ....[17]....
        /*006c*/ 	.word	0x05000076


	//   ....[18]....
        /*0070*/ 	.word	0x05000076


	//   ....[19]....
        /*0074*/ 	.word	0x05000076


	//----- nvinfo : EIATTR_COOP_GROUP_INSTR_OFFSETS
	.align		4
.L_2835:
        /*0078*/ 	.byte	0x04, 0x28
        /*007a*/ 	.short	(.L_2837 - .L_2836)


	//   ....[0]....
.L_2836:
        /*007c*/ 	.word	0x00000bf0


	//   ....[1]....
        /*0080*/ 	.word	0x00000c10


	//   ....[2]....
        /*0084*/ 	.word	0x00000c30


	//   ....[3]....
        /*0088*/ 	.word	0x00000c50


	//   ....[4]....
        /*008c*/ 	.word	0x00000c70


	//   ....[5]....
        /*0090*/ 	.word	0x000014a0


	//   ....[6]....
        /*0094*/ 	.word	0x000014c0


	//   ....[7]....
        /*0098*/ 	.word	0x000014e0


	//   ....[8]....
        /*009c*/ 	.word	0x00001500


	//   ....[9]....
        /*00a0*/ 	.word	0x00001520


	//   ....[10]....
        /*00a4*/ 	.word	0x00002000


	//   ....[11]....
        /*00a8*/ 	.word	0x00002080


	//   ....[12]....
        /*00ac*/ 	.word	0x000020e0


	//   ....[13]....
        /*00b0*/ 	.word	0x00002140


	//   ....[14]....
        /*00b4*/ 	.word	0x000021a0


	//   ....[15]....
        /*00b8*/ 	.word	0x00002a00


	//   ....[16]....
        /*00bc*/ 	.word	0x00002a60


	//   ....[17]....
        /*00c0*/ 	.word	0x00002ac0


	//   ....[18]....
        /*00c4*/ 	.word	0x00002b20


	//   ....[19]....
        /*00c8*/ 	.word	0x00002b80


	//----- nvinfo : EIATTR_EXIT_INSTR_OFFSETS
	.align		4
.L_2837:
        /*00cc*/ 	.byte	0x04, 0x1c
        /*00ce*/ 	.short	(.L_2839 - .L_2838)


	//   ....[0]....
.L_2838:
        /*00d0*/ 	.word	0x00000070


	//   ....[1]....
        /*00d4*/ 	.word	0x00001fa0


	//----- nvinfo : EIATTR_MAX_THREADS
	.align		4
.L_2839:
        /*00d8*/ 	.byte	0x04, 0x05
        /*00da*/ 	.short	(.L_2841 - .L_2840)
.L_2840:
        /*00dc*/ 	.word	0x00000080
        /*00e0*/ 	.word	0x00000001
        /*00e4*/ 	.word	0x00000001


	//----- nvinfo : EIATTR_CRS_STACK_SIZE
	.align		4
.L_2841:
        /*00e8*/ 	.byte	0x04, 0x1e
        /*00ea*/ 	.short	(.L_2843 - .L_2842)
.L_2842:
        /*00ec*/ 	.word	0x00000000


	//----- nvinfo : EIATTR_CBANK_PARAM_SIZE
	.align		4
.L_2843:
        /*00f0*/ 	.byte	0x03, 0x19
        /*00f2*/ 	.short	0x0058


	//----- nvinfo : EIATTR_PARAM_CBANK
	.align		4
        /*00f4*/ 	.byte	0x04, 0x0a
        /*00f6*/ 	.short	(.L_2845 - .L_2844)
	.align		4
.L_2844:
        /*00f8*/ 	.word	index@(.nv.constant0._ZN10layer_norm13ln_fwd_kernelINS_13Kernel_traitsI6__halfS2_S2_fjLj2048ELj1ELj4ELj1ELj16ENS_18Kernel_traits_baseILj2048ES2_S2_S2_fjLj128EEEEEEEvNS_9FwdParamsE)
        /*00fc*/ 	.short	0x0210
        /*00fe*/ 	.short	0x0058


	//----- nvinfo : EIATTR_SW_WAR
	.align		4
.L_2845:
        /*0100*/ 	.byte	0x04, 0x36
        /*0102*/ 	.short	(.L_2847 - .L_2846)
.L_2846:
        /*0104*/ 	.word	0x00000008
.L_2847:


//--------------------- .nv.info._ZN10layer_norm13ln_fwd_kernelINS_13Kernel_traitsIffffjLj2048ELj1ELj4ELj1ELj16ENS_18Kernel_traits_baseILj2048EffffjLj128EEEEEEEvNS_9FwdParamsE --------------------------
	.section	.nv.info._ZN10layer_norm13ln_fwd_kernelINS_13Kernel_traitsIffffjLj2048ELj1ELj4ELj1ELj16ENS_18Kernel_traits_baseILj2048EffffjLj128EEEEEEEvNS_9FwdParamsE,"",@"SHT_CUDA_INFO"
	.sectionflags	@""
	.align	4


	//----- nvinfo : EIATTR_CUDA_API_VERSION
	.align		4
        /*0000*/ 	.byte	0x04, 0x37
        /*0002*/ 	.short	(.L_2849 - .L_2848)
.L_2848:
        /*0004*/ 	.word	0x00000082


	//----- nvinfo : EIATTR_KPARAM_INFO
	.align		4
.L_2849:
        /*0008*/ 	.byte	0x04, 0x17
        /*000a*/ 	.short	(.L_2851 - .L_2850)
.L_2850:
        /*000c*/ 	.word	0x00000000
        /*0010*/ 	.short	0x0000
        /*0012*/ 	.short	0x0000
        /*0014*/ 	.byte	0x00, 0xf0, 0x61, 0x01


	//----- nvinfo : EIATTR_SPARSE_MMA_MASK
	.align		4
.L_2851:
        /*0018*/ 	.byte	0x03, 0x50
        /*001a*/ 	.short	0x0000


	//----- nvinfo : EIATTR_MAXREG_COUNT
	.align		4
        /*001c*/ 	.byte	0x03, 0x1b
        /*001e*/ 	.short	0x00ff


	//----- nvinfo : EIATTR_MERCURY_ISA_VERSION
	.align		4
        /*0020*/ 	.byte	0x03, 0x5f
        /*0022*/ 	.short	0x0101


	//----- nvinfo : EIATTR_COOP_GROUP_MASK_REGIDS
	.align		4
        /*0024*/ 	.byte	0x04, 0x29
        /*0026*/ 	.short	(.L_2853 - .L_2852)


	//   ....[0]....
.L_2852:
        /*0028*/ 	.word	0xffffffff


	//   ....[1]....
        /*002c*/ 	.word	0xffffffff


	//   ....[2]....
        /*0030*/ 	.word	0xffffffff


	//   ....[3]....
        /*0034*/ 	.word	0xffffffff


	//   ....[4]....
        /*0038*/ 	.word	0xffffffff


	//   ....[5]....
        /*003c*/ 	.word	0xffffffff


	//   ....[6]....
        /*0040*/ 	.word	0xffffffff


	//   ....[7]....
        /*0044*/ 	.word	0xffffffff


	//   ....[8]....
        /*0048*/ 	.word	0xffffffff


	//   ....[9]....
        /*004c*/ 	.word	0xffffffff


	//   ....[10]....
        /*0050*/ 	.word	0x050000d5


	//   ....[11]....
        /*0054*/ 	.word	0x050000d5


	//   ....[12]....
        /*0058*/ 	.word	0x050000d5


	//   ....[13]....
        /*005c*/ 	.word	0x050000d5


	//   ....[14]....
        /*0060*/ 	.word	0x050000d5


	//   ....[15]....
        /*0064*/ 	.word	0x050000d5


	//   ....[16]....
        /*0068*/ 	.word	0x050000d5


	//   ....[17]....
        /*006c*/ 	.word	0x050000d5


	//   ....[18]....
        /*0070*/ 	.word	0x050000d5


	//   ....[19]....
        /*0074*/ 	.word	0x050000d5


	//----- nvinfo : EIATTR_COOP_GROUP_INSTR_OFFSETS
	.align		4
.L_2853:
        /*0078*/ 	.byte	0x04, 0x28
        /*007a*/ 	.short	(.L_2855 - .L_2854)


	//   ....[0]....
.L_2854:
        /*007c*/ 	.word	0x00000a20


	//   ....[1]....
        /*0080*/ 	.word	0x00000a40


	//   ....[2]....
        /*0084*/ 	.word	0x00000a60


	//   ....[3]....
        /*0088*/ 	.word	0x00000a80


	//   ....[4]....
        /*008c*/ 	.word	0x00000aa0


	//   ....[5]....
        /*0090*/ 	.word	0x000012d0


	//   ....[6]....
        /*0094*/ 	.word	0x000012f0


	//   ....[7]....
        /*0098*/ 	.word	0x00001310


	//   ....[8]....
        /*009c*/ 	.word	0x00001330


	//   ....[9]....
        /*00a0*/ 	.word	0x00001350


	//   ....[10]....
        /*00a4*/ 	.word	0x00001fb0


	//   ....[11]....
        /*00a8*/ 	.word	0x00002030


	//   ....[12]....
        /*00ac*/ 	.word	0x00002090


	//   ....[13]....
        /*00b0*/ 	.word	0x000020f0


	//   ....[14]....
        /*00b4*/ 	.word	0x00002150


	//   ....[15]....
        /*00b8*/ 	.word	0x000029c0


	//   ....[16]....
        /*00bc*/ 	.word	0x00002a20


	//   ....[17]....
        /*00c0*/ 	.word	0x00002a80


	//   ....[18]....
        /*00c4*/ 	.word	0x00002ae0


	//   ....[19]....
        /*00c8*/ 	.word	0x00002b40


	//----- nvinfo : EIATTR_EXIT_INSTR_OFFSETS
	.align		4
.L_2855:
        /*00cc*/ 	.byte	0x04, 0x1c
        /*00ce*/ 	.short	(.L_2857 - .L_2856)


	//   ....[0]....
.L_2856:
        /*00d0*/ 	.word	0x00000070


	//   ....[1]....
        /*00d4*/ 	.word	0x00001f50


	//----- nvinfo : EIATTR_MAX_THREADS
	.align		4
.L_2857:
        /*00d8*/ 	.byte	0x04, 0x05
        /*00da*/ 	.short	(.L_2859 - .L_2858)
.L_2858:
        /*00dc*/ 	.word	0x00000080
        /*00e0*/ 	.word	0x00000001
        /*00e4*/ 	.word	0x00000001


	//----- nvinfo : EIATTR_CRS_STACK_SIZE
	.align		4
.L_2859:
        /*00e8*/ 	.byte	0x04, 0x1e
        /*00ea*/ 	.short	(.L_2861 - .L_2860)
.L_2860:
        /*00ec*/ 	.word	0x00000000


	//----- nvinfo : EIATTR_CBANK_PARAM_SIZE
	.align		4
.L_2861:
        /*00f0*/ 	.byte	0x03, 0x19
        /*00f2*/ 	.short	0x0058


	//----- nvinfo : EIATTR_PARAM_CBANK
	.align		4
        /*00f4*/ 	.byte	0x04, 0x0a
        /*00f6*/ 	.short	(.L_2863 - .L_2862)
	.align		4
.L_2862:
        /*00f8*/ 	.word	index@(.nv.constant0._ZN10layer_norm13ln_fwd_kernelINS_13Kernel_traitsIffffjLj2048ELj1ELj4ELj1ELj16ENS_18Kernel_traits_baseILj2048EffffjLj128EEEEEEEvNS_9FwdParamsE)
        /*00fc*/ 	.short	0x0210
        /*00fe*/ 	.short	0x0058


	//----- nvinfo : EIATTR_SW_WAR
	.align		4
.L_2863:
        /*0100*/ 	.byte	0x04, 0x36
        /*0102*/ 	.short	(.L_2865 - .L_2864)
.L_2864:
        /*0104*/ 	.word	0x00000008
.L_2865:


//--------------------- .nv.info._ZN10layer_norm13ln_fwd_kernelINS_13Kernel_traitsI13__nv_bfloat16fS2_fjLj1536ELj1ELj4ELj1ELj16ENS_18Kernel_traits_baseILj1536ES2_fS2_fjLj128EEEEEEEvNS_9FwdParamsE --------------------------
	.section	.nv.info._ZN10layer_norm13ln_fwd_kernelINS_13Kernel_traitsI13__nv_bfloat16fS2_fjLj1536ELj1ELj4ELj1ELj16ENS_18Kernel_traits_baseILj1536ES2_fS2_fjLj128EEEEEEEvNS_9FwdParamsE,"",@"SHT_CUDA_INFO"
	.sectionflags	@""
	.align	4


	//----- nvinfo : EIATTR_CUDA_API_VERSION
	.align		4
        /*0000*/ 	.byte	0x04, 0x37
        /*0002*/ 	.short	(.L_2867 - .L_2866)
.L_2866:
        /*0004*/ 	.word	0x00000082


	//----- nvinfo : EIATTR_KPARAM_INFO
	.align		4
.L_2867:
        /*0008*/ 	.byte	0x04, 0x17
        /*000a*/ 	.short	(.L_2869 - .L_2868)
.L_2868:
        /*000c*/ 	.word	0x00000000
        /*0010*/ 	.short	0x0000
        /*0012*/ 	.short	0x0000
        /*0014*/ 	.byte	0x00, 0xf0, 0x61, 0x01


	//----- nvinfo : EIATTR_SPARSE_MMA_MASK
	.align		4
.L_2869:
        /*0018*/ 	.byte	0x03, 0x50
        /*001a*/ 	.short	0x0000


	//----- nvinfo : EIATTR_MAXREG_COUNT
	.align		4
        /*001c*/ 	.byte	0x03, 0x1b
        /*001e*/ 	.short	0x00ff


	//----- nvinfo : EIATTR_MERCURY_ISA_VERSION
	.align		4
        /*0020*/ 	.byte	0x03, 0x5f
        /*0022*/ 	.short	0x0101


	//----- nvinfo : EIATTR_COOP_GROUP_MASK_REGIDS
	.align		4
        /*0024*/ 	.byte	0x04, 0x29
        /*0026*/ 	.short	(.L_2871 - .L_2870)


	//   ....[0]....
.L_2870:
        /*0028*/ 	.word	0xffffffff


	//   ....[1]....
        /*002c*/ 	.word	0xffffffff


	//   ....[2]....
        /*0030*/ 	.word	0xffffffff


	//   ....[3]....
        /*0034*/ 	.word	0xffffffff


	//   ....[4]....
        /*0038*/ 	.word	0xffffffff


	//   ....[5]....
        /*003c*/ 	.word	0xffffffff


	//   ....[6]....
        /*0040*/ 	.word	0xffffffff


	//   ....[7]....
        /*0044*/ 	.word	0xffffffff


	//   ....[8]....
        /*0048*/ 	.word	0xffffffff


	//   ....[9]....
        /*004c*/ 	.word	0xffffffff


	//   ....[10]....
        /*0050*/ 	.word	0x05000065


	//   ....[11]....
        /*0054*/ 	.word	0x05000065


	//   ....[12]....
        /*0058*/ 	.word	0x05000065


	//   ....[13]....
        /*005c*/ 	.word	0x05000065


	//   ....[14]....
        /*0060*/ 	.word	0x05000065


	//   ....[15]....
        /*0064*/ 	.word	0x05000065


	//   ....[16]....
        /*0068*/ 	.word	0x05000065


	//   ....[17]....
        /*006c*/ 	.word	0x05000065


	//   ....[18]....
        /*0070*/ 	.word	0x05000065


	//   ....[19]....
        /*0074*/ 	.word	0x05000065


	//----- nvinfo : EIATTR_COOP_GROUP_INSTR_OFFSETS
	.align		4
.L_2871:
        /*0078*/ 	.byte	0x04, 0x28
        /*007a*/ 	.short	(.L_2873 - .L_2872)


	//   ....[0]....
.L_2872:
        /*007c*/ 	.word	0x00000810


	//   ....[1]....
        /*0080*/ 	.word	0x00000830


	//   ....[2]....
        /*0084*/ 	.word	0x00000850


	//   ....[3]....
        /*0088*/ 	.word	0x00000870


	//   ....[4]....
        /*008c*/ 	.word	0x00000890


	//   ....[5]....
        /*0090*/ 	.word	0x00000ec0


	//   ....[6]....
        /*0094*/ 	.word	0x00000ee0


	//   ....[7]....
        /*0098*/ 	.word	0x00000f00


	//   ....[8]....
        /*009c*/ 	.word	0x00000f20


	//   ....[9]....
        /*00a0*/ 	.word	0x00000f40


	//   ....[10]....
        /*00a4*/ 	.word	0x00002570


	//   ....[11]....
        /*00a8*/ 	.word	0x000025f0


	//   ....[12]....
        /*00ac*/ 	.word	0x00002650


	//   ....[13]....
        /*00b0*/ 	.word	0x000026b0


	//   ....[14]....
        /*00b4*/ 	.word	0x00002710


	//   ....[15]....
        /*00b8*/ 	.word	0x00002d90


	//   ....[16]....
        /*00bc*/ 	.word	0x00002df0


	//   ....[17]....
        /*00c0*/ 	.word	0x00002e50


	//   ....[18]....
        /*00c4*/ 	.word	0x00002eb0


	//   ....[19]....
        /*00c8*/ 	.word	0x00002f10


	//----- nvinfo : EIATTR_EXIT_INSTR_OFFSETS
	.align		4
.L_2873:
        /*00cc*/ 	.byte	0x04, 0x1c
        /*00ce*/ 	.short	(.L_2875 - .L_2874)


	//   ....[0]....
.L_2874:
        /*00d0*/ 	.word	0x00000070


	//   ....[1]....
        /*00d4*/ 	.word	0x00002510


	//----- nvinfo : EIATTR_MAX_THREADS
	.align		4
.L_2875:
        /*00d8*/ 	.byte	0x04, 0x05
        /*00da*/ 	.short	(.L_2877 - .L_2876)
.L_2876:
        /*00dc*/ 	.word	0x00000080
        /*00e0*/ 	.word	0x00000001
        /*00e4*/ 	.word	0x00000001


	//----- nvinfo : EIATTR_CRS_STACK_SIZE
	.align		4
.L_2877:
        /*00e8*/ 	.byte	0x04, 0x1e
        /*00ea*/ 	.short	(.L_2879 - .L_2878)
.L_2878:
        /*00ec*/ 	.word	0x00000000


	//----- nvinfo : EIATTR_CBANK_PARAM_SIZE
	.align		4
.L_2879:
        /*00f0*/ 	.byte	0x03, 0x19
        /*00f2*/ 	.short	0x0058


	//----- nvinfo : EIATTR_PARAM_CBANK
	.align		4
        /*00f4*/ 	.byte	0x04, 0x0a
        /*00f6*/ 	.short	(.L_2881 - .L_2880)
	.align		4
.L_2880:
        /*00f8*/ 	.word	index@(.nv.constant0._ZN10layer_norm13ln_fwd_kernelINS_13Kernel_traitsI13__nv_bfloat16fS2_fjLj1536ELj1ELj4ELj1ELj16ENS_18Kernel_traits_baseILj1536ES2_fS2_fjLj128EEEEEEEvNS_9FwdParamsE)
        /*00fc*/ 	.short	0x0210
        /*00fe*/ 	.short	0x0058


	//----- nvinfo : EIATTR_SW_WAR
	.align		4
.L_2881:
        /*0100*/ 	.byte	0x04, 0x36
        /*0102*/ 	.short	(.L_2883 - .L_2882)
.L_2882:
        /*0104*/ 	.word	0x00000008
.L_2883:


//--------------------- .nv.info._ZN10layer_norm13ln_fwd_kernelINS_13Kernel_traitsI13__nv_bfloat16S2_S2_fjLj1536ELj1ELj4ELj1ELj16ENS_18Kernel_traits_baseILj1536ES2_S2_S2_fjLj128EEEEEEEvNS_9FwdParamsE --------------------------
	.section	.nv.info._ZN10layer_norm13ln_fwd_kernelINS_13Kernel_traitsI13__nv_bfloat16S2_S2_fjLj1536ELj1ELj4ELj1ELj16ENS_18Kernel_traits_baseILj1536ES2_S2_S2_fjLj128EEEEEEEvNS_9FwdParamsE,"",@"SHT_CUDA_INFO"
	.sectionflags	@""
	.align	4


	//----- nvinfo : EIATTR_CUDA_API_VERSION
	.align		4
        /*0000*/ 	.byte	0x04, 0x37
        /*0002*/ 	.short	(.L_2885 - .L_2884)
.L_2884:
        /*0004*/ 	.word	0x00000082


	//----- nvinfo : EIATTR_KPARAM_INFO
	.align		4
.L_2885:
        /*0008*/ 	.byte	0x04, 0x17
        /*000a*/ 	.short	(.L_2887 - .L_2886)
.L_2886:
        /*000c*/ 	.word	0x00000000
        /*0010*/ 	.short	0x0000
        /*0012*/ 	.short	0x0000
        /*0014*/ 	.byte	0x00, 0xf0, 0x61, 0x01


	//----- nvinfo : EIATTR_SPARSE_MMA_MASK
	.align		4
.L_2887:
        /*0018*/ 	.byte	0x03, 0x50
        /*001a*/ 	.short	0x0000


	//----- nvinfo : EIATTR_MAXREG_COUNT
	.align		4
        /*001c*/ 	.byte	0x03, 0x1b
        /*001e*/ 	.short	0x00ff


	//----- nvinfo : EIATTR_MERCURY_ISA_VERSION
	.align		4
        /*0020*/ 	.byte	0x03, 0x5f
        /*0022*/ 	.short	0x0101


	//----- nvinfo : EIATTR_COOP_GROUP_MASK_REGIDS
	.align		4
        /*0024*/ 	.byte	0x04, 0x29
        /*0026*/ 	.short	(.L_2889 - .L_2888)


	//   ....[0]....
.L_2888:
        /*0028*/ 	.word	0xffffffff


	//   ....[1]....
        /*002c*/ 	.word	0xffffffff


	//   ....[2]....
        /*0030*/ 	.word	0xffffffff


	//   ....[3]....
        /*0034*/ 	.word	0xffffffff


	//   ....[4]....
        /*0038*/ 	.word	0xffffffff


	//   ....[5]....
        /*003c*/ 	.word	0xffffffff


	//   ....[6]....
        /*0040*/ 	.word	0xffffffff


	//   ....[7]....
        /*0044*/ 	.word	0xffffffff


	//   ....[8]....
        /*0048*/ 	.word	0xffffffff


	//   ....[9]....
        /*004c*/ 	.word	0xffffffff


	//   ....[10]....
        /*0050*/ 	.word	0x05000067


	//   ....[11]....
        /*0054*/ 	.word	0x05000067


	//   ....[12]....
        /*0058*/ 	.word	0x05000067


	//   ....[13]....
        /*005c*/ 	.word	0x05000067


	//   ....[14]....
        /*0060*/ 	.word	0x05000067


	//   ....[15]....
        /*0064*/ 	.word	0x05000067


	//   ....[16]....
        /*0068*/ 	.word	0x05000067


	//   ....[17]....
        /*006c*/ 	.word	0x05000067


	//   ....[18]....
        /*0070*/ 	.word	0x05000067


	//   ....[19]....
        /*0074*/ 	.word	0x05000067


	//----- nvinfo : EIATTR_COOP_GROUP_INSTR_OFFSETS
	.align		4
.L_2889:
        /*0078*/ 	.byte	0x04, 0x28
        /*007a*/ 	.short	(.L_2891 - .L_2890)


	//   ....[0]....
.L_2890:
        /*007c*/ 	.word	0x00000ad0


	//   ....[1]....
        /*0080*/ 	.word	0x00000af0


	//   ....[2]....
        /*0084*/ 	.word	0x00000b10


	//   ....[3]....
        /*0088*/ 	.word	0x00000b30


	//   ....[4]....
        /*008c*/ 	.word	0x00000b50


	//   ....[5]....
        /*0090*/ 	.word	0x00001180


	//   ....[6]....
        /*0094*/ 	.word	0x000011a0


	//   ....[7]....
        /*0098*/ 	.word	0x000011c0


	//   ....[8]....
        /*009c*/ 	.word	0x000011e0


	//   ....[9]....
        /*00a0*/ 	.word	0x00001200


	//   ....[10]....
        /*00a4*/ 	.word	0x00001a40


	//   ....[11]....
        /*00a8*/ 	.word	0x00001ac0


	//   ....[12]....
        /*00ac*/ 	.word	0x00001b20


	//   ....[13]....
        /*00b0*/ 	.word	0x00001b80


	//   ....[14]....
        /*00b4*/ 	.word	0x00001be0


	//   ....[15]....
        /*00b8*/ 	.word	0x00002260


	//   ....[16]....
        /*00bc*/ 	.word	0x000022c0


	//   ....[17]....
        /*00c0*/ 	.word	0x00002320


	//   ....[18]....
        /*00c4*/ 	.word	0x00002380


	//   ....[19]....
        /*00c8*/ 	.word	0x000023e0


	//----- nvinfo : EIATTR_EXIT_INSTR_OFFSETS
	.align		4
.L_2891:
        /*00cc*/ 	.byte	0x04, 0x1c
        /*00ce*/ 	.short	(.L_2893 - .L_2892)


	//   ....[0]....
.L_2892:
        /*00d0*/ 	.word	0x00000070


	//   ....[1]....
        /*00d4*/ 	.word	0x000019e0


	//----- nvinfo : EIATTR_MAX_THREADS
	.align		4
.L_2893:
        /*00d8*/ 	.byte	0x04, 0x05
        /*00da*/ 	.short	(.L_2895 - .L_2894)
.L_2894:
        /*00dc*/ 	.word	0x00000080
        /*00e0*/ 	.word	0x00000001
        /*00e4*/ 	.word	0x00000001


	//----- nvinfo : EIATTR_CRS_STACK_SIZE
	.align		4
.L_2895:
        /*00e8*/ 	.byte	0x04, 0x1e
        /*00ea*/ 	.short	(.L_2897 - .L_2896)
.L_2896:
        /*00ec*/ 	.word	0x00000000


	//----- nvinfo : EIATTR_CBANK_PARAM_SIZE
	.align		4
.L_2897:
        /*00f0*/ 	.byte	0x03, 0x19
        /*00f2*/ 	.short	0x0058


	//----- nvinfo : EIATTR_PARAM_CBANK
	.align		4
        /*00f4*/ 	.byte	0x04, 0x0a
        /*00f6*/ 	.short	(.L_2899 - .L_2898)
	.align		4
.L_2898:
        /*00f8*/ 	.word	index@(.nv.constant0._ZN10layer_norm13ln_fwd_kernelINS_13Kernel_traitsI13__nv_bfloat16S2_S2_fjLj1536ELj1ELj4ELj1ELj16ENS_18Kernel_traits_baseILj1536ES2_S2_S2_fjLj128EEEEEEEvNS_9FwdParamsE)
        /*00fc*/ 	.short	0x0210
        /*00fe*/ 	.short	0x0058


	//----- nvinfo : EIATTR_SW_WAR
	.align		4
.L_2899:
        /*0100*/ 	.byte	0x04, 0x36
        /*0102*/ 	.short	(.L_2901 - .L_2900)
.L_2900:
        /*0104*/ 	.word	0x00000008
.L_2901:


//--------------------- .nv.info._ZN10layer_norm13ln_fwd_kernelINS_13Kernel_traitsI6__halffS2_fjLj1536ELj1ELj4ELj1ELj16ENS_18Kernel_traits_baseILj1536ES2_fS2_fjLj128EEEEEEEvNS_9FwdParamsE --------------------------
	.section	.nv.info._ZN10layer_norm13ln_fwd_kernelINS_13Kernel_traitsI6__halffS2_fjLj1536ELj1ELj4ELj1ELj16ENS_18Kernel_traits_baseILj1536ES2_fS2_fjLj128EEEEEEEvNS_9FwdParamsE,"",@"SHT_CUDA_INFO"
	.sectionflags	@""
	.align	4


	//----- nvinfo : EIATTR_CUDA_API_VERSION
	.align		4
        /*0000*/ 	.byte	0x04, 0x37
        /*0002*/ 	.short	(.L_2903 - .L_2902)
.L_2902:
        /*0004*/ 	.word	0x00000082


	//----- nvinfo : EIATTR_KPARAM_INFO
	.align		4
.L_2903:
        /*0008*/ 	.byte	0x04, 0x17
        /*000a*/ 	.short	(.L_2905 - .L_2904)
.L_2904:
        /*000c*/ 	.word	0x00000000
        /*0010*/ 	.short	0x0000
        /*0012*/ 	.short	0x0000
        /*0014*/ 	.byte	0x00, 0xf0, 0x61, 0x01


	//----- nvinfo : EIATTR_SPARSE_MMA_MASK
	.align		4
.L_2905:
        /*0018*/ 	.byte	0x03, 0x50
        /*001a*/ 	.short	0x0000


	//----- nvinfo : EIATTR_MAXREG_COUNT
	.align		4
        /*001c*/ 	.byte	0x03, 0x1b
        /*001e*/ 	.short	0x00ff


	//----- nvinfo : EIATTR_MERCURY_ISA_VERSION
	.align		4
        /*0020*/ 	.byte	0x03, 0x5f
        /*0022*/ 	.short	0x0101


	//----- nvinfo : EIATTR_COOP_GROUP_MASK_REGIDS
	.align		4
        /*0024*/ 	.byte	0x04, 0x29
        /*0026*/ 	.short	(.L_2907 - .L_2906)


	//   ....[0]....
.L_2906:
        /*0028*/ 	.word	0xffffffff


	//   ....[1]....
        /*002c*/ 	.word	0xffffffff


	//   ....[2]....
        /*0030*/ 	.word	0xffffffff


	//   ....[3]....
        /*0034*/ 	.word	0xffffffff


	//   ....[4]....
        /*0038*/ 	.word	0xffffffff


	//   ....[5]....
        /*003c*/ 	.word	0xffffffff


	//   ....[6]....
        /*0040*/ 	.word	0xffffffff


	//   ....[7]....
        /*0044*/ 	.word	0xffffffff


	//   ....[8]....
        /*0048*/ 	.word	0xffffffff


	//   ....[9]....
        /*004c*/ 	.word	0xffffffff


	//   ....[10]....
        /*0050*/ 	.word	0x05000065


	//   ....[11]....
        /*0054*/ 	.word	0x05000065


	//   ....[12]....
        /*0058*/ 	.word	0x05000065


	//   ....[13]....
        /*005c*/ 	.word	0x05000065


	//   ....[14]....
        /*0060*/ 	.word	0x05000065


	//   ....[15]....
        /*0064*/ 	.word	0x05000065


	//   ....[16]....
        /*0068*/ 	.word	0x05000065


	//   ....[17]....
        /*006c*/ 	.word	0x05000065


	//   ....[18]....
        /*0070*/ 	.word	0x05000065


	//   ....[19]....
        /*0074*/ 	.word	0x05000065


	//----- nvinfo : EIATTR_COOP_GROUP_INSTR_OFFSETS
	.align		4
.L_2907:
        /*0078*/ 	.byte	0x04, 0x28
        /*007a*/ 	.short	(.L_2909 - .L_2908)


	//   ....[0]....
.L_2908:
        /*007c*/ 	.word	0x00000810


	//   ....[1]....
        /*0080*/ 	.word	0x00000830


	//   ....[2]....
        /*0084*/ 	.word	0x00000850


	//   ....[3]....
        /*0088*/ 	.word	0x00000870


	//   ....[4]....
        /*008c*/ 	.word	0x00000890


	//   ....[5]....
        /*0090*/ 	.word	0x00000ec0


	//   ....[6]....
        /*0094*/ 	.word	0x00000ee0


	//   ....[7]....
        /*0098*/ 	.word	0x00000f00


	//   ....[8]....
        /*009c*/ 	.word	0x00000f20


	//   ....[9]....
        /*00a0*/ 	.word	0x00000f40


	//   ....[10]....
        /*00a4*/ 	.word	0x00002570


	//   ....[11]....
        /*00a8*/ 	.word	0x000025f0


	//   ....[12]....
        /*00ac*/ 	.word	0x00002650


	//   ....[13]....
        /*00b0*/ 	.word	0x000026b0


	//   ....[14]....
        /*00b4*/ 	.word	0x00002710


	//   ....[15]....
        /*00b8*/ 	.word	0x00002d90


	//   ....[16]....
        /*00bc*/ 	.word	0x00002df0


	//   ....[17]....
        /*00c0*/ 	.word	0x00002e50


	//   ....[18]....
        /*00c4*/ 	.word	0x00002eb0


	//   ....[19]....
        /*00c8*/ 	.word	0x00002f10


	//----- nvinfo : EIATTR_EXIT_INSTR_OFFSETS
	.align		4
.L_2909:
        /*00cc*/ 	.byte	0x04, 0x1c
        /*00ce*/ 	.short	(.L_2911 - .L_2910)


	//   ....[0]....
.L_2910:
        /*00d0*/ 	.word	0x00000070


	//   ....[1]....
        /*00d4*/ 	.word	0x00002510


	//----- nvinfo : EIATTR_MAX_THREADS
	.align		4
.L_2911:
        /*00d8*/ 	.byte	0x04, 0x05
        /*00da*/ 	.short	(.L_2913 - .L_2912)
.L_2912:
        /*00dc*/ 	.word	0x00000080
        /*00e0*/ 	.word	0x00000001
        /*00e4*/ 	.word	0x00000001


	//----- nvinfo : EIATTR_CRS_STACK_SIZE
	.align		4
.L_2913:
        /*00e8*/ 	.byte	0x04, 0x1e
        /*00ea*/ 	.short	(.L_2915 - .L_2914)
.L_2914:
        /*00ec*/ 	.word	0x00000000


	//----- nvinfo : EIATTR_CBANK_PARAM_SIZE
	.align		4
.L_2915:
        /*00f0*/ 	.byte	0x03, 0x19
        /*00f2*/ 	.short	0x0058


	//----- nvinfo : EIATTR_PARAM_CBANK
	.align		4
        /*00f4*/ 	.byte	0x04, 0x0a
        /*00f6*/ 	.short	(.L_2917 - .L_2916)
	.align		4
.L_2916:
        /*00f8*/ 	.word	index@(.nv.constant0._ZN10layer_norm13ln_fwd_kernelINS_13Kernel_traitsI6__halffS2_fjLj1536ELj1ELj4ELj1ELj16ENS_18Kernel_traits_baseILj1536ES2_fS2_fjLj128EEEEEEEvNS_9FwdParamsE)
        /*00fc*/ 	.short	0x0210
        /*00fe*/ 	.short	0x0058


	//----- nvinfo : EIATTR_SW_WAR
	.align		4
.L_2917:
        /*0100*/ 	.byte	0x04, 0x36
        /*0102*/ 	.short	(.L_2919 - .L_2918)
.L_2918:
        /*0104*/ 	.word	0x00000008
.L_2919:


//--------------------- .nv.info._ZN10layer_norm13ln_fwd_kernelINS_13Kernel_traitsI6__halfS2_S2_fjLj1536ELj1ELj4ELj1ELj16ENS_18Kernel_traits_baseILj1536ES2_S2_S2_fjLj128EEEEEEEvNS_9FwdParamsE --------------------------
	.section	.nv.info._ZN10layer_norm13ln_fwd_kernelINS_13Kernel_traitsI6__halfS2_S2_fjLj1536ELj1ELj4ELj1ELj16ENS_18Kernel_traits_baseILj1536ES2_S2_S2_fjLj128EEEEEEEvNS_9FwdParamsE,"",@"SHT_CUDA_INFO"
	.sectionflags	@""
	.align	4


	//----- nvinfo : EIATTR_CUDA_API_VERSION
	.align		4
        /*0000*/ 	.byte	0x04, 0x37
        /*0002*/ 	.short	(.L_2921 - .L_2920)
.L_2920:
        /*0004*/ 	.word	0x00000082


	//----- nvinfo : EIATTR_KPARAM_INFO
	.align		4
.L_2921:
        /*0008*/ 	.byte	0x04, 0x17
        /*000a*/ 	.short	(.L_2923 - .L_2922)
.L_2922:
        /*000c*/ 	.word	0x00000000
        /*0010*/ 	.short	0x0000
        /*0012*/ 	.short	0x0000
        /*0014*/ 	.byte	0x00, 0xf0, 0x61, 0x01


	//----- nvinfo : EIATTR_SPARSE_MMA_MASK
	.align		4
.L_2923:
        /*0018*/ 	.byte	0x03, 0x50
        /*001a*/ 	.short	0x0000


	//----- nvinfo : EIATTR_MAXREG_COUNT
	.align		4
        /*001c*/ 	.byte	0x03, 0x1b
        /*001e*/ 	.short	0x00ff


	//----- nvinfo : EIATTR_MERCURY_ISA_VERSION
	.align		4
        /*0020*/ 	.byte	0x03, 0x5f
        /*0022*/ 	.short	0x0101


	//----- nvinfo : EIATTR_COOP_GROUP_MASK_REGIDS
	.align		4
        /*0024*/ 	.byte	0x04, 0x29
        /*0026*/ 	.short	(.L_2925 - .L_2924)


	//   ....[0]....
.L_2924:
        /*0028*/ 	.word	0xffffffff


	//   ....[1]....
        /*002c*/ 	.word	0xffffffff


	//   ....[2]....
        /*0030*/ 	.word	0xffffffff


	//   ....[3]....
        /*0034*/ 	.word	0xffffffff


	//   ....[4]....
        /*0038*/ 	.word	0xffffffff


	//   ....[5]....
        /*003c*/ 	.word	0xffffffff


	//   ....[6]....
        /*0040*/ 	.word	0xffffffff


	//   ....[7]....
        /*0044*/ 	.word	0xffffffff


	//   ....[8]....
        /*0048*/ 	.word	0xffffffff


	//   ....[9]....
        /*004c*/ 	.word	0xffffffff


	//   ....[10]....
        /*0050*/ 	.word	0x05000069


	//   ....[11]....
        /*0054*/ 	.word	0x05000069


	//   ....[12]....
        /*0058*/ 	.word	0x05000069


	//   ....[13]....
        /*005c*/ 	.word	0x05000069


	//   ....[14]....
        /*0060*/ 	.word	0x05000069


	//   ....[15]....
        /*0064*/ 	.word	0x05000069


	//   ....[16]....
        /*0068*/ 	.word	0x05000069


	//   ....[17]....
        /*006c*/ 	.word	0x05000069


	//   ....[18]....
        /*0070*/ 	.word	0x05000069


	//   ....[19]....
        /*0074*/ 	.word	0x05000069


	//----- nvinfo : EIATTR_COOP_GROUP_INSTR_OFFSETS
	.align		4
.L_2925:
        /*0078*/ 	.byte	0x04, 0x28
        /*007a*/ 	.short	(.L_2927 - .L_2926)


	//   ....[0]....
.L_2926:
        /*007c*/ 	.word	0x00000950


	//   ....[1]....
        /*0080*/ 	.word	0x00000970


	//   ....[2]....
        /*0084*/ 	.word	0x00000990


	//   ....[3]....
        /*0088*/ 	.word	0x000009b0


	//   ....[4]....
        /*008c*/ 	.word	0x000009d0


	//   ....[5]....
        /*0090*/ 	.word	0x00001000


	//   ....[6]....
        /*0094*/ 	.word	0x00001020


	//   ....[7]....
        /*0098*/ 	.word	0x00001040


	//   ....[8]....
        /*009c*/ 	.word	0x00001060


	//   ....[9]....
        /*00a0*/ 	.word	0x00001080


	//   ....[10]....
        /*00a4*/ 	.word	0x000018c0


	//   ....[11]....
        /*00a8*/ 	.word	0x00001940


	//   ....[12]....
        /*00ac*/ 	.word	0x000019a0


	//   ....[13]....
        /*00b0*/ 	.word	0x00001a00


	//   ....[14]....
        /*00b4*/ 	.word	0x00001a60


	//   ....[15]....
        /*00b8*/ 	.word	0x000020e0


	//   ....[16]....
        /*00bc*/ 	.word	0x00002140


	//   ....[17]....
        /*00c0*/ 	.word	0x000021a0


	//   ....[18]....
        /*00c4*/ 	.word	0x00002200


	//   ....[19]....
        /*00c8*/ 	.word	0x00002260


	//----- nvinfo : EIATTR_EXIT_INSTR_OFFSETS
	.align		4
.L_2927:
        /*00cc*/ 	.byte	0x04, 0x1c
        /*00ce*/ 	.short	(.L_2929 - .L_2928)


	//   ....[0]....
.L_2928:
        /*00d0*/ 	.word	0x00000070


	//   ....[1]....
        /*00d4*/ 	.word	0x00001860


	//----- nvinfo : EIATTR_MAX_THREADS
	.align		4
.L_2929:
        /*00d8*/ 	.byte	0x04, 0x05
        /*00da*/ 	.short	(.L_2931 - .L_2930)
.L_2930:
        /*00dc*/ 	.word	0x00000080
        /*00e0*/ 	.word	0x00000001
        /*00e4*/ 	.word	0x00000001


	//----- nvinfo : EIATTR_CRS_STACK_SIZE
	.align		4
.L_2931:
        /*00e8*/ 	.byte	0x04, 0x1e
        /*00ea*/ 	.short	(.L_2933 - .L_2932)
.L_2932:
        /*00ec*/ 	.word	0x00000000


	//----- nvinfo : EIATTR_CBANK_PARAM_SIZE
	.align		4
.L_2933:
        /*00f0*/ 	.byte	0x03, 0x19
        /*00f2*/ 	.short	0x0058


	//----- nvinfo : EIATTR_PARAM_CBANK
	.align		4
        /*00f4*/ 	.byte	0x04, 0x0a
        /*00f6*/ 	.short	(.L_2935 - .L_2934)
	.align		4
.L_2934:
        /*00f8*/ 	.word	index@(.nv.constant0._ZN10layer_norm13ln_fwd_kernelINS_13Kernel_traitsI6__halfS2_S2_fjLj1536ELj1ELj4ELj1ELj16ENS_18Kernel_traits_baseILj1536ES2_S2_S2_fjLj128EEEEEEEvNS_9FwdParamsE)
        /*00fc*/ 	.short	0x0210
        /*00fe*/ 	.short	0x0058


	//----- nvinfo : EIATTR_SW_WAR
	.align		4
.L_2935:
        /*0100*/ 	.byte	0x04, 0x36
        /*0102*/ 	.short	(.L_2937 - .L_2936)
.L_2936:
        /*0104*/ 	.word	0x00000008
.L_2937:


//--------------------- .nv.info._ZN10layer_norm13ln_fwd_kernelINS_13Kernel_traitsIffffjLj1536ELj1ELj4ELj1ELj16ENS_18Kernel_traits_baseILj1536EffffjLj128EEEEEEEvNS_9FwdParamsE --------------------------
	.section	.nv.info._ZN10layer_norm13ln_fwd_kernelINS_13Kernel_traitsIffffjLj1536ELj1ELj4ELj1ELj16ENS_18Kernel_traits_baseILj1536EffffjLj128EEEEEEEvNS_9FwdParamsE,"",@"SHT_CUDA_INFO"
	.sectionflags	@""
	.align	4


	//----- nvinfo : EIATTR_CUDA_API_VERSION
	.align		4
        /*0000*/ 	.byte	0x04, 0x37
        /*0002*/ 	.short	(.L_2939 - .L_2938)
.L_2938:
        /*0004*/ 	.word	0x00000082


	//----- nvinfo : EIATTR_KPARAM_INFO
	.align		4
.L_2939:
        /*0008*/ 	.byte	0x04, 0x17
        /*000a*/ 	.short	(.L_2941 - .L_2940)
.L_2940:
        /*000c*/ 	.word	0x00000000
        /*0010*/ 	.short	0x0000
        /*0012*/ 	.short	0x0000
        /*0014*/ 	.byte	0x00, 0xf0, 0x61, 0x01


	//----- nvinfo : EIATTR_SPARSE_MMA_MASK
	.align		4
.L_2941:
        /*0018*/ 	.byte	0x03, 0x50
        /*001a*/ 	.short	0x0000


	//----- nvinfo : EIATTR_MAXREG_COUNT
	.align		4
        /*001c*/ 	.byte	0x03, 0x1b
        /*001e*/ 	.short	0x00ff


	//----- nvinfo : EIATTR_MERCURY_ISA_VERSION
	.align		4
        /*0020*/ 	.byte	0x03, 0x5f
        /*0022*/ 	.short	0x0101


	//----- nvinfo : EIATTR_COOP_GROUP_MASK_REGIDS
	.align		4
        /*0024*/ 	.byte	0x04, 0x29
        /*0026*/ 	.short	(.L_2943 - .L_2942)


	//   ....[0]....
.L_2942:
        /*0028*/ 	.word	0xffffffff


	//   ....[1]....
        /*002c*/ 	.word	0xffffffff


	//   ....[2]....
        /*0030*/ 	.word	0xffffffff


	//   ....[3]....
        /*0034*/ 	.word	0xffffffff


	//   ....[4]....
        /*0038*/ 	.word	0xffffffff


	//   ....[5]....
        /*003c*/ 	.word	0xffffffff


	//   ....[6]....
        /*0040*/ 	.word	0xffffffff


	//   ....[7]....
        /*0044*/ 	.word	0xffffffff


	//   ....[8]....
        /*0048*/ 	.word	0xffffffff


	//   ....[9]....
        /*004c*/ 	.word	0xffffffff


	//   ....[10]....
        /*0050*/ 	.word	0x0500009f


	//   ....[11]....
        /*0054*/ 	.word	0x0500009f


	//   ....[12]....
        /*0058*/ 	.word	0x0500009f


	//   ....[13]....
        /*005c*/ 	.word	0x0500009f


	//   ....[14]....
        /*0060*/ 	.word	0x0500009f


	//   ....[15]....
        /*0064*/ 	.word	0x0500009f


	//   ....[16]....
        /*0068*/ 	.word	0x0500009f


	//   ....[17]....
        /*006c*/ 	.word	0x0500009f


	//   ....[18]....
        /*0070*/ 	.word	0x0500009f


	//   ....[19]....
        /*0074*/ 	.word	0x0500009f


	//----- nvinfo : EIATTR_COOP_GROUP_INSTR_OFFSETS
	.align		4
.L_2943:
        /*0078*/ 	.byte	0x04, 0x28
        /*007a*/ 	.short	(.L_2945 - .L_2944)


	//   ....[0]....
.L_2944:
        /*007c*/ 	.word	0x00000820


	//   ....[1]....
        /*0080*/ 	.word	0x00000840


	//   ....[2]....
        /*0084*/ 	.word	0x00000860


	//   ....[3]....
        /*0088*/ 	.word	0x00000880


	//   ....[4]....
        /*008c*/ 	.word	0x000008a0


	//   ....[5]....
        /*0090*/ 	.word	0x00000ed0


	//   ....[6]....
        /*0094*/ 	.word	0x00000ef0


	//   ....[7]....
        /*0098*/ 	.word	0x00000f10


	//   ....[8]....
        /*009c*/ 	.word	0x00000f30


	//   ....[9]....
        /*00a0*/ 	.word	0x00000f50


	//   ....[10]....
        /*00a4*/ 	.word	0x00001870


	//   ....[11]....
        /*00a8*/ 	.word	0x000018f0


	//   ....[12]....
        /*00ac*/ 	.word	0x00001970


	//   ....[13]....
        /*00b0*/ 	.word	0x000019f0


	//   ....[14]....
        /*00b4*/ 	.word	0x00001a70


	//   ....[15]....
        /*00b8*/ 	.word	0x00002100


	//   ....[16]....
        /*00bc*/ 	.word	0x00002180


	//   ....[17]....
        /*00c0*/ 	.word	0x00002200


	//   ....[18]....
        /*00c4*/ 	.word	0x00002280


	//   ....[19]....
        /*00c8*/ 	.word	0x00002300


	//----- nvinfo : EIATTR_EXIT_INSTR_OFFSETS
	.align		4
.L_2945:
        /*00cc*/ 	.byte	0x04, 0x1c
        /*00ce*/ 	.short	(.L_2947 - .L_2946)


	//   ....[0]....
.L_2946:
        /*00d0*/ 	.word	0x00000070


	//   ....[1]....
        /*00d4*/ 	.word	0x00001810


	//----- nvinfo : EIATTR_MAX_THREADS
	.align		4
.L_2947:
        /*00d8*/ 	.byte	0x04, 0x05
        /*00da*/ 	.short	(.L_2949 - .L_2948)
.L_2948:
        /*00dc*/ 	.word	0x00000080
        /*00e0*/ 	.word	0x00000001
        /*00e4*/ 	.word	0x00000001


	//----- nvinfo : EIATTR_CRS_STACK_SIZE
	.align		4
.L_2949:
        /*00e8*/ 	.byte	0x04, 0x1e
        /*00ea*/ 	.short	(.L_2951 - .L_2950)
.L_2950:
        /*00ec*/ 	.word	0x00000000


	//----- nvinfo : EIATTR_CBANK_PARAM_SIZE
	.align		4
.L_2951:
        /*00f0*/ 	.byte	0x03, 0x19
        /*00f2*/ 	.short	0x0058


	//----- nvinfo : EIATTR_PARAM_CBANK
	.align		4
        /*00f4*/ 	.byte	0x04, 0x0a
        /*00f6*/ 	.short	(.L_2953 - .L_2952)
	.align		4
.L_2952:
        /*00f8*/ 	.word	index@(.nv.constant0._ZN10layer_norm13ln_fwd_kernelINS_13Kernel_traitsIffffjLj1536ELj1ELj4ELj1ELj16ENS_18Kernel_traits_baseILj1536EffffjLj128EEEEEEEvNS_9FwdParamsE)
        /*00fc*/ 	.short	0x0210
        /*00fe*/ 	.short	0x0058


	//----- nvinfo : EIATTR_SW_WAR
	.align		4
.L_2953:
        /*0100*/ 	.byte	0x04, 0x36
        /*0102*/ 	.short	(.L_2955 - .L_2954)
.L_2954:
        /*0104*/ 	.word	0x00000008
.L_2955:


//--------------------- .nv.info._ZN10layer_norm13ln_fwd_kernelINS_13Kernel_traitsI13__nv_bfloat16fS2_fjLj1024ELj1ELj4ELj1ELj16ENS_18Kernel_traits_baseILj1024ES2_fS2_fjLj128EEEEEEEvNS_9FwdParamsE --------------------------
	.section	.nv.info._ZN10layer_norm13ln_fwd_kernelINS_13Kernel_traitsI13__nv_bfloat16fS2_fjLj1024ELj1ELj4ELj1ELj16ENS_18Kernel_traits_baseILj1024ES2_fS2_fjLj128EEEEEEEvNS_9FwdParamsE,"",@"SHT_CUDA_INFO"
	.sectionflags	@""
	.align	4


	//----- nvinfo : EIATTR_CUDA_API_VERSION
	.align		4
        /*0000*/ 	.byte	0x04, 0x37
        /*0002*/ 	.short	(.L_2957 - .L_2956)
.L_2956:
        /*0004*/ 	.word	0x00000082


	//----- nvinfo : EIATTR_KPARAM_INFO
	.align		4
.L_2957:
        /*0008*/ 	.byte	0x04, 0x17
        /*000a*/ 	.short	(.L_2959 - .L_2958)
.L_2958:
        /*000c*/ 	.word	0x00000000
        /*0010*/ 	.short	0x0000
        /*0012*/ 	.short	0x0000
        /*0014*/ 	.byte	0x00, 0xf0, 0x61, 0x01


	//----- nvinfo : EIATTR_SPARSE_MMA_MASK
	.align		4
.L_2959:
        /*0018*/ 	.byte	0x03, 0x50
        /*001a*/ 	.short	0x0000


	//----- nvinfo : EIATTR_MAXREG_COUNT
	.align		4
        /*001c*/ 	.byte	0x03, 0x1b
        /*001e*/ 	.short	0x00ff


	//----- nvinfo : EIATTR_MERCURY_ISA_VERSION
	.align		4
        /*0020*/ 	.byte	0x03, 0x5f
        /*0022*/ 	.short	0x0101


	//----- nvinfo : EIATTR_COOP_GROUP_MASK_REGIDS
	.align		4
        /*0024*/ 	.byte	0x04, 0x29
        /*0026*/ 	.short	(.L_2961 - .L_2960)


	//   ....[0]....
.L_2960:
        /*0028*/ 	.word	0xffffffff


	//   ....[1]....
        /*002c*/ 	.word	0xffffffff


	//   ....[2]....
        /*0030*/ 	.word	0xffffffff


	//   ....[3]....
        /*0034*/ 	.word	0xffffffff


	//   ....[4]....
        /*0038*/ 	.word	0xffffffff


	//   ....[5]....
        /*003c*/ 	.word	0xffffffff


	//   ....[6]....
        /*0040*/ 	.word	0xffffffff


	//   ....[7]....
        /*0044*/ 	.word	0xffffffff


	//   ....[8]....
        /*0048*/ 	.word	0xffffffff


	//   ....[9]....
        /*004c*/ 	.word	0xffffffff


	//   ....[10]....
        /*0050*/ 	.word	0x05000045


	//   ....[11]....
        /*0054*/ 	.word	0x05000045


	//   ....[12]....
        /*0058*/ 	.word	0x05000045


	//   ....[13]....
        /*005c*/ 	.word	0x05000045


	//   ....[14]....
        /*0060*/ 	.word	0x05000045


	//   ....[15]....
        /*0064*/ 	.word	0x05000045


	//   ....[16]....
        /*0068*/ 	.word	0x05000045


	//   ....[17]....
        /*006c*/ 	.word	0x05000045


	//   ....[18]....
        /*0070*/ 	.word	0x05000045


	//   ....[19]....
        /*0074*/ 	.word	0x05000045


	//----- nvinfo : EIATTR_COOP_GROUP_INSTR_OFFSETS
	.align		4
.L_2961:
        /*0078*/ 	.byte	0x04, 0x28
        /*007a*/ 	.short	(.L_2963 - .L_2962)


	//   ....[0]....
.L_2962:
        /*007c*/ 	.word	0x000005d0


	//   ....[1]....
        /*0080*/ 	.word	0x000005f0


	//   ....[2]....
        /*0084*/ 	.word	0x00000610


	//   ....[3]....
        /*0088*/ 	.word	0x00000630


	//   ....[4]....
        /*008c*/ 	.word	0x00000650


	//   ....[5]....
        /*0090*/ 	.word	0x00000a80


	//   ....[6]....
        /*0094*/ 	.word	0x00000aa0


	//   ....[7]....
        /*0098*/ 	.word	0x00000ac0


	//   ....[8]....
        /*009c*/ 	.word	0x00000ae0


	//   ....[9]....
        /*00a0*/ 	.word	0x00000b00


	//   ....[10]....
        /*00a4*/ 	.word	0x00001a20


	//   ....[11]....
        /*00a8*/ 	.word	0x00001aa0


	//   ....[12]....
        /*00ac*/ 	.word	0x00001b00


	//   ....[13]....
        /*00b0*/ 	.word	0x00001b60


	//   ....[14]....
        /*00b4*/ 	.word	0x00001bc0


	//   ....[15]....
        /*00b8*/ 	.word	0x00002040


	//   ....[16]....
        /*00bc*/ 	.word	0x000020a0


	//   ....[17]....
        /*00c0*/ 	.word	0x00002100


	//   ....[18]....
        /*00c4*/ 	.word	0x00002160


	//   ....[19]....
        /*00c8*/ 	.word	0x000021c0


	//----- nvinfo : EIATTR_EXIT_INSTR_OFFSETS
	.align		4
.L_2963:
        /*00cc*/ 	.byte	0x04, 0x1c
        /*00ce*/ 	.short	(.L_2965 - .L_2964)


	//   ....[0]....
.L_2964:
        /*00d0*/ 	.word	0x00000070


	//   ....[1]....
        /*00d4*/ 	.word	0x000019c0


	//----- nvinfo : EIATTR_MAX_THREADS
	.align		4
.L_2965:
        /*00d8*/ 	.byte	0x04, 0x05
        /*00da*/ 	.short	(.L_2967 - .L_2966)
.L_2966:
        /*00dc*/ 	.word	0x00000080
        /*00e0*/ 	.word	0x00000001
        /*00e4*/ 	.word	0x00000001


	//----- nvinfo : EIATTR_CRS_STACK_SIZE
	.align		4
.L_2967:
        /*00e8*/ 	.byte	0x04, 0x1e
        /*00ea*/ 	.short	(.L_2969 - .L_2968)
.L_2968:
        /*00ec*/ 	.word	0x00000000


	//----- nvinfo : EIATTR_CBANK_PARAM_SIZE
	.align		4
.L_2969:
        /*00f0*/ 	.byte	0x03, 0x19
        /*00f2*/ 	.short	0x0058


	//----- nvinfo : EIATTR_PARAM_CBANK
	.align		4
        /*00f4*/ 	.byte	0x04, 0x0a
        /*00f6*/ 	.short	(.L_2971 - .L_2970)
	.align		4
.L_2970:
        /*00f8*/ 	.word	index@(.nv.constant0._ZN10layer_norm13ln_fwd_kernelINS_13Kernel_traitsI13__nv_bfloat16fS2_fjLj1024ELj1ELj4ELj1ELj16ENS_18Kernel_traits_baseILj1024ES2_fS2_fjLj128EEEEEEEvNS_9FwdParamsE)
        /*00fc*/ 	.short	0x0210
        /*00fe*/ 	.short	0x0058


	//----- nvinfo : EIATTR_SW_WAR
	.align		4
.L_2971:
        /*0100*/ 	.byte	0x04, 0x36
        /*0102*/ 	.short	(.L_2973 - .L_2972)
.L_2972:
        /*0104*/ 	.word	0x00000008
.L_2973:


//--------------------- .nv.info._ZN10layer_norm13ln_fwd_kernelINS_13Kernel_traitsI13__nv_bfloat16S2_S2_fjLj1024ELj1ELj4ELj1ELj16ENS_18Kernel_traits_baseILj1024ES2_S2_S2_fjLj128EEEEEEEvNS_9FwdParamsE --------------------------
	.section	.nv.info._ZN10layer_norm13ln_fwd_kernelINS_13Kernel_traitsI13__nv_bfloat16S2_S2_fjLj1024ELj1ELj4ELj1ELj16ENS_18Kernel_traits_baseILj1024ES2_S2_S2_fjLj128EEEEEEEvNS_9FwdParamsE,"",@"SHT_CUDA_INFO"
	.sectionflags	@""
	.align	4


	//----- nvinfo : EIATTR_CUDA_API_VERSION
	.align		4
        /*0000*/ 	.byte	0x04, 0x37
        /*0002*/ 	.short	(.L_2975 - .L_2974)
.L_2974:
        /*0004*/ 	.word	0x00000082


	//----- nvinfo : EIATTR_KPARAM_INFO
	.align		4
.L_2975:
        /*0008*/ 	.byte	0x04, 0x17
        /*000a*/ 	.short	(.L_2977 - .L_2976)
.L_2976:
        /*000c*/ 	.word	0x00000000
        /*0010*/ 	.short	0x0000
        /*0012*/ 	.short	0x0000
        /*0014*/ 	.byte	0x00, 0xf0, 0x61, 0x01


	//----- nvinfo : EIATTR_SPARSE_MMA_MASK
	.align		4
.L_2977:
        /*0018*/ 	.byte	0x03, 0x50
        /*001a*/ 	.short	0x0000


	//----- nvinfo : EIATTR_MAXREG_COUNT
	.align		4
        /*001c*/ 	.byte	0x03, 0x1b
        /*001e*/ 	.short	0x00ff


	//----- nvinfo : EIATTR_MERCURY_ISA_VERSION
	.align		4
        /*0020*/ 	.byte	0x03, 0x5f
        /*0022*/ 	.short	0x0101


	//----- nvinfo : EIATTR_COOP_GROUP_MASK_REGIDS
	.align		4
        /*0024*/ 	.byte	0x04, 0x29
        /*0026*/ 	.short	(.L_2979 - .L_2978)


	//   ....[0]....
.L_2978:
        /*0028*/ 	.word	0xffffffff


	//   ....[1]....
        /*002c*/ 	.word	0xffffffff


	//   ....[2]....
        /*0030*/ 	.word	0xffffffff


	//   ....[3]....
        /*0034*/ 	.word	0xffffffff


	//   ....[4]....
        /*0038*/ 	.word	0xffffffff


	//   ....[5]....
        /*003c*/ 	.word	0xffffffff


	//   ....[6]....
        /*0040*/ 	.word	0xffffffff


	//   ....[7]....
        /*0044*/ 	.word	0xffffffff


	//   ....[8]....
        /*0048*/ 	.word	0xffffffff


	//   ....[9]....
        /*004c*/ 	.word	0xffffffff


	//   ....[10]....
        /*0050*/ 	.word	0x05000043


	//   ....[11]....
        /*0054*/ 	.word	0x05000043


	//   ....[12]....
        /*0058*/ 	.word	0x05000043


	//   ....[13]....
        /*005c*/ 	.word	0x05000043


	//   ....[14]....
        /*0060*/ 	.word	0x05000043


	//   ....[15]....
        /*0064*/ 	.word	0x05000043


	//   ....[16]....
        /*0068*/ 	.word	0x05000043


	//   ....[17]....
        /*006c*/ 	.word	0x05000043


	//   ....[18]....
        /*0070*/ 	.word	0x05000043


	//   ....[19]....
        /*0074*/ 	.word	0x05000043


	//----- nvinfo : EIATTR_COOP_GROUP_INSTR_OFFSETS
	.align		4
.L_2979:
        /*0078*/ 	.byte	0x04, 0x28
        /*007a*/ 	.short	(.L_2981 - .L_2980)


	//   ....[0]....
.L_2980:
        /*007c*/ 	.word	0x000007b0


	//   ....[1]....
        /*0080*/ 	.word	0x000007d0


	//   ....[2]....
        /*0084*/ 	.word	0x000007f0


	//   ....[3]....
        /*0088*/ 	.word	0x00000810


	//   ....[4]....
        /*008c*/ 	.word	0x00000830


	//   ....[5]....
        /*0090*/ 	.word	0x00000c60


	//   ....[6]....
        /*0094*/ 	.word	0x00000c80


	//   ....[7]....
        /*0098*/ 	.word	0x00000ca0


	//   ....[8]....
        /*009c*/ 	.word	0x00000cc0


	//   ....[9]....
        /*00a0*/ 	.word	0x00000ce0


	//   ....[10]....
        /*00a4*/ 	.word	0x00001310


	//   ....[11]....
        /*00a8*/ 	.word	0x00001390


	//   ....[12]....
        /*00ac*/ 	.word	0x000013f0


	//   ....[13]....
        /*00b0*/ 	.word	0x00001450


	//   ....[14]....
        /*00b4*/ 	.word	0x000014b0


	//   ....[15]....
        /*00b8*/ 	.word	0x00001930


	//   ....[16]....
        /*00bc*/ 	.word	0x00001990


	//   ....[17]....
        /*00c0*/ 	.word	0x000019f0


	//   ....[18]....
        /*00c4*/ 	.word	0x00001a50


	//   ....[19]....
        /*00c8*/ 	.word	0x00001ab0


	//----- nvinfo : EIATTR_EXIT_INSTR_OFFSETS
	.align		4
.L_2981:
        /*00cc*/ 	.byte	0x04, 0x1c
        /*00ce*/ 	.short	(.L_2983 - .L_2982)


	//   ....[0]....
.L_2982:
        /*00d0*/ 	.word	0x00000070


	//   ....[1]....
        /*00d4*/ 	.word	0x000012b0


	//----- nvinfo : EIATTR_MAX_THREADS
	.align		4
.L_2983:
        /*00d8*/ 	.byte	0x04, 0x05
        /*00da*/ 	.short	(.L_2985 - .L_2984)
.L_2984:
        /*00dc*/ 	.word	0x00000080
        /*00e0*/ 	.word	0x00000001
        /*00e4*/ 	.word	0x00000001


	//----- nvinfo : EIATTR_CRS_STACK_SIZE
	.align		4
.L_2985:
        /*00e8*/ 	.byte	0x04, 0x1e
        /*00ea*/ 	.short	(.L_2987 - .L_2986)
.L_2986:
        /*00ec*/ 	.word	0x00000000


	//----- nvinfo : EIATTR_CBANK_PARAM_SIZE
	.align		4
.L_2987:
        /*00f0*/ 	.byte	0x03, 0x19
        /*00f2*/ 	.short	0x0058


	//----- nvinfo : EIATTR_PARAM_CBANK
	.align		4
        /*00f4*/ 	.byte	0x04, 0x0a
        /*00f6*/ 	.short	(.L_2989 - .L_2988)
	.align		4
.L_2988:
        /*00f8*/ 	.word	index@(.nv.constant0._ZN10layer_norm13ln_fwd_kernelINS_13Kernel_traitsI13__nv_bfloat16S2_S2_fjLj1024ELj1ELj4ELj1ELj16ENS_18Kernel_traits_baseILj1024ES2_S2_S2_fjLj128EEEEEEEvNS_9FwdParamsE)
        /*00fc*/ 	.short	0x0210
        /*00fe*/ 	.short	0x0058


	//----- nvinfo : EIATTR_SW_WAR
	.align		4
.L_2989:
        /*0100*/ 	.byte	0x04, 0x36
        /*0102*/ 	.short	(.L_2991 - .L_2990)
.L_2990:
        /*0104*/ 	.word	0x00000008
.L_2991:


//--------------------- .nv.info._ZN10layer_norm13ln_fwd_kernelINS_13Kernel_traitsI6__halffS2_fjLj1024ELj1ELj4ELj1ELj16ENS_18Kernel_traits_baseILj1024ES2_fS2_fjLj128EEEEEEEvNS_9FwdParamsE --------------------------
	.section	.nv.info._ZN10layer_norm13ln_fwd_kernelINS_13Kernel_traitsI6__halffS2_fjLj1024ELj1ELj4ELj1ELj16ENS_18Kernel_traits_baseILj1024ES2_fS2_fjLj128EEEEEEEvNS_9FwdParamsE,"",@"SHT_CUDA_INFO"
	.sectionflags	@""
	.align	4


	//----- nvinfo : EIATTR_CUDA_API_VERSION
	.align		4
        /*0000*/ 	.byte	0x04, 0x37
        /*0002*/ 	.short	(.L_2993 - .L_2992)
.L_2992:
        /*0004*/ 	.word	0x00000082


	//----- nvinfo : EIATTR_KPARAM_INFO
	.align		4
.L_2993:
        /*0008*/ 	.byte	0x04, 0x17
        /*000a*/ 	.short	(.L_2995 - .L_2994)
.L_2994:
        /*000c*/ 	.word	0x00000000
        /*0010*/ 	.short	0x0000
        /*0012*/ 	.short	0x0000
        /*0014*/ 	.byte	0x00, 0xf0, 0x61, 0x01


	//----- nvinfo : EIATTR_SPARSE_MMA_MASK
	.align		4
.L_2995:
        /*0018*/ 	.byte	0x03, 0x50
        /*001a*/ 	.short	0x0000


	//----- nvinfo : EIATTR_MAXREG_COUNT
	.align		4
        /*001c*/ 	.byte	0x03, 0x1b
        /*001e*/ 	.short	0x00ff


	//----- nvinfo : EIATTR_MERCURY_ISA_VERSION
	.align		4
        /*0020*/ 	.byte	0x03, 0x5f
        /*0022*/ 	.short	0x0101


	//----- nvinfo : EIATTR_COOP_GROUP_MASK_REGIDS
	.align		4
        /*0024*/ 	.byte	0x04, 0x29
        /*0026*/ 	.short	(.L_2997 - .L_2996)


	//   ....[0]....
.L_2996:
        /*0028*/ 	.word	0xffffffff


	//   ....[1]....
        /*002c*/ 	.word	0xffffffff


	//   ....[2]....
        /*0030*/ 	.word	0xffffffff


	//   ....[3]....
        /*0034*/ 	.word	0xffffffff


	//   ....[4]....
        /*0038*/ 	.word	0xffffffff


	//   ....[5]....
        /*003c*/ 	.word	0xffffffff


	//   ....[6]....
        /*0040*/ 	.word	0xffffffff


	//   ....[7]....
        /*0044*/ 	.word	0xffffffff


	//   ....[8]....
        /*0048*/ 	.word	0xffffffff


	//   ....[9]....
        /*004c*/ 	.word	0xffffffff


	//   ....[10]....
        /*0050*/ 	.word	0x05000045


	//   ....[11]....
        /*0054*/ 	.word	0x05000045


	//   ....[12]....
        /*0058*/ 	.word	0x05000045


	//   ....[13]....
        /*005c*/ 	.word	0x05000045


	//   ....[14]....
        /*0060*/ 	.word	0x05000045


	//   ....[15]....
        /*0064*/ 	.word	0x05000045


	//   ....[16]....
        /*0068*/ 	.word	0x05000045


	//   ....[17]....
        /*006c*/ 	.word	0x05000045


	//   ....[18]....
        /*0070*/ 	.word	0x05000045


	//   ....[19]....
        /*0074*/ 	.word	0x05000045


	//----- nvinfo : EIATTR_COOP_GROUP_INSTR_OFFSETS
	.align		4
.L_2997:
        /*0078*/ 	.byte	0x04, 0x28
        /*007a*/ 	.short	(.L_2999 - .L_2998)


	//   ....[0]....
.L_2998:
        /*007c*/ 	.word	0x000005d0


	//   ....[1]....
        /*0080*/ 	.word	0x000005f0


	//   ....[2]....
        /*0084*/ 	.word	0x00000610


	//   ....[3]....
        /*0088*/ 	.word	0x00000630


	//   ....[4]....
        /*008c*/ 	.word	0x00000650


	//   ....[5]....
        /*0090*/ 	.word	0x00000a80


	//   ....[6]....
        /*0094*/ 	.word	0x00000aa0


	//   ....[7]....
        /*0098*/ 	.word	0x00000ac0


	//   ....[8]....
        /*009c*/ 	.word	0x00000ae0


	//   ....[9]....
        /*00a0*/ 	.word	0x00000b00


	//   ....[10]....
        /*00a4*/ 	.word	0x00001a20


	//   ....[11]....
        /*00a8*/ 	.word	0x00001aa0


	//   ....[12]....
        /*00ac*/ 	.word	0x00001b00


	//   ....[13]....
        /*00b0*/ 	.word	0x00001b60


	//   ....[14]....
        /*00b4*/ 	.word	0x00001bc0


	//   ....[15]....
        /*00b8*/ 	.word	0x00002040


	//   ....[16]....
        /*00bc*/ 	.word	0x000020a0


	//   ....[17]....
        /*00c0*/ 	.word	0x00002100


	//   ....[18]....
        /*00c4*/ 	.word	0x00002160


	//   ....[19]....
        /*00c8*/ 	.word	0x000021c0


	//----- nvinfo : EIATTR_EXIT_INSTR_OFFSETS
	.align		4
.L_2999:
        /*00cc*/ 	.byte	0x04, 0x1c
        /*00ce*/ 	.short	(.L_3001 - .L_3000)


	//   ....[0]....
.L_3000:
        /*00d0*/ 	.word	0x00000070


	//   ....[1]....
        /*00d4*/ 	.word	0x000019c0


	//----- nvinfo : EIATTR_MAX_THREADS
	.align		4
.L_3001:
        /*00d8*/ 	.byte	0x04, 0x05
        /*00da*/ 	.short	(.L_3003 - .L_3002)
.L_3002:
        /*00dc*/ 	.word	0x00000080
        /*00e0*/ 	.word	0x00000001
        /*00e4*/ 	.word	0x00000001


	//----- nvinfo : EIATTR_CRS_STACK_SIZE
	.align		4
.L_3003:
        /*00e8*/ 	.byte	0x04, 0x1e
        /*00ea*/ 	.short	(.L_3005 - .L_3004)
.L_3004:
        /*00ec*/ 	.word	0x00000000


	//----- nvinfo : EIATTR_CBANK_PARAM_SIZE
	.align		4
.L_3005:
        /*00f0*/ 	.byte	0x03, 0x19
        /*00f2*/ 	.short	0x0058


	//----- nvinfo : EIATTR_PARAM_CBANK
	.align		4
        /*00f4*/ 	.byte	0x04, 0x0a
        /*00f6*/ 	.short	(.L_3007 - .L_3006)
	.align		4
.L_3006:
        /*00f8*/ 	.word	index@(.nv.constant0._ZN10layer_norm13ln_fwd_kernelINS_13Kernel_traitsI6__halffS2_fjLj1024ELj1ELj4ELj1ELj16ENS_18Kernel_traits_baseILj1024ES2_fS2_fjLj128EEEEEEEvNS_9FwdParamsE)
        /*00fc*/ 	.short	0x0210
        /*00fe*/ 	.short	0x0058


	//----- nvinfo : EIATTR_SW_WAR
	.align		4
.L_3007:
        /*0100*/ 	.byte	0x04, 0x36
        /*0102*/ 	.short	(.L_3009 - .L_3008)
.L_3008:
        /*0104*/ 	.word	0x00000008
.L_3009:


//--------------------- .nv.info._ZN10layer_norm13ln_fwd_kernelINS_13Kernel_traitsI6__halfS2_S2_fjLj1024ELj1ELj4ELj1ELj16ENS_18Kernel_traits_baseILj1024ES2_S2_S2_fjLj128EEEEEEEvNS_9FwdParamsE --------------------------
	.section	.nv.info._ZN10layer_norm13ln_fwd_kernelINS_13Kernel_traitsI6__halfS2_S2_fjLj1024ELj1ELj4ELj1ELj16ENS_18Kernel_traits_baseILj1024ES2_S2_S2_fjLj128EEEEEEEvNS_9FwdParamsE,"",@"SHT_CUDA_INFO"
	.sectionflags	@""
	.align	4


	//----- nvinfo : EIATTR_CUDA_API_VERSION
	.align		4
        /*0000*/ 	.byte	0x04, 0x37
        /*0002*/ 	.short	(.L_3011 - .L_3010)
.L_3010:
        /*0004*/ 	.word	0x00000082


	//----- nvinfo : EIATTR_KPARAM_INFO
	.align		4
.L_3011:
        /*0008*/ 	.byte	0x04, 0x17
        /*000a*/ 	.short	(.L_3013 - .L_3012)
.L_3012:
        /*000c*/ 	.word	0x00000000
        /*0010*/ 	.short	0x0000
        /*0012*/ 	.short	0x0000
        /*0014*/ 	.byte	0x00, 0xf0, 0x61, 0x01


	//----- nvinfo : EIATTR_SPARSE_MMA_MASK
	.align		4
.L_3013:
        /*0018*/ 	.byte	0x03, 0x50
        /*001a*/ 	.short	0x0000


	//----- nvinfo : EIATTR_MAXREG_COUNT
	.align		4
        /*001c*/ 	.byte	0x03, 0x1b
        /*001e*/ 	.short	0x00ff


	//----- nvinfo : EIATTR_MERCURY_ISA_VERSION
	.align		4
        /*0020*/ 	.byte	0x03, 0x5f
        /*0022*/ 	.short	0x0101


	//----- nvinfo : EIATTR_COOP_GROUP_MASK_REGIDS
	.align		4
        /*0024*/ 	.byte	0x04, 0x29
        /*0026*/ 	.short	(.L_3015 - .L_3014)


	//   ....[0]....
.L_3014:
        /*0028*/ 	.word	0xffffffff


	//   ....[1]....
        /*002c*/ 	.word	0xffffffff


	//   ....[2]....
        /*0030*/ 	.word	0xffffffff


	//   ....[3]....
        /*0034*/ 	.word	0xffffffff


	//   ....[4]....
        /*0038*/ 	.word	0xffffffff


	//   ....[5]....
        /*003c*/ 	.word	0xffffffff


	//   ....[6]....
        /*0040*/ 	.word	0xffffffff


	//   ....[7]....
        /*0044*/ 	.word	0xffffffff


	//   ....[8]....
        /*0048*/ 	.word	0xffffffff


	//   ....[9]....
        /*004c*/ 	.word	0xffffffff


	//   ....[10]....
        /*0050*/ 	.word	0x05000045


	//   ....[11]....
        /*0054*/ 	.word	0x05000045


	//   ....[12]....
        /*0058*/ 	.word	0x05000045


	//   ....[13]....
        /*005c*/ 	.word	0x05000045


	//   ....[14]....
        /*0060*/ 	.word	0x05000045


	//   ....[15]....
        /*0064*/ 	.word	0x05000045


	//   ....[16]....
        /*0068*/ 	.word	0x05000045


	//   ....[17]....
        /*006c*/ 	.word	0x05000045


	//   ....[18]....
        /*0070*/ 	.word	0x05000045


	//   ....[19]....
        /*0074*/ 	.word	0x05000045


	//----- nvinfo : EIATTR_COOP_GROUP_INSTR_OFFSETS
	.align		4
.L_3015:
        /*0078*/ 	.byte	0x04, 0x28
        /*007a*/ 	.short	(.L_3017 - .L_3016)


	//   ....[0]....
.L_3016:
        /*007c*/ 	.word	0x000006b0


	//   ....[1]....
        /*0080*/ 	.word	0x000006d0


	//   ....[2]....
        /*0084*/ 	.word	0x000006f0


	//   ....[3]....
        /*0088*/ 	.word	0x00000710


	//   ....[4]....
        /*008c*/ 	.word	0x00000730


	//   ....[5]....
        /*0090*/ 	.word	0x00000b60


	//   ....[6]....
        /*0094*/ 	.word	0x00000b80


	//   ....[7]....
        /*0098*/ 	.word	0x00000ba0


	//   ....[8]....
        /*009c*/ 	.word	0x00000bc0


	//   ....[9]....
        /*00a0*/ 	.word	0x00000be0


	//   ....[10]....
        /*00a4*/ 	.word	0x00001210


	//   ....[11]....
        /*00a8*/ 	.word	0x00001290


	//   ....[12]....
        /*00ac*/ 	.word	0x000012f0


	//   ....[13]....
        /*00b0*/ 	.word	0x00001350


	//   ....[14]....
        /*00b4*/ 	.word	0x000013b0


	//   ....[15]....
        /*00b8*/ 	.word	0x00001830


	//   ....[16]....
        /*00bc*/ 	.word	0x00001890


	//   ....[17]....
        /*00c0*/ 	.word	0x000018f0


	//   ....[18]....
        /*00c4*/ 	.word	0x00001950


	//   ....[19]....
        /*00c8*/ 	.word	0x000019b0


	//----- nvinfo : EIATTR_EXIT_INSTR_OFFSETS
	.align		4
.L_3017:
        /*00cc*/ 	.byte	0x04, 0x1c
        /*00ce*/ 	.short	(.L_3019 - .L_3018)


	//   ....[0]....
.L_3018:
        /*00d0*/ 	.word	0x00000070


	//   ....[1]....
        /*00d4*/ 	.word	0x000011b0


	//----- nvinfo : EIATTR_MAX_THREADS
	.align		4
.L_3019:
        /*00d8*/ 	.byte	0x04, 0x05
        /*00da*/ 	.short	(.L_3021 - .L_3020)
.L_3020:
        /*00dc*/ 	.word	0x00000080
        /*00e0*/ 	.word	0x00000001
        /*00e4*/ 	.word	0x00000001


	//----- nvinfo : EIATTR_CRS_STACK_SIZE
	.align		4
.L_3021:
        /*00e8*/ 	.byte	0x04, 0x1e
        /*00ea*/ 	.short	(.L_3023 - .L_3022)
.L_3022:
        /*00ec*/ 	.word	0x00000000


	//----- nvinfo : EIATTR_CBANK_PARAM_SIZE
	.align		4
.L_3023:
        /*00f0*/ 	.byte	0x03, 0x19
        /*00f2*/ 	.short	0x0058


	//----- nvinfo : EIATTR_PARAM_CBANK
	.align		4
        /*00f4*/ 	.byte	0x04, 0x0a
        /*00f6*/ 	.short	(.L_3025 - .L_3024)
	.align		4
.L_3024:
        /*00f8*/ 	.word	index@(.nv.constant0._ZN10layer_norm13ln_fwd_kernelINS_13Kernel_traitsI6__halfS2_S2_fjLj1024ELj1ELj4ELj1ELj16ENS_18Kernel_traits_baseILj1024ES2_S2_S2_fjLj128EEEEEEEvNS_9FwdParamsE)
        /*00fc*/ 	.short	0x0210
        /*00fe*/ 	.short	0x0058


	//----- nvinfo : EIATTR_SW_WAR
	.align		4
.L_3025:
        /*0100*/ 	.byte	0x04, 0x36
        /*0102*/ 	.short	(.L_3027 - .L_3026)
.L_3026:
        /*0104*/ 	.word	0x00000008
.L_3027:


//--------------------- .nv.info._ZN10layer_norm13ln_fwd_kernelINS_13Kernel_traitsIffffjLj1024ELj1ELj4ELj1ELj16ENS_18Kernel_traits_baseILj1024EffffjLj128EEEEEEEvNS_9FwdParamsE --------------------------
	.section	.nv.info._ZN10layer_norm13ln_fwd_kernelINS_13Kernel_traitsIffffjLj1024ELj1ELj4ELj1ELj16ENS_18Kernel_traits_baseILj1024EffffjLj128EEEEEEEvNS_9FwdParamsE,"",@"SHT_CUDA_INFO"
	.sectionflags	@""
	.align	4


	//----- nvinfo : EIATTR_CUDA_API_VERSION
	.align		4
        /*0000*/ 	.byte	0x04, 0x37
        /*0002*/ 	.short	(.L_3029 - .L_3028)
.L_3028:
        /*0004*/ 	.word	0x00000082


	//----- nvinfo : EIATTR_KPARAM_INFO
	.align		4
.L_3029:
        /*0008*/ 	.byte	0x04, 0x17
        /*000a*/ 	.short	(.L_3031 - .L_3030)
.L_3030:
        /*000c*/ 	.word	0x00000000
        /*0010*/ 	.short	0x0000
        /*0012*/ 	.short	0x0000
        /*0014*/ 	.byte	0x00, 0xf0, 0x61, 0x01


	//----- nvinfo : EIATTR_SPARSE_MMA_MASK
	.align		4
.L_3031:
        /*0018*/ 	.byte	0x03, 0x50
        /*001a*/ 	.short	0x0000


	//----- nvinfo : EIATTR_MAXREG_COUNT
	.align		4
        /*001c*/ 	.byte	0x03, 0x1b
        /*001e*/ 	.short	0x00ff


	//----- nvinfo : EIATTR_MERCURY_ISA_VERSION
	.align		4
        /*0020*/ 	.byte	0x03, 0x5f
        /*0022*/ 	.short	0x0101


	//----- nvinfo : EIATTR_COOP_GROUP_MASK_REGIDS
	.align		4
        /*0024*/ 	.byte	0x04, 0x29
        /*0026*/ 	.short	(.L_3033 - .L_3032)


	//   ....[0]....
.L_3032:
        /*0028*/ 	.word	0xffffffff


	//   ....[1]....
        /*002c*/ 	.word	0xffffffff


	//   ....[2]....
        /*0030*/ 	.word	0xffffffff


	//   ....[3]....
        /*0034*/ 	.word	0xffffffff


	//   ....[4]....
        /*0038*/ 	.word	0xffffffff


	//   ....[5]....
        /*003c*/ 	.word	0xffffffff


	//   ....[6]....
        /*0040*/ 	.word	0xffffffff


	//   ....[7]....
        /*0044*/ 	.word	0xffffffff


	//   ....[8]....
        /*0048*/ 	.word	0xffffffff


	//   ....[9]....
        /*004c*/ 	.word	0xffffffff


	//   ....[10]....
        /*0050*/ 	.word	0x0500006d


	//   ....[11]....
        /*0054*/ 	.word	0x0500006d


	//   ....[12]....
        /*0058*/ 	.word	0x0500006d


	//   ....[13]....
        /*005c*/ 	.word	0x0500006d


	//   ....[14]....
        /*0060*/ 	.word	0x0500006d


	//   ....[15]....
        /*0064*/ 	.word	0x0500006d


	//   ....[16]....
        /*0068*/ 	.word	0x0500006d


	//   ....[17]....
        /*006c*/ 	.word	0x0500006d


	//   ....[18]....
        /*0070*/ 	.word	0x0500006d


	//   ....[19]....
        /*0074*/ 	.word	0x0500006d


	//----- nvinfo : EIATTR_COOP_GROUP_INSTR_OFFSETS
	.align		4
.L_3033:
        /*0078*/ 	.byte	0x04, 0x28
        /*007a*/ 	.short	(.L_3035 - .L_3034)


	//   ....[0]....
.L_3034:
        /*007c*/ 	.word	0x000005a0


	//   ....[1]....
        /*0080*/ 	.word	0x000005c0


	//   ....[2]....
        /*0084*/ 	.word	0x000005e0


	//   ....[3]....
        /*0088*/ 	.word	0x00000600


	//   ....[4]....
        /*008c*/ 	.word	0x00000620


	//   ....[5]....
        /*0090*/ 	.word	0x00000a50


	//   ....[6]....
        /*0094*/ 	.word	0x00000a70


	//   ....[7]....
        /*0098*/ 	.word	0x00000a90


	//   ....[8]....
        /*009c*/ 	.word	0x00000ab0


	//   ....[9]....
        /*00a0*/ 	.word	0x00000ad0


	//   ....[10]....
        /*00a4*/ 	.word	0x000011b0


	//   ....[11]....
        /*00a8*/ 	.word	0x00001230


	//   ....[12]....
        /*00ac*/ 	.word	0x00001290


	//   ....[13]....
        /*00b0*/ 	.word	0x000012f0


	//   ....[14]....
        /*00b4*/ 	.word	0x00001350


	//   ....[15]....
        /*00b8*/ 	.word	0x000017c0


	//   ....[16]....
        /*00bc*/ 	.word	0x00001820


	//   ....[17]....
        /*00c0*/ 	.word	0x00001880


	//   ....[18]....
        /*00c4*/ 	.word	0x000018e0


	//   ....[19]....
        /*00c8*/ 	.word	0x00001940


	//----- nvinfo : EIATTR_EXIT_INSTR_OFFSETS
	.align		4
.L_3035:
        /*00cc*/ 	.byte	0x04, 0x1c
        /*00ce*/ 	.short	(.L_3037 - .L_3036)


	//   ....[0]....
.L_3036:
        /*00d0*/ 	.word	0x00000070


	//   ....[1]....
        /*00d4*/ 	.word	0x00001150


	//----- nvinfo : EIATTR_MAX_THREADS
	.align		4
.L_3037:
        /*00d8*/ 	.byte	0x04, 0x05
        /*00da*/ 	.short	(.L_3039 - .L_3038)
.L_3038:
        /*00dc*/ 	.word	0x00000080
        /*00e0*/ 	.word	0x00000001
        /*00e4*/ 	.word	0x00000001


	//----- nvinfo : EIATTR_CRS_STACK_SIZE
	.align		4
.L_3039:
        /*00e8*/ 	.byte	0x04, 0x1e
        /*00ea*/ 	.short	(.L_3041 - .L_3040)
.L_3040:
        /*00ec*/ 	.word	0x00000000


	//----- nvinfo : EIATTR_CBANK_PARAM_SIZE
	.align		4
.L_3041:
        /*00f0*/ 	.byte	0x03, 0x19
        /*00f2*/ 	.short	0x0058


	//----- nvinfo : EIATTR_PARAM_CBANK
	.align		4
        /*00f4*/ 	.byte	0x04, 0x0a
        /*00f6*/ 	.short	(.L_3043 - .L_3042)
	.align		4
.L_3042:
        /*00f8*/ 	.word	index@(.nv.constant0._ZN10layer_norm13ln_fwd_kernelINS_13Kernel_traitsIffffjLj1024ELj1ELj4ELj1ELj16ENS_18Kernel_traits_baseILj1024EffffjLj128EEEEEEEvNS_9FwdParamsE)
        /*00fc*/ 	.short	0x0210
        /*00fe*/ 	.short	0x0058


	//----- nvinfo : EIATTR_SW_WAR
	.align		4
.L_3043:
        /*0100*/ 	.byte	0x04, 0x36
        /*0102*/ 	.short	(.L_3045 - .L_3044)
.L_3044:
        /*0104*/ 	.word	0x00000008
.L_3045:


//--------------------- .nv.info._ZN10layer_norm13ln_fwd_kernelINS_13Kernel_traitsI13__nv_bfloat16fS2_fjLj768ELj1ELj4ELj1ELj16ENS_18Kernel_traits_baseILj768ES2_fS2_fjLj128EEEEEEEvNS_9FwdParamsE --------------------------
	.section	.nv.info._ZN10layer_norm13ln_fwd_kernelINS_13Kernel_traitsI13__nv_bfloat16fS2_fjLj768ELj1ELj4ELj1ELj16ENS_18Kernel_traits_baseILj768ES2_fS2_fjLj128EEEEEEEvNS_9FwdParamsE,"",@"SHT_CUDA_INFO"
	.sectionflags	@""
	.align	4


	//----- nvinfo : EIATTR_CUDA_API_VERSION
	.align		4
        /*0000*/ 	.byte	0x04, 0x37
        /*0002*/ 	.short	(.L_3047 - .L_3046)
.L_3046:
        /*0004*/ 	.word	0x00000082


	//----- nvinfo : EIATTR_KPARAM_INFO
	.align		4
.L_3047:
        /*0008*/ 	.byte	0x04, 0x17
        /*000a*/ 	.short	(.L_3049 - .L_3048)
.L_3048:
        /*000c*/ 	.word	0x00000000
        /*0010*/ 	.short	0x0000
        /*0012*/ 	.short	0x0000
        /*0014*/ 	.byte	0x00, 0xf0, 0x61, 0x01


	//----- nvinfo : EIATTR_SPARSE_MMA_MASK
	.align		4
.L_3049:
        /*0018*/ 	.byte	0x03, 0x50
        /*001a*/ 	.short	0x0000


	//----- nvinfo : EIATTR_MAXREG_COUNT
	.align		4
        /*001c*/ 	.byte	0x03, 0x1b
        /*001e*/ 	.short	0x00ff


	//----- nvinfo : EIATTR_MERCURY_ISA_VERSION
	.align		4
        /*0020*/ 	.byte	0x03, 0x5f
        /*0022*/ 	.short	0x0101


	//----- nvinfo : EIATTR_COOP_GROUP_MASK_REGIDS
	.align		4
        /*0024*/ 	.byte	0x04, 0x29
        /*0026*/ 	.short	(.L_3051 - .L_3050)


	//   ....[0]....
.L_3050:
        /*0028*/ 	.word	0xffffffff


	//   ....[1]....
        /*002c*/ 	.word	0xffffffff


	//   ....[2]....
        /*0030*/ 	.word	0xffffffff


	//   ....[3]....
        /*0034*/ 	.word	0xffffffff


	//   ....[4]....
        /*0038*/ 	.word	0xffffffff


	//   ....[5]....
        /*003c*/ 	.word	0xffffffff


	//   ....[6]....
        /*0040*/ 	.word	0xffffffff


	//   ....[7]....
        /*0044*/ 	.word	0xffffffff


	//   ....[8]....
        /*0048*/ 	.word	0xffffffff


	//   ....[9]....
        /*004c*/ 	.word	0xffffffff


	//   ....[10]....
        /*0050*/ 	.word	0x05000033


	//   ....[11]....
        /*0054*/ 	.word	0x05000033


	//   ....[12]....
        /*0058*/ 	.word	0x05000033


	//   ....[13]....
        /*005c*/ 	.word	0x05000033


	//   ....[14]....
        /*0060*/ 	.word	0x05000033


	//   ....[15]....
        /*0064*/ 	.word	0x05000033


	//   ....[16]....
        /*0068*/ 	.word	0x05000033


	//   ....[17]....
        /*006c*/ 	.word	0x05000033


	//   ....[18]....
        /*0070*/ 	.word	0x05000033


	//   ....[19]....
        /*0074*/ 	.word	0x05000033


	//----- nvinfo : EIATTR_COOP_GROUP_INSTR_OFFSETS
	.align		4
.L_3051:
        /*0078*/ 	.byte	0x04, 0x28
        /*007a*/ 	.short	(.L_3053 - .L_3052)


	//   ....[0]....
.L_3052:
        /*007c*/ 	.word	0x00000770


	//   ....[1]....
        /*0080*/ 	.word	0x00000790


	//   ....[2]....
        /*0084*/ 	.word	0x000007b0


	//   ....[3]....
        /*0088*/ 	.word	0x000007d0


	//   ....[4]....
        /*008c*/ 	.word	0x000007f0


	//   ....[5]....
        /*0090*/ 	.word	0x00000b20


	//   ....[6]....
        /*0094*/ 	.word	0x00000b40


	//   ....[7]....
        /*0098*/ 	.word	0x00000b60


	//   ....[8]....
        /*009c*/ 	.word	0x00000b80


	//   ....[9]....
        /*00a0*/ 	.word	0x00000ba0


	//   ....[10]....
        /*00a4*/ 	.word	0x00001760


	//   ....[11]....
        /*00a8*/ 	.word	0x000017f0


	//   ....[12]....
        /*00ac*/ 	.word	0x00001860


	//   ....[13]....
        /*00b0*/ 	.word	0x000018d0


	//   ....[14]....
        /*00b4*/ 	.word	0x00001940


	//   ....[15]....
        /*00b8*/ 	.word	0x00001cc0


	//   ....[16]....
        /*00bc*/ 	.word	0x00001d30


	//   ....[17]....
        /*00c0*/ 	.word	0x00001da0


	//   ....[18]....
        /*00c4*/ 	.word	0x00001e10


	//   ....[19]....
        /*00c8*/ 	.word	0x00001e80


	//----- nvinfo : EIATTR_EXIT_INSTR_OFFSETS
	.align		4
.L_3053:
        /*00cc*/ 	.byte	0x04, 0x1c
        /*00ce*/ 	.short	(.L_3055 - .L_3054)


	//   ....[0]....
.L_3054:
        /*00d0*/ 	.word	0x00000070


	//   ....[1]....
        /*00d4*/ 	.word	0x000016f0


	//----- nvinfo : EIATTR_MAX_THREADS
	.align		4
.L_3055:
        /*00d8*/ 	.byte	0x04, 0x05
        /*00da*/ 	.short	(.L_3057 - .L_3056)
.L_3056:
        /*00dc*/ 	.word	0x00000080
        /*00e0*/ 	.word	0x00000001
        /*00e4*/ 	.word	0x00000001


	//----- nvinfo : EIATTR_CRS_STACK_SIZE
	.align		4
.L_3057:
        /*00e8*/ 	.byte	0x04, 0x1e
        /*00ea*/ 	.short	(.L_3059 - .L_3058)
.L_3058:
        /*00ec*/ 	.word	0x00000000


	//----- nvinfo : EIATTR_CBANK_PARAM_SIZE
	.align		4
.L_3059:
        /*00f0*/ 	.byte	0x03, 0x19
        /*00f2*/ 	.short	0x0058


	//----- nvinfo : EIATTR_PARAM_CBANK
	.align		4
        /*00f4*/ 	.byte	0x04, 0x0a
        /*00f6*/ 	.short	(.L_3061 - .L_3060)
	.align		4
.L_3060:
        /*00f8*/ 	.word	index@(.nv.constant0._ZN10layer_norm13ln_fwd_kernelINS_13Kernel_traitsI13__nv_bfloat16fS2_fjLj768ELj1ELj4ELj1ELj16ENS_18Kernel_traits_baseILj768ES2_fS2_fjLj128EEEEEEEvNS_9FwdParamsE)
        /*00fc*/ 	.short	0x0210
        /*00fe*/ 	.short	0x0058


	//----- nvinfo : EIATTR_SW_WAR
	.align		4
.L_3061:
        /*0100*/ 	.byte	0x04, 0x36
        /*0102*/ 	.short	(.L_3063 - .L_3062)
.L_3062:
        /*0104*/ 	.word	0x00000008
.L_3063:


//--------------------- .nv.info._ZN10layer_norm13ln_fwd_kernelINS_13Kernel_traitsI13__nv_bfloat16S2_S2_fjLj768ELj1ELj4ELj1ELj16ENS_18Kernel_traits_baseILj768ES2_S2_S2_fjLj128EEEEEEEvNS_9FwdParamsE --------------------------
	.section	.nv.info._ZN10layer_norm13ln_fwd_kernelINS_13Kernel_traitsI13__nv_bfloat16S2_S2_fjLj768ELj1ELj4ELj1ELj16ENS_18Kernel_traits_baseILj768ES2_S2_S2_fjLj128EEEEEEEvNS_9FwdParamsE,"",@"SHT_CUDA_INFO"
	.sectionflags	@""
	.align	4


	//----- nvinfo : EIATTR_CUDA_API_VERSION
	.align		4
        /*0000*/ 	.byte	0x04, 0x37
        /*0002*/ 	.short	(.L_3065 - .L_3064)
.L_3064:
        /*0004*/ 	.word	0x00000082


	//----- nvinfo : EIATTR_KPARAM_INFO
	.align		4
.L_3065:
        /*0008*/ 	.byte	0x04, 0x17
        /*000a*/ 	.short	(.L_3067 - .L_3066)
.L_3066:
        /*000c*/ 	.word	0x00000000
        /*0010*/ 	.short	0x0000
        /*0012*/ 	.short	0x0000
        /*0014*/ 	.byte	0x00, 0xf0, 0x61, 0x01


	//----- nvinfo : EIATTR_SPARSE_MMA_MASK
	.align		4
.L_3067:
        /*0018*/ 	.byte	0x03, 0x50
        /*001a*/ 	.short	0x0000


	//----- nvinfo : EIATTR_MAXREG_COUNT
	.align		4
        /*001c*/ 	.byte	0x03, 0x1b
        /*001e*/ 	.short	0x00ff


	//----- nvinfo : EIATTR_MERCURY_ISA_VERSION
	.align		4
        /*0020*/ 	.byte	0x03, 0x5f
        /*0022*/ 	.short	0x0101


	//----- nvinfo : EIATTR_COOP_GROUP_MASK_REGIDS
	.align		4
        /*0024*/ 	.byte	0x04, 0x29
        /*0026*/ 	.short	(.L_3069 - .L_3068)


	//   ....[0]....
.L_3068:
        /*0028*/ 	.word	0xffffffff


	//   ....[1]....
        /*002c*/ 	.word	0xffffffff


	//   ....[2]....
        /*0030*/ 	.word	0xffffffff


	//   ....[3]....
        /*0034*/ 	.word	0xffffffff


	//   ....[4]....
        /*0038*/ 	.word	0xffffffff


	//   ....[5]....
        /*003c*/ 	.word	0xffffffff


	//   ....[6]....
        /*0040*/ 	.word	0xffffffff


	//   ....[7]....
        /*0044*/ 	.word	0xffffffff


	//   ....[8]....
        /*0048*/ 	.word	0xffffffff


	//   ....[9]....
        /*004c*/ 	.word	0xffffffff


	//   ....[10]....
        /*0050*/ 	.word	0x05000035


	//   ....[11]....
        /*0054*/ 	.word	0x05000035


	//   ....[12]....
        /*0058*/ 	.word	0x05000035


	//   ....[13]....
        /*005c*/ 	.word	0x05000035


	//   ....[14]....
        /*0060*/ 	.word	0x05000035


	//   ....[15]....
        /*0064*/ 	.word	0x05000035


	//   ....[16]....
        /*0068*/ 	.word	0x05000035


	//   ....[17]....
        /*006c*/ 	.word	0x05000035


	//   ....[18]....
        /*0070*/ 	.word	0x05000035


	//   ....[19]....
        /*0074*/ 	.word	0x05000035


	//----- nvinfo : EIATTR_COOP_GROUP_INSTR_OFFSETS
	.align		4
.L_3069:
        /*0078*/ 	.byte	0x04, 0x28
        /*007a*/ 	.short	(.L_3071 - .L_3070)


	//   ....[0]....
.L_3070:
        /*007c*/ 	.word	0x00000600


	//   ....[1]....
        /*0080*/ 	.word	0x00000620


	//   ....[2]....
        /*0084*/ 	.word	0x00000640


	//   ....[3]....
        /*0088*/ 	.word	0x00000660


	//   ....[4]....
        /*008c*/ 	.word	0x00000680


	//   ....[5]....
        /*0090*/ 	.word	0x000009b0


	//   ....[6]....
        /*0094*/ 	.word	0x000009d0


	//   ....[7]....
        /*0098*/ 	.word	0x000009f0


	//   ....[8]....
        /*009c*/ 	.word	0x00000a10


	//   ....[9]....
        /*00a0*/ 	.word	0x00000a30


	//   ....[10]....
        /*00a4*/ 	.word	0x00000ef0


	//   ....[11]....
        /*00a8*/ 	.word	0x00000f70


	//   ....[12]....
        /*00ac*/ 	.word	0x00000fd0


	//   ....[13]....
        /*00b0*/ 	.word	0x00001030


	//   ....[14]....
        /*00b4*/ 	.word	0x00001090


	//   ....[15]....
        /*00b8*/ 	.word	0x00001410


	//   ....[16]....
        /*00bc*/ 	.word	0x00001470


	//   ....[17]....
        /*00c0*/ 	.word	0x000014d0


	//   ....[18]....
        /*00c4*/ 	.word	0x00001530


	//   ....[19]....
        /*00c8*/ 	.word	0x00001590


	//----- nvinfo : EIATTR_EXIT_INSTR_OFFSETS
	.align		4
.L_3071:
        /*00cc*/ 	.byte	0x04, 0x1c
        /*00ce*/ 	.short	(.L_3073 - .L_3072)


	//   ....[0]....
.L_3072:
        /*00d0*/ 	.word	0x00000070


	//   ....[1]....
        /*00d4*/ 	.word	0x00000e90


	//----- nvinfo : EIATTR_MAX_THREADS
	.align		4
.L_3073:
        /*00d8*/ 	.byte	0x04, 0x05
        /*00da*/ 	.short	(.L_3075 - .L_3074)
.L_3074:
        /*00dc*/ 	.word	0x00000080
        /*00e0*/ 	.word	0x00000001
        /*00e4*/ 	.word	0x00000001


	//----- nvinfo : EIATTR_CRS_STACK_SIZE
	.align		4
.L_3075:
        /*00e8*/ 	.byte	0x04, 0x1e
        /*00ea*/ 	.short	(.L_3077 - .L_3076)
.L_3076:
        /*00ec*/ 	.word	0x00000000


	//----- nvinfo : EIATTR_CBANK_PARAM_SIZE
	.align		4
.L_3077:
        /*00f0*/ 	.byte	0x03, 0x19
        /*00f2*/ 	.short	0x0058


	//----- nvinfo : EIATTR_PARAM_CBANK
	.align		4
        /*00f4*/ 	.byte	0x04, 0x0a
        /*00f6*/ 	.short	(.L_3079 - .L_3078)
	.align		4
.L_3078:
        /*00f8*/ 	.word	index@(.nv.constant0._ZN10layer_norm13ln_fwd_kernelINS_13Kernel_traitsI13__nv_bfloat16S2_S2_fjLj768ELj1ELj4ELj1ELj16ENS_18Kernel_traits_baseILj768ES2_S2_S2_fjLj128EEEEEEEvNS_9FwdParamsE)
        /*00fc*/ 	.short	0x0210
        /*00fe*/ 	.short	0x0058


	//----- nvinfo : EIATTR_SW_WAR
	.align		4
.L_3079:
        /*0100*/ 	.byte	0x04, 0x36
        /*0102*/ 	.short	(.L_3081 - .L_3080)
.L_3080:
        /*0104*/ 	.word	0x00000008
.L_3081:


//--------------------- .nv.info._ZN10layer_norm13ln_fwd_kernelINS_13Kernel_traitsI6__halffS2_fjLj768ELj1ELj4ELj1ELj16ENS_18Kernel_traits_baseILj768ES2_fS2_fjLj128EEEEEEEvNS_9FwdParamsE --------------------------
	.section	.nv.info._ZN10layer_norm13ln_fwd_kernelINS_13Kernel_traitsI6__halffS2_fjLj768ELj1ELj4ELj1ELj16ENS_18Kernel_traits_baseILj768ES2_fS2_fjLj128EEEEEEEvNS_9FwdParamsE,"",@"SHT_CUDA_INFO"
	.sectionflags	@""
	.align	4


	//----- nvinfo : EIATTR_CUDA_API_VERSION
	.align		4
        /*0000*/ 	.byte	0x04, 0x37
        /*0002*/ 	.short	(.L_3083 - .L_3082)
.L_3082:
        /*0004*/ 	.word	0x00000082


	//----- nvinfo : EIATTR_KPARAM_INFO
	.align		4
.L_3083:
        /*0008*/ 	.byte	0x04, 0x17
        /*000a*/ 	.short	(.L_3085 - .L_3084)
.L_3084:
        /*000c*/ 	.word	0x00000000
        /*0010*/ 	.short	0x0000
        /*0012*/ 	.short	0x0000
        /*0014*/ 	.byte	0x00, 0xf0, 0x61, 0x01


	//----- nvinfo : EIATTR_SPARSE_MMA_MASK
	.align		4
.L_3085:
        /*0018*/ 	.byte	0x03, 0x50
        /*001a*/ 	.short	0x0000


	//----- nvinfo : EIATTR_MAXREG_COUNT
	.align		4
        /*001c*/ 	.byte	0x03, 0x1b
        /*001e*/ 	.short	0x00ff


	//----- nvinfo : EIATTR_MERCURY_ISA_VERSION
	.align		4
        /*0020*/ 	.byte	0x03, 0x5f
        /*0022*/ 	.short	0x0101


	//----- nvinfo : EIATTR_COOP_GROUP_MASK_REGIDS
	.align		4
        /*0024*/ 	.byte	0x04, 0x29
        /*0026*/ 	.short	(.L_3087 - .L_3086)


	//   ....[0]....
.L_3086:
        /*0028*/ 	.word	0xffffffff


	//   ....[1]....
        /*002c*/ 	.word	0xffffffff


	//   ....[2]....
        /*0030*/ 	.word	0xffffffff


	//   ....[3]....
        /*0034*/ 	.word	0xffffffff


	//   ....[4]....
        /*0038*/ 	.word	0xffffffff


	//   ....[5]....
        /*003c*/ 	.word	0xffffffff


	//   ....[6]....
        /*0040*/ 	.word	0xffffffff


	//   ....[7]....
        /*0044*/ 	.word	0xffffffff


	//   ....[8]....
        /*0048*/ 	.word	0xffffffff


	//   ....[9]....
        /*004c*/ 	.word	0xffffffff


	//   ....[10]....
        /*0050*/ 	.word	0x05000033


	//   ....[11]....
        /*0054*/ 	.word	0x05000033


	//   ....[12]....
        /*0058*/ 	.word	0x05000033


	//   ....[13]....
        /*005c*/ 	.word	0x05000033


	//   ....[14]....
        /*0060*/ 	.word	0x05000033


	//   ....[15]....
        /*0064*/ 	.word	0x05000033


	//   ....[16]....
        /*0068*/ 	.word	0x05000033


	//   ....[17]....
        /*006c*/ 	.word	0x05000033


	//   ....[18]....
        /*0070*/ 	.word	0x05000033


	//   ....[19]....
        /*0074*/ 	.word	0x05000033


	//----- nvinfo : EIATTR_COOP_GROUP_INSTR_OFFSETS
	.align		4
.L_3087:
        /*0078*/ 	.byte	0x04, 0x28
        /*007a*/ 	.short	(.L_3089 - .L_3088)


	//   ....[0]....
.L_3088:
        /*007c*/ 	.word	0x00000770


	//   ....[1]....
        /*0080*/ 	.word	0x00000790


	//   ....[2]....
        /*0084*/ 	.word	0x000007b0


	//   ....[3]....
        /*0088*/ 	.word	0x000007d0


	//   ....[4]....
        /*008c*/ 	.word	0x000007f0


	//   ....[5]....
        /*0090*/ 	.word	0x00000b20


	//   ....[6]....
        /*0094*/ 	.word	0x00000b40


	//   ....[7]....
        /*0098*/ 	.word	0x00000b60


	//   ....[8]....
        /*009c*/ 	.word	0x00000b80


	//   ....[9]....
        /*00a0*/ 	.word	0x00000ba0


	//   ....[10]....
        /*00a4*/ 	.word	0x00001760


	//   ....[11]....
        /*00a8*/ 	.word	0x000017f0


	//   ....[12]....
        /*00ac*/ 	.word	0x00001860


	//   ....[13]....
        /*00b0*/ 	.word	0x000018d0


	//   ....[14]....
        /*00b4*/ 	.word	0x00001940


	//   ....[15]....
        /*00b8*/ 	.word	0x00001cc0


	//   ....[16]....
        /*00bc*/ 	.word	0x00001d30


	//   ....[17]....
        /*00c0*/ 	.word	0x00001da0


	//   ....[18]....
        /*00c4*/ 	.word	0x00001e10


	//   ....[19]....
        /*00c8*/ 	.word	0x00001e80


	//----- nvinfo : EIATTR_EXIT_INSTR_OFFSETS
	.align		4
.L_3089:
        /*00cc*/ 	.byte	0x04, 0x1c
        /*00ce*/ 	.short	(.L_3091 - .L_3090)


	//   ....[0]....
.L_3090:
        /*00d0*/ 	.word	0x00000070


	//   ....[1]....
        /*00d4*/ 	.word	0x000016f0


	//----- nvinfo : EIATTR_MAX_THREADS
	.align		4
.L_3091:
        /*00d8*/ 	.byte	0x04, 0x05
        /*00da*/ 	.short	(.L_3093 - .L_3092)
.L_3092:
        /*00dc*/ 	.word	0x00000080
        /*00e0*/ 	.word	0x00000001
        /*00e4*/ 	.word	0x00000001


	//----- nvinfo : EIATTR_CRS_STACK_SIZE
	.align		4
.L_3093:
        /*00e8*/ 	.byte	0x04, 0x1e
        /*00ea*/ 	.short	(.L_3095 - .L_3094)
.L_3094:
        /*00ec*/ 	.word	0x00000000


	//----- nvinfo : EIATTR_CBANK_PARAM_SIZE
	.align		4
.L_3095:
        /*00f0*/ 	.byte	0x03, 0x19
        /*00f2*/ 	.short	0x0058


	//----- nvinfo : EIATTR_PARAM_CBANK
	.align		4
        /*00f4*/ 	.byte	0x04, 0x0a
        /*00f6*/ 	.short	(.L_3097 - .L_3096)
	.align		4
.L_3096:
        /*00f8*/ 	.word	index@(.nv.constant0._ZN10layer_norm13ln_fwd_kernelINS_13Kernel_traitsI6__halffS2_fjLj768ELj1ELj4ELj1ELj16ENS_18Kernel_traits_baseILj768ES2_fS2_fjLj128EEEEEEEvNS_9FwdParamsE)
        /*00fc*/ 	.short	0x0210
        /*00fe*/ 	.short	0x0058


	//----- nvinfo : EIATTR_SW_WAR
	.align		4
.L_3097:
        /*0100*/ 	.byte	0x04, 0x36
        /*0102*/ 	.short	(.L_3099 - .L_3098)
.L_3098:
        /*0104*/ 	.word	0x00000008
.L_3099:


//--------------------- .nv.info._ZN10layer_norm13ln_fwd_kernelINS_13Kernel_traitsI6__halfS2_S2_fjLj768ELj1ELj4ELj1ELj16ENS_18Kernel_traits_baseILj768ES2_S2_S2_fjLj128EEEEEEEvNS_9FwdParamsE --------------------------
	.section	.nv.info._ZN10layer_norm13ln_fwd_kernelINS_13Kernel_traitsI6__halfS2_S2_fjLj768ELj1ELj4ELj1ELj16ENS_18Kernel_traits_baseILj768ES2_S2_S2_fjLj128EEEEEEEvNS_9FwdParamsE,"",@"SHT_CUDA_INFO"
	.sectionflags	@""
	.align	4


	//----- nvinfo : EIATTR_CUDA_API_VERSION
	.align		4
        /*0000*/ 	.byte	0x04, 0x37
        /*0002*/ 	.short	(.L_3101 - .L_3100)
.L_3100:
        /*0004*/ 	.word	0x00000082


	//----- nvinfo : EIATTR_KPARAM_INFO
	.align		4
.L_3101:
        /*0008*/ 	.byte	0x04, 0x17
        /*000a*/ 	.short	(.L_3103 - .L_3102)
.L_3102:
        /*000c*/ 	.word	0x00000000
        /*0010*/ 	.short	0x0000
        /*0012*/ 	.short	0x0000
        /*0014*/ 	.byte	0x00, 0xf0, 0x61, 0x01


	//----- nvinfo : EIATTR_SPARSE_MMA_MASK
	.align		4
.L_3103:
        /*0018*/ 	.byte	0x03, 0x50
        /*001a*/ 	.short	0x0000


	//----- nvinfo : EIATTR_MAXREG_COUNT
	.align		4
        /*001c*/ 	.byte	0x03, 0x1b
        /*001e*/ 	.short	0x00ff


	//----- nvinfo : EIATTR_ANNOTATIONS
	.align		4
        /*0020*/ 	.byte	0x04, 0x55
        /*0022*/ 	.short	(.L_3105 - .L_3104)


	//   ....[0]....
.L_3104:
        /*0024*/ 	.word	0x00000001
        /*0028*/ 	.byte	0xb0, 0x09, 0x00, 0x00, 0x01, 0x00, 0x00, 0x00, 0x50, 0x0a, 0x00, 0x00


	//----- nvinfo : EIATTR_MERCURY_ISA_VERSION
	.align		4
.L_3105:
        /*0034*/ 	.byte	0x03, 0x5f
        /*0036*/ 	.short	0x0101


	//----- nvinfo : EIATTR_COOP_GROUP_MASK_REGIDS
	.align		4
        /*0038*/ 	.byte	0x04, 0x29
        /*003a*/ 	.short	(.L_3107 - .L_3106)


	//   ....[0]....
.L_3106:
        /*003c*/ 	.word	0xffffffff


	//   ....[1]....
        /*0040*/ 	.word	0xffffffff


	//   ....[2]....
        /*0044*/ 	.word	0xffffffff


	//   ....[3]....
        /*0048*/ 	.word	0xffffffff


	//   ....[4]....
        /*004c*/ 	.word	0xffffffff


	//   ....[5]....
        /*0050*/ 	.word	0xffffffff


	//   ....[6]....
        /*0054*/ 	.word	0xffffffff


	//   ....[7]....
        /*0058*/ 	.word	0xffffffff


	//   ....[8]....
        /*005c*/ 	.word	0xffffffff


	//   ....[9]....
        /*0060*/ 	.word	0xffffffff


	//   ....[10]....
        /*0064*/ 	.word	0x05000032


	//   ....[11]....
        /*0068*/ 	.word	0x05000032


	//   ....[12]....
        /*006c*/ 	.word	0x05000032


	//   ....[13]....
        /*0070*/ 	.word	0x05000032


	//   ....[14]....
        /*0074*/ 	.word	0x05000032


	//   ....[15]....
        /*0078*/ 	.word	0x05000032


	//   ....[16]....
        /*007c*/ 	.word	0x05000032


	//   ....[17]....
        /*0080*/ 	.word	0x05000032


	//   ....[18]....
        /*0084*/ 	.word	0x05000032


	//   ....[19]....
        /*0088*/ 	.word	0x05000032


	//----- nvinfo : EIATTR_COOP_GROUP_INSTR_OFFSETS
	.align		4
.L_3107:
        /*008c*/ 	.byte	0x04, 0x28
        /*008e*/ 	.short	(.L_3109 - .L_3108)


	//   ....[0]....
.L_3108:
        /*0090*/ 	.word	0x00000550


	//   ....[1]....
        /*0094*/ 	.word	0x00000570


	//   ....[2]....
        /*0098*/ 	.word	0x00000590


	//   ....[3]....
        /*009c*/ 	.word	0x000005b0


	//   ....[4]....
        /*00a0*/ 	.word	0x000005d0


	//   ....[5]....
        /*00a4*/ 	.word	0x00000900


	//   ....[6]....
        /*00a8*/ 	.word	0x00000920


	//   ....[7]....
        /*00ac*/ 	.word	0x00000940


	//   ....[8]....
        /*00b0*/ 	.word	0x00000960


	//   ....[9]....
        /*00b4*/ 	.word	0x00000980


	//   ....[10]....
        /*00b8*/ 	.word	0x00000e60


	//   ....[11]....
        /*00bc*/ 	.word	0x00000ee0


	//   ....[12]....
        /*00c0*/ 	.word	0x00000f60


	//   ....[13]....
        /*00c4*/ 	.word	0x00000fe0


	//   ....[14]....
        /*00c8*/ 	.word	0x00001060


	//   ....[15]....
        /*00cc*/ 	.word	0x000013f0


	//   ....[16]....
        /*00d0*/ 	.word	0x00001470


	//   ....[17]....
        /*00d4*/ 	.word	0x000014f0


	//   ....[18]....
        /*00d8*/ 	.word	0x00001570


	//   ....[19]....
        /*00dc*/ 	.word	0x000015f0


	//----- nvinfo : EIATTR_EXIT_INSTR_OFFSETS
	.align		4
.L_3109:
        /*00e0*/ 	.byte	0x04, 0x1c
        /*00e2*/ 	.short	(.L_3111 - .L_3110)


	//   ....[0]....
.L_3110:
        /*00e4*/ 	.word	0x00000080


	//   ....[1]....
        /*00e8*/ 	.word	0x00000e00


	//----- nvinfo : EIATTR_MAX_THREADS
	.align		4
.L_3111:
        /*00ec*/ 	.byte	0x04, 0x05
        /*00ee*/ 	.short	(.L_3113 - .L_3112)
.L_3112:
        /*00f0*/ 	.word	0x00000080
        /*00f4*/ 	.word	0x00000001
        /*00f8*/ 	.word	0x00000001


	//----- nvinfo : EIATTR_CRS_STACK_SIZE
	.align		4
.L_3113:
        /*00fc*/ 	.byte	0x04, 0x1e
        /*00fe*/ 	.short	(.L_3115 - .L_3114)
.L_3114:
        /*0100*/ 	.word	0x00000000


	//----- nvinfo : EIATTR_CBANK_PARAM_SIZE
	.align		4
.L_3115:
        /*0104*/ 	.byte	0x03, 0x19
        /*0106*/ 	.short	0x0058


	//----- nvinfo : EIATTR_PARAM_CBANK
	.align		4
        /*0108*/ 	.byte	0x04, 0x0a
        /*010a*/ 	.short	(.L_3117 - .L_3116)
	.align		4
.L_3116:
        /*010c*/ 	.word	index@(.nv.constant0._ZN10layer_norm13ln_fwd_kernelINS_13Kernel_traitsI6__halfS2_S2_fjLj768ELj1ELj4ELj1ELj16ENS_18Kernel_traits_baseILj768ES2_S2_S2_fjLj128EEEEEEEvNS_9FwdParamsE)
        /*0110*/ 	.short	0x0210
        /*0112*/ 	.short	0x0058


	//----- nvinfo : EIATTR_SW_WAR
	.align		4
.L_3117:
        /*0114*/ 	.byte	0x04, 0x36
        /*0116*/ 	.short	(.L_3119 - .L_3118)
.L_3118:
        /*0118*/ 	.word	0x00000008
.L_3119:


//--------------------- .nv.info._ZN10layer_norm13ln_fwd_kernelINS_13Kernel_traitsIffffjLj768ELj1ELj4ELj1ELj16ENS_18Kernel_traits_baseILj768EffffjLj128EEEEEEEvNS_9FwdParamsE --------------------------
	.section	.nv.info._ZN10layer_norm13ln_fwd_kernelINS_13Kernel_traitsIffffjLj768ELj1ELj4ELj1ELj16ENS_18Kernel_traits_baseILj768EffffjLj128EEEEEEEvNS_9FwdParamsE,"",@"SHT_CUDA_INFO"
	.sectionflags	@""
	.align	4


	//----- nvinfo : EIATTR_CUDA_API_VERSION
	.align		4
        /*0000*/ 	.byte	0x04, 0x37
        /*0002*/ 	.short	(.L_3121 - .L_3120)
.L_3120:
        /*0004*/ 	.word	0x00000082


	//----- nvinfo : EIATTR_KPARAM_INFO
	.align		4
.L_3121:
        /*0008*/ 	.byte	0x04, 0x17
        /*000a*/ 	.short	(.L_3123 - .L_3122)
.L_3122:
        /*000c*/ 	.word	0x00000000
        /*0010*/ 	.short	0x0000
        /*0012*/ 	.short	0x0000
        /*0014*/ 	.byte	0x00, 0xf0, 0x61, 0x01


	//----- nvinfo : EIATTR_SPARSE_MMA_MASK
	.align		4
.L_3123:
        /*0018*/ 	.byte	0x03, 0x50
        /*001a*/ 	.short	0x0000


	//----- nvinfo : EIATTR_MAXREG_COUNT
	.align		4
        /*001c*/ 	.byte	0x03, 0x1b
        /*001e*/ 	.short	0x00ff


	//----- nvinfo : EIATTR_MERCURY_ISA_VERSION
	.align		4
        /*0020*/ 	.byte	0x03, 0x5f
        /*0022*/ 	.short	0x0101


	//----- nvinfo : EIATTR_COOP_GROUP_MASK_REGIDS
	.align		4
        /*0024*/ 	.byte	0x04, 0x29
        /*0026*/ 	.short	(.L_3125 - .L_3124)


	//   ....[0]....
.L_3124:
        /*0028*/ 	.word	0xffffffff


	//   ....[1]....
        /*002c*/ 	.word	0xffffffff


	//   ....[2]....
        /*0030*/ 	.word	0xffffffff


	//   ....[3]....
        /*0034*/ 	.word	0xffffffff


	//   ....[4]....
        /*0038*/ 	.word	0xffffffff


	//   ....[5]....
        /*003c*/ 	.word	0xffffffff


	//   ....[6]....
        /*0040*/ 	.word	0xffffffff


	//   ....[7]....
        /*0044*/ 	.word	0xffffffff


	//   ....[8]....
        /*0048*/ 	.word	0xffffffff


	//   ....[9]....
        /*004c*/ 	.word	0xffffffff


	//   ....[10]....
        /*0050*/ 	.word	0x05000053


	//   ....[11]....
        /*0054*/ 	.word	0x05000053


	//   ....[12]....
        /*0058*/ 	.word	0x05000053


	//   ....[13]....
        /*005c*/ 	.word	0x05000053


	//   ....[14]....
        /*0060*/ 	.word	0x05000053


	//   ....[15]....
        /*0064*/ 	.word	0x05000053


	//   ....[16]....
        /*0068*/ 	.word	0x05000053


	//   ....[17]....
        /*006c*/ 	.word	0x05000053


	//   ....[18]....
        /*0070*/ 	.word	0x05000053


	//   ....[19]....
        /*0074*/ 	.word	0x05000053


	//----- nvinfo : EIATTR_COOP_GROUP_INSTR_OFFSETS
	.align		4
.L_3125:
        /*0078*/ 	.byte	0x04, 0x28
        /*007a*/ 	.short	(.L_3127 - .L_3126)


	//   ....[0]....
.L_3126:
        /*007c*/ 	.word	0x000004c0


	//   ....[1]....
        /*0080*/ 	.word	0x000004e0


	//   ....[2]....
        /*0084*/ 	.word	0x00000500


	//   ....[3]....
        /*0088*/ 	.word	0x00000520


	//   ....[4]....
        /*008c*/ 	.word	0x00000540


	//   ....[5]....
        /*0090*/ 	.word	0x00000870


	//   ....[6]....
        /*0094*/ 	.word	0x00000890


	//   ....[7]....
        /*0098*/ 	.word	0x000008b0


	//   ....[8]....
        /*009c*/ 	.word	0x000008d0


	//   ....[9]....
        /*00a0*/ 	.word	0x000008f0


	//   ....[10]....
        /*00a4*/ 	.word	0x00000e30


	//   ....[11]....
        /*00a8*/ 	.word	0x00000eb0


	//   ....[12]....
        /*00ac*/ 	.word	0x00000f30


	//   ....[13]....
        /*00b0*/ 	.word	0x00000fb0


	//   ....[14]....
        /*00b4*/ 	.word	0x00001030


	//   ....[15]....
        /*00b8*/ 	.word	0x000013b0


	//   ....[16]....
        /*00bc*/ 	.word	0x00001430


	//   ....[17]....
        /*00c0*/ 	.word	0x000014b0


	//   ....[18]....
        /*00c4*/ 	.word	0x00001530


	//   ....[19]....
        /*00c8*/ 	.word	0x000015b0


	//----- nvinfo : EIATTR_EXIT_INSTR_OFFSETS
	.align		4
.L_3127:
        /*00cc*/ 	.byte	0x04, 0x1c
        /*00ce*/ 	.short	(.L_3129 - .L_3128)


	//   ....[0]....
.L_3128:
        /*00d0*/ 	.word	0x00000070


	//   ....[1]....
        /*00d4*/ 	.word	0x00000dd0


	//----- nvinfo : EIATTR_MAX_THREADS
	.align		4
.L_3129:
        /*00d8*/ 	.byte	0x04, 0x05
        /*00da*/ 	.short	(.L_3131 - .L_3130)
.L_3130:
        /*00dc*/ 	.word	0x00000080
        /*00e0*/ 	.word	0x00000001
        /*00e4*/ 	.word	0x00000001


	//----- nvinfo : EIATTR_CRS_STACK_SIZE
	.align		4
.L_3131:
        /*00e8*/ 	.byte	0x04, 0x1e
        /*00ea*/ 	.short	(.L_3133 - .L_3132)
.L_3132:
        /*00ec*/ 	.word	0x00000000


	//----- nvinfo : EIATTR_CBANK_PARAM_SIZE
	.align		4
.L_3133:
        /*00f0*/ 	.byte	0x03, 0x19
        /*00f2*/ 	.short	0x0058


	//----- nvinfo : EIATTR_PARAM_CBANK
	.align		4
        /*00f4*/ 	.byte	0x04, 0x0a
        /*00f6*/ 	.short	(.L_3135 - .L_3134)
	.align		4
.L_3134:
        /*00f8*/ 	.word	index@(.nv.constant0._ZN10layer_norm13ln_fwd_kernelINS_13Kernel_traitsIffffjLj768ELj1ELj4ELj1ELj16ENS_18Kernel_traits_baseILj768EffffjLj128EEEEEEEvNS_9FwdParamsE)
        /*00fc*/ 	.short	0x0210
        /*00fe*/ 	.short	0x0058


	//----- nvinfo : EIATTR_SW_WAR
	.align		4
.L_3135:
        /*0100*/ 	.byte	0x04, 0x36
        /*0102*/ 	.short	(.L_3137 - .L_3136)
.L_3136:
        /*0104*/ 	.word	0x00000008
.L_3137:


//--------------------- .nv.callgraph             --------------------------
	.section	.nv.callgraph,"",@"SHT_CUDA_CALLGRAPH"
	.align	4
	.sectionentsize	8
	.align		4
        /*0000*/ 	.word	0x00000000
	.align		4
        /*0004*/ 	.word	0xffffffff
	.align		4
        /*0008*/ 	.word	0x00000000
	.align		4
        /*000c*/ 	.word	0xfffffffe
	.align		4
        /*0010*/ 	.word	0x00000000
	.align		4
        /*0014*/ 	.word	0xfffffffd
	.align		4
        /*0018*/ 	.word	0x00000000
	.align		4
        /*001c*/ 	.word	0xfffffffc


//--------------------- .text._ZN10layer_norm13ln_fwd_kernelINS_13Kernel_traitsI13__nv_bfloat16fS2_fjLj65536ELj8ELj1ELj4ELj16ENS_18Kernel_traits_baseILj65536ES2_fS2_fjLj128EEEEEEEvNS_9FwdParamsE --------------------------
	.section	.text._ZN10layer_norm13ln_fwd_kernelINS_13Kernel_traitsI13__nv_bfloat16fS2_fjLj65536ELj8ELj1ELj4ELj16ENS_18Kernel_traits_baseILj65536ES2_fS2_fjLj128EEEEEEEvNS_9FwdParamsE,"ax",@progbits
	.align	128
        .global         _ZN10layer_norm13ln_fwd_kernelINS_13Kernel_traitsI13__nv_bfloat16fS2_fjLj65536ELj8ELj1ELj4ELj16ENS_18Kernel_traits_baseILj65536ES2_fS2_fjLj128EEEEEEEvNS_9FwdParamsE
        .type           _ZN10layer_norm13ln_fwd_kernelINS_13Kernel_traitsI13__nv_bfloat16fS2_fjLj65536ELj8ELj1ELj4ELj16ENS_18Kernel_traits_baseILj65536ES2_fS2_fjLj128EEEEEEEvNS_9FwdParamsE,@function
        .size           _ZN10layer_norm13ln_fwd_kernelINS_13Kernel_traitsI13__nv_bfloat16fS2_fjLj65536ELj8ELj1ELj4ELj16ENS_18Kernel_traits_baseILj65536ES2_fS2_fjLj128EEEEEEEvNS_9FwdParamsE,(.L_x_1987 - _ZN10layer_norm13ln_fwd_kernelINS_13Kernel_traitsI13__nv_bfloat16fS2_fjLj65536ELj8ELj1ELj4ELj16ENS_18Kernel_traits_baseILj65536ES2_fS2_fjLj128EEEEEEEvNS_9FwdParamsE)
        .other          _ZN10layer_norm13ln_fwd_kernelINS_13Kernel_traitsI13__nv_bfloat16fS2_fjLj65536ELj8ELj1ELj4ELj16ENS_18Kernel_traits_baseILj65536ES2_fS2_fjLj128EEEEEEEvNS_9FwdParamsE,@"STO_CUDA_ENTRY STV_DEFAULT"
_ZN10layer_norm13ln_fwd_kernelINS_13Kernel_traitsI13__nv_bfloat16fS2_fjLj65536ELj8ELj1ELj4ELj16ENS_18Kernel_traits_baseILj65536ES2_fS2_fjLj128EEEEEEEvNS_9FwdParamsE:
.text._ZN10layer_norm13ln_fwd_kernelINS_13Kernel_traitsI13__nv_bfloat16fS2_fjLj65536ELj8ELj1ELj4ELj16ENS_18Kernel_traits_baseILj65536ES2_fS2_fjLj128EEEEEEEvNS_9FwdParamsE:
[----:B------:R-:W-:Y:S01]  /*0000*/  LDC R1, c[0x0][0x28] ;  /* 0x00000a00ff017b82 */ /* 0x000fe20000000800 */
[----:B------:R-:W0:Y:S01]  /*0010*/  S2R R0, SR_CTAID.X ;  /* 0x0000000000007919 */ /* 0x000e220000002500 */
[----:B------:R-:W-:Y:S01]  /*0020*/  ULDC UR4, c[0x0][0x214] ;  /* 0x0000850000047ab9 */ /* 0x000fe20000000800 */
[----:B------:R-:W1:Y:S01]  /*0030*/  S2R R2, SR_TID.X ;  /* 0x0000000000027919 */ /* 0x000e620000002100 */
[----:B0-----:R-:W-:-:S04]  /*0040*/  SHF.R.U32.HI R3, RZ, 0x3, R0 ;  /* 0x00000003ff037819 */ /* 0x001fc80000011600 */
[----:B-1----:R-:W-:-:S04]  /*0050*/  LEA.HI R3, R2, R3, RZ, 0x19 ;  /* 0x0000000302037211 */ /* 0x002fc800078fc8ff */
[----:B------:R-:W-:-:S13]  /*0060*/  ISETP.GE.AND P0, PT, R3, UR4, PT ;  /* 0x0000000403007c0c */ /* 0x000fda000bf06270 */
[----:B------:R-:W-:Y:S05]  /*0070*/  @P0 EXIT ;  /* 0x000000000000094d */ /* 0x000fea0003800000 */
[----:B------:R-:W0:Y:S01]  /*0080*/  LDC.64 R6, c[0x0][0x248] ;  /* 0x00009200ff067b82 */ /* 0x000e220000000a00 */
[----:B------:R-:W-:Y:S01]  /*0090*/  LOP3.LUT R8, R0, 0x7, RZ, 0xc0, !PT ;  /* 0x0000000700087812 */ /* 0x000fe200078ec0ff */
[----:B------:R-:W-:Y:S01]  /*00a0*/  ULDC.64 UR6, c[0x0][0x208] ;  /* 0x0000820000067ab9 */ /* 0x000fe20000000a00 */
[----:B------:R-:W-:Y:S02]  /*00b0*/  LOP3.LUT R9, R2, 0x1f, RZ, 0xc0, !PT ;  /* 0x0000001f02097812 */ /* 0x000fe400078ec0ff */
[----:B------:R-:W-:-:S03]  /*00c0*/  SHF.L.U32 R8, R8, 0x7, RZ ;  /* 0x0000000708087819 */ /* 0x000fc600000006ff */
[----:B------:R-:W1:Y:S01]  /*00d0*/  LDC.64 R4, c[0x0][0x240] ;  /* 0x00009000ff047b82 */ /* 0x000e620000000a00 */
[----:B------:R-:W-:-:S04]  /*00e0*/  LOP3.LUT R9, R8, 0x380, R9, 0xe2, !PT ;  /* 0x0000038008097812 */ /* 0x000fc800078ee209 */
[----:B------:R-:W-:-:S05]  /*00f0*/  LOP3.LUT R9, R9, 0x60, R2, 0xf8, !PT ;  /* 0x0000006009097812 */ /* 0x000fca00078ef802 */
[----:B0-----:R-:W-:-:S05]  /*0100*/  IMAD.WIDE.U32 R6, R9, 0x8, R6 ;  /* 0x0000000809067825 */ /* 0x001fca00078e0006 */
[----:B------:R-:W5:Y:S01]  /*0110*/  LDG.E.64 R112, desc[UR6][R6.64] ;  /* 0x0000000606707981 */ /* 0x000f62000c1e1b00 */
[----:B-1----:R-:W-:-:S03]  /*0120*/  IMAD.WIDE.U32 R4, R9, 0x8, R4 ;  /* 0x0000000809047825 */ /* 0x002fc600078e0004 */
[----:B------:R-:W5:Y:S04]  /*0130*/  LDG.E.64 R114, desc[UR6][R6.64+0x2000] ;  /* 0x0020000606727981 */ /* 0x000f68000c1e1b00 */
        /* <DEDUP_REMOVED lines=13> */
[----:B------:R-:W5:Y:S01]  /*0210*/  LDG.E.64 R142, desc[UR6][R6.64+0x1e000] ;  /* 0x01e00006068e7981 */ /* 0x000f62000c1e1b00 */
[----:B------:R-:W-:-:S03]  /*0220*/  HFMA2.MMA R13, -RZ, RZ, 0, 5.9604644775390625e-08 ;  /* 0x00000001ff0d7435 */ /* 0x000fc600000001ff */
        /* <DEDUP_REMOVED lines=15> */
[----:B------:R0:W5:Y:S02]  /*0320*/  LDG.E.64 R110, desc[UR6][R4.64+0x1e000] ;  /* 0x01e00006046e7981 */ /* 0x000164000c1e1b00 */
[----:B0-----:R-:W-:Y:S01]  /*0330*/  MOV R4, R3 ;  /* 0x0000000300047202 */ /* 0x001fe20000000f00 */
[----:B------:R-:W-:-:S11]  /*0340*/  HFMA2.MMA R3, -RZ, RZ, 0, 0 ;  /* 0x00000000ff037435 */ /* 0x000fd600000001ff */
.L_x_3:
[----:B-1----:R-:W0:Y:S01]  /*0350*/  LDC.64 R14, c[0x0][0x220] ;  /* 0x00008800ff0e7b82 */ /* 0x002e220000000a00 */
[----:B------:R-:W-:Y:S02]  /*0360*/  LOP3.LUT R148, R0, 0x7, RZ, 0xc0, !PT ;  /* 0x0000000700947812 */ /* 0x000fe400078ec0ff */
[----:B------:R-:W-:Y:S02]  /*0370*/  LOP3.LUT R147, R2, 0x1f, RZ, 0xc0, !PT ;  /* 0x0000001f02937812 */ /* 0x000fe400078ec0ff */
[----:B------:R-:W-:Y:S02]  /*0380*/  SHF.L.U32 R6, R148, 0x7, RZ ;  /* 0x0000000794067819 */ /* 0x000fe400000006ff */
[----:B------:R-:W-:Y:S02]  /*0390*/  SHF.L.U32 R8, R4, 0xe, RZ ;  /* 0x0000000e04087819 */ /* 0x000fe400000006ff */
[----:B------:R-:W-:-:S04]  /*03a0*/  LOP3.LUT R5, R6, 0x380, R147, 0xe2, !PT ;  /* 0x0000038006057812 */ /* 0x000fc800078ee293 */
[----:B------:R-:W-:-:S04]  /*03b0*/  LOP3.LUT R5, R5, 0x60, R2, 0xf8, !PT ;  /* 0x0000006005057812 */ /* 0x000fc800078ef802 */
[----:B------:R-:W-:-:S05]  /*03c0*/  LOP3.LUT R8, R8, R5, RZ, 0xfc, !PT ;  /* 0x0000000508087212 */ /* 0x000fca00078efcff */
[C---:B0-----:R-:W-:Y:S01]  /*03d0*/  IMAD.WIDE.U32 R16, R8.reuse, 0x10, R14 ;  /* 0x0000001008107825 */ /* 0x041fe200078e000e */
[----:B------:R-:W-:-:S05]  /*03e0*/  IADD3 R5, R8, 0x400, RZ ;  /* 0x0000040008057810 */ /* 0x000fca0007ffe0ff */
[----:B------:R-:W2:Y:S01]  /*03f0*/  LDG.E.128 R16, desc[UR6][R16.64] ;  /* 0x0000000610107981 */ /* 0x000ea2000c1e1d00 */
[----:B------:R-:W-:Y:S01]  /*0400*/  IMAD.WIDE.U32 R36, R5, 0x10, R14 ;  /* 0x0000001005247825 */ /* 0x000fe200078e000e */
[----:B------:R-:W-:-:S05]  /*0410*/  IADD3 R10, R8, 0x800, RZ ;  /* 0x00000800080a7810 */ /* 0x000fca0007ffe0ff */
[----:B------:R-:W3:Y:S01]  /*0420*/  LDG.E.128 R36, desc[UR6][R36.64] ;  /* 0x0000000624247981 */ /* 0x000ee2000c1e1d00 */
[----:B------:R-:W-:Y:S01]  /*0430*/  IMAD.WIDE.U32 R40, R10, 0x10, R14 ;  /* 0x000000100a287825 */ /* 0x000fe200078e000e */
[----:B------:R-:W-:-:S05]  /*0440*/  IADD3 R11, R8, 0xc00, RZ ;  /* 0x00000c00080b7810 */ /* 0x000fca0007ffe0ff */
[----:B------:R-:W4:Y:S01]  /*0450*/  LDG.E.128 R40, desc[UR6][R40.64] ;  /* 0x0000000628287981 */ /* 0x000f22000c1e1d00 */
[----:B------:R-:W-:Y:S01]  /*0460*/  IMAD.WIDE.U32 R44, R11, 0x10, R14 ;  /* 0x000000100b2c7825 */ /* 0x000fe200078e000e */
[----:B------:R-:W-:-:S05]  /*0470*/  LOP3.LUT R49, R8, 0x1000, RZ, 0xfc, !PT ;  /* 0x0000100008317812 */ /* 0x000fca00078efcff */
[----:B------:R-:W4:Y:S01]  /*0480*/  LDG.E.128 R44, desc[UR6][R44.64] ;  /* 0x000000062c2c7981 */ /* 0x000f22000c1e1d00 */
[----:B------:R-:W-:Y:S01]  /*0490*/  IMAD.WIDE.U32 R48, R49, 0x10, R14 ;  /* 0x0000001031307825 */ /* 0x000fe200078e000e */
[----:B------:R-:W-:-:S05]  /*04a0*/  IADD3 R12, R8, 0x1400, RZ ;  /* 0x00001400080c7810 */ /* 0x000fca0007ffe0ff */
        /* <DEDUP_REMOVED lines=31> */
[----:B------:R-:W-:-:S06]  /*06a0*/  IMAD.WIDE.U32 R92, R9, 0x10, R14 ;  /* 0x00000010095c7825 */ /* 0x000fcc00078e000e */
[----:B------:R-:W4:Y:S01]  /*06b0*/  LDG.E.128 R92, desc[UR6][R92.64] ;  /* 0x000000065c5c7981 */ /* 0x000f22000c1e1d00 */
[----:B------:R-:W-:Y:S01]  /*06c0*/  LOP3.LUT P0, RZ, R13, 0xff, RZ, 0xc0, !PT ;  /* 0x000000ff0dff7812 */ /* 0x000fe2000780c0ff */
[----:B------:R-:W-:Y:S01]  /*06d0*/  UMOV UR4, 0xffffffff ;  /* 0xffffffff00047882 */ /* 0x000fe20000000000 */
[----:B------:R-:W-:Y:S02]  /*06e0*/  SHF.R.U32.HI R146, RZ, 0x5, R2 ;  /* 0x00000005ff927819 */ /* 0x000fe40000011602 */
[----:B------:R-:W-:Y:S02]  /*06f0*/  ISETP.NE.AND P1, PT, R147, RZ, PT ;  /* 0x000000ff9300720c */ /* 0x000fe40003f25270 */
[----:B------:R-:W-:Y:S02]  /*0700*/  LOP3.LUT R144, R146, 0x7fffffc, RZ, 0xc0, !PT ;  /* 0x07fffffc92907812 */ /* 0x000fe400078ec0ff */
[----:B------:R-:W-:-:S05]  /*0710*/  SHF.R.U32.HI R149, RZ, 0x3, R0 ;  /* 0x00000003ff957819 */ /* 0x000fca0000011600 */
[----:B------:R-:W-:Y:S01]  /*0720*/  @!P0 IADD3 R144, R144, 0x4, RZ ;  /* 0x0000000490908810 */ /* 0x000fe20007ffe0ff */
[----:B--2---:R-:W-:-:S04]  /*0730*/  FADD.FTZ R14, RZ, R16 ;  /* 0x00000010ff0e7221 */ /* 0x004fc80000010000 */
[----:B------:R-:W-:-:S04]  /*0740*/  FADD.FTZ R15, R17, R14 ;  /* 0x0000000e110f7221 */ /* 0x000fc80000010000 */
[----:B------:R-:W-:-:S04]  /*0750*/  FADD.FTZ R14, R18, R15 ;  /* 0x0000000f120e7221 */ /* 0x000fc80000010000 */
[----:B------:R-:W-:-:S04]  /*0760*/  FADD.FTZ R15, R19, R14 ;  /* 0x0000000e130f7221 */ /* 0x000fc80000010000 */
[----:B---3--:R-:W-:-:S04]  /*0770*/  FADD.FTZ R14, R36, R15 ;  /* 0x0000000f240e7221 */ /* 0x008fc80000010000 */
[----:B------:R-:W-:-:S04]  /*0780*/  FADD.FTZ R15, R37, R14 ;  /* 0x0000000e250f7221 */ /* 0x000fc80000010000 */
[----:B------:R-:W-:-:S04]  /*0790*/  FADD.FTZ R14, R38, R15 ;  /* 0x0000000f260e7221 */ /* 0x000fc80000010000 */
[----:B------:R-:W-:-:S04]  /*07a0*/  FADD.FTZ R15, R39, R14 ;  /* 0x0000000e270f7221 */ /* 0x000fc80000010000 */
[----:B----4-:R-:W-:-:S04]  /*07b0*/  FADD.FTZ R14, R40, R15 ;  /* 0x0000000f280e7221 */ /* 0x010fc80000010000 */
[----:B------:R-:W-:-:S04]  /*07c0*/  FADD.FTZ R15, R41, R14 ;  /* 0x0000000e290f7221 */ /* 0x000fc80000010000 */
        /* <DEDUP_REMOVED lines=53> */
[----:B------:R-:W-:Y:S01]  /*0b20*/  FADD.FTZ R13, R95, R14 ;  /* 0x0000000e5f0d7221 */ /* 0x000fe20000010000 */
[----:B------:R-:W-:Y:S06]  /*0b30*/  BRA.DIV UR4, `(.L_x_0) ;  /* 0x0000003204887947 */ /* 0x000fec000b800000 */
[----:B------:R-:W0:Y:S02]  /*0b40*/  SHFL.BFLY PT, R14, R13, 0x1, 0x1f ;  /* 0x0c201f000d0e7f89 */ /* 0x000e2400000e0000 */
[----:B0-----:R-:W-:-:S05]  /*0b50*/  FADD.FTZ R15, R13, R14 ;  /* 0x0000000e0d0f7221 */ /* 0x001fca0000010000 */
[----:B------:R-:W0:Y:S02]  /*0b60*/  SHFL.BFLY PT, R14, R15, 0x2, 0x1f ;  /* 0x0c401f000f0e7f89 */ /* 0x000e2400000e0000 */
[----:B0-----:R-:W-:-:S05]  /*0b70*/  FADD.FTZ R145, R15, R14 ;  /* 0x0000000e0f917221 */ /* 0x001fca0000010000 */
[----:B------:R-:W0:Y:S02]  /*0b80*/  SHFL.BFLY PT, R14, R145, 0x4, 0x1f ;  /* 0x0c801f00910e7f89 */ /* 0x000e2400000e0000 */
[----:B0-----:R-:W-:-:S05]  /*0b90*/  FADD.FTZ R150, R145, R14 ;  /* 0x0000000e91967221 */ /* 0x001fca0000010000 */
[----:B------:R-:W0:Y:S02]  /*0ba0*/  SHFL.BFLY PT, R151, R150, 0x8, 0x1f ;  /* 0x0d001f0096977f89 */ /* 0x000e2400000e0000 */
[----:B0-----:R-:W-:-:S05]  /*0bb0*/  FADD.FTZ R151, R150, R151 ;  /* 0x0000009796977221 */ /* 0x001fca0000010000 */
[----:B------:R-:W0:Y:S02]  /*0bc0*/  SHFL.BFLY PT, R14, R151, 0x10, 0x1f ;  /* 0x0e001f00970e7f89 */ /* 0x000e2400000e0000 */
[----:B0-----:R-:W-:-:S04]  /*0bd0*/  FADD.FTZ R14, R151, R14 ;  /* 0x0000000e970e7221 */ /* 0x001fc80000010000 */
[----:B------:R-:W-:-:S04]  /*0be0*/  FMUL.FTZ R14, R14, 0.00048828125 ;  /* 0x3a0000000e0e7820 */ /* 0x000fc80000410000 */
[--C-:B------:R-:W-:Y:S01]  /*0bf0*/  FADD.FTZ R13, R16, -R14.reuse ;  /* 0x8000000e100d7221 */ /* 0x100fe20000010000 */
[--C-:B------:R-:W-:Y:S01]  /*0c00*/  FADD.FTZ R152, R17, -R14.reuse ;  /* 0x8000000e11987221 */ /* 0x100fe20000010000 */
[--C-:B------:R-:W-:Y:S01]  /*0c10*/  FADD.FTZ R154, R18, -R14.reuse ;  /* 0x8000000e129a7221 */ /* 0x100fe20000010000 */
[----:B------:R-:W-:Y:S01]  /*0c20*/  FADD.FTZ R150, R36, -R14 ;  /* 0x8000000e24967221 */ /* 0x000fe20000010000 */
[----:B------:R-:W-:-:S04]  /*0c30*/  FFMA.FTZ R13, R13, R13, RZ ;  /* 0x0000000d0d0d7223 */ /* 0x000fc800000100ff */
[----:B------:R-:W-:Y:S01]  /*0c40*/  FFMA.FTZ R13, R152, R152, R13 ;  /* 0x00000098980d7223 */ /* 0x000fe2000001000d */
[----:B------:R-:W-:-:S03]  /*0c50*/  FADD.FTZ R152, R19, -R14 ;  /* 0x8000000e13987221 */ /* 0x000fc60000010000 */
[----:B------:R-:W-:-:S04]  /*0c60*/  FFMA.FTZ R13, R154, R154, R13 ;  /* 0x0000009a9a0d7223 */ /* 0x000fc8000001000d */
[----:B------:R-:W-:Y:S01]  /*0c70*/  FFMA.FTZ R13, R152, R152, R13 ;  /* 0x00000098980d7223 */ /* 0x000fe2000001000d */
[----:B------:R-:W-:-:S03]  /*0c80*/  FADD.FTZ R152, R37, -R14 ;  /* 0x8000000e25987221 */ /* 0x000fc60000010000 */
        /* <DEDUP_REMOVED lines=116> */
[----:B------:R-:W-:-:S04]  /*13d0*/  FFMA.FTZ R13, R150, R150, R13 ;  /* 0x00000096960d7223 */ /* 0x000fc8000001000d */
[----:B------:R-:W-:-:S05]  /*13e0*/  FFMA.FTZ R13, R152, R152, R13 ;  /* 0x00000098980d7223 */ /* 0x000fca000001000d */
        /* <DEDUP_REMOVED lines=8> */
[----:B------:R0:W1:Y:S02]  /*1470*/  SHFL.BFLY PT, R154, R145, 0x10, 0x1f ;  /* 0x0e001f00919a7f89 */ /* 0x00006400000e0000 */
.L_x_14:
[----:B------:R-:W2:Y:S01]  /*1480*/  @!P1 S2R R150, SR_CgaCtaId ;  /* 0x0000000000969919 */ /* 0x000ea20000008800 */
[----:B-1----:R-:W-:Y:S01]  /*1490*/  FADD.FTZ R15, R145, R154 ;  /* 0x0000009a910f7221 */ /* 0x002fe20000010000 */
[----:B0-----:R-:W-:Y:S01]  /*14a0*/  @!P1 MOV R145, 0x400 ;  /* 0x0000040000919802 */ /* 0x001fe20000000f00 */
[----:B------:R-:W-:Y:S05]  /*14b0*/  WARPSYNC.ALL ;  /* 0x0000000000007948 */ /* 0x000fea0003800000 */
[----:B------:R-:W-:Y:S02]  /*14c0*/  LOP3.LUT R13, R146, 0x3, RZ, 0xc0, !PT ;  /* 0x00000003920d7812 */ /* 0x000fe400078ec0ff */
[----:B--2---:R-:W-:-:S02]  /*14d0*/  @!P1 LEA R150, R150, R145, 0x18 ;  /* 0x0000009196969211 */ /* 0x004fc400078ec0ff */
[----:B------:R-:W-:-:S04]  /*14e0*/  @!P1 IADD3 R145, R144, R13, RZ ;  /* 0x0000000d90919210 */ /* 0x000fc80007ffe0ff */
[----:B------:R-:W-:-:S05]  /*14f0*/  @!P1 LEA R145, R145, R150, 0x3 ;  /* 0x0000009691919211 */ /* 0x000fca00078e18ff */
[----:B------:R0:W-:Y:S01]  /*1500*/  @!P1 STS.64 [R145], R14 ;  /* 0x0000000e91009388 */ /* 0x0001e20000000a00 */
[----:B------:R-:W-:-:S13]  /*1510*/  ISETP.GT.U32.AND P1, PT, R147, 0x3, PT ;  /* 0x000000039300780c */ /* 0x000fda0003f24070 */
[----:B0-----:R-:W0:Y:S01]  /*1520*/  @!P1 S2R R15, SR_CgaCtaId ;  /* 0x00000000000f9919 */ /* 0x001e220000008800 */
[----:B------:R-:W-:Y:S01]  /*1530*/  @!P1 MOV R14, 0x400 ;  /* 0x00000400000e9802 */ /* 0x000fe20000000f00 */
[----:B------:R-:W-:Y:S01]  /*1540*/  ULDC UR5, c[0x0][0x210] ;  /* 0x0000840000057ab9 */ /* 0x000fe20000000800 */
[----:B------:R-:W-:Y:S01]  /*1550*/  @!P1 IADD3 R144, R147, R144, RZ ;  /* 0x0000009093909210 */ /* 0x000fe20007ffe0ff */
[----:B------:R-:W-:Y:S01]  /*1560*/  USHF.L.U32 UR4, UR5, 0x3, URZ ;  /* 0x0000000305047899 */ /* 0x000fe2000800063f */
[----:B0-----:R-:W-:Y:S02]  /*1570*/  @!P1 LEA R145, R15, R14, 0x18 ;  /* 0x0000000e0f919211 */ /* 0x001fe400078ec0ff */
[----:B------:R-:W-:Y:S02]  /*1580*/  CS2R R14, SRZ ;  /* 0x00000000000e7805 */ /* 0x000fe4000001ff00 */
[----:B------:R-:W-:Y:S01]  /*1590*/  @!P1 LEA R150, R144, R145, 0x3 ;  /* 0x0000009190969211 */ /* 0x000fe200078e18ff */
[----:B------:R-:W-:Y:S01]  /*15a0*/  BAR.SYNC.DEFER_BLOCKING 0x0 ;  /* 0x0000000000007b1d */ /* 0x000fe20000010000 */
[----:B------:R-:W-:-:S02]  /*15b0*/  MOV R145, RZ ;  /* 0x000000ff00917202 */ /* 0x000fc40000000f00 */
[----:B------:R-:W-:-:S05]  /*15c0*/  @!P1 MOV R145, 0x45000000 ;  /* 0x4500000000919802 */ /* 0x000fca0000000f00 */
[----:B------:R-:W0:Y:S04]  /*15d0*/  SHFL.DOWN PT, R152, R145, 0x2, 0x1f ;  /* 0x08401f0091987f89 */ /* 0x000e2800000e0000 */
[----:B------:R-:W1:Y:S01]  /*15e0*/  @!P1 LDS.64 R14, [R150] ;  /* 0x00000000960e9984 */ /* 0x000e620000000a00 */
[----:B------:R-:W-:Y:S01]  /*15f0*/  LOP3.LUT P1, RZ, R13, 0x1f, R2, 0xf8, !PT ;  /* 0x0000001f0dff7812 */ /* 0x000fe2000782f802 */
[----:B0-----:R-:W-:-:S04]  /*1600*/  FADD.FTZ R144, R152, R145 ;  /* 0x0000009198907221 */ /* 0x001fc80000010000 */
[----:B------:R-:W0:Y:S01]  /*1610*/  MUFU.RCP R153, R144 ;  /* 0x0000009000997308 */ /* 0x000e220000001000 */
[----:B-1----:R-:W1:Y:S04]  /*1620*/  SHFL.DOWN PT, R151, R14, 0x2, 0x1f ;  /* 0x08401f000e977f89 */ /* 0x002e6800000e0000 */
[----:B------:R-:W2:Y:S01]  /*1630*/  SHFL.DOWN PT, R154, R15, 0x2, 0x1f ;  /* 0x08401f000f9a7f89 */ /* 0x000ea200000e0000 */
[----:B-1----:R-:W-:Y:S01]  /*1640*/  FADD.FTZ R155, -R151, R14 ;  /* 0x0000000e979b7221 */ /* 0x002fe20000010100 */
[----:B------:R-:W-:-:S03]  /*1650*/  FMUL.FTZ R158, R152, R151 ;  /* 0x00000097989e7220 */ /* 0x000fc60000410000 */
[----:B------:R-:W-:Y:S01]  /*1660*/  FMUL.FTZ R156, R155, R155 ;  /* 0x0000009b9b9c7220 */ /* 0x000fe20000410000 */
[----:B------:R-:W-:Y:S01]  /*1670*/  FFMA.FTZ R158, R145, R14, R158 ;  /* 0x0000000e919e7223 */ /* 0x000fe2000001009e */
[----:B------:R-:W1:Y:S01]  /*1680*/  SHFL.DOWN PT, R155, R144, 0x1, 0x1f ;  /* 0x08201f00909b7f89 */ /* 0x000e6200000e0000 */
[----:B--2---:R-:W-:Y:S01]  /*1690*/  FADD.FTZ R154, R154, R15 ;  /* 0x0000000f9a9a7221 */ /* 0x004fe20000010000 */
[----:B------:R-:W-:Y:S01]  /*16a0*/  FMUL.FTZ R151, R156, R145 ;  /* 0x000000919c977220 */ /* 0x000fe20000410000 */
[----:B0-----:R-:W-:-:S03]  /*16b0*/  FMUL.FTZ R145, R153, R158 ;  /* 0x0000009e99917220 */ /* 0x001fc60000410000 */
[----:B------:R-:W-:Y:S02]  /*16c0*/  FMUL.FTZ R151, R152, R151 ;  /* 0x0000009798977220 */ /* 0x000fe40000410000 */
[----:B------:R-:W0:Y:S02]  /*16d0*/  SHFL.DOWN PT, R14, R145, 0x1, 0x1f ;  /* 0x08201f00910e7f89 */ /* 0x000e2400000e0000 */
[----:B------:R-:W-:-:S05]  /*16e0*/  FFMA.FTZ R151, R153, R151, R154 ;  /* 0x0000009799977223 */ /* 0x000fca000001009a */
[----:B------:R-:W2:Y:S01]  /*16f0*/  SHFL.DOWN PT, R150, R151, 0x1, 0x1f ;  /* 0x08201f0097967f89 */ /* 0x000ea200000e0000 */
[----:B-1----:R-:W-:-:S06]  /*1700*/  FADD.FTZ R13, R144, R155 ;  /* 0x0000009b900d7221 */ /* 0x002fcc0000010000 */
[----:B------:R-:W1:Y:S01]  /*1710*/  MUFU.RCP R13, R13 ;  /* 0x0000000d000d7308 */ /* 0x000e620000001000 */
[----:B0-----:R-:W-:-:S04]  /*1720*/  FADD.FTZ R15, R145, -R14 ;  /* 0x8000000e910f7221 */ /* 0x001fc80000010000 */
[----:B------:R-:W-:Y:S01]  /*1730*/  FMUL.FTZ R15, R15, R15 ;  /* 0x0000000f0f0f7220 */ /* 0x000fe20000410000 */
[----:B--2---:R-:W-:-:S03]  /*1740*/  FADD.FTZ R150, R151, R150 ;  /* 0x0000009697967221 */ /* 0x004fc60000010000 */
[----:B------:R-:W-:Y:S01]  /*1750*/  FMUL.FTZ R152, R144, R15 ;  /* 0x0000000f90987220 */ /* 0x000fe20000410000 */
[----:B------:R-:W-:-:S03]  /*1760*/  FMUL.FTZ R15, R155, R14 ;  /* 0x0000000e9b0f7220 */ /* 0x000fc60000410000 */
[----:B------:R-:W-:Y:S01]  /*1770*/  FMUL.FTZ R152, R155, R152 ;  /* 0x000000989b987220 */ /* 0x000fe20000410000 */
[----:B------:R-:W-:Y:S02]  /*1780*/  FFMA.FTZ R144, R144, R145, R15 ;  /* 0x0000009190907223 */ /* 0x000fe4000001000f */
[----:B------:R-:W0:Y:S01]  /*1790*/  @!P1 LDC.64 R14, c[0x0][0x250] ;  /* 0x00009400ff0e9b82 */ /* 0x000e220000000a00 */
[C---:B-1----:R-:W-:Y:S01]  /*17a0*/  FFMA.FTZ R145, R13.reuse, R152, R150 ;  /* 0x000000980d917223 */ /* 0x042fe20000010096 */
[----:B------:R-:W-:Y:S01]  /*17b0*/  FMUL.FTZ R144, R13, R144 ;  /* 0x000000900d907220 */ /* 0x000fe20000410000 */
[----:B------:R-:W-:-:S04]  /*17c0*/  LOP3.LUT R13, R3, 0x1, RZ, 0xc0, !PT ;  /* 0x00000001030d7812 */ /* 0x000fc800078ec0ff */
[----:B------:R-:W-:Y:S01]  /*17d0*/  IADD3 R152, -R13, RZ, RZ ;  /* 0x000000ff0d987210 */ /* 0x000fe20007ffe1ff */
[----:B------:R-:W-:Y:S01]  /*17e0*/  SHFL.IDX PT, R144, R144, RZ, 0x1f ;  /* 0x00001fff90907589 */ /* 0x000fe200000e0000 */
[----:B------:R-:W-:Y:S02]  /*17f0*/  LEA.HI R13, R2, R149, RZ, 0x19 ;  /* 0x00000095020d7211 */ /* 0x000fe400078fc8ff */
[----:B------:R-:W-:Y:S01]  /*1800*/  LOP3.LUT R150, R152, UR4, RZ, 0xc0, !PT ;  /* 0x0000000498967c12 */ /* 0x000fe2000f8ec0ff */
[----:B------:R-:W1:Y:S03]  /*1810*/  SHFL.IDX PT, R145, R145, RZ, 0x1f ;  /* 0x00001fff91917589 */ /* 0x000e6600000e0000 */
[----:B------:R-:W-:-:S04]  /*1820*/  LEA R150, P3, R13, R150, 0x3 ;  /* 0x000000960d967211 */ /* 0x000fc800078618ff */
[----:B------:R-:W-:Y:S02]  /*1830*/  @!P1 IADD3 R148, P2, R148, R150, RZ ;  /* 0x0000009694949210 */ /* 0x000fe40007f5e0ff */
[----:B------:R-:W-:Y:S02]  /*1840*/  IADD3.X R13, RZ, RZ, RZ, P3, !PT ;  /* 0x000000ffff0d7210 */ /* 0x000fe40001ffe4ff */
[----:B0-----:R-:W-:Y:S02]  /*1850*/  @!P1 LEA R14, P3, R148, R14, 0x3 ;  /* 0x0000000e940e9211 */ /* 0x001fe400078618ff */
[----:B------:R-:W-:-:S04]  /*1860*/  @!P1 IADD3.X R151, RZ, R13, RZ, P2, !PT ;  /* 0x0000000dff979210 */ /* 0x000fc800017fe4ff */
[----:B------:R-:W-:-:S05]  /*1870*/  @!P1 LEA.HI.X R15, R148, R15, R151, 0x3, P3 ;  /* 0x0000000f940f9211 */ /* 0x000fca00018f1c97 */
[----:B-1----:R0:W-:Y:S01]  /*1880*/  @!P1 STG.E.64 desc[UR6][R14.64], R144 ;  /* 0x000000900e009986 */ /* 0x0021e2000c101b06 */
[----:B------:R-:W-:-:S13]  /*1890*/  ISETP.NE.AND P1, PT, R2, RZ, PT ;  /* 0x000000ff0200720c */ /* 0x000fda0003f25270 */
[----:B0-----:R-:W-:Y:S05]  /*18a0*/  @P1 BRA `(.L_x_1) ;  /* 0x0000000000501947 */ /* 0x001fea0003800000 */
[----:B------:R-:W-:Y:S01]  /*18b0*/  LOP3.LUT R14, R152, UR5, RZ, 0xc0, !PT ;  /* 0x00000005980e7c12 */ /* 0x000fe2000f8ec0ff */
[----:B------:R-:W-:Y:S01]  /*18c0*/  HFMA2.MMA R145, -RZ, RZ, 0, 5.9604644775390625e-08 ;  /* 0x00000001ff917435 */ /* 0x000fe200000001ff */
[----:B------:R-:W-:Y:S01]  /*18d0*/  ULDC.64 UR8, c[0x0][0x258] ;  /* 0x0000960000087ab9 */ /* 0x000fe20000000a00 */
[----:B------:R-:W-:Y:S02]  /*18e0*/  LOP3.LUT P1, RZ, R3, 0x2, RZ, 0xc0, !PT ;  /* 0x0000000203ff7812 */ /* 0x000fe4000782c0ff */
[----:B------:R-:W-:-:S04]  /*18f0*/  IADD3 R149, P2, R149, R14, RZ ;  /* 0x0000000e95957210 */ /* 0x000fc80007f5e0ff */
[----:B------:R-:W-:Y:S02]  /*1900*/  LEA.HI.X.SX32 R144, R14, RZ, 0x1, P2 ;  /* 0x000000ff0e907211 */ /* 0x000fe400010f0eff */
[----:B------:R-:W-:Y:S02]  /*1910*/  LEA R14, P2, R149, UR8, 0x2 ;  /* 0x00000008950e7c11 */ /* 0x000fe4000f8410ff */
[----:B------:R-:W-:Y:S02]  /*1920*/  SEL R145, R145, 0xffffffff, !P1 ;  /* 0xffffffff91917807 */ /* 0x000fe40004800000 */
[----:B------:R-:W-:Y:S01]  /*1930*/  LEA.HI.X R15, R149, UR9, R144, 0x2, P2 ;  /* 0x00000009950f7c11 */ /* 0x000fe200090f1490 */
[----:B------:R-:W-:Y:S06]  /*1940*/  MEMBAR.ALL.GPU ;  /* 0x0000000000007992 */ /* 0x000fec000000a000 */
[----:B------:R-:W-:-:S00]  /*1950*/  ERRBAR ;  /* 0x00000000000079ab */ /* 0x000fc00000000000 */
[----:B------:R-:W-:Y:S06]  /*1960*/  CGAERRBAR ;  /* 0x00000000000075ab */ /* 0x000fec0000000000 */
[----:B------:R0:W-:Y:S01]  /*1970*/  REDG.E.ADD.S32.STRONG.GPU desc[UR6][R14.64], R145 ;  /* 0x000000910e00798e */ /* 0x0001e2000c10e386 */
[----:B------:R-:W-:-:S04]  /*1980*/  SHF.L.U32 R144, R3, 0x2, RZ ;  /* 0x0000000203907819 */ /* 0x000fc800000006ff */
[----:B------:R-:W-:-:S07]  /*1990*/  LOP3.LUT R149, R144, 0x8, RZ, 0xc, !PT ;  /* 0x0000000890957812 */ /* 0x000fce00078e0cff */
.L_x_2:
[----:B------:R-:W2:Y:S04]  /*19a0*/  LDG.E.STRONG.GPU R144, desc[UR6][R14.64] ;  /* 0x000000060e907981 */ /* 0x000ea8000c1ef900 */
[----:B--2---:R-:W-:Y:S01]  /*19b0*/  CCTL.IVALL ;  /* 0x00000000ff00798f */ /* 0x004fe20002000000 */
[----:B------:R-:W-:Y:S05]  /*19c0*/  YIELD ;  /* 0x0000000000007946 */ /* 0x000fea0003800000 */
[----:B------:R-:W-:-:S13]  /*19d0*/  ISETP.NE.AND P1, PT, R144, R149, PT ;  /* 0x000000959000720c */ /* 0x000fda0003f25270 */
[----:B------:R-:W-:Y:S05]  /*19e0*/  @P1 BRA `(.L_x_2) ;  /* 0xfffffffc00ec1947 */ /* 0x000fea000383ffff */
.L_x_1:
[----:B------:R-:W-:Y:S01]  /*19f0*/  ISETP.GT.U32.AND P1, PT, R147, 0x7, PT ;  /* 0x000000079300780c */ /* 0x000fe20003f24070 */
[----:B------:R-:W-:Y:S05]  /*1a00*/  WARPSYNC.ALL ;  /* 0x0000000000007948 */ /* 0x000fea0003800000 */
[----:B------:R-:W-:Y:S01]  /*1a10*/  BAR.SYNC.DEFER_BLOCKING 0x0 ;  /* 0x0000000000007b1d */ /* 0x000fe20000010000 */
[----:B0-----:R-:W-:-:S05]  /*1a20*/  CS2R R14, SRZ ;  /* 0x00000000000e7805 */ /* 0x001fca000001ff00 */
[----:B------:R-:W-:Y:S02]  /*1a30*/  ULDC UR4, c[0x0][0x214] ;  /* 0x0000850000047ab9 */ /* 0x000fe40000000800 */
[----:B------:R-:W0:Y:S01]  /*1a40*/  @!P1 LDC.64 R144, c[0x0][0x250] ;  /* 0x00009400ff909b82 */ /* 0x000e220000000a00 */
[----:B------:R-:W-:-:S04]  /*1a50*/  @!P1 IADD3 R150, P2, R147, R150, RZ ;  /* 0x0000009693969210 */ /* 0x000fc80007f5e0ff */
[----:B------:R-:W-:Y:S02]  /*1a60*/  @!P1 IADD3.X R13, RZ, R13, RZ, P2, !PT ;  /* 0x0000000dff0d9210 */ /* 0x000fe400017fe4ff */
[----:B0-----:R-:W-:-:S04]  /*1a70*/  @!P1 LEA R148, P2, R150, R144, 0x3 ;  /* 0x0000009096949211 */ /* 0x001fc800078418ff */
[----:B------:R-:W-:-:S05]  /*1a80*/  @!P1 LEA.HI.X R149, R150, R145, R13, 0x3, P2 ;  /* 0x0000009196959211 */ /* 0x000fca00010f1c0d */
[----:B------:R-:W2:Y:S01]  /*1a90*/  @!P1 LDG.E.64 R14, desc[UR6][R148.64] ;  /* 0x00000006940e9981 */ /* 0x000ea2000c1e1b00 */
[----:B------:R-:W-:Y:S02]  /*1aa0*/  MOV R145, RZ ;  /* 0x000000ff00917202 */ /* 0x000fe40000000f00 */
[----:B------:R-:W-:Y:S02]  /*1ab0*/  @!P1 MOV R145, 0x46000000 ;  /* 0x4600000000919802 */ /* 0x000fe40000000f00 */
[----:B------:R-:W-:Y:S02]  /*1ac0*/  LOP3.LUT R147, R147, 0x7, R0, 0xf8, !PT ;  /* 0x0000000793937812 */ /* 0x000fe400078ef800 */
[----:B------:R-:W-:Y:S01]  /*1ad0*/  IADD3 R3, R3, 0x1, RZ ;  /* 0x0000000103037810 */ /* 0x000fe20007ffe0ff */
[----:B------:R-:W0:Y:S01]  /*1ae0*/  SHFL.DOWN PT, R150, R145, 0x4, 0x1f ;  /* 0x08801f0091967f89 */ /* 0x000e2200000e0000 */
[----:B------:R-:W-:Y:S02]  /*1af0*/  LOP3.LUT P1, RZ, R147, 0x3, R146, 0xf8, !PT ;  /* 0x0000000393ff7812 */ /* 0x000fe4000782f892 */
[----:B-----5:R-:W-:-:S02]  /*1b00*/  SHF.R.U64 R147, R116, 0x10, R117 ;  /* 0x0000001074937819 */ /* 0x020fc40000001275 */
[----:B------:R-:W-:Y:S01]  /*1b10*/  LOP3.LUT R3, R3, 0x3, RZ, 0xc0, !PT ;  /* 0x0000000303037812 */ /* 0x000fe200078ec0ff */
[----:B0-----:R-:W-:-:S04]  /*1b20*/  FADD.FTZ R144, R150, R145 ;  /* 0x0000009196907221 */ /* 0x001fc80000010000 */
[----:B------:R-:W0:Y:S01]  /*1b30*/  MUFU.RCP R152, R144 ;  /* 0x0000009000987308 */ /* 0x000e220000001000 */
[----:B------:R-:W-:Y:S04]  /*1b40*/  SHFL.DOWN PT, R13, R144, 0x2, 0x1f ;  /* 0x08401f00900d7f89 */ /* 0x000fe800000e0000 */
[----:B--2---:R-:W1:Y:S04]  /*1b50*/  SHFL.DOWN PT, R151, R14, 0x4, 0x1f ;  /* 0x08801f000e977f89 */ /* 0x004e6800000e0000 */
[----:B------:R-:W2:Y:S01]  /*1b60*/  SHFL.DOWN PT, R148, R15, 0x4, 0x1f ;  /* 0x08801f000f947f89 */ /* 0x000ea200000e0000 */
[----:B-1----:R-:W-:Y:S01]  /*1b70*/  FMUL.FTZ R154, R150, R151 ;  /* 0x00000097969a7220 */ /* 0x002fe20000410000 */
[----:B------:R-:W-:-:S03]  /*1b80*/  FADD.FTZ R151, -R151, R14 ;  /* 0x0000000e97977221 */ /* 0x000fc60000010100 */
[----:B------:R-:W-:Y:S01]  /*1b90*/  FFMA.FTZ R153, R145, R14, R154 ;  /* 0x0000000e91997223 */ /* 0x000fe2000001009a */
[----:B------:R-:W-:Y:S01]  /*1ba0*/  FMUL.FTZ R154, R151, R151 ;  /* 0x00000097979a7220 */ /* 0x000fe20000410000 */
[----:B------:R-:W-:Y:S01]  /*1bb0*/  FADD.FTZ R14, R144, R13 ;  /* 0x0000000d900e7221 */ /* 0x000fe20000010000 */
[----:B--2---:R-:W-:Y:S01]  /*1bc0*/  FADD.FTZ R149, R148, R15 ;  /* 0x0000000f94957221 */ /* 0x004fe20000010000 */
[----:B0-----:R-:W-:Y:S01]  /*1bd0*/  FMUL.FTZ R153, R152, R153 ;  /* 0x0000009998997220 */ /* 0x001fe20000410000 */
[----:B------:R-:W-:-:S04]  /*1be0*/  FMUL.FTZ R145, R154, R145 ;  /* 0x000000919a917220 */ /* 0x000fc80000410000 */
[----:B------:R-:W0:Y:S01]  /*1bf0*/  SHFL.DOWN PT, R156, R153, 0x2, 0x1f ;  /* 0x08401f00999c7f89 */ /* 0x000e2200000e0000 */
[----:B------:R-:W-:Y:S02]  /*1c00*/  FMUL.FTZ R150, R150, R145 ;  /* 0x0000009196967220 */ /* 0x000fe40000410000 */
[----:B------:R-:W1:Y:S02]  /*1c10*/  MUFU.RCP R145, R14 ;  /* 0x0000000e00917308 */ /* 0x000e640000001000 */
[----:B------:R-:W-:Y:S02]  /*1c20*/  FFMA.FTZ R150, R152, R150, R149 ;  /* 0x0000009698967223 */ /* 0x000fe40000010095 */
[----:B------:R-:W2:Y:S01]  /*1c30*/  SHFL.DOWN PT, R149, R14, 0x1, 0x1f ;  /* 0x08201f000e957f89 */ /* 0x000ea200000e0000 */
[----:B0-----:R-:W-:-:S04]  /*1c40*/  FMUL.FTZ R151, R13, R156 ;  /* 0x0000009c0d977220 */ /* 0x001fc80000410000 */
[----:B------:R-:W-:Y:S01]  /*1c50*/  FFMA.FTZ R148, R144, R153, R151 ;  /* 0x0000009990947223 */ /* 0x000fe20000010097 */
[----:B------:R-:W-:Y:S01]  /*1c60*/  FADD.FTZ R153, R153, -R156 ;  /* 0x8000009c99997221 */ /* 0x000fe20000010000 */
[----:B------:R-:W0:Y:S01]  /*1c70*/  SHFL.DOWN PT, R151, R150, 0x2, 0x1f ;  /* 0x08401f0096977f89 */ /* 0x000e2200000e0000 */
[----:B--2---:R-:W-:Y:S01]  /*1c80*/  FADD.FTZ R15, R14, R149 ;  /* 0x000000950e0f7221 */ /* 0x004fe20000010000 */
[----:B-1----:R-:W-:Y:S01]  /*1c90*/  FMUL.FTZ R155, R145, R148 ;  /* 0x00000094919b7220 */ /* 0x002fe20000410000 */
[----:B------:R-:W-:-:S04]  /*1ca0*/  FMUL.FTZ R153, R153, R153 ;  /* 0x0000009999997220 */ /* 0x000fc80000410000 */
[----:B------:R-:W1:Y:S01]  /*1cb0*/  SHFL.DOWN PT, R148, R155, 0x1, 0x1f ;  /* 0x08201f009b947f89 */ /* 0x000e6200000e0000 */
[----:B------:R-:W-:Y:S01]  /*1cc0*/  FMUL.FTZ R144, R144, R153 ;  /* 0x0000009990907220 */ /* 0x000fe20000410000 */
[----:B------:R-:W2:Y:S03]  /*1cd0*/  MUFU.RCP R15, R15 ;  /* 0x0000000f000f7308 */ /* 0x000ea60000001000 */
[----:B------:R-:W-:Y:S01]  /*1ce0*/  FMUL.FTZ R13, R13, R144 ;  /* 0x000000900d0d7220 */ /* 0x000fe20000410000 */
[----:B0-----:R-:W-:-:S04]  /*1cf0*/  FADD.FTZ R144, R150, R151 ;  /* 0x0000009796907221 */ /* 0x001fc80000010000 */
[----:B------:R-:W-:Y:S01]  /*1d00*/  FFMA.FTZ R144, R145, R13, R144 ;  /* 0x0000000d91907223 */ /* 0x000fe20000010090 */
[----:B-1----:R-:W-:Y:S01]  /*1d10*/  FMUL.FTZ R13, R149, R148 ;  /* 0x00000094950d7220 */ /* 0x002fe20000410000 */
[----:B------:R-:W-:-:S03]  /*1d20*/  FADD.FTZ R148, R155, -R148 ;  /* 0x800000949b947221 */ /* 0x000fc60000010000 */
[----:B------:R-:W0:Y:S01]  /*1d30*/  SHFL.DOWN PT, R145, R144, 0x1, 0x1f ;  /* 0x08201f0090917f89 */ /* 0x000e2200000e0000 */
[----:B------:R-:W-:Y:S01]  /*1d40*/  FFMA.FTZ R152, R14, R155, R13 ;  /* 0x0000009b0e987223 */ /* 0x000fe2000001000d */
[----:B------:R-:W-:-:S03]  /*1d50*/  FMUL.FTZ R151, R148, R148 ;  /* 0x0000009494977220 */ /* 0x000fc60000410000 */
[----:B--2---:R-:W-:Y:S01]  /*1d60*/  FMUL.FTZ R13, R15, R152 ;  /* 0x000000980f0d7220 */ /* 0x004fe20000410000 */
[----:B------:R-:W-:Y:S01]  /*1d70*/  FMUL.FTZ R148, R14, R151 ;  /* 0x000000970e947220 */ /* 0x000fe20000410000 */
[----:B------:R-:W-:-:S03]  /*1d80*/  SHF.R.U64 R151, R118, 0x10, R119 ;  /* 0x0000001076977819 */ /* 0x000fc60000001277 */
[----:B------:R-:W-:Y:S01]  /*1d90*/  FMUL.FTZ R148, R149, R148 ;  /* 0x0000009495947220 */ /* 0x000fe20000410000 */
[----:B------:R-:W1:Y:S01]  /*1da0*/  SHFL.IDX PT, R13, R13, RZ, 0x1f ;  /* 0x00001fff0d0d7589 */ /* 0x000e6200000e0000 */
[----:B------:R-:W-:Y:S01]  /*1db0*/  SHF.R.U32.HI R149, RZ, 0x10, R117 ;  /* 0x00000010ff957819 */ /* 0x000fe20000011675 */
[----:B0-----:R-:W-:Y:S01]  /*1dc0*/  FADD.FTZ R14, R144, R145 ;  /* 0x00000091900e7221 */ /* 0x001fe20000010000 */
[----:B------:R-:W-:-:S03]  /*1dd0*/  SHF.R.U32.HI R145, RZ, 0x10, R113 ;  /* 0x00000010ff917819 */ /* 0x000fc60000011671 */
[----:B------:R-:W-:Y:S01]  /*1de0*/  FFMA.FTZ R148, R15, R148, R14 ;  /* 0x000000940f947223 */ /* 0x000fe2000001000e */
[--C-:B-1----:R-:W-:Y:S01]  /*1df0*/  FADD.FTZ R14, R16, -R13.reuse ;  /* 0x8000000d100e7221 */ /* 0x102fe20000010000 */
[--C-:B------:R-:W-:Y:S01]  /*1e00*/  FADD.FTZ R15, R17, -R13.reuse ;  /* 0x8000000d110f7221 */ /* 0x100fe20000010000 */
[--C-:B------:R-:W-:Y:S01]  /*1e10*/  FADD.FTZ R16, R18, -R13.reuse ;  /* 0x8000000d12107221 */ /* 0x100fe20000010000 */
[--C-:B------:R-:W-:Y:S01]  /*1e20*/  FADD.FTZ R17, R19, -R13.reuse ;  /* 0x8000000d13117221 */ /* 0x100fe20000010000 */
[--C-:B------:R-:W-:Y:S01]  /*1e30*/  FADD.FTZ R18, R36, -R13.reuse ;  /* 0x8000000d24127221 */ /* 0x100fe20000010000 */
[----:B------:R-:W0:Y:S01]  /*1e40*/  LDC R19, c[0x0][0x260] ;  /* 0x00009800ff137b82 */ /* 0x000e220000000800 */
[----:B------:R1:W0:Y:S01]  /*1e50*/  SHFL.IDX PT, R36, R148, RZ, 0x1f ;  /* 0x00001fff94247589 */ /* 0x00022200000e0000 */
[--C-:B------:R-:W-:Y:S01]  /*1e60*/  FADD.FTZ R144, R77, -R13.reuse ;  /* 0x8000000d4d907221 */ /* 0x100fe20000010000 */
        /* <DEDUP_REMOVED lines=12> */
[--C-:B-1----:R-:W-:Y:S01]  /*1f30*/  FADD.FTZ R148, R81, -R13.reuse ;  /* 0x8000000d51947221 */ /* 0x102fe20000010000 */
        /* <DEDUP_REMOVED lines=8> */
[----:B------:R-:W-:Y:S01]  /*1fc0*/  FADD.FTZ R67, R67, -R13 ;  /* 0x8000000d43437221 */ /* 0x000fe20000010000 */
[----:B0-----:R-:W-:Y:S01]  /*1fd0*/  FFMA.FTZ R19, R36, 1.52587890625e-05, R19 ;  /* 0x3780000024137823 */ /* 0x001fe20000010013 */
[--C-:B------:R-:W-:Y:S01]  /*1fe0*/  FADD.FTZ R55, R55, -R13.reuse ;  /* 0x8000000d37377221 */ /* 0x100fe20000010000 */
[--C-:B------:R-:W-:Y:S01]  /*1ff0*/  FADD.FTZ R68, R68, -R13.reuse ;  /* 0x8000000d44447221 */ /* 0x100fe20000010000 */
[--C-:B------:R-:W-:Y:S01]  /*2000*/  FADD.FTZ R69, R69, -R13.reuse ;  /* 0x8000000d45457221 */ /* 0x100fe20000010000 */
[--C-:B------:R-:W-:Y:S01]  /*2010*/  FADD.FTZ R71, R71, -R13.reuse ;  /* 0x8000000d47477221 */ /* 0x100fe20000010000 */
[--C-:B------:R-:W-:Y:S01]  /*2020*/  FADD.FTZ R72, R72, -R13.reuse ;  /* 0x8000000d48487221 */ /* 0x100fe20000010000 */
[----:B------:R-:W0:Y:S01]  /*2030*/  MUFU.RSQ R19, R19 ;  /* 0x0000001300137308 */ /* 0x000e220000001400 */
        /* <DEDUP_REMOVED lines=9> */
[----:B------:R-:W-:Y:S01]  /*20d0*/  SHF.R.U64 R95, R20, 0x10, R21 ;  /* 0x00000010145f7819 */ /* 0x000fe20000001215 */
[--C-:B------:R-:W-:Y:S01]  /*20e0*/  FADD.FTZ R150, R83, -R13.reuse ;  /* 0x8000000d53967221 */ /* 0x100fe20000010000 */
[--C-:B------:R-:W-:Y:S01]  /*20f0*/  FADD.FTZ R84, R84, -R13.reuse ;  /* 0x8000000d54547221 */ /* 0x100fe20000010000 */
[--C-:B------:R-:W-:Y:S01]  /*2100*/  FADD.FTZ R152, R85, -R13.reuse ;  /* 0x8000000d55987221 */ /* 0x100fe20000010000 */
[--C-:B------:R-:W-:Y:S01]  /*2110*/  FADD.FTZ R86, R86, -R13.reuse ;  /* 0x8000000d56567221 */ /* 0x100fe20000010000 */
[--C-:B------:R-:W-:Y:S01]  /*2120*/  FADD.FTZ R58, R58, -R13.reuse ;  /* 0x8000000d3a3a7221 */ /* 0x100fe20000010000 */
[--C-:B------:R-:W-:Y:S01]  /*2130*/  FADD.FTZ R154, R87, -R13.reuse ;  /* 0x8000000d579a7221 */ /* 0x100fe20000010000 */
[C---:B0-----:R-:W-:Y:S01]  /*2140*/  FMUL.FTZ R77, R19.reuse, R16 ;  /* 0x00000010134d7220 */ /* 0x041fe20000410000 */
[C---:B------:R-:W-:Y:S01]  /*2150*/  FMUL.FTZ R79, R19.reuse, R18 ;  /* 0x00000012134f7220 */ /* 0x040fe20000410000 */
[C---:B------:R-:W-:Y:S01]  /*2160*/  FMUL.FTZ R39, R19.reuse, R39 ;  /* 0x0000002713277220 */ /* 0x040fe20000410000 */
[C---:B------:R-:W-:Y:S01]  /*2170*/  FMUL.FTZ R15, R19.reuse, R15 ;  /* 0x0000000f130f7220 */ /* 0x040fe20000410000 */
[C---:B------:R-:W-:Y:S01]  /*2180*/  FMUL.FTZ R44, R19.reuse, R44 ;  /* 0x0000002c132c7220 */ /* 0x040fe20000410000 */
[----:B------:R-:W-:Y:S01]  /*2190*/  F2FP.BF16.F32.PACK_AB R18, RZ, R77 ;  /* 0x0000004dff12723e */ /* 0x000fe200000010ff */
        /* <DEDUP_REMOVED lines=62> */
[C---:B------:R-:W-:Y:S01]  /*2580*/  FMUL.FTZ R144, R19.reuse, R144 ;  /* 0x0000009013907220 */ /* 0x040fe20000410000 */
[----:B------:R-:W-:Y:S01]  /*2590*/  F2FP.BF16.F32.PACK_AB R82, RZ, R78 ;  /* 0x0000004eff52723e */ /* 0x000fe200000010ff */
[C---:B------:R-:W-:Y:S01]  /*25a0*/  FMUL.FTZ R150, R19.reuse, R150 ;  /* 0x0000009613967220 */ /* 0x040fe20000410000 */
[----:B------:R-:W-:Y:S01]  /*25b0*/  F2FP.BF16.F32.PACK_AB R74, RZ, R73 ;  /* 0x00000049ff4a723e */ /* 0x000fe200000010ff */
[----:B------:R-:W-:Y:S01]  /*25c0*/  FMUL.FTZ R75, R19, R14 ;  /* 0x0000000e134b7220 */ /* 0x000fe20000410000 */
[----:B------:R-:W-:Y:S01]  /*25d0*/  F2FP.BF16.F32.PACK_AB R78, RZ, R146 ;  /* 0x00000092ff4e723e */ /* 0x000fe200000010ff */
[----:B------:R-:W-:Y:S01]  /*25e0*/  FADD.FTZ R14, R93, -R13 ;  /* 0x8000000d5d0e7221 */ /* 0x000fe20000010000 */
[----:B------:R-:W-:Y:S01]  /*25f0*/  F2FP.BF16.F32.PACK_AB R73, RZ, R77 ;  /* 0x0000004dff49723e */ /* 0x000fe200000010ff */
[C---:B------:R-:W-:Y:S01]  /*2600*/  FMUL.FTZ R85, R19.reuse, R84 ;  /* 0x0000005413557220 */ /* 0x040fe20000410000 */
[----:B------:R-:W-:Y:S01]  /*2610*/  SHF.R.U32.HI R146, RZ, 0x10, R21 ;  /* 0x00000010ff927819 */ /* 0x000fe20000011615 */
[C---:B------:R-:W-:Y:S01]  /*2620*/  FMUL.FTZ R87, R19.reuse, R152 ;  /* 0x0000009813577220 */ /* 0x040fe20000410000 */
[----:B------:R-:W-:Y:S01]  /*2630*/  F2FP.BF16.F32.PACK_AB R77, RZ, R36 ;  /* 0x00000024ff4d723e */ /* 0x000fe200000010ff */
[----:B------:R-:W-:Y:S01]  /*2640*/  FMUL.FTZ R84, R19, R86 ;  /* 0x0000005613547220 */ /* 0x000fe20000410000 */
[----:B------:R-:W-:Y:S01]  /*2650*/  F2FP.BF16.F32.PACK_AB R36, RZ, R76 ;  /* 0x0000004cff24723e */ /* 0x000fe200000010ff */
[----:B------:R-:W-:Y:S01]  /*2660*/  HFMA2.BF16_V2 R37, R146.H0_H0, R37.H0_H0, R145.H0_H0 ;  /* 0x2000002592257231 */ /* 0x000fe20000240891 */
[----:B------:R-:W-:Y:S01]  /*2670*/  F2FP.BF16.F32.PACK_AB R76, RZ, R144 ;  /* 0x00000090ff4c723e */ /* 0x000fe200000010ff */
[----:B------:R-:W-:Y:S01]  /*2680*/  FADD.FTZ R94, R94, -R13 ;  /* 0x8000000d5e5e7221 */ /* 0x000fe20000010000 */
[----:B------:R-:W-:Y:S01]  /*2690*/  SHF.R.U64 R144, R112, 0x10, R113 ;  /* 0x0000001070907819 */ /* 0x000fe20000001271 */
[----:B------:R-:W-:Y:S01]  /*26a0*/  FADD.FTZ R41, R41, -R13 ;  /* 0x8000000d29297221 */ /* 0x000fe20000010000 */
[----:B------:R-:W-:Y:S01]  /*26b0*/  SHF.R.U32.HI R146, RZ, 0x10, R115 ;  /* 0x00000010ff927819 */ /* 0x000fe20000011673 */
[C---:B------:R-:W-:Y:S01]  /*26c0*/  FMUL.FTZ R58, R19.reuse, R58 ;  /* 0x0000003a133a7220 */ /* 0x040fe20000410000 */
[----:B------:R-:W-:Y:S01]  /*26d0*/  SHF.R.U32.HI R145, RZ, 0x10, R23 ;  /* 0x00000010ff917819 */ /* 0x000fe20000011617 */
[----:B------:R-:W-:Y:S01]  /*26e0*/  HFMA2.BF16_V2 R16, R95.H0_H0, R16.H0_H0, R144.H0_H0 ;  /* 0x200000105f107231 */ /* 0x000fe20000240890 */
[----:B------:R-:W-:Y:S01]  /*26f0*/  SHF.R.U64 R95, R114, 0x10, R115 ;  /* 0x00000010725f7819 */ /* 0x000fe20000001273 */
[C---:B------:R-:W-:Y:S01]  /*2700*/  FMUL.FTZ R14, R19.reuse, R14 ;  /* 0x0000000e130e7220 */ /* 0x040fe20000410000 */
[----:B------:R-:W-:Y:S01]  /*2710*/  SHF.R.U64 R144, R22, 0x10, R23 ;  /* 0x0000001016907819 */ /* 0x000fe20000001217 */
[----:B------:R-:W-:Y:S01]  /*2720*/  HFMA2.BF16_V2 R40, R145.H0_H0, R40.H0_H0, R146.H0_H0 ;  /* 0x2000002891287231 */ /* 0x000fe20000240892 */
[----:B------:R-:W-:Y:S01]  /*2730*/  SHF.R.U64 R146, R120, 0x10, R121 ;  /* 0x0000001078927819 */ /* 0x000fe20000001279 */
[----:B------:R-:W-:Y:S01]  /*2740*/  FADD.FTZ R38, R38, -R13 ;  /* 0x8000000d26267221 */ /* 0x000fe20000010000 */
[----:B------:R-:W-:Y:S01]  /*2750*/  SHF.R.U64 R145, R28, 0x10, R29 ;  /* 0x000000101c917819 */ /* 0x000fe2000000121d */
[----:B------:R-:W-:Y:S01]  /*2760*/  HFMA2.BF16_V2 R17, R144.H0_H0, R17.H0_H0, R95.H0_H0 ;  /* 0x2000001190117231 */ /* 0x000fe2000024085f */
[----:B------:R-:W-:Y:S01]  /*2770*/  SHF.R.U32.HI R95, RZ, 0x10, R119 ;  /* 0x00000010ff5f7819 */ /* 0x000fe20000011677 */
[----:B------:R-:W-:Y:S01]  /*2780*/  FADD.FTZ R80, R80, -R13 ;  /* 0x8000000d50507221 */ /* 0x000fe20000010000 */
[----:B------:R-:W-:Y:S01]  /*2790*/  SHF.R.U32.HI R144, RZ, 0x10, R27 ;  /* 0x00000010ff907819 */ /* 0x000fe2000001161b */
[----:B------:R-:W-:Y:S01]  /*27a0*/  HFMA2.BF16_V2 R50, R145.H0_H0, R50.H0_H0, R146.H0_H0 ;  /* 0x2000003291327231 */ /* 0x000fe20000240892 */
        /* <DEDUP_REMOVED lines=9> */
[C---:B------:R-:W-:Y:S01]  /*2840*/  FMUL.FTZ R94, R19.reuse, R160 ;  /* 0x000000a0135e7220 */ /* 0x040fe20000410000 */
[----:B------:R-:W-:Y:S01]  /*2850*/  SHF.R.U64 R146, R100, 0x10, R101 ;  /* 0x0000001064927819 */ /* 0x000fe20000001265 */
[----:B------:R-:W-:Y:S01]  /*2860*/  HFMA2.BF16_V2 R55, R144.H0_H0, R55.H0_H0, R95.H0_H0 ;  /* 0x2000003790377231 */ /* 0x000fe2000024085f */
[----:B------:R-:W-:Y:S01]  /*2870*/  SHF.R.U32.HI R144, RZ, 0x10, R133 ;  /* 0x00000010ff907819 */ /* 0x000fe20000011685 */
[----:B------:R-:W-:Y:S01]  /*2880*/  FADD.FTZ R42, R42, -R13 ;  /* 0x8000000d2a2a7221 */ /* 0x000fe20000010000 */
[----:B------:R-:W-:Y:S01]  /*2890*/  SHF.R.U32.HI R95, RZ, 0x10, R101 ;  /* 0x00000010ff5f7819 */ /* 0x000fe20000011665 */
[----:B------:R-:W-:Y:S01]  /*28a0*/  HFMA2.BF16_V2 R74, R146.H0_H0, R74.H0_H0, R145.H0_H0 ;  /* 0x2000004a924a7231 */ /* 0x000fe20000240891 */
[----:B------:R-:W-:Y:S01]  /*28b0*/  F2FP.BF16.F32.PACK_AB R86, RZ, R150 ;  /* 0x00000096ff56723e */ /* 0x000fe200000010ff */
[C---:B------:R-:W-:Y:S01]  /*28c0*/  FMUL.FTZ R38, R19.reuse, R38 ;  /* 0x0000002613267220 */ /* 0x040fe20000410000 */
[----:B------:R-:W-:Y:S01]  /*28d0*/  SHF.R.U32.HI R145, RZ, 0x10, R137 ;  /* 0x00000010ff917819 */ /* 0x000fe20000011689 */
[----:B------:R-:W-:Y:S01]  /*28e0*/  HFMA2.BF16_V2 R77, R95.H0_H0, R77.H0_H0, R144.H0_H0 ;  /* 0x2000004d5f4d7231 */ /* 0x000fe20000240890 */
[----:B------:R-:W-:Y:S01]  /*28f0*/  SHF.R.U32.HI R146, RZ, 0x10, R105 ;  /* 0x00000010ff927819 */ /* 0x000fe20000011669 */
[----:B------:R-:W-:Y:S01]  /*2900*/  FMUL.FTZ R42, R19, R42 ;  /* 0x0000002a132a7220 */ /* 0x000fe20000410000 */
[----:B------:R-:W-:Y:S01]  /*2910*/  F2FP.BF16.F32.PACK_AB R87, RZ, R87 ;  /* 0x00000057ff57723e */ /* 0x000fe200000010ff */
[----:B------:R-:W-:Y:S01]  /*2920*/  HFMA2.BF16_V2 R18, R21.H0_H0, R18.H0_H0, R113.H0_H0 ;  /* 0x2000001215127231 */ /* 0x000fe20000240871 */
[----:B------:R-:W-:Y:S01]  /*2930*/  SHF.R.U64 R144, R138, 0x10, R139 ;  /* 0x000000108a907819 */ /* 0x000fe2000000128b */
[----:B------:R-:W-:Y:S01]  /*2940*/  HFMA2.BF16_V2 R86, R146.H0_H0, R86.H0_H0, R145.H0_H0 ;  /* 0x2000005692567231 */ /* 0x000fe20000240891 */
[----:B------:R-:W-:Y:S01]  /*2950*/  SHF.R.U64 R95, R106, 0x10, R107 ;  /* 0x000000106a5f7819 */ /* 0x000fe2000000126b */
[----:B------:R-:W-:Y:S01]  /*2960*/  HFMA2.BF16_V2 R15, R22.H0_H0, R15.H0_H0, R114.H0_H0 ;  /* 0x2000000f160f7231 */ /* 0x000fe20000240872 */
[----:B------:R-:W-:Y:S01]  /*2970*/  F2FP.BF16.F32.PACK_AB R59, RZ, R58 ;  /* 0x0000003aff3b723e */ /* 0x000fe200000010ff */
[----:B------:R-:W-:Y:S01]  /*2980*/  FADD.FTZ R63, R63, -R13 ;  /* 0x8000000d3f3f7221 */ /* 0x000fe20000010000 */
[----:B------:R-:W-:Y:S01]  /*2990*/  F2FP.BF16.F32.PACK_AB R14, RZ, R14 ;  /* 0x0000000eff0e723e */ /* 0x000fe200000010ff */
[----:B------:R-:W-:Y:S01]  /*29a0*/  HFMA2.BF16_V2 R87, R95.H0_H0, R87.H0_H0, R144.H0_H0 ;  /* 0x200000575f577231 */ /* 0x000fe20000240890 */
[----:B------:R-:W-:Y:S01]  /*29b0*/  SHF.R.U64 R145, R142, 0x10, R143 ;  /* 0x000000108e917819 */ /* 0x000fe2000000128f */
[----:B------:R-:W-:Y:S01]  /*29c0*/  FADD.FTZ R65, R65, -R13 ;  /* 0x8000000d41417221 */ /* 0x000fe20000010000 */
[----:B------:R-:W-:Y:S01]  /*29d0*/  SHF.R.U64 R146, R110, 0x10, R111 ;  /* 0x000000106e927819 */ /* 0x000fe2000000126f */
[C---:B------:R-:W-:Y:S01]  /*29e0*/  FMUL.FTZ R63, R19.reuse, R63 ;  /* 0x0000003f133f7220 */ /* 0x040fe20000410000 */
[----:B------:R-:W-:Y:S01]  /*29f0*/  F2FP.BF16.F32.PACK_AB R58, RZ, R81 ;  /* 0x00000051ff3a723e */ /* 0x000fe200000010ff */
[C---:B------:R-:W-:Y:S01]  /*2a00*/  FMUL.FTZ R81, R19.reuse, R80 ;  /* 0x0000005013517220 */ /* 0x040fe20000410000 */
[C---:B------:R-:W-:Y:S01]  /*2a10*/  FMUL.FTZ R80, R19.reuse, R148 ;  /* 0x0000009413507220 */ /* 0x040fe20000410000 */
[----:B------:R-:W-:Y:S01]  /*2a20*/  F2FP.BF16.F32.PACK_AB R75, RZ, R75 ;  /* 0x0000004bff4b723e */ /* 0x000fe200000010ff */
[----:B------:R-:W-:Y:S01]  /*2a30*/  HFMA2.BF16_V2 R14, R146.H0_H0, R14.H0_H0, R145.H0_H0 ;  /* 0x2000000e920e7231 */ /* 0x000fe20000240891 */
[----:B------:R-:W-:Y:S01]  /*2a40*/  F2FP.BF16.F32.PACK_AB R41, RZ, R41 ;  /* 0x00000029ff29723e */ /* 0x000fe200000010ff */
[----:B------:R-:W-:Y:S01]  /*2a50*/  HFMA2.BF16_V2 R39, R24.H0_H0, R39.H0_H0, R116.H0_H0 ;  /* 0x2000002718277231 */ /* 0x000fe20000240874 */
[----:B------:R-:W-:Y:S01]  /*2a60*/  F2FP.BF16.F32.PACK_AB R94, RZ, R94 ;  /* 0x0000005eff5e723e */ /* 0x000fe200000010ff */
[----:B------:R-:W-:Y:S01]  /*2a70*/  HFMA2.BF16_V2 R75, R20.H0_H0, R75.H0_H0, R112.H0_H0 ;  /* 0x2000004b144b7231 */ /* 0x000fe20000240870 */
[----:B------:R-:W-:Y:S01]  /*2a80*/  SHF.R.U64 R148, R24, 0x10, R25 ;  /* 0x0000001018947819 */ /* 0x000fe20000001219 */
[----:B------:R-:W-:Y:S01]  /*2a90*/  FADD.FTZ R56, R56, -R13 ;  /* 0x8000000d38387221 */ /* 0x000fe20000010000 */
[----:B------:R-:W-:Y:S01]  /*2aa0*/  SHF.R.U32.HI R95, RZ, 0x10, R143 ;  /* 0x00000010ff5f7819 */ /* 0x000fe2000001168f */
[----:B------:R-:W-:Y:S01]  /*2ab0*/  FMUL.FTZ R65, R19, R65 ;  /* 0x0000004113417220 */ /* 0x000fe20000410000 */
[----:B------:R-:W-:Y:S01]  /*2ac0*/  SHF.R.U32.HI R144, RZ, 0x10, R111 ;  /* 0x00000010ff907819 */ /* 0x000fe2000001166f */
[----:B------:R-:W-:Y:S01]  /*2ad0*/  HFMA2.BF16_V2 R41, R148.H0_H0, R41.H0_H0, R147.H0_H0 ;  /* 0x2000002994297231 */ /* 0x000fe20000240893 */
[----:B------:R-:W-:Y:S01]  /*2ae0*/  SHF.R.U32.HI R150, RZ, 0x10, R25 ;  /* 0x00000010ff967819 */ /* 0x000fe20000011619 */
[----:B------:R-:W-:Y:S01]  /*2af0*/  HFMA2.BF16_V2 R46, R26.H0_H0, R46.H0_H0, R118.H0_H0 ;  /* 0x2000002e1a2e7231 */ /* 0x000fe20000240876 */
[----:B------:R-:W-:Y:S01]  /*2b00*/  SHF.R.U64 R152, R26, 0x10, R27 ;  /* 0x000000101a987819 */ /* 0x000fe2000000121b */
[----:B------:R-:W-:Y:S01]  /*2b10*/  HFMA2.BF16_V2 R94, R144.H0_H0, R94.H0_H0, R95.H0_H0 ;  /* 0x2000005e905e7231 */ /* 0x000fe2000024085f */
[----:B------:R-:W-:Y:S01]  /*2b20*/  LOP3.LUT R145, R16, 0xffff, RZ, 0xc0, !PT ;  /* 0x0000ffff10917812 */ /* 0x000fe200078ec0ff */
[----:B------:R-:W-:Y:S01]  /*2b30*/  HFMA2.BF16_V2 R47, R150.H0_H0, R47.H0_H0, R149.H0_H0 ;  /* 0x2000002f962f7231 */ /* 0x000fe20000240895 */
[----:B------:R-:W-:Y:S01]  /*2b40*/  F2FP.BF16.F32.PACK_AB R38, RZ, R38 ;  /* 0x00000026ff26723e */ /* 0x000fe200000010ff */
[----:B------:R-:W-:Y:S01]  /*2b50*/  HFMA2.BF16_V2 R43, R152.H0_H0, R43.H0_H0, R151.H0_H0 ;  /* 0x2000002b982b7231 */ /* 0x000fe20000240897 */
[----:B------:R-:W-:Y:S01]  /*2b60*/  F2FP.BF16.F32.PACK_AB R42, RZ, R42 ;  /* 0x0000002aff2a723e */ /* 0x000fe200000010ff */
[----:B------:R-:W-:Y:S01]  /*2b70*/  HFMA2.BF16_V2 R95, R102.H0_H0, R36.H0_H0, R134.H0_H0 ;  /* 0x20000024665f7231 */ /* 0x000fe20000240886 */
[----:B------:R-:W-:Y:S01]  /*2b80*/  LOP3.LUT R144, R17, 0xffff, RZ, 0xc0, !PT ;  /* 0x0000ffff11907812 */ /* 0x000fe200078ec0ff */
[----:B------:R-:W-:Y:S01]  /*2b90*/  HFMA2.BF16_V2 R38, R23.H0_H0, R38.H0_H0, R115.H0_H0 ;  /* 0x2000002617267231 */ /* 0x000fe20000240873 */
[----:B------:R-:W-:Y:S01]  /*2ba0*/  SHF.L.U32 R16, R145, 0x10, RZ ;  /* 0x0000001091107819 */ /* 0x000fe200000006ff */
[----:B------:R-:W-:Y:S01]  /*2bb0*/  HFMA2.BF16_V2 R42, R25.H0_H0, R42.H0_H0, R117.H0_H0 ;  /* 0x2000002a192a7231 */ /* 0x000fe20000240875 */
[----:B------:R-:W-:Y:S01]  /*2bc0*/  SHF.R.U64 R150, R122, 0x10, R123 ;  /* 0x000000107a967819 */ /* 0x000fe2000000127b */
[----:B------:R-:W-:Y:S01]  /*2bd0*/  HFMA2.BF16_V2 R44, R27.H0_H0, R44.H0_H0, R119.H0_H0 ;  /* 0x2000002c1b2c7231 */ /* 0x000fe20000240877 */
[----:B------:R-:W-:Y:S01]  /*2be0*/  SHF.R.U64 R149, R30, 0x10, R31 ;  /* 0x000000101e957819 */ /* 0x000fe2000000121f */
[----:B------:R-:W-:Y:S01]  /*2bf0*/  HFMA2.BF16_V2 R49, R29.H0_H0, R49.H0_H0, R121.H0_H0 ;  /* 0x200000311d317231 */ /* 0x000fe20000240879 */
[----:B------:R-:W-:Y:S01]  /*2c00*/  LOP3.LUT R18, R18, 0xffff, RZ, 0xc0, !PT ;  /* 0x0000ffff12127812 */ /* 0x000fe200078ec0ff */
[----:B------:R-:W-:Y:S01]  /*2c10*/  FMUL.FTZ R56, R19, R56 ;  /* 0x0000003813387220 */ /* 0x000fe20000410000 */
[----:B------:R-:W-:Y:S01]  /*2c20*/  SHF.L.U64.HI R145, R145, 0x10, RZ ;  /* 0x0000001091917819 */ /* 0x000fe200000102ff */
[----:B------:R-:W-:Y:S01]  /*2c30*/  HFMA2.BF16_V2 R54, R149.H0_H0, R54.H0_H0, R150.H0_H0 ;  /* 0x2000003695367231 */ /* 0x000fe20000240896 */
[----:B------:R-:W-:Y:S01]  /*2c40*/  PRMT R36, R15, 0x7610, R36 ;  /* 0x000076100f247816 */ /* 0x000fe20000000024 */
[----:B------:R-:W-:Y:S01]  /*2c50*/  FADD.FTZ R64, R64, -R13 ;  /* 0x8000000d40407221 */ /* 0x000fe20000010000 */
[----:B------:R-:W-:Y:S01]  /*2c60*/  SHF.L.U32 R17, R144, 0x10, RZ ;  /* 0x0000001090117819 */ /* 0x000fe200000006ff */
[----:B------:R-:W-:Y:S01]  /*2c70*/  HFMA2.BF16_V2 R48, R30.H0_H0, R48.H0_H0, R122.H0_H0 ;  /* 0x200000301e307231 */ /* 0x000fe2000024087a */
[----:B------:R-:W-:Y:S01]  /*2c80*/  LOP3.LUT R16, R16, 0xffff, R75, 0xf8, !PT ;  /* 0x0000ffff10107812 */ /* 0x000fe200078ef84b */
[----:B------:R-:W-:Y:S01]  /*2c90*/  FMUL.FTZ R64, R19, R64 ;  /* 0x0000004013407220 */ /* 0x000fe20000410000 */
[----:B------:R-:W-:Y:S01]  /*2ca0*/  LOP3.LUT R41, R41, 0xffff, RZ, 0xc0, !PT ;  /* 0x0000ffff29297812 */ /* 0x000fe200078ec0ff */
[----:B------:R-:W-:Y:S01]  /*2cb0*/  HFMA2.BF16_V2 R59, R33.H0_H0, R59.H0_H0, R125.H0_H0 ;  /* 0x2000003b213b7231 */ /* 0x000fe2000024087d */
[----:B------:R-:W-:Y:S01]  /*2cc0*/  SHF.L.U64.HI R75, R144, 0x10, RZ ;  /* 0x00000010904b7819 */ /* 0x000fe200000102ff */
[----:B------:R-:W-:Y:S01]  /*2cd0*/  FADD.FTZ R156, R89, -R13 ;  /* 0x8000000d599c7221 */ /* 0x000fe20000010000 */
[----:B------:R-:W-:Y:S01]  /*2ce0*/  SHF.R.U32.HI R148, RZ, 0x10, R121 ;  /* 0x00000010ff947819 */ /* 0x000fe20000011679 */
[----:B------:R-:W-:Y:S01]  /*2cf0*/  HFMA2.BF16_V2 R51, R28.H0_H0, R51.H0_H0, R120.H0_H0 ;  /* 0x200000331c337231 */ /* 0x000fe20000240878 */
[----:B------:R-:W-:Y:S01]  /*2d00*/  SHF.R.U32.HI R147, RZ, 0x10, R29 ;  /* 0x00000010ff937819 */ /* 0x000fe2000001161d */
[----:B------:R-:W-:Y:S01]  /*2d10*/  HFMA2.BF16_V2 R57, R31.H0_H0, R57.H0_H0, R123.H0_H0 ;  /* 0x200000391f397231 */ /* 0x000fe2000024087b */
[----:B------:R-:W-:Y:S01]  /*2d20*/  LOP3.LUT R15, R18, 0xffff0000, R145, 0xf8, !PT ;  /* 0xffff0000120f7812 */ /* 0x000fe200078ef891 */
[----:B------:R-:W-:Y:S01]  /*2d30*/  FADD.FTZ R70, R70, -R13 ;  /* 0x8000000d46467221 */ /* 0x000fe20000010000 */
[----:B------:R-:W-:Y:S01]  /*2d40*/  LOP3.LUT R144, R43, 0xffff, RZ, 0xc0, !PT ;  /* 0x0000ffff2b907812 */ /* 0x000fe200078ec0ff */
[----:B------:R-:W-:Y:S01]  /*2d50*/  HFMA2.BF16_V2 R52, R147.H0_H0, R52.H0_H0, R148.H0_H0 ;  /* 0x2000003493347231 */ /* 0x000fe20000240894 */
[----:B------:R-:W-:Y:S01]  /*2d60*/  LOP3.LUT R18, R38, 0xffff, RZ, 0xc0, !PT ;  /* 0x0000ffff26127812 */ /* 0x000fe200078ec0ff */
[----:B------:R-:W-:Y:S01]  /*2d70*/  HFMA2.BF16_V2 R58, R35.H0_H0, R58.H0_H0, R127.H0_H0 ;  /* 0x2000003a233a7231 */ /* 0x000fe2000024087f */
[----:B------:R-:W-:Y:S01]  /*2d80*/  SHF.R.U32.HI R151, RZ, 0x10, R123 ;  /* 0x00000010ff977819 */ /* 0x000fe2000001167b */
[C---:B------:R-:W-:Y:S01]  /*2d90*/  FMUL.FTZ R89, R19.reuse, R156 ;  /* 0x0000009c13597220 */ /* 0x040fe20000410000 */
[----:B------:R-:W-:Y:S01]  /*2da0*/  SHF.R.U32.HI R152, RZ, 0x10, R31 ;  /* 0x00000010ff987819 */ /* 0x000fe2000001161f */
[----:B------:R-:W-:Y:S01]  /*2db0*/  FMUL.FTZ R70, R19, R70 ;  /* 0x0000004613467220 */ /* 0x000fe20000410000 */
[----:B------:R-:W-:Y:S01]  /*2dc0*/  LOP3.LUT R36, R17, 0xffff, R36, 0xf8, !PT ;  /* 0x0000ffff11247812 */ /* 0x000fe200078ef824 */
[----:B------:R-:W-:Y:S01]  /*2dd0*/  HFMA2.BF16_V2 R67, R97.H0_H0, R67.H0_H0, R129.H0_H0 ;  /* 0x2000004361437231 */ /* 0x000fe20000240881 */
[C---:B------:R-:W-:Y:S01]  /*2de0*/  SHF.L.U32 R38, R41.reuse, 0x10, RZ ;  /* 0x0000001029267819 */ /* 0x040fe200000006ff */
[----:B------:R-:W-:Y:S01]  /*2df0*/  HFMA2.BF16_V2 R53, R152.H0_H0, R53.H0_H0, R151.H0_H0 ;  /* 0x2000003598357231 */ /* 0x000fe20000240897 */
[----:B------:R-:W-:Y:S01]  /*2e00*/  LOP3.LUT R42, R42, 0xffff, RZ, 0xc0, !PT ;  /* 0x0000ffff2a2a7812 */ /* 0x000fe200078ec0ff */
[--C-:B------:R-:W-:Y:S01]  /*2e10*/  FADD.FTZ R88, R88, -R13.reuse ;  /* 0x8000000d58587221 */ /* 0x100fe20000010000 */
[----:B------:R-:W-:Y:S01]  /*2e20*/  SHF.L.U64.HI R17, R41, 0x10, RZ ;  /* 0x0000001029117819 */ /* 0x000fe200000102ff */
[----:B------:R-:W-:Y:S01]  /*2e30*/  FADD.FTZ R90, R90, -R13 ;  /* 0x8000000d5a5a7221 */ /* 0x000fe20000010000 */
[----:B------:R-:W-:Y:S01]  /*2e40*/  SHF.L.U32 R43, R144, 0x10, RZ ;  /* 0x00000010902b7819 */ /* 0x000fe200000006ff */
[C---:B------:R-:W-:Y:S01]  /*2e50*/  FMUL.FTZ R88, R19.reuse, R88 ;  /* 0x0000005813587220 */ /* 0x040fe20000410000 */
[----:B------:R-:W-:Y:S01]  /*2e60*/  F2FP.BF16.F32.PACK_AB R63, RZ, R63 ;  /* 0x0000003fff3f723e */ /* 0x000fe200000010ff */
[----:B------:R-:W-:Y:S01]  /*2e70*/  HFMA2.BF16_V2 R72, R98.H0_H0, R72.H0_H0, R130.H0_H0 ;  /* 0x2000004862487231 */ /* 0x000fe20000240882 */
[----:B------:R-:W-:Y:S01]  /*2e80*/  SHF.R.U32.HI R149, RZ, 0x10, R127 ;  /* 0x00000010ff957819 */ /* 0x000fe2000001167f */
[----:B------:R-:W-:Y:S01]  /*2e90*/  FADD.FTZ R92, R92, -R13 ;  /* 0x8000000d5c5c7221 */ /* 0x000fe20000010000 */
[----:B------:R-:W-:Y:S01]  /*2ea0*/  SHF.R.U32.HI R150, RZ, 0x10, R35 ;  /* 0x00000010ff967819 */ /* 0x000fe20000011623 */
[----:B------:R-:W-:Y:S01]  /*2eb0*/  FMUL.FTZ R90, R19, R90 ;  /* 0x0000005a135a7220 */ /* 0x000fe20000410000 */
[----:B------:R-:W-:Y:S01]  /*2ec0*/  LOP3.LUT R50, R50, 0xffff, RZ, 0xc0, !PT ;  /* 0x0000ffff32327812 */ /* 0x000fe200078ec0ff */
[----:B------:R-:W-:Y:S01]  /*2ed0*/  HFMA2.BF16_V2 R61, R34.H0_H0, R61.H0_H0, R126.H0_H0 ;  /* 0x2000003d223d7231 */ /* 0x000fe2000024087e */
[----:B------:R-:W-:Y:S01]  /*2ee0*/  SHF.R.U64 R148, R126, 0x10, R127 ;  /* 0x000000107e947819 */ /* 0x000fe2000000127f */
[----:B------:R-:W-:Y:S01]  /*2ef0*/  HFMA2.BF16_V2 R63, R150.H0_H0, R63.H0_H0, R149.H0_H0 ;  /* 0x2000003f963f7231 */ /* 0x000fe20000240895 */
[----:B------:R-:W-:Y:S01]  /*2f00*/  SHF.R.U64 R147, R34, 0x10, R35 ;  /* 0x0000001022937819 */ /* 0x000fe20000001223 */
[----:B------:R-:W-:Y:S01]  /*2f10*/  FADD.FTZ R158, R91, -R13 ;  /* 0x8000000d5b9e7221 */ /* 0x000fe20000010000 */
[----:B------:R-:W-:Y:S01]  /*2f20*/  LOP3.LUT R38, R38, 0xffff, R39, 0xf8, !PT ;  /* 0x0000ffff26267812 */ /* 0x000fe200078ef827 */
[----:B------:R-:W-:Y:S01]  /*2f30*/  HFMA2.BF16_V2 R71, R100.H0_H0, R71.H0_H0, R132.H0_H0 ;  /* 0x2000004764477231 */ /* 0x000fe20000240884 */
[----:B------:R-:W-:Y:S01]  /*2f40*/  LOP3.LUT R54, R54, 0xffff, RZ, 0xc0, !PT ;  /* 0x0000ffff36367812 */ /* 0x000fe200078ec0ff */
[----:B------:R-:W-:Y:S01]  /*2f50*/  HFMA2.BF16_V2 R60, R147.H0_H0, R60.H0_H0, R148.H0_H0 ;  /* 0x2000003c933c7231 */ /* 0x000fe20000240894 */
[----:B------:R-:W-:Y:S01]  /*2f60*/  LOP3.LUT R39, R42, 0xffff0000, R17, 0xf8, !PT ;  /* 0xffff00002a277812 */ /* 0x000fe200078ef811 */
[C---:B------:R-:W-:Y:S01]  /*2f70*/  FMUL.FTZ R91, R19.reuse, R92 ;  /* 0x0000005c135b7220 */ /* 0x040fe20000410000 */
[----:B------:R-:W-:Y:S01]  /*2f80*/  F2FP.BF16.F32.PACK_AB R65, RZ, R65 ;  /* 0x00000041ff41723e */ /* 0x000fe200000010ff */
[----:B------:R-:W-:Y:S01]  /*2f90*/  HFMA2.BF16_V2 R73, R101.H0_H0, R73.H0_H0, R133.H0_H0 ;  /* 0x2000004965497231 */ /* 0x000fe20000240885 */
[----:B------:R-:W-:Y:S01]  /*2fa0*/  SHF.R.U64 R152, R96, 0x10, R97 ;  /* 0x0000001060987819 */ /* 0x000fe20000001261 */
[C---:B------:R-:W-:Y:S01]  /*2fb0*/  FMUL.FTZ R83, R19.reuse, R154 ;  /* 0x0000009a13537220 */ /* 0x040fe20000410000 */
[----:B------:R-:W-:Y:S01]  /*2fc0*/  SHF.R.U64 R151, R128, 0x10, R129 ;  /* 0x0000001080977819 */ /* 0x000fe20000001281 */
[----:B------:R-:W-:Y:S01]  /*2fd0*/  FMUL.FTZ R158, R19, R158 ;  /* 0x0000009e139e7220 */ /* 0x000fe20000410000 */
[----:B------:R-:W-:Y:S01]  /*2fe0*/  LOP3.LUT R41, R44, 0xffff, RZ, 0xc0, !PT ;  /* 0x0000ffff2c297812 */ /* 0x000fe200078ec0ff */
[----:B------:R-:W-:Y:S01]  /*2ff0*/  HFMA2.BF16_V2 R82, R103.H0_H0, R82.H0_H0, R135.H0_H0 ;  /* 0x2000005267527231 */ /* 0x000fe20000240887 */
[----:B------:R-:W-:Y:S01]  /*3000*/  LOP3.LUT R42, R43, 0xffff, R46, 0xf8, !PT ;  /* 0x0000ffff2b2a7812 */ /* 0x000fe200078ef82e */
[----:B------:R-:W-:Y:S01]  /*3010*/  HFMA2.BF16_V2 R65, R152.H0_H0, R65.H0_H0, R151.H0_H0 ;  /* 0x2000004198417231 */ /* 0x000fe20000240897 */
[----:B------:R-:W-:-:S02]  /*3020*/  SHF.L.U32 R44, R50, 0x10, RZ ;  /* 0x00000010322c7819 */ /* 0x000fc400000006ff */
[----:B------:R-:W-:Y:S02]  /*3030*/  LOP3.LUT R49, R49, 0xffff, RZ, 0xc0, !PT ;  /* 0x0000ffff31317812 */ /* 0x000fe400078ec0ff */
[----:B------:R-:W-:Y:S02]  /*3040*/  SHF.L.U64.HI R46, R50, 0x10, RZ ;  /* 0x00000010322e7819 */ /* 0x000fe400000102ff */
[C---:B------:R-:W-:Y:S02]  /*3050*/  SHF.L.U32 R17, R54.reuse, 0x10, RZ ;  /* 0x0000001036117819 */ /* 0x040fe400000006ff */
[----:B------:R-:W-:Y:S02]  /*3060*/  SHF.L.U64.HI R50, R54, 0x10, RZ ;  /* 0x0000001036327819 */ /* 0x000fe400000102ff */
[----:B------:R-:W-:Y:S02]  /*3070*/  F2FP.BF16.F32.PACK_AB R56, RZ, R56 ;  /* 0x00000038ff38723e */ /* 0x000fe400000010ff */
[----:B------:R-:W-:-:S02]  /*3080*/  SHF.R.U64 R149, R130, 0x10, R131 ;  /* 0x0000001082957819 */ /* 0x000fc40000001283 */
[----:B------:R-:W-:Y:S01]  /*3090*/  SHF.R.U64 R150, R98, 0x10, R99 ;  /* 0x0000001062967819 */ /* 0x000fe20000001263 */
[----:B------:R-:W-:Y:S01]  /*30a0*/  HFMA2.BF16_V2 R56, R32.H0_H0, R56.H0_H0, R124.H0_H0 ;  /* 0x2000003820387231 */ /* 0x000fe2000024087c */
[----:B------:R-:W-:Y:S02]  /*30b0*/  LOP3.LUT R54, R55, 0xffff, RZ, 0xc0, !PT ;  /* 0x0000ffff37367812 */ /* 0x000fe400078ec0ff */
[----:B------:R-:W-:Y:S01]  /*30c0*/  SHF.R.U32.HI R148, RZ, 0x10, R131 ;  /* 0x00000010ff947819 */ /* 0x000fe20000011683 */
[----:B------:R-:W-:Y:S01]  /*30d0*/  HFMA2.BF16_V2 R68, R150.H0_H0, R68.H0_H0, R149.H0_H0 ;  /* 0x2000004496447231 */ /* 0x000fe20000240895 */
[----:B------:R-:W-:Y:S02]  /*30e0*/  SHF.R.U32.HI R147, RZ, 0x10, R99 ;  /* 0x00000010ff937819 */ /* 0x000fe40000011663 */
[----:B------:R-:W-:Y:S02]  /*30f0*/  LOP3.LUT R49, R49, 0xffff0000, R46, 0xf8, !PT ;  /* 0xffff000031317812 */ /* 0x000fe400078ef82e */
[----:B------:R-:W-:Y:S01]  /*3100*/  LOP3.LUT R46, R17, 0xffff, R48, 0xf8, !PT ;  /* 0x0000ffff112e7812 */ /* 0x000fe200078ef830 */
[----:B------:R-:W-:Y:S01]  /*3110*/  HFMA2.BF16_V2 R69, R147.H0_H0, R69.H0_H0, R148.H0_H0 ;  /* 0x2000004593457231 */ /* 0x000fe20000240894 */
[----:B------:R-:W-:-:S02]  /*3120*/  SHF.L.U32 R17, R54, 0x10, RZ ;  /* 0x0000001036117819 */ /* 0x000fc400000006ff */
[----:B------:R-:W-:Y:S02]  /*3130*/  F2FP.BF16.F32.PACK_AB R64, RZ, R64 ;  /* 0x00000040ff40723e */ /* 0x000fe400000010ff */
[----:B------:R-:W-:Y:S02]  /*3140*/  LOP3.LUT R55, R59, 0xffff, RZ, 0xc0, !PT ;  /* 0x0000ffff3b377812 */ /* 0x000fe400078ec0ff */
[----:B------:R-:W-:Y:S01]  /*3150*/  SHF.L.U64.HI R54, R54, 0x10, RZ ;  /* 0x0000001036367819 */ /* 0x000fe200000102ff */
[----:B------:R-:W-:Y:S01]  /*3160*/  HFMA2.BF16_V2 R64, R96.H0_H0, R64.H0_H0, R128.H0_H0 ;  /* 0x2000004060407231 */ /* 0x000fe20000240880 */
[----:B------:R-:W-:Y:S02]  /*3170*/  SHF.R.U32.HI R149, RZ, 0x10, R135 ;  /* 0x00000010ff957819 */ /* 0x000fe40000011687 */
[----:B------:R-:W-:Y:S02]  /*3180*/  SHF.R.U32.HI R150, RZ, 0x10, R103 ;  /* 0x00000010ff967819 */ /* 0x000fe40000011667 */
[----:B------:R-:W-:-:S02]  /*3190*/  LOP3.LUT R60, R60, 0xffff, RZ, 0xc0, !PT ;  /* 0x0000ffff3c3c7812 */ /* 0x000fc400078ec0ff */
[----:B------:R-:W-:Y:S01]  /*31a0*/  F2FP.BF16.F32.PACK_AB R80, RZ, R80 ;  /* 0x00000050ff50723e */ /* 0x000fe200000010ff */
[----:B------:R-:W-:Y:S01]  /*31b0*/  HFMA2.BF16_V2 R78, R150.H0_H0, R78.H0_H0, R149.H0_H0 ;  /* 0x2000004e964e7231 */ /* 0x000fe20000240895 */
[----:B------:R-:W-:Y:S02]  /*31c0*/  SHF.R.U64 R147, R136, 0x10, R137 ;  /* 0x0000001088937819 */ /* 0x000fe40000001289 */
[----:B------:R-:W-:Y:S02]  /*31d0*/  SHF.R.U64 R148, R104, 0x10, R105 ;  /* 0x0000001068947819 */ /* 0x000fe40000001269 */
[----:B------:R-:W-:Y:S02]  /*31e0*/  LOP3.LUT R65, R65, 0xffff, RZ, 0xc0, !PT ;  /* 0x0000ffff41417812 */ /* 0x000fe400078ec0ff */
[----:B------:R-:W-:Y:S01]  /*31f0*/  LOP3.LUT R44, R44, 0xffff, R51, 0xf8, !PT ;  /* 0x0000ffff2c2c7812 */ /* 0x000fe200078ef833 */
[----:B------:R-:W-:Y:S01]  /*3200*/  HFMA2.BF16_V2 R80, R148.H0_H0, R80.H0_H0, R147.H0_H0 ;  /* 0x2000005094507231 */ /* 0x000fe20000240893 */
[----:B------:R-:W-:-:S02]  /*3210*/  LOP3.LUT R51, R57, 0xffff, RZ, 0xc0, !PT ;  /* 0x0000ffff39337812 */ /* 0x000fc400078ec0ff */
[----:B------:R-:W-:Y:S02]  /*3220*/  LOP3.LUT R55, R55, 0xffff0000, R54, 0xf8, !PT ;  /* 0xffff000037377812 */ /* 0x000fe400078ef836 */
[----:B------:R-:W-:Y:S02]  /*3230*/  LOP3.LUT R48, R17, 0xffff, R56, 0xf8, !PT ;  /* 0x0000ffff11307812 */ /* 0x000fe400078ef838 */
[----:B------:R-:W-:Y:S02]  /*3240*/  LOP3.LUT R57, R58, 0xffff, RZ, 0xc0, !PT ;  /* 0x0000ffff3a397812 */ /* 0x000fe400078ec0ff */
[----:B------:R-:W-:Y:S02]  /*3250*/  SHF.L.U64.HI R54, R60, 0x10, RZ ;  /* 0x000000103c367819 */ /* 0x000fe400000102ff */
[----:B------:R-:W-:Y:S02]  /*3260*/  F2FP.BF16.F32.PACK_AB R79, RZ, R79 ;  /* 0x0000004fff4f723e */ /* 0x000fe400000010ff */
[----:B------:R-:W-:-:S02]  /*3270*/  SHF.L.U32 R17, R65, 0x10, RZ ;  /* 0x0000001041117819 */ /* 0x000fc400000006ff */
[----:B------:R-:W-:Y:S01]  /*3280*/  F2FP.BF16.F32.PACK_AB R89, RZ, R89 ;  /* 0x00000059ff59723e */ /* 0x000fe200000010ff */
[----:B------:R-:W-:Y:S01]  /*3290*/  HFMA2.BF16_V2 R79, R105.H0_H0, R79.H0_H0, R137.H0_H0 ;  /* 0x2000004f694f7231 */ /* 0x000fe20000240889 */
[----:B------:R-:W-:Y:S02]  /*32a0*/  SHF.R.U64 R150, R140, 0x10, R141 ;  /* 0x000000108c967819 */ /* 0x000fe4000000128d */
[----:B------:R-:W-:Y:S02]  /*32b0*/  SHF.R.U64 R149, R108, 0x10, R109 ;  /* 0x000000106c957819 */ /* 0x000fe4000000126d */
[----:B------:R-:W-:Y:S02]  /*32c0*/  LOP3.LUT R68, R68, 0xffff, RZ, 0xc0, !PT ;  /* 0x0000ffff44447812 */ /* 0x000fe400078ec0ff */
[----:B------:R-:W-:Y:S01]  /*32d0*/  F2FP.BF16.F32.PACK_AB R70, RZ, R70 ;  /* 0x00000046ff46723e */ /* 0x000fe200000010ff */
[----:B------:R-:W-:Y:S01]  /*32e0*/  HFMA2.BF16_V2 R89, R149.H0_H0, R89.H0_H0, R150.H0_H0 ;  /* 0x2000005995597231 */ /* 0x000fe20000240896 */
[----:B------:R-:W-:-:S02]  /*32f0*/  LOP3.LUT R57, R57, 0xffff0000, R54, 0xf8, !PT ;  /* 0xffff000039397812 */ /* 0x000fc400078ef836 */
[----:B------:R-:W-:Y:S01]  /*3300*/  F2FP.BF16.F32.PACK_AB R84, RZ, R84 ;  /* 0x00000054ff54723e */ /* 0x000fe200000010ff */
[----:B------:R-:W-:Y:S01]  /*3310*/  HFMA2.BF16_V2 R70, R99.H0_H0, R70.H0_H0, R131.H0_H0 ;  /* 0x2000004663467231 */ /* 0x000fe20000240883 */
[----:B------:R-:W-:Y:S02]  /*3320*/  SHF.R.U32.HI R151, RZ, 0x10, R129 ;  /* 0x00000010ff977819 */ /* 0x000fe40000011681 */
[----:B------:R-:W-:Y:S01]  /*3330*/  SHF.R.U32.HI R152, RZ, 0x10, R97 ;  /* 0x00000010ff987819 */ /* 0x000fe20000011661 */
[----:B------:R-:W-:Y:S01]  /*3340*/  HFMA2.BF16_V2 R84, R107.H0_H0, R84.H0_H0, R139.H0_H0 ;  /* 0x200000546b547231 */ /* 0x000fe2000024088b */
[----:B------:R-:W-:Y:S02]  /*3350*/  LOP3.LUT R59, R67, 0xffff, RZ, 0xc0, !PT ;  /* 0x0000ffff433b7812 */ /* 0x000fe400078ec0ff */
[----:B------:R-:W-:Y:S01]  /*3360*/  SHF.L.U64.HI R56, R65, 0x10, RZ ;  /* 0x0000001041387819 */ /* 0x000fe200000102ff */
[----:B------:R-:W-:Y:S01]  /*3370*/  HFMA2.BF16_V2 R66, R152.H0_H0, R66.H0_H0, R151.H0_H0 ;  /* 0x2000004298427231 */ /* 0x000fe20000240897 */
[----:B------:R-:W-:-:S02]  /*3380*/  LOP3.LUT R54, R17, 0xffff, R64, 0xf8, !PT ;  /* 0x0000ffff11367812 */ /* 0x000fc400078ef840 */
[----:B------:R-:W-:Y:S02]  /*3390*/  LOP3.LUT R74, R74, 0xffff, RZ, 0xc0, !PT ;  /* 0x0000ffff4a4a7812 */ /* 0x000fe400078ec0ff */
[----:B------:R-:W-:Y:S02]  /*33a0*/  SHF.L.U32 R17, R68, 0x10, RZ ;  /* 0x0000001044117819 */ /* 0x000fe400000006ff */
[----:B------:R-:W-:Y:S02]  /*33b0*/  LOP3.LUT R80, R80, 0xffff, RZ, 0xc0, !PT ;  /* 0x0000ffff50507812 */ /* 0x000fe400078ec0ff */
[----:B------:R-:W-:Y:S02]  /*33c0*/  LOP3.LUT R51, R51, 0xffff0000, R50, 0xf8, !PT ;  /* 0xffff000033337812 */ /* 0x000fe400078ef832 */
[----:B------:R-:W-:Y:S02]  /*33d0*/  SHF.L.U32 R50, R60, 0x10, RZ ;  /* 0x000000103c327819 */ /* 0x000fe400000006ff */
[----:B------:R-:W-:-:S02]  /*33e0*/  LOP3.LUT R59, R59, 0xffff0000, R56, 0xf8, !PT ;  /* 0xffff00003b3b7812 */ /* 0x000fc400078ef838 */
[----:B------:R-:W-:Y:S02]  /*33f0*/  F2FP.BF16.F32.PACK_AB R88, RZ, R88 ;  /* 0x00000058ff58723e */ /* 0x000fe400000010ff */
[----:B------:R-:W-:Y:S02]  /*3400*/  SHF.L.U32 R58, R74, 0x10, RZ ;  /* 0x000000104a3a7819 */ /* 0x000fe400000006ff */
[----:B------:R-:W-:Y:S01]  /*3410*/  LOP3.LUT R56, R17, 0xffff, R72, 0xf8, !PT ;  /* 0x0000ffff11387812 */ /* 0x000fe200078ef848 */
[----:B------:R-:W-:Y:S01]  /*3420*/  HFMA2.BF16_V2 R88, R108.H0_H0, R88.H0_H0, R140.H0_H0 ;  /* 0x200000586c587231 */ /* 0x000fe2000024088c */
[----:B------:R-:W-:Y:S02]  /*3430*/  F2FP.BF16.F32.PACK_AB R92, RZ, R90 ;  /* 0x0000005aff5c723e */ /* 0x000fe400000010ff */
[----:B------:R-:W-:Y:S02]  /*3440*/  SHF.R.U64 R151, R134, 0x10, R135 ;  /* 0x0000001086977819 */ /* 0x000fe40000001287 */
[----:B------:R-:W-:Y:S01]  /*3450*/  SHF.R.U64 R152, R102, 0x10, R103 ;  /* 0x0000001066987819 */ /* 0x000fe20000001267 */
[----:B------:R-:W-:Y:S01]  /*3460*/  HFMA2.BF16_V2 R92, R109.H0_H0, R92.H0_H0, R141.H0_H0 ;  /* 0x2000005c6d5c7231 */ /* 0x000fe2000024088d */
[----:B------:R-:W-:-:S02]  /*3470*/  LOP3.LUT R72, R79, 0xffff, RZ, 0xc0, !PT ;  /* 0x0000ffff4f487812 */ /* 0x000fc400078ec0ff */
[----:B------:R-:W-:Y:S01]  /*3480*/  LOP3.LUT R87, R87, 0xffff, RZ, 0xc0, !PT ;  /* 0x0000ffff57577812 */ /* 0x000fe200078ec0ff */
[----:B------:R-:W-:Y:S01]  /*3490*/  HFMA2.BF16_V2 R76, R152.H0_H0, R76.H0_H0, R151.H0_H0 ;  /* 0x2000004c984c7231 */ /* 0x000fe20000240897 */
[----:B------:R-:W-:Y:S02]  /*34a0*/  SHF.L.U64.HI R17, R80, 0x10, RZ ;  /* 0x0000001050117819 */ /* 0x000fe400000102ff */
[----:B------:R-:W-:Y:S02]  /*34b0*/  LOP3.LUT R89, R89, 0xffff, RZ, 0xc0, !PT ;  /* 0x0000ffff59597812 */ /* 0x000fe400078ec0ff */
[----:B------:R-:W-:Y:S02]  /*34c0*/  LOP3.LUT R50, R50, 0xffff, R61, 0xf8, !PT ;  /* 0x0000ffff32327812 */ /* 0x000fe400078ef83d */
[----:B------:R-:W-:Y:S02]  /*34d0*/  LOP3.LUT R61, R70, 0xffff, RZ, 0xc0, !PT ;  /* 0x0000ffff463d7812 */ /* 0x000fe400078ec0ff */
[----:B------:R-:W-:-:S02]  /*34e0*/  LOP3.LUT R58, R58, 0xffff, R71, 0xf8, !PT ;  /* 0x0000ffff3a3a7812 */ /* 0x000fc400078ef847 */
[----:B------:R-:W-:Y:S02]  /*34f0*/  LOP3.LUT R72, R72, 0xffff0000, R17, 0xf8, !PT ;  /* 0xffff000048487812 */ /* 0x000fe400078ef811 */
[----:B------:R-:W-:Y:S02]  /*3500*/  LOP3.LUT R71, R84, 0xffff, RZ, 0xc0, !PT ;  /* 0x0000ffff54477812 */ /* 0x000fe400078ec0ff */
[----:B------:R-:W-:Y:S02]  /*3510*/  SHF.L.U64.HI R70, R87, 0x10, RZ ;  /* 0x0000001057467819 */ /* 0x000fe400000102ff */
[----:B------:R-:W-:Y:S02]  /*3520*/  F2FP.BF16.F32.PACK_AB R93, RZ, R93 ;  /* 0x0000005dff5d723e */ /* 0x000fe400000010ff */
[----:B------:R-:W-:Y:S02]  /*3530*/  SHF.L.U32 R17, R89, 0x10, RZ ;  /* 0x0000001059117819 */ /* 0x000fe400000006ff */
[----:B------:R-:W-:Y:S01]  /*3540*/  SHF.L.U64.HI R60, R68, 0x10, RZ ;  /* 0x00000010443c7819 */ /* 0x000fe200000102ff */
[----:B------:R-:W-:Y:S01]  /*3550*/  HFMA2.BF16_V2 R93, R111.H0_H0, R93.H0_H0, R143.H0_H0 ;  /* 0x2000005d6f5d7231 */ /* 0x000fe2000024088f */
[----:B------:R-:W-:-:S02]  /*3560*/  LOP3.LUT R71, R71, 0xffff0000, R70, 0xf8, !PT ;  /* 0xffff000047477812 */ /* 0x000fc400078ef846 */
[----:B------:R-:W-:Y:S02]  /*3570*/  LOP3.LUT R67, R73, 0xffff, RZ, 0xc0, !PT ;  /* 0x0000ffff49437812 */ /* 0x000fe400078ec0ff */
[----:B------:R-:W-:Y:S02]  /*3580*/  SHF.L.U64.HI R68, R74, 0x10, RZ ;  /* 0x000000104a447819 */ /* 0x000fe400000102ff */
[----:B------:R-:W-:Y:S02]  /*3590*/  LOP3.LUT R70, R17, 0xffff, R88, 0xf8, !PT ;  /* 0x0000ffff11467812 */ /* 0x000fe400078ef858 */
[----:B------:R-:W-:Y:S02]  /*35a0*/  LOP3.LUT R76, R76, 0xffff, RZ, 0xc0, !PT ;  /* 0x0000ffff4c4c7812 */ /* 0x000fe400078ec0ff */
[----:B------:R-:W-:Y:S02]  /*35b0*/  LOP3.LUT R73, R92, 0xffff, RZ, 0xc0, !PT ;  /* 0x0000ffff5c497812 */ /* 0x000fe400078ec0ff */
[----:B------:R-:W-:-:S02]  /*35c0*/  SHF.L.U64.HI R74, R89, 0x10, RZ ;  /* 0x00000010594a7819 */ /* 0x000fc400000102ff */
[----:B------:R-:W-:Y:S02]  /*35d0*/  LOP3.LUT R17, R14, 0xffff, RZ, 0xc0, !PT ;  /* 0x0000ffff0e117812 */ /* 0x000fe400078ec0ff */
[----:B------:R-:W-:Y:S02]  /*35e0*/  LOP3.LUT R61, R61, 0xffff0000, R60, 0xf8, !PT ;  /* 0xffff00003d3d7812 */ /* 0x000fe400078ef83c */
[C---:B------:R-:W-:Y:S02]  /*35f0*/  SHF.L.U32 R60, R76.reuse, 0x10, RZ ;  /* 0x000000104c3c7819 */ /* 0x040fe400000006ff */
[----:B------:R-:W-:Y:S02]  /*3600*/  SHF.L.U64.HI R64, R76, 0x10, RZ ;  /* 0x000000104c407819 */ /* 0x000fe400000102ff */
[----:B------:R-:W-:Y:S02]  /*3610*/  LOP3.LUT R73, R73, 0xffff0000, R74, 0xf8, !PT ;  /* 0xffff000049497812 */ /* 0x000fe400078ef84a */
[----:B------:R-:W-:-:S02]  /*3620*/  SHF.L.U32 R14, R17, 0x10, RZ ;  /* 0x00000010110e7819 */ /* 0x000fc400000006ff */
[----:B------:R-:W-:Y:S02]  /*3630*/  LOP3.LUT R74, R93, 0xffff, RZ, 0xc0, !PT ;  /* 0x0000ffff5d4a7812 */ /* 0x000fe400078ec0ff */
[----:B------:R-:W-:Y:S02]  /*3640*/  SHF.L.U64.HI R17, R17, 0x10, RZ ;  /* 0x0000001011117819 */ /* 0x000fe400000102ff */
[----:B------:R-:W-:Y:S02]  /*3650*/  LOP3.LUT R76, R37, 0xffff, RZ, 0xc0, !PT ;  /* 0x0000ffff254c7812 */ /* 0x000fe400078ec0ff */
[----:B------:R-:W-:Y:S02]  /*3660*/  LOP3.LUT R18, R18, 0xffff0000, R75, 0xf8, !PT ;  /* 0xffff000012127812 */ /* 0x000fe400078ef84b */
[----:B------:R-:W-:Y:S02]  /*3670*/  LOP3.LUT R37, R40, 0xffff, RZ, 0xc0, !PT ;  /* 0x0000ffff28257812 */ /* 0x000fe400078ec0ff */
[----:B------:R-:W-:-:S02]  /*3680*/  LOP3.LUT R74, R74, 0xffff0000, R17, 0xf8, !PT ;  /* 0xffff00004a4a7812 */ /* 0x000fc400078ef811 */
[----:B------:R-:W-:Y:S02]  /*3690*/  PRMT R17, R15, 0x5410, R76 ;  /* 0x000054100f117816 */ /* 0x000fe4000000004c */
[----:B------:R-:W-:Y:S02]  /*36a0*/  PRMT R37, R18, 0x5410, R37 ;  /* 0x0000541012257816 */ /* 0x000fe40000000025 */
[----:B------:R-:W-:Y:S02]  /*36b0*/  LOP3.LUT R52, R52, 0xffff, RZ, 0xc0, !PT ;  /* 0x0000ffff34347812 */ /* 0x000fe400078ec0ff */
[----:B------:R-:W-:Y:S02]  /*36c0*/  LOP3.LUT R18, R53, 0xffff, RZ, 0xc0, !PT ;  /* 0x0000ffff35127812 */ /* 0x000fe400078ec0ff */
[----:B------:R-:W-:Y:S02]  /*36d0*/  PRMT R15, R62, 0x7610, R15 ;  /* 0x000076103e0f7816 */ /* 0x000fe4000000000f */
[----:B------:R-:W-:-:S02]  /*36e0*/  SHF.L.U64.HI R144, R144, 0x10, RZ ;  /* 0x0000001090907819 */ /* 0x000fc400000102ff */
[----:B------:R-:W-:Y:S02]  /*36f0*/  LOP3.LUT R40, R45, 0xffff, RZ, 0xc0, !PT ;  /* 0x0000ffff2d287812 */ /* 0x000fe400078ec0ff */
[----:B------:R-:W-:Y:S02]  /*3700*/  LOP3.LUT R76, R47, 0xffff, RZ, 0xc0, !PT ;  /* 0x0000ffff2f4c7812 */ /* 0x000fe400078ec0ff */
[----:B------:R-:W-:Y:S02]  /*3710*/  PRMT R45, R49, 0x5410, R52 ;  /* 0x00005410312d7816 */ /* 0x000fe40000000034 */
[----:B------:R-:W-:Y:S02]  /*3720*/  PRMT R47, R51, 0x5410, R18 ;  /* 0x00005410332f7816 */ /* 0x000fe40000000012 */
[----:B------:R-:W-:Y:S02]  /*3730*/  LOP3.LUT R52, R15, 0xffff, RZ, 0xc0, !PT ;  /* 0x0000ffff0f347812 */ /* 0x000fe400078ec0ff */
[----:B------:R-:W-:-:S02]  /*3740*/  LOP3.LUT R41, R41, 0xffff0000, R144, 0xf8, !PT ;  /* 0xffff000029297812 */ /* 0x000fc400078ef890 */
[----:B------:R-:W-:Y:S02]  /*3750*/  PRMT R18, R63, 0x7610, R18 ;  /* 0x000076103f127816 */ /* 0x000fe40000000012 */
[----:B------:R-:W-:Y:S01]  /*3760*/  PRMT R49, R55, 0x5410, R52 ;  /* 0x0000541037317816 */ /* 0x000fe20000000034 */
[----:B------:R-:W0:Y:S01]  /*3770*/  @!P1 LDC.64 R62, c[0x0][0x230] ;  /* 0x00008c00ff3e9b82 */ /* 0x000e220000000a00 */
[----:B------:R-:W-:Y:S02]  /*3780*/  LOP3.LUT R18, R18, 0xffff, RZ, 0xc0, !PT ;  /* 0x0000ffff12127812 */ /* 0x000fe400078ec0ff */
[----:B------:R-:W-:Y:S02]  /*3790*/  LOP3.LUT R52, R69, 0xffff, RZ, 0xc0, !PT ;  /* 0x0000ffff45347812 */ /* 0x000fe400078ec0ff */
[----:B------:R-:W-:Y:S02]  /*37a0*/  PRMT R43, R41, 0x5410, R40 ;  /* 0x00005410292b7816 */ /* 0x000fe40000000028 */
[----:B------:R-:W-:Y:S01]  /*37b0*/  PRMT R51, R57, 0x5410, R18 ;  /* 0x0000541039337816 */ /* 0x000fe20000000012 */
[----:B------:R-:W1:Y:S01]  /*37c0*/  @!P1 LDC.64 R40, c[0x0][0x238] ;  /* 0x00008e00ff289b82 */ /* 0x000e620000000a00 */
[----:B------:R-:W-:-:S02]  /*37d0*/  PRMT R57, R61, 0x5410, R52 ;  /* 0x000054103d397816 */ /* 0x000fc40000000034 */
[----:B------:R-:W-:Y:S02]  /*37e0*/  F2FP.BF16.F32.PACK_AB R83, RZ, R83 ;  /* 0x00000053ff53723e */ /* 0x000fe400000010ff */
[----:B------:R-:W-:Y:S02]  /*37f0*/  SHF.R.U32.HI R152, RZ, 0x10, R139 ;  /* 0x00000010ff987819 */ /* 0x000fe4000001168b */
[----:B------:R-:W-:Y:S01]  /*3800*/  SHF.R.U32.HI R151, RZ, 0x10, R107 ;  /* 0x00000010ff977819 */ /* 0x000fe2000001166b */
[----:B------:R-:W2:Y:S01]  /*3810*/  LDC.64 R52, c[0x0][0x228] ;  /* 0x00008a00ff347b82 */ /* 0x000ea20000000a00 */
[----:B------:R-:W-:Y:S02]  /*3820*/  F2FP.BF16.F32.PACK_AB R90, RZ, R158 ;  /* 0x0000009eff5a723e */ /* 0x000fe400000010ff */
[----:B------:R-:W-:Y:S01]  /*3830*/  SHF.R.U32.HI R147, RZ, 0x10, R141 ;  /* 0x00000010ff937819 */ /* 0x000fe2000001168d */
[----:B------:R-:W-:Y:S01]  /*3840*/  HFMA2.BF16_V2 R83, R151.H0_H0, R83.H0_H0, R152.H0_H0 ;  /* 0x2000005397537231 */ /* 0x000fe20000240898 */
[----:B------:R-:W-:-:S02]  /*3850*/  SHF.R.U32.HI R148, RZ, 0x10, R109 ;  /* 0x00000010ff947819 */ /* 0x000fc4000001166d */
[----:B------:R-:W-:Y:S01]  /*3860*/  LOP3.LUT R66, R66, 0xffff, RZ, 0xc0, !PT ;  /* 0x0000ffff42427812 */ /* 0x000fe200078ec0ff */
[----:B0-----:R-:W-:Y:S01]  /*3870*/  @!P1 IMAD.WIDE R62, R4, 0x4, R62 ;  /* 0x00000004043e9825 */ /* 0x001fe200078e023e */
[----:B------:R-:W-:-:S03]  /*3880*/  LOP3.LUT R67, R67, 0xffff0000, R68, 0xf8, !PT ;  /* 0xffff000043437812 */ /* 0x000fc600078ef844 */
[----:B------:R-:W-:Y:S01]  /*3890*/  HFMA2.BF16_V2 R90, R148.H0_H0, R90.H0_H0, R147.H0_H0 ;  /* 0x2000005a945a7231 */ /* 0x000fe20000240893 */
[----:B------:R-:W-:Y:S02]  /*38a0*/  LOP3.LUT R18, R77, 0xffff, RZ, 0xc0, !PT ;  /* 0x0000ffff4d127812 */ /* 0x000fe400078ec0ff */
[----:B------:R-:W-:Y:S01]  /*38b0*/  PRMT R55, R59, 0x5410, R66 ;  /* 0x000054103b377816 */ /* 0x000fe20000000042 */
[----:B------:R0:W-:Y:S01]  /*38c0*/  @!P1 STG.E desc[UR6][R62.64], R13 ;  /* 0x0000000d3e009986 */ /* 0x0001e2000c101906 */
[----:B------:R-:W-:Y:S02]  /*38d0*/  LOP3.LUT R65, R82, 0xffff, RZ, 0xc0, !PT ;  /* 0x0000ffff52417812 */ /* 0x000fe400078ec0ff */
[----:B------:R-:W-:Y:S01]  /*38e0*/  PRMT R59, R67, 0x5410, R18 ;  /* 0x00005410433b7816 */ /* 0x000fe20000000012 */
[----:B-1----:R-:W-:Y:S01]  /*38f0*/  @!P1 IMAD.WIDE R66, R4, 0x4, R40 ;  /* 0x0000000404429825 */ /* 0x002fe200078e0228 */
[----:B------:R-:W-:Y:S02]  /*3900*/  F2FP.BF16.F32.PACK_AB R81, RZ, R81 ;  /* 0x00000051ff51723e */ /* 0x000fe400000010ff */
[----:B------:R-:W-:-:S02]  /*3910*/  LOP3.LUT R18, R83, 0xffff, RZ, 0xc0, !PT ;  /* 0x0000ffff53127812 */ /* 0x000fc400078ec0ff */
[----:B------:R-:W-:Y:S01]  /*3920*/  LOP3.LUT R90, R90, 0xffff, RZ, 0xc0, !PT ;  /* 0x0000ffff5a5a7812 */ /* 0x000fe200078ec0ff */
[----:B------:R-:W-:Y:S01]  /*3930*/  HFMA2.BF16_V2 R81, R104.H0_H0, R81.H0_H0, R136.H0_H0 ;  /* 0x2000005168517231 */ /* 0x000fe20000240888 */
[----:B------:R-:W-:Y:S01]  /*3940*/  F2FP.BF16.F32.PACK_AB R85, RZ, R85 ;  /* 0x00000055ff55723e */ /* 0x000fe200000010ff */
[----:B--2---:R-:W-:Y:S01]  /*3950*/  IMAD.WIDE.U32 R40, R8, 0x8, R52 ;  /* 0x0000000808287825 */ /* 0x004fe200078e0034 */
[----:B------:R-:W-:Y:S01]  /*3960*/  LOP3.LUT R65, R65, 0xffff0000, R64, 0xf8, !PT ;  /* 0xffff000041417812 */ /* 0x000fe200078ef840 */
[----:B------:R1:W-:Y:S01]  /*3970*/  @!P1 STG.E desc[UR6][R66.64], R19 ;  /* 0x0000001342009986 */ /* 0x0003e2000c101906 */
[----:B------:R-:W-:Y:S01]  /*3980*/  LOP3.LUT R78, R78, 0xffff, RZ, 0xc0, !PT ;  /* 0x0000ffff4e4e7812 */ /* 0x000fe200078ec0ff */
[----:B------:R-:W-:Y:S01]  /*3990*/  HFMA2.BF16_V2 R85, R106.H0_H0, R85.H0_H0, R138.H0_H0 ;  /* 0x200000556a557231 */ /* 0x000fe2000024088a */
[----:B------:R-:W-:Y:S01]  /*39a0*/  LOP3.LUT R15, R86, 0xffff, RZ, 0xc0, !PT ;  /* 0x0000ffff560f7812 */ /* 0x000fe200078ec0ff */
[----:B0-----:R-:W-:Y:S01]  /*39b0*/  IMAD.WIDE.U32 R62, R5, 0x8, R52 ;  /* 0x00000008053e7825 */ /* 0x001fe200078e0034 */
[----:B------:R-:W-:Y:S01]  /*39c0*/  PRMT R69, R71, 0x5410, R18 ;  /* 0x0000541047457816 */ /* 0x000fe20000000012 */
[----:B------:R-:W-:Y:S01]  /*39d0*/  STG.E.64 desc[UR6][R40.64], R16 ;  /* 0x0000001028007986 */ /* 0x000fe2000c101b06 */
[----:B------:R-:W-:Y:S01]  /*39e0*/  PRMT R71, R73, 0x5410, R90 ;  /* 0x0000541049477816 */ /* 0x000fe2000000005a */
[--C-:B------:R-:W-:Y:S01]  /*39f0*/  IMAD.WIDE.U32 R12, R12, 0x8, R52.reuse ;  /* 0x000000080c0c7825 */ /* 0x100fe200078e0034 */
[----:B------:R-:W-:Y:S01]  /*3a00*/  SHF.L.U32 R64, R80, 0x10, RZ ;  /* 0x0000001050407819 */ /* 0x000fe200000006ff */
[----:B------:R-:W-:Y:S01]  /*3a10*/  STG.E.64 desc[UR6][R62.64], R36 ;  /* 0x000000243e007986 */ /* 0x000fe2000c101b06 */
[----:B------:R-:W-:Y:S01]  /*3a20*/  IADD3 R73, R8, 0x1000, RZ ;  /* 0x0000100008497810 */ /* 0x000fe20007ffe0ff */
[----:B-1----:R-:W-:Y:S01]  /*3a30*/  IMAD.WIDE.U32 R18, R10, 0x8, R52 ;  /* 0x000000080a127825 */ /* 0x002fe200078e0034 */
[----:B------:R-:W-:-:S02]  /*3a40*/  PRMT R61, R65, 0x5410, R78 ;  /* 0x00005410413d7816 */ /* 0x000fc4000000004e */
[----:B------:R-:W-:Y:S01]  /*3a50*/  PRMT R65, R72, 0x5410, R15 ;  /* 0x0000541048417816 */ /* 0x000fe2000000000f */
[--C-:B------:R-:W-:Y:S01]  /*3a60*/  IMAD.WIDE.U32 R10, R11, 0x8, R52.reuse ;  /* 0x000000080b0a7825 */ /* 0x100fe200078e0034 */
[----:B------:R-:W-:Y:S02]  /*3a70*/  IADD3 R75, R8, 0x1800, RZ ;  /* 0x00001800084b7810 */ /* 0x000fe40007ffe0ff */
[----:B------:R-:W-:Y:S01]  /*3a80*/  SHF.L.U32 R68, R87, 0x10, RZ ;  /* 0x0000001057447819 */ /* 0x000fe200000006ff */
[----:B------:R-:W-:Y:S01]  /*3a90*/  IMAD.WIDE.U32 R66, R73, 0x8, R52 ;  /* 0x0000000849427825 */ /* 0x000fe200078e0034 */
[----:B------:R-:W-:Y:S02]  /*3aa0*/  PRMT R39, R39, 0x5410, R76 ;  /* 0x0000541027277816 */ /* 0x000fe4000000004c */
[----:B------:R-:W-:Y:S01]  /*3ab0*/  LOP3.LUT R15, R94, 0xffff, RZ, 0xc0, !PT ;  /* 0x0000ffff5e0f7812 */ /* 0x000fe200078ec0ff */
[----:B------:R-:W-:Y:S01]  /*3ac0*/  IMAD.WIDE.U32 R72, R75, 0x8, R52 ;  /* 0x000000084b487825 */ /* 0x000fe200078e0034 */
[----:B------:R-:W-:Y:S01]  /*3ad0*/  IADD3 R79, R8, 0x1c00, RZ ;  /* 0x00001c00084f7810 */ /* 0x000fe20007ffe0ff */
[----:B------:R-:W-:Y:S01]  /*3ae0*/  STG.E.64 desc[UR6][R18.64], R38 ;  /* 0x0000002612007986 */ /* 0x000fe2000c101b06 */
[----:B------:R-:W-:-:S02]  /*3af0*/  LOP3.LUT R64, R64, 0xffff, R81, 0xf8, !PT ;  /* 0x0000ffff40407812 */ /* 0x000fc400078ef851 */
[C---:B------:R-:W-:Y:S01]  /*3b00*/  IADD3 R77, R8.reuse, 0x2000, RZ ;  /* 0x00002000084d7810 */ /* 0x040fe20007ffe0ff */
[----:B------:R-:W-:Y:S01]  /*3b10*/  STG.E.64 desc[UR6][R10.64], R42 ;  /* 0x0000002a0a007986 */ /* 0x000fe2000c101b06 */
[C---:B------:R-:W-:Y:S02]  /*3b20*/  IADD3 R81, R8.reuse, 0x2400, RZ ;  /* 0x0000240008517810 */ /* 0x040fe40007ffe0ff */
[----:B------:R-:W-:Y:S01]  /*3b30*/  F2FP.BF16.F32.PACK_AB R91, RZ, R91 ;  /* 0x0000005bff5b723e */ /* 0x000fe200000010ff */
[----:B------:R-:W-:Y:S01]  /*3b40*/  IMAD.WIDE.U32 R76, R77, 0x8, R52 ;  /* 0x000000084d4c7825 */ /* 0x000fe200078e0034 */
[----:B------:R-:W-:Y:S01]  /*3b50*/  IADD3 R83, R8, 0x2800, RZ ;  /* 0x0000280008537810 */ /* 0x000fe20007ffe0ff */
[----:B------:R-:W-:Y:S01]  /*3b60*/  STG.E.64 desc[UR6][R66.64], R44 ;  /* 0x0000002c42007986 */ /* 0x000fe2000c101b06 */
[----:B------:R-:W-:Y:S01]  /*3b70*/  LOP3.LUT R68, R68, 0xffff, R85, 0xf8, !PT ;  /* 0x0000ffff44447812 */ /* 0x000fe200078ef855 */
[----:B------:R-:W-:Y:S01]  /*3b80*/  HFMA2.BF16_V2 R91, R110.H0_H0, R91.H0_H0, R142.H0_H0 ;  /* 0x2000005b6e5b7231 */ /* 0x000fe2000024088e */
[----:B------:R-:W-:Y:S01]  /*3b90*/  PRMT R15, R74, 0x5410, R15 ;  /* 0x000054104a0f7816 */ /* 0x000fe2000000000f */
[--C-:B------:R-:W-:Y:S01]  /*3ba0*/  IMAD.WIDE.U32 R74, R79, 0x8, R52.reuse ;  /* 0x000000084f4a7825 */ /* 0x100fe200078e0034 */
[C---:B------:R-:W-:Y:S01]  /*3bb0*/  IADD3 R87, R8.reuse, 0x2c00, RZ ;  /* 0x00002c0008577810 */ /* 0x040fe20007ffe0ff */
[----:B------:R0:W-:Y:S01]  /*3bc0*/  STG.E.64 desc[UR6][R12.64], R46 ;  /* 0x0000002e0c007986 */ /* 0x0001e2000c101b06 */
[----:B------:R-:W-:Y:S01]  /*3bd0*/  IADD3 R85, R8, 0x3000, RZ ;  /* 0x0000300008557810 */ /* 0x000fe20007ffe0ff */
[----:B------:R-:W-:Y:S01]  /*3be0*/  IMAD.WIDE.U32 R78, R81, 0x8, R52 ;  /* 0x00000008514e7825 */ /* 0x000fe200078e0034 */
[----:B------:R-:W-:Y:S01]  /*3bf0*/  LOP3.LUT R60, R60, 0xffff, R95, 0xf8, !PT ;  /* 0x0000ffff3c3c7812 */ /* 0x000fe200078ef85f */
[----:B------:R1:W-:Y:S01]  /*3c00*/  STG.E.64 desc[UR6][R72.64], R48 ;  /* 0x0000003048007986 */ /* 0x0003e2000c101b06 */
[----:B------:R-:W-:Y:S01]  /*3c10*/  LOP3.LUT R14, R14, 0xffff, R91, 0xf8, !PT ;  /* 0x0000ffff0e0e7812 */ /* 0x000fe200078ef85b */
[--C-:B------:R-:W-:Y:S01]  /*3c20*/  IMAD.WIDE.U32 R80, R83, 0x8, R52.reuse ;  /* 0x0000000853507825 */ /* 0x100fe200078e0034 */
[----:B------:R-:W-:Y:S01]  /*3c30*/  IADD3 R4, R4, UR5, RZ ;  /* 0x0000000504047c10 */ /* 0x000fe2000fffe0ff */
[----:B------:R1:W-:Y:S02]  /*3c40*/  STG.E.64 desc[UR6][R74.64], R50 ;  /* 0x000000324a007986 */ /* 0x0003e4000c101b06 */
[--C-:B------:R-:W-:Y:S01]  /*3c50*/  IMAD.WIDE.U32 R82, R87, 0x8, R52.reuse ;  /* 0x0000000857527825 */ /* 0x100fe200078e0034 */
[----:B------:R-:W-:Y:S01]  /*3c60*/  ISETP.GE.AND P1, PT, R4, UR4, PT ;  /* 0x0000000404007c0c */ /* 0x000fe2000bf26270 */
[----:B------:R1:W-:Y:S02]  /*3c70*/  STG.E.64 desc[UR6][R76.64], R54 ;  /* 0x000000364c007986 */ /* 0x0003e4000c101b06 */
[--C-:B------:R-:W-:Y:S01]  /*3c80*/  IMAD.WIDE.U32 R84, R85, 0x8, R52.reuse ;  /* 0x0000000855547825 */ /* 0x100fe200078e0034 */
[----:B0-----:R-:W-:Y:S01]  /*3c90*/  SEL R13, RZ, 0x1, P0 ;  /* 0x00000001ff0d7807 */ /* 0x001fe20000000000 */
[----:B------:R1:W-:Y:S02]  /*3ca0*/  STG.E.64 desc[UR6][R78.64], R56 ;  /* 0x000000384e007986 */ /* 0x0003e4000c101b06 */
[----:B------:R-:W-:-:S02]  /*3cb0*/  IMAD.WIDE.U32 R86, R7, 0x8, R52 ;  /* 0x0000000807567825 */ /* 0x000fc400078e0034 */
[----:B------:R1:W-:Y:S02]  /*3cc0*/  STG.E.64 desc[UR6][R80.64], R58 ;  /* 0x0000003a50007986 */ /* 0x0003e4000c101b06 */
[--C-:B------:R-:W-:Y:S02]  /*3cd0*/  IMAD.WIDE.U32 R6, R6, 0x8, R52.reuse ;  /* 0x0000000806067825 */ /* 0x100fe400078e0034 */
[----:B------:R1:W-:Y:S02]  /*3ce0*/  STG.E.64 desc[UR6][R82.64], R60 ;  /* 0x0000003c52007986 */ /* 0x0003e4000c101b06 */
[----:B------:R-:W-:Y:S02]  /*3cf0*/  IMAD.WIDE.U32 R52, R9, 0x8, R52 ;  /* 0x0000000809347825 */ /* 0x000fe400078e0034 */
[----:B------:R1:W-:Y:S04]  /*3d00*/  STG.E.64 desc[UR6][R84.64], R64 ;  /* 0x0000004054007986 */ /* 0x0003e8000c101b06 */
[----:B------:R1:W-:Y:S04]  /*3d10*/  STG.E.64 desc[UR6][R86.64], R68 ;  /* 0x0000004456007986 */ /* 0x0003e8000c101b06 */
[----:B------:R1:W-:Y:S04]  /*3d20*/  STG.E.64 desc[UR6][R6.64], R70 ;  /* 0x0000004606007986 */ /* 0x0003e8000c101b06 */
[----:B------:R1:W-:Y:S01]  /*3d30*/  STG.E.64 desc[UR6][R52.64], R14 ;  /* 0x0000000e34007986 */ /* 0x0003e2000c101b06 */
[----:B------:R-:W-:Y:S05]  /*3d40*/  @!P1 BRA `(.L_x_3) ;  /* 0xffffffc400809947 */ /* 0x000fea000383ffff */
[----:B------:R-:W-:Y:S05]  /*3d50*/  EXIT ;  /* 0x000000000000794d */ /* 0x000fea0003800000 */
.L_x_0:
[----:B------:R-:W-:Y:S01]  /*3d60*/  HFMA2.MMA R155, -RZ, RZ, 0, 5.9604644775390625e-08 ;  /* 0x00000001ff9b7435 */ /* 0x000fe200000001ff */
[----:B------:R-:W-:Y:S02]  /*3d70*/  MOV R156, R13 ;  /* 0x0000000d009c7202 */ /* 0x000fe40000000f00 */
[----:B------:R-:W-:Y:S02]  /*3d80*/  MOV R158, 0x1f ;  /* 0x0000001f009e7802 */ /* 0x000fe40000000f00 */
[----:B------:R-:W-:-:S07]  /*3d90*/  MOV R153, 0xffffffff ;  /* 0xffffffff00997802 */ /* 0x000fce0000000f00 */
[----:B-----5:R-:W-:Y:S05]  /*3da0*/  WARPSYNC.COLLECTIVE R153, `(.L_x_4) ;  /* 0x0000000099087348 */ /* 0x020fea0003c00000 */
[----:B------:R0:W1:Y:S02]  /*3db0*/  SHFL.BFLY P2, R154, R156, R155, R158 ;  /* 0x0c00009b9c9a7389 */ /* 0x000064000004009e */
[----:B01---5:R-:W-:Y:S01]  /*3dc0*/  ENDCOLLECTIVE ;  /* 0x000000000000791b */ /* 0x023fe20003800000 */
.L_x_4:
[----:B------:R-:W-:Y:S01]  /*3dd0*/  HFMA2.MMA R155, -RZ, RZ, 0, 1.1920928955078125e-07 ;  /* 0x00000002ff9b7435 */ /* 0x000fe200000001ff */
[----:B------:R-:W-:-:S05]  /*3de0*/  MOV R14, R154 ;  /* 0x0000009a000e7202 */ /* 0x000fca0000000f00 */
[----:B------:R-:W-:-:S05]  /*3df0*/  FADD.FTZ R15, R13, R14 ;  /* 0x0000000e0d0f7221 */ /* 0x000fca0000010000 */
[----:B------:R-:W-:-:S07]  /*3e00*/  MOV R156, R15 ;  /* 0x0000000f009c7202 */ /* 0x000fce0000000f00 */
[----:B------:R-:W-:Y:S05]  /*3e10*/  WARPSYNC.COLLECTIVE R153, `(.L_x_5) ;  /* 0x0000000099087348 */ /* 0x000fea0003c00000 */
[----:B------:R0:W1:Y:S02]  /*3e20*/  SHFL.BFLY P2, R154, R156, R155, R158 ;  /* 0x0c00009b9c9a7389 */ /* 0x000064000004009e */
[----:B01----:R-:W-:Y:S01]  /*3e30*/  ENDCOLLECTIVE ;  /* 0x000000000000791b */ /* 0x003fe20003800000 */
.L_x_5:
[----:B------:R-:W-:Y:S01]  /*3e40*/  HFMA2.MMA R155, -RZ, RZ, 0, 2.384185791015625e-07 ;  /* 0x00000004ff9b7435 */ /* 0x000fe200000001ff */
[----:B------:R-:W-:-:S05]  /*3e50*/  MOV R14, R154 ;  /* 0x0000009a000e7202 */ /* 0x000fca0000000f00 */
[----:B------:R-:W-:-:S05]  /*3e60*/  FADD.FTZ R145, R15, R14 ;  /* 0x0000000e0f917221 */ /* 0x000fca0000010000 */
[----:B------:R-:W-:-:S07]  /*3e70*/  MOV R156, R145 ;  /* 0x00000091009c7202 */ /* 0x000fce0000000f00 */
[----:B------:R-:W-:Y:S05]  /*3e80*/  WARPSYNC.COLLECTIVE R153, `(.L_x_6) ;  /* 0x0000000099087348 */ /* 0x000fea0003c00000 */
[----:B------:R0:W1:Y:S02]  /*3e90*/  SHFL.BFLY P2, R154, R156, R155, R158 ;  /* 0x0c00009b9c9a7389 */ /* 0x000064000004009e */
[----:B01----:R-:W-:Y:S01]  /*3ea0*/  ENDCOLLECTIVE ;  /* 0x000000000000791b */ /* 0x003fe20003800000 */
.L_x_6:
[----:B------:R-:W-:Y:S01]  /*3eb0*/  HFMA2.MMA R155, -RZ, RZ, 0, 4.76837158203125e-07 ;  /* 0x00000008ff9b7435 */ /* 0x000fe200000001ff */
[----:B------:R-:W-:-:S05]  /*3ec0*/  MOV R14, R154 ;  /* 0x0000009a000e7202 */ /* 0x000fca0000000f00 */
[----:B------:R-:W-:-:S05]  /*3ed0*/  FADD.FTZ R150, R145, R14 ;  /* 0x0000000e91967221 */ /* 0x000fca0000010000 */
[----:B------:R-:W-:-:S07]  /*3ee0*/  MOV R156, R150 ;  /* 0x00000096009c7202 */ /* 0x000fce0000000f00 */
[----:B------:R-:W-:Y:S05]  /*3ef0*/  WARPSYNC.COLLECTIVE R153, `(.L_x_7) ;  /* 0x0000000099087348 */ /* 0x000fea0003c00000 */
[----:B------:R0:W1:Y:S02]  /*3f00*/  SHFL.BFLY P2, R154, R156, R155, R158 ;  /* 0x0c00009b9c9a7389 */ /* 0x000064000004009e */
[----:B01----:R-:W-:Y:S01]  /*3f10*/  ENDCOLLECTIVE ;  /* 0x000000000000791b */ /* 0x003fe20003800000 */
.L_x_7:
[----:B------:R-:W-:Y:S01]  /*3f20*/  HFMA2.MMA R155, -RZ, RZ, 0, 9.5367431640625e-07 ;  /* 0x00000010ff9b7435 */ /* 0x000fe200000001ff */
[----:B------:R-:W-:-:S05]  /*3f30*/  MOV R151, R154 ;  /* 0x0000009a00977202 */ /* 0x000fca0000000f00 */
[----:B------:R-:W-:-:S05]  /*3f40*/  FADD.FTZ R151, R150, R151 ;  /* 0x0000009796977221 */ /* 0x000fca0000010000 */
[----:B------:R-:W-:-:S07]  /*3f50*/  MOV R156, R151 ;  /* 0x00000097009c7202 */ /* 0x000fce0000000f00 */
[----:B------:R-:W-:Y:S05]  /*3f60*/  WARPSYNC.COLLECTIVE R153, `(.L_x_8) ;  /* 0x0000000099087348 */ /* 0x000fea0003c00000 */
[----:B------:R0:W1:Y:S02]  /*3f70*/  SHFL.BFLY P2, R154, R156, R155, R158 ;  /* 0x0c00009b9c9a7389 */ /* 0x000064000004009e */
[----:B01----:R-:W-:Y:S01]  /*3f80*/  ENDCOLLECTIVE ;  /* 0x000000000000791b */ /* 0x003fe20003800000 */
.L_x_8:
[----:B------:R-:W-:Y:S01]  /*3f90*/  HFMA2.MMA R155, -RZ, RZ, 0, 5.9604644775390625e-08 ;  /* 0x00000001ff9b7435 */ /* 0x000fe200000001ff */
[----:B------:R-:W-:-:S05]  /*3fa0*/  MOV R14, R154 ;  /* 0x0000009a000e7202 */ /* 0x000fca0000000f00 */
[----:B------:R-:W-:-:S04]  /*3fb0*/  FADD.FTZ R14, R151, R14 ;  /* 0x0000000e970e7221 */ /* 0x000fc80000010000 */
[----:B------:R-:W-:-:S04]  /*3fc0*/  FMUL.FTZ R14, R14, 0.00048828125 ;  /* 0x3a0000000e0e7820 */ /* 0x000fc80000410000 */
[--C-:B------:R-:W-:Y:S01]  /*3fd0*/  FADD.FTZ R13, R16, -R14.reuse ;  /* 0x8000000e100d7221 */ /* 0x100fe20000010000 */
[----:B------:R-:W-:-:S03]  /*3fe0*/  FADD.FTZ R150, R17, -R14 ;  /* 0x8000000e11967221 */ /* 0x000fc60000010000 */
[----:B------:R-:W-:-:S04]  /*3ff0*/  FFMA.FTZ R13, R13, R13, RZ ;  /* 0x0000000d0d0d7223 */ /* 0x000fc800000100ff */
[----:B------:R-:W-:Y:S01]  /*4000*/  FFMA.FTZ R13, R150, R150, R13 ;  /* 0x00000096960d7223 */ /* 0x000fe2000001000d */
[----:B------:R-:W-:-:S04]  /*4010*/  FADD.FTZ R150, R18, -R14 ;  /* 0x8000000e12967221 */ /* 0x000fc80000010000 */
        /* <DEDUP_REMOVED lines=122> */
[----:B------:R-:W-:-:S05]  /*47c0*/  FFMA.FTZ R13, R150, R150, R13 ;  /* 0x00000096960d7223 */ /* 0x000fca000001000d */
[----:B------:R-:W-:-:S07]  /*47d0*/  MOV R156, R13 ;  /* 0x0000000d009c7202 */ /* 0x000fce0000000f00 */
[----:B------:R-:W-:Y:S05]  /*47e0*/  WARPSYNC.COLLECTIVE R153, `(.L_x_9) ;  /* 0x0000000099087348 */ /* 0x000fea0003c00000 */
[----:B------:R0:W1:Y:S02]  /*47f0*/  SHFL.BFLY P2, R154, R156, R155, R158 ;  /* 0x0c00009b9c9a7389 */ /* 0x000064000004009e */
[----:B01----:R-:W-:Y:S01]  /*4800*/  ENDCOLLECTIVE ;  /* 0x000000000000791b */ /* 0x003fe20003800000 */
.L_x_9:
[----:B------:R-:W-:Y:S01]  /*4810*/  HFMA2.MMA R155, -RZ, RZ, 0, 1.1920928955078125e-07 ;  /* 0x00000002ff9b7435 */ /* 0x000fe200000001ff */
[----:B------:R-:W-:-:S05]  /*4820*/  MOV R150, R154 ;  /* 0x0000009a00967202 */ /* 0x000fca0000000f00 */
[----:B------:R-:W-:-:S05]  /*4830*/  FADD.FTZ R150, R13, R150 ;  /* 0x000000960d967221 */ /* 0x000fca0000010000 */
[----:B------:R-:W-:-:S07]  /*4840*/  MOV R156, R150 ;  /* 0x00000096009c7202 */ /* 0x000fce0000000f00 */
[----:B------:R-:W-:Y:S05]  /*4850*/  WARPSYNC.COLLECTIVE R153, `(.L_x_10) ;  /* 0x0000000099087348 */ /* 0x000fea0003c00000 */
[----:B------:R0:W1:Y:S02]  /*4860*/  SHFL.BFLY P2, R154, R156, R155, R158 ;  /* 0x0c00009b9c9a7389 */ /* 0x000064000004009e */
[----:B01----:R-:W-:Y:S01]  /*4870*/  ENDCOLLECTIVE ;  /* 0x000000000000791b */ /* 0x003fe20003800000 */
.L_x_10:
[----:B------:R-:W-:Y:S01]  /*4880*/  HFMA2.MMA R155, -RZ, RZ, 0, 2.384185791015625e-07 ;  /* 0x00000004ff9b7435 */ /* 0x000fe200000001ff */
[----:B------:R-:W-:-:S05]  /*4890*/  MOV R15, R154 ;  /* 0x0000009a000f7202 */ /* 0x000fca0000000f00 */
[----:B------:R-:W-:-:S05]  /*48a0*/  FADD.FTZ R15, R150, R15 ;  /* 0x0000000f960f7221 */ /* 0x000fca0000010000 */
[----:B------:R-:W-:-:S07]  /*48b0*/  MOV R156, R15 ;  /* 0x0000000f009c7202 */ /* 0x000fce0000000f00 */
[----:B------:R-:W-:Y:S05]  /*48c0*/  WARPSYNC.COLLECTIVE R153, `(.L_x_11) ;  /* 0x0000000099087348 */ /* 0x000fea0003c00000 */
[----:B------:R0:W1:Y:S02]  /*48d0*/  SHFL.BFLY P2, R154, R156, R155, R158 ;  /* 0x0c00009b9c9a7389 */ /* 0x000064000004009e */
[----:B01----:R-:W-:Y:S01]  /*48e0*/  ENDCOLLECTIVE ;  /* 0x000000000000791b */ /* 0x003fe20003800000 */
.L_x_11:
[----:B------:R-:W-:Y:S01]  /*48f0*/  HFMA2.MMA R155, -RZ, RZ, 0, 4.76837158203125e-07 ;  /* 0x00000008ff9b7435 */ /* 0x000fe200000001ff */
[----:B------:R-:W-:-:S05]  /*4900*/  MOV R152, R154 ;  /* 0x0000009a00987202 */ /* 0x000fca0000000f00 */
[----:B------:R-:W-:-:S05]  /*4910*/  FADD.FTZ R152, R15, R152 ;  /* 0x000000980f987221 */ /* 0x000fca0000010000 */
[----:B------:R-:W-:-:S07]  /*4920*/  MOV R156, R152 ;  /* 0x00000098009c7202 */ /* 0x000fce0000000f00 */
[----:B------:R-:W-:Y:S05]  /*4930*/  WARPSYNC.COLLECTIVE R153, `(.L_x_12) ;  /* 0x0000000099087348 */ /* 0x000fea0003c00000 */
[----:B------:R0:W1:Y:S02]  /*4940*/  SHFL.BFLY P2, R154, R156, R155, R158 ;  /* 0x0c00009b9c9a7389 */ /* 0x000064000004009e */
[----:B01----:R-:W-:Y:S01]  /*4950*/  ENDCOLLECTIVE ;  /* 0x000000000000791b */ /* 0x003fe20003800000 */
.L_x_12:
[----:B------:R-:W-:Y:S01]  /*4960*/  HFMA2.MMA R155, -RZ, RZ, 0, 9.5367431640625e-07 ;  /* 0x00000010ff9b7435 */ /* 0x000fe200000001ff */
[----:B------:R-:W-:-:S05]  /*4970*/  MOV R145, R154 ;  /* 0x0000009a00917202 */ /* 0x000fca0000000f00 */
[----:B------:R-:W-:-:S05]  /*4980*/  FADD.FTZ R145, R152, R145 ;  /* 0x0000009198917221 */ /* 0x000fca0000010000 */
[----:B------:R-:W-:-:S07]  /*4990*/  MOV R156, R145 ;  /* 0x00000091009c7202 */ /* 0x000fce0000000f00 */
[----:B------:R-:W-:Y:S05]  /*49a0*/  WARPSYNC.COLLECTIVE R153, `(.L_x_13) ;  /* 0x0000000099087348 */ /* 0x000fea0003c00000 */
[----:B------:R0:W1:Y:S02]  /*49b0*/  SHFL.BFLY P2, R154, R156, R155, R158 ;  /* 0x0c00009b9c9a7389 */ /* 0x000064000004009e */
[----:B01----:R-:W-:Y:S01]  /*49c0*/  ENDCOLLECTIVE ;  /* 0x000000000000791b */ /* 0x003fe20003800000 */
.L_x_13:
[----:B------:R-:W-:Y:S05]  /*49d0*/  BRA `(.L_x_14) ;  /* 0xffffffc800a87947 */ /* 0x000fea000383ffff */
.L_x_15:
[----:B------:R-:W-:-:S00]  /*49e0*/  BRA `(.L_x_15) ;  /* 0xfffffffc00fc7947 */ /* 0x000fc0000383ffff */
[----:B------:R-:W-:-:S00]  /*49f0*/  NOP ;  /* 0x0000000000007918 */ /* 0x000fc00000000000 */
        /* <DEDUP_REMOVED lines=8> */
.L_x_1987:


//--------------------- .text._ZN10layer_norm13ln_fwd_kernelINS_13Kernel_traitsI13__nv_bfloat16S2_S2_fjLj65536ELj8ELj1ELj4ELj16ENS_18Kernel_traits_baseILj65536ES2_S2_S2_fjLj128EEEEEEEvNS_9FwdParamsE --------------------------
	.section	.text._ZN10layer_norm13ln_fwd_kernelINS_13Kernel_traitsI13__nv_bfloat16S2_S2_fjLj65536ELj8ELj1ELj4ELj16ENS_18Kernel_traits_baseILj65536ES2_S2_S2_fjLj128EEEEEEEvNS_9FwdParamsE,"ax",@progbits
	.align	128
        .global         _ZN10layer_norm13ln_fwd_kernelINS_13Kernel_traitsI13__nv_bfloat16S2_S2_fjLj65536ELj8ELj1ELj4ELj16ENS_18Kernel_traits_baseILj65536ES2_S2_S2_fjLj128EEEEEEEvNS_9FwdParamsE
        .type           _ZN10layer_norm13ln_fwd_kernelINS_13Kernel_traitsI13__nv_bfloat16S2_S2_fjLj65536ELj8ELj1ELj4ELj16ENS_18Kernel_traits_baseILj65536ES2_S2_S2_fjLj128EEEEEEEvNS_9FwdParamsE,@function
        .size           _ZN10layer_norm13ln_fwd_kernelINS_13Kernel_traitsI13__nv_bfloat16S2_S2_fjLj65536ELj8ELj1ELj4ELj16ENS_18Kernel_traits_baseILj65536ES2_S2_S2_fjLj128EEEEEEEvNS_9FwdParamsE,(.L_x_1988 - _ZN10layer_norm13ln_fwd_kernelINS_13Kernel_traitsI13__nv_bfloat16S2_S2_fjLj65536ELj8ELj1ELj4ELj16ENS_18Kernel_traits_baseILj65536ES2_S2_S2_fjLj128EEEEEEEvNS_9FwdParamsE)
        .other          _ZN10layer_norm13ln_fwd_kernelINS_13Kernel_traitsI13__nv_bfloat16S2_S2_fjLj65536ELj8ELj1ELj4ELj16ENS_18Kernel_traits_baseILj65536ES2_S2_S2_fjLj128EEEEEEEvNS_9FwdParamsE,@"STO_CUDA_ENTRY STV_DEFAULT"
_ZN10layer_norm13ln_fwd_kernelINS_13Kernel_traitsI13__nv_bfloat16S2_S2_fjLj65536ELj8ELj1ELj4ELj16ENS_18Kernel_traits_baseILj65536ES2_S2_S2_fjLj128EEEEEEEvNS_9FwdParamsE:
.text._ZN10layer_norm13ln_fwd_kernelINS_13Kernel_traitsI13__nv_bfloat16S2_S2_fjLj65536ELj8ELj1ELj4ELj16ENS_18Kernel_traits_baseILj65536ES2_S2_S2_fjLj128EEEEEEEvNS_9FwdParamsE:
        /* <DEDUP_REMOVED lines=17> */
[----:B------:R0:W5:Y:S01]  /*0110*/  LDG.E.128 R80, desc[UR6][R8.64] ;  /* 0x0000000608507981 */ /* 0x000162000c1e1d00 */
[----:B-1----:R-:W-:-:S03]  /*0120*/  IMAD.WIDE.U32 R10, R7, 0x10, R10 ;  /* 0x00000010070a7825 */ /* 0x002fc600078e000a */
[----:B------:R0:W5:Y:S04]  /*0130*/  LDG.E.128 R76, desc[UR6][R8.64+0x4000] ;  /* 0x00400006084c7981 */ /* 0x000168000c1e1d00 */
        /* <DEDUP_REMOVED lines=13> */
[----:B------:R0:W5:Y:S01]  /*0210*/  LDG.E.128 R20, desc[UR6][R10.64+0x1c000] ;  /* 0x01c000060a147981 */ /* 0x000162000c1e1d00 */
[----:B------:R-:W-:Y:S01]  /*0220*/  HFMA2.MMA R116, -RZ, RZ, 0, 5.9604644775390625e-08 ;  /* 0x00000001ff747435 */ /* 0x000fe200000001ff */
[----:B------:R-:W-:-:S10]  /*0230*/  MOV R7, RZ ;  /* 0x000000ff00077202 */ /* 0x000fd40000000f00 */
.L_x_19:
[----:B-1----:R-:W1:Y:S01]  /*0240*/  LDC.64 R112, c[0x0][0x220] ;  /* 0x00008800ff707b82 */ /* 0x002e620000000a00 */
[----:B0-----:R-:W-:-:S04]  /*0250*/  SHF.L.U32 R8, R4, 0x7, RZ ;  /* 0x0000000704087819 */ /* 0x001fc800000006ff */
[----:B------:R-:W-:Y:S02]  /*0260*/  LOP3.LUT R9, R8, 0x380, R5, 0xe2, !PT ;  /* 0x0000038008097812 */ /* 0x000fe400078ee205 */
[----:B------:R-:W-:Y:S02]  /*0270*/  SHF.L.U32 R8, R6, 0xd, RZ ;  /* 0x0000000d06087819 */ /* 0x000fe400000006ff */
[----:B------:R-:W-:-:S04]  /*0280*/  LOP3.LUT R9, R9, 0x60, R2, 0xf8, !PT ;  /* 0x0000006009097812 */ /* 0x000fc800078ef802 */
[----:B------:R-:W-:-:S05]  /*0290*/  LOP3.LUT R8, R8, R9, RZ, 0xfc, !PT ;  /* 0x0000000908087212 */ /* 0x000fca00078efcff */
[----:B-1----:R-:W-:-:S06]  /*02a0*/  IMAD.WIDE.U32 R84, R8, 0x10, R112 ;  /* 0x0000001008547825 */ /* 0x002fcc00078e0070 */
[----:B------:R-:W2:Y:S01]  /*02b0*/  LDG.E.128 R84, desc[UR6][R84.64] ;  /* 0x0000000654547981 */ /* 0x000ea2000c1e1d00 */
[----:B------:R-:W-:-:S05]  /*02c0*/  IADD3 R9, R8, 0x400, RZ ;  /* 0x0000040008097810 */ /* 0x000fca0007ffe0ff */
[----:B------:R-:W-:-:S06]  /*02d0*/  IMAD.WIDE.U32 R88, R9, 0x10, R112 ;  /* 0x0000001009587825 */ /* 0x000fcc00078e0070 */
[----:B------:R-:W3:Y:S01]  /*02e0*/  LDG.E.128 R88, desc[UR6][R88.64] ;  /* 0x0000000658587981 */ /* 0x000ee2000c1e1d00 */
[----:B------:R-:W-:-:S05]  /*02f0*/  IADD3 R10, R8, 0x800, RZ ;  /* 0x00000800080a7810 */ /* 0x000fca0007ffe0ff */
[----:B------:R-:W-:-:S06]  /*0300*/  IMAD.WIDE.U32 R92, R10, 0x10, R112 ;  /* 0x000000100a5c7825 */ /* 0x000fcc00078e0070 */
[----:B------:R-:W4:Y:S01]  /*0310*/  LDG.E.128 R92, desc[UR6][R92.64] ;  /* 0x000000065c5c7981 */ /* 0x000f22000c1e1d00 */
[----:B------:R-:W-:-:S05]  /*0320*/  IADD3 R11, R8, 0xc00, RZ ;  /* 0x00000c00080b7810 */ /* 0x000fca0007ffe0ff */
[----:B------:R-:W-:-:S06]  /*0330*/  IMAD.WIDE.U32 R96, R11, 0x10, R112 ;  /* 0x000000100b607825 */ /* 0x000fcc00078e0070 */
[----:B------:R-:W4:Y:S01]  /*0340*/  LDG.E.128 R96, desc[UR6][R96.64] ;  /* 0x0000000660607981 */ /* 0x000f22000c1e1d00 */
[----:B------:R-:W-:-:S05]  /*0350*/  LOP3.LUT R101, R8, 0x1000, RZ, 0xfc, !PT ;  /* 0x0000100008657812 */ /* 0x000fca00078efcff */
[----:B------:R-:W-:-:S06]  /*0360*/  IMAD.WIDE.U32 R100, R101, 0x10, R112 ;  /* 0x0000001065647825 */ /* 0x000fcc00078e0070 */
[----:B------:R-:W4:Y:S01]  /*0370*/  LDG.E.128 R100, desc[UR6][R100.64] ;  /* 0x0000000664647981 */ /* 0x000f22000c1e1d00 */
[----:B------:R-:W-:-:S05]  /*0380*/  IADD3 R12, R8, 0x1400, RZ ;  /* 0x00001400080c7810 */ /* 0x000fca0007ffe0ff */
        /* <DEDUP_REMOVED lines=8> */
[----:B------:R-:W-:Y:S01]  /*0410*/  LOP3.LUT P0, RZ, R116, 0xff, RZ, 0xc0, !PT ;  /* 0x000000ff74ff7812 */ /* 0x000fe2000780c0ff */
[----:B------:R-:W-:Y:S01]  /*0420*/  UMOV UR4, 0xffffffff ;  /* 0xffffffff00047882 */ /* 0x000fe20000000000 */
[----:B------:R-:W-:Y:S02]  /*0430*/  SHF.R.U32.HI R128, RZ, 0x5, R2 ;  /* 0x00000005ff807819 */ /* 0x000fe40000011602 */
[----:B------:R-:W-:Y:S02]  /*0440*/  ISETP.NE.AND P1, PT, R5, RZ, PT ;  /* 0x000000ff0500720c */ /* 0x000fe40003f25270 */
[C---:B--2---:R-:W-:Y:S02]  /*0450*/  PRMT R17, R84.reuse, 0x7632, R17 ;  /* 0x0000763254117816 */ /* 0x044fe40000000011 */
[----:B------:R-:W-:Y:S02]  /*0460*/  SHF.L.U32 R15, R84, 0x10, RZ ;  /* 0x00000010540f7819 */ /* 0x000fe400000006ff */
[----:B------:R-:W-:-:S02]  /*0470*/  SHF.L.U32 R17, R17, 0x10, RZ ;  /* 0x0000001011117819 */ /* 0x000fc400000006ff */
[C---:B------:R-:W-:Y:S01]  /*0480*/  PRMT R19, R85.reuse, 0x7632, R19 ;  /* 0x0000763255137816 */ /* 0x040fe20000000013 */
[----:B------:R-:W-:Y:S01]  /*0490*/  FADD.FTZ R16, RZ, R15 ;  /* 0x0000000fff107221 */ /* 0x000fe20000010000 */
[----:B------:R-:W-:Y:S02]  /*04a0*/  SHF.L.U32 R85, R85, 0x10, RZ ;  /* 0x0000001055557819 */ /* 0x000fe400000006ff */
[----:B------:R-:W-:Y:S01]  /*04b0*/  SHF.L.U32 R19, R19, 0x10, RZ ;  /* 0x0000001013137819 */ /* 0x000fe200000006ff */
[----:B------:R-:W-:Y:S01]  /*04c0*/  FADD.FTZ R16, R17, R16 ;  /* 0x0000001011107221 */ /* 0x000fe20000010000 */
[C---:B------:R-:W-:Y:S02]  /*04d0*/  PRMT R117, R86.reuse, 0x7632, R117 ;  /* 0x0000763256757816 */ /* 0x040fe40000000075 */
[----:B------:R-:W-:Y:S01]  /*04e0*/  SHF.L.U32 R119, R86, 0x10, RZ ;  /* 0x0000001056777819 */ /* 0x000fe200000006ff */
[----:B------:R-:W-:Y:S01]  /*04f0*/  FADD.FTZ R16, R85, R16 ;  /* 0x0000001055107221 */ /* 0x000fe20000010000 */
[----:B------:R-:W-:-:S02]  /*0500*/  SHF.L.U32 R117, R117, 0x10, RZ ;  /* 0x0000001075757819 */ /* 0x000fc400000006ff */
[----:B------:R-:W-:Y:S01]  /*0510*/  SHF.L.U32 R121, R87, 0x10, RZ ;  /* 0x0000001057797819 */ /* 0x000fe200000006ff */
[----:B------:R-:W-:Y:S01]  /*0520*/  FADD.FTZ R16, R19, R16 ;  /* 0x0000001013107221 */ /* 0x000fe20000010000 */
[C---:B---3--:R-:W-:Y:S02]  /*0530*/  PRMT R123, R88.reuse, 0x7632, R123 ;  /* 0x00007632587b7816 */ /* 0x048fe4000000007b */
[----:B------:R-:W-:Y:S01]  /*0540*/  SHF.L.U32 R125, R88, 0x10, RZ ;  /* 0x00000010587d7819 */ /* 0x000fe200000006ff */
[--C-:B------:R-:W-:Y:S01]  /*0550*/  FADD.FTZ R18, R119, R16.reuse ;  /* 0x0000001077127221 */ /* 0x100fe20000010000 */
[----:B------:R-:W-:Y:S02]  /*0560*/  PRMT R16, R87, 0x7632, R16 ;  /* 0x0000763257107816 */ /* 0x000fe40000000010 */
[----:B------:R-:W-:Y:S01]  /*0570*/  SHF.L.U32 R123, R123, 0x10, RZ ;  /* 0x000000107b7b7819 */ /* 0x000fe200000006ff */
[----:B------:R-:W-:Y:S01]  /*0580*/  FADD.FTZ R18, R117, R18 ;  /* 0x0000001275127221 */ /* 0x000fe20000010000 */
[----:B------:R-:W-:-:S02]  /*0590*/  SHF.L.U32 R87, R16, 0x10, RZ ;  /* 0x0000001010577819 */ /* 0x000fc400000006ff */
[----:B------:R-:W-:Y:S01]  /*05a0*/  PRMT R16, R89, 0x7632, R16 ;  /* 0x0000763259107816 */ /* 0x000fe20000000010 */
[----:B------:R-:W-:Y:S01]  /*05b0*/  FADD.FTZ R18, R121, R18 ;  /* 0x0000001279127221 */ /* 0x000fe20000010000 */
[----:B------:R-:W-:Y:S02]  /*05c0*/  SHF.L.U32 R127, R89, 0x10, RZ ;  /* 0x00000010597f7819 */ /* 0x000fe400000006ff */
[----:B------:R-:W-:Y:S01]  /*05d0*/  SHF.L.U32 R89, R16, 0x10, RZ ;  /* 0x0000001010597819 */ /* 0x000fe200000006ff */
[----:B------:R-:W-:Y:S01]  /*05e0*/  FADD.FTZ R18, R87, R18 ;  /* 0x0000001257127221 */ /* 0x000fe20000010000 */
[C---:B------:R-:W-:Y:S02]  /*05f0*/  PRMT R129, R90.reuse, 0x7632, R129 ;  /* 0x000076325a817816 */ /* 0x040fe40000000081 */
        /* <DEDUP_REMOVED lines=8> */
[C---:B----4-:R-:W-:Y:S02]  /*0680*/  PRMT R135, R92.reuse, 0x7632, R135 ;  /* 0x000076325c877816 */ /* 0x050fe40000000087 */
        /* <DEDUP_REMOVED lines=44> */
[----:B------:R-:W-:Y:S02]  /*0950*/  PRMT R16, R102, 0x7632, R16 ;  /* 0x0000763266107816 */ /* 0x000fe40000000010 */
[----:B------:R-:W-:Y:S01]  /*0960*/  SHF.L.U32 R86, R103, 0x10, RZ ;  /* 0x0000001067567819 */ /* 0x000fe200000006ff */
[----:B------:R-:W-:Y:S01]  /*0970*/  FADD.FTZ R18, R151, R18 ;  /* 0x0000001297127221 */ /* 0x000fe20000010000 */
[----:B------:R-:W-:-:S02]  /*0980*/  SHF.L.U32 R16, R16, 0x10, RZ ;  /* 0x0000001010107819 */ /* 0x000fc400000006ff */
[C---:B------:R-:W-:Y:S01]  /*0990*/  PRMT R88, R104.reuse, 0x7632, R88 ;  /* 0x0000763268587816 */ /* 0x040fe20000000058 */
        /* <DEDUP_REMOVED lines=13> */
[----:B------:R-:W-:Y:S02]  /*0a70*/  PRMT R96, R107, 0x7632, R96 ;  /* 0x000076326b607816 */ /* 0x000fe40000000060 */
[----:B------:R-:W-:Y:S01]  /*0a80*/  PRMT R100, R109, 0x7632, R100 ;  /* 0x000076326d647816 */ /* 0x000fe20000000064 */
[----:B------:R-:W-:Y:S01]  /*0a90*/  FADD.FTZ R18, R161, R18 ;  /* 0x00000012a1127221 */ /* 0x000fe20000010000 */
[----:B------:R-:W-:-:S02]  /*0aa0*/  SHF.L.U32 R118, R110, 0x10, RZ ;  /* 0x000000106e767819 */ /* 0x000fc400000006ff */
[----:B------:R-:W-:Y:S01]  /*0ab0*/  SHF.L.U32 R120, R111, 0x10, RZ ;  /* 0x000000106f787819 */ /* 0x000fe200000006ff */
[----:B------:R-:W-:Y:S01]  /*0ac0*/  FADD.FTZ R18, R159, R18 ;  /* 0x000000129f127221 */ /* 0x000fe20000010000 */
[----:B------:R-:W-:Y:S02]  /*0ad0*/  SHF.L.U32 R122, R112, 0x10, RZ ;  /* 0x00000010707a7819 */ /* 0x000fe400000006ff */
[----:B------:R-:W-:Y:S01]  /*0ae0*/  SHF.L.U32 R124, R113, 0x10, RZ ;  /* 0x00000010717c7819 */ /* 0x000fe200000006ff */
[----:B------:R-:W-:Y:S01]  /*0af0*/  FADD.FTZ R84, R165, R18 ;  /* 0x00000012a5547221 */ /* 0x000fe20000010000 */
[----:B------:R-:W-:Y:S02]  /*0b00*/  SHF.L.U32 R18, R102, 0x10, RZ ;  /* 0x0000001066127819 */ /* 0x000fe400000006ff */
[----:B------:R-:W-:Y:S01]  /*0b10*/  SHF.L.U32 R126, R115, 0x10, RZ ;  /* 0x00000010737e7819 */ /* 0x000fe200000006ff */
[--C-:B------:R-:W-:Y:S01]  /*0b20*/  FADD.FTZ R101, R163, R84.reuse ;  /* 0x00000054a3657221 */ /* 0x100fe20000010000 */
[----:B------:R-:W-:-:S03]  /*0b30*/  PRMT R84, R103, 0x7632, R84 ;  /* 0x0000763267547816 */ /* 0x000fc60000000054 */
[----:B------:R-:W-:Y:S01]  /*0b40*/  FADD.FTZ R101, R18, R101 ;  /* 0x0000006512657221 */ /* 0x000fe20000010000 */
[----:B------:R-:W-:-:S03]  /*0b50*/  SHF.L.U32 R84, R84, 0x10, RZ ;  /* 0x0000001054547819 */ /* 0x000fc600000006ff */
[----:B------:R-:W-:-:S04]  /*0b60*/  FADD.FTZ R101, R16, R101 ;  /* 0x0000006510657221 */ /* 0x000fc80000010000 */
[----:B------:R-:W-:-:S04]  /*0b70*/  FADD.FTZ R101, R86, R101 ;  /* 0x0000006556657221 */ /* 0x000fc80000010000 */
[----:B------:R-:W-:-:S04]  /*0b80*/  FADD.FTZ R101, R84, R101 ;  /* 0x0000006554657221 */ /* 0x000fc80000010000 */
[----:B------:R-:W-:-:S04]  /*0b90*/  FADD.FTZ R101, R104, R101 ;  /* 0x0000006568657221 */ /* 0x000fc80000010000 */
[----:B------:R-:W-:-:S04]  /*0ba0*/  FADD.FTZ R101, R88, R101 ;  /* 0x0000006558657221 */ /* 0x000fc80000010000 */
[----:B------:R-:W-:-:S04]  /*0bb0*/  FADD.FTZ R94, R90, R101 ;  /* 0x000000655a5e7221 */ /* 0x000fc80000010000 */
[----:B------:R-:W-:Y:S01]  /*0bc0*/  FADD.FTZ R101, R105, R94 ;  /* 0x0000005e69657221 */ /* 0x000fe20000010000 */
[----:B------:R-:W-:Y:S02]  /*0bd0*/  SHF.L.U32 R94, R107, 0x10, RZ ;  /* 0x000000106b5e7819 */ /* 0x000fe400000006ff */
[----:B------:R-:W-:Y:S01]  /*0be0*/  SHF.L.U32 R107, R96, 0x10, RZ ;  /* 0x00000010606b7819 */ /* 0x000fe200000006ff */
[----:B------:R-:W-:Y:S01]  /*0bf0*/  FADD.FTZ R101, R106, R101 ;  /* 0x000000656a657221 */ /* 0x000fe20000010000 */
[C---:B------:R-:W-:Y:S02]  /*0c00*/  PRMT R96, R108.reuse, 0x7632, R96 ;  /* 0x000076326c607816 */ /* 0x040fe40000000060 */
[----:B------:R-:W-:Y:S01]  /*0c10*/  SHF.L.U32 R108, R108, 0x10, RZ ;  /* 0x000000106c6c7819 */ /* 0x000fe200000006ff */
[----:B------:R-:W-:Y:S01]  /*0c20*/  FADD.FTZ R101, R92, R101 ;  /* 0x000000655c657221 */ /* 0x000fe20000010000 */
[----:B------:R-:W-:-:S03]  /*0c30*/  SHF.L.U32 R96, R96, 0x10, RZ ;  /* 0x0000001060607819 */ /* 0x000fc600000006ff */
[----:B------:R-:W-:-:S04]  /*0c40*/  FADD.FTZ R98, R94, R101 ;  /* 0x000000655e627221 */ /* 0x000fc80000010000 */
[----:B------:R-:W-:Y:S01]  /*0c50*/  FADD.FTZ R101, R107, R98 ;  /* 0x000000626b657221 */ /* 0x000fe20000010000 */
[----:B------:R-:W-:Y:S02]  /*0c60*/  SHF.L.U32 R98, R109, 0x10, RZ ;  /* 0x000000106d627819 */ /* 0x000fe400000006ff */
[----:B------:R-:W-:Y:S01]  /*0c70*/  SHF.L.U32 R109, R100, 0x10, RZ ;  /* 0x00000010646d7819 */ /* 0x000fe200000006ff */
[----:B------:R-:W-:Y:S01]  /*0c80*/  FADD.FTZ R101, R108, R101 ;  /* 0x000000656c657221 */ /* 0x000fe20000010000 */
[----:B------:R-:W-:-:S03]  /*0c90*/  PRMT R100, R110, 0x7632, R100 ;  /* 0x000076326e647816 */ /* 0x000fc60000000064 */
[----:B------:R-:W-:Y:S01]  /*0ca0*/  FADD.FTZ R101, R96, R101 ;  /* 0x0000006560657221 */ /* 0x000fe20000010000 */
[----:B------:R-:W-:Y:S02]  /*0cb0*/  SHF.L.U32 R110, R100, 0x10, RZ ;  /* 0x00000010646e7819 */ /* 0x000fe400000006ff */
[----:B------:R-:W-:Y:S01]  /*0cc0*/  PRMT R100, R111, 0x7632, R100 ;  /* 0x000076326f647816 */ /* 0x000fe20000000064 */
[----:B------:R-:W-:-:S03]  /*0cd0*/  FADD.FTZ R102, R98, R101 ;  /* 0x0000006562667221 */ /* 0x000fc60000010000 */
        /* <DEDUP_REMOVED lines=9> */
[C---:B------:R-:W-:Y:S02]  /*0d70*/  PRMT R100, R114.reuse, 0x7632, R100 ;  /* 0x0000763272647816 */ /* 0x040fe40000000064 */
[----:B------:R-:W-:Y:S01]  /*0d80*/  SHF.L.U32 R114, R114, 0x10, RZ ;  /* 0x0000001072727819 */ /* 0x000fe200000006ff */
[----:B------:R-:W-:Y:S01]  /*0d90*/  FADD.FTZ R101, R111, R102 ;  /* 0x000000666f657221 */ /* 0x000fe20000010000 */
[----:B------:R-:W-:Y:S02]  /*0da0*/  SHF.L.U32 R116, R100, 0x10, RZ ;  /* 0x0000001064747819 */ /* 0x000fe400000006ff */
[----:B------:R-:W-:Y:S01]  /*0db0*/  PRMT R100, R115, 0x7632, R100 ;  /* 0x0000763273647816 */ /* 0x000fe20000000064 */
[----:B------:R-:W-:-:S03]  /*0dc0*/  FADD.FTZ R101, R122, R101 ;  /* 0x000000657a657221 */ /* 0x000fc60000010000 */
[----:B------:R-:W-:Y:S01]  /*0dd0*/  SHF.L.U32 R115, R100, 0x10, RZ ;  /* 0x0000001064737819 */ /* 0x000fe200000006ff */
[----:B------:R-:W-:-:S04]  /*0de0*/  FADD.FTZ R101, R112, R101 ;  /* 0x0000006570657221 */ /* 0x000fc80000010000 */
[----:B------:R-:W-:-:S04]  /*0df0*/  FADD.FTZ R102, R124, R101 ;  /* 0x000000657c667221 */ /* 0x000fc80000010000 */
[----:B------:R-:W-:Y:S01]  /*0e00*/  FADD.FTZ R101, R113, R102 ;  /* 0x0000006671657221 */ /* 0x000fe20000010000 */
[----:B------:R-:W-:-:S03]  /*0e10*/  LOP3.LUT R102, R128, 0x7fffffc, RZ, 0xc0, !PT ;  /* 0x07fffffc80667812 */ /* 0x000fc600078ec0ff */
[----:B------:R-:W-:Y:S01]  /*0e20*/  FADD.FTZ R101, R114, R101 ;  /* 0x0000006572657221 */ /* 0x000fe20000010000 */
[----:B------:R-:W-:-:S03]  /*0e30*/  @!P0 IADD3 R102, R102, 0x4, RZ ;  /* 0x0000000466668810 */ /* 0x000fc60007ffe0ff */
        /* <DEDUP_REMOVED lines=18> */
[--C-:B------:R-:W-:Y:S01]  /*0f60*/  FADD.FTZ R130, R19, -R100.reuse ;  /* 0x8000006413827221 */ /* 0x100fe20000010000 */
[----:B------:R-:W-:Y:S01]  /*0f70*/  FFMA.FTZ R101, R101, R101, RZ ;  /* 0x0000006565657223 */ /* 0x000fe200000100ff */
[----:B------:R-:W-:-:S03]  /*0f80*/  FADD.FTZ R132, R119, -R100 ;  /* 0x8000006477847221 */ /* 0x000fc60000010000 */
[----:B------:R-:W-:-:S04]  /*0f90*/  FFMA.FTZ R101, R136, R136, R101 ;  /* 0x0000008888657223 */ /* 0x000fc80000010065 */
        /* <DEDUP_REMOVED lines=130> */
.L_x_30:
[----:B------:R-:W2:Y:S01]  /*17c0*/  @!P1 S2R R132, SR_CgaCtaId ;  /* 0x0000000000849919 */ /* 0x000ea20000008800 */
[----:B------:R-:W-:Y:S01]  /*17d0*/  @!P1 MOV R101, 0x400 ;  /* 0x0000040000659802 */ /* 0x000fe20000000f00 */
[----:B------:R-:W-:Y:S05]  /*17e0*/  WARPSYNC.ALL ;  /* 0x0000000000007948 */ /* 0x000fea0003800000 */
[----:B------:R-:W-:-:S04]  /*17f0*/  LOP3.LUT R103, R128, 0x3, RZ, 0xc0, !PT ;  /* 0x0000000380677812 */ /* 0x000fc800078ec0ff */
[----:B------:R-:W-:Y:S02]  /*1800*/  @!P1 IADD3 R130, R102, R103, RZ ;  /* 0x0000006766829210 */ /* 0x000fe40007ffe0ff */
[----:B--2---:R-:W-:Y:S01]  /*1810*/  @!P1 LEA R132, R132, R101, 0x18 ;  /* 0x0000006584849211 */ /* 0x004fe200078ec0ff */
[----:B-1----:R-:W-:-:S03]  /*1820*/  FADD.FTZ R101, R134, R136 ;  /* 0x0000008886657221 */ /* 0x002fc60000010000 */
[----:B------:R-:W-:-:S05]  /*1830*/  @!P1 LEA R130, R130, R132, 0x3 ;  /* 0x0000008482829211 */ /* 0x000fca00078e18ff */
[----:B------:R1:W-:Y:S01]  /*1840*/  @!P1 STS.64 [R130], R100 ;  /* 0x0000006482009388 */ /* 0x0003e20000000a00 */
[----:B------:R-:W-:-:S13]  /*1850*/  ISETP.GT.U32.AND P1, PT, R5, 0x3, PT ;  /* 0x000000030500780c */ /* 0x000fda0003f24070 */
[----:B-1----:R-:W1:Y:S01]  /*1860*/  @!P1 S2R R101, SR_CgaCtaId ;  /* 0x0000000000659919 */ /* 0x002e620000008800 */
[----:B------:R-:W-:Y:S01]  /*1870*/  @!P1 MOV R100, 0x400 ;  /* 0x0000040000649802 */ /* 0x000fe20000000f00 */
[----:B------:R-:W-:Y:S01]  /*1880*/  HFMA2.MMA R130, -RZ, RZ, 0, 0 ;  /* 0x00000000ff827435 */ /* 0x000fe200000001ff */
[----:B------:R-:W-:Y:S01]  /*1890*/  @!P1 IADD3 R102, R5, R102, RZ ;  /* 0x0000006605669210 */ /* 0x000fe20007ffe0ff */
[----:B------:R-:W-:Y:S04]  /*18a0*/  BAR.SYNC.DEFER_BLOCKING 0x0 ;  /* 0x0000000000007b1d */ /* 0x000fe80000010000 */
[----:B------:R-:W-:Y:S02]  /*18b0*/  @!P1 MOV R130, 0x45000000 ;  /* 0x4500000000829802 */ /* 0x000fe40000000f00 */
[----:B------:R-:W-:-:S02]  /*18c0*/  ULDC UR5, c[0x0][0x210] ;  /* 0x0000840000057ab9 */ /* 0x000fc40000000800 */
[----:B------:R-:W-:Y:S01]  /*18d0*/  USHF.L.U32 UR4, UR5, 0x3, URZ ;  /* 0x0000000305047899 */ /* 0x000fe2000800063f */
[----:B0-----:R-:W0:Y:S01]  /*18e0*/  SHFL.DOWN PT, R134, R130, 0x2, 0x1f ;  /* 0x08401f0082867f89 */ /* 0x001e2200000e0000 */
[----:B-1----:R-:W-:Y:S02]  /*18f0*/  @!P1 LEA R132, R101, R100, 0x18 ;  /* 0x0000006465849211 */ /* 0x002fe400078ec0ff */
[----:B------:R-:W-:Y:S02]  /*1900*/  CS2R R100, SRZ ;  /* 0x0000000000647805 */ /* 0x000fe4000001ff00 */
[----:B------:R-:W-:Y:S01]  /*1910*/  @!P1 LEA R132, R102, R132, 0x3 ;  /* 0x0000008466849211 */ /* 0x000fe200078e18ff */
[----:B0-----:R-:W-:-:S04]  /*1920*/  FADD.FTZ R102, R134, R130 ;  /* 0x0000008286667221 */ /* 0x001fc80000010000 */
[----:B------:R-:W0:Y:S01]  /*1930*/  @!P1 LDS.64 R100, [R132] ;  /* 0x0000000084649984 */ /* 0x000e220000000a00 */
[----:B------:R-:W1:Y:S01]  /*1940*/  MUFU.RCP R140, R102 ;  /* 0x00000066008c7308 */ /* 0x000e620000001000 */
[----:B------:R-:W-:Y:S02]  /*1950*/  LOP3.LUT P1, RZ, R103, 0x1f, R2, 0xf8, !PT ;  /* 0x0000001f67ff7812 */ /* 0x000fe4000782f802 */
[----:B0-----:R-:W0:Y:S04]  /*1960*/  SHFL.DOWN PT, R136, R100, 0x2, 0x1f ;  /* 0x08401f0064887f89 */ /* 0x001e2800000e0000 */
[----:B------:R-:W2:Y:S01]  /*1970*/  SHFL.DOWN PT, R138, R101, 0x2, 0x1f ;  /* 0x08401f00658a7f89 */ /* 0x000ea200000e0000 */
[----:B0-----:R-:W-:Y:S01]  /*1980*/  FADD.FTZ R142, -R136, R100 ;  /* 0x00000064888e7221 */ /* 0x001fe20000010100 */
[----:B------:R-:W-:-:S03]  /*1990*/  FMUL.FTZ R136, R134, R136 ;  /* 0x0000008886887220 */ /* 0x000fc60000410000 */
[----:B------:R-:W-:Y:S01]  /*19a0*/  FMUL.FTZ R142, R142, R142 ;  /* 0x0000008e8e8e7220 */ /* 0x000fe20000410000 */
[----:B------:R-:W-:Y:S01]  /*19b0*/  FFMA.FTZ R136, R130, R100, R136 ;  /* 0x0000006482887223 */ /* 0x000fe20000010088 */
[----:B--2---:R-:W-:Y:S01]  /*19c0*/  FADD.FTZ R138, R138, R101 ;  /* 0x000000658a8a7221 */ /* 0x004fe20000010000 */
[----:B------:R-:W0:Y:S01]  /*19d0*/  SHFL.DOWN PT, R100, R102, 0x1, 0x1f ;  /* 0x08201f0066647f89 */ /* 0x000e2200000e0000 */
[----:B------:R-:W-:Y:S01]  /*19e0*/  FMUL.FTZ R142, R142, R130 ;  /* 0x000000828e8e7220 */ /* 0x000fe20000410000 */
[----:B-1----:R-:W-:-:S03]  /*19f0*/  FMUL.FTZ R136, R140, R136 ;  /* 0x000000888c887220 */ /* 0x002fc60000410000 */
[----:B------:R-:W-:Y:S02]  /*1a00*/  FMUL.FTZ R142, R134, R142 ;  /* 0x0000008e868e7220 */ /* 0x000fe40000410000 */
[----:B------:R-:W1:Y:S02]  /*1a10*/  SHFL.DOWN PT, R130, R136, 0x1, 0x1f ;  /* 0x08201f0088827f89 */ /* 0x000e6400000e0000 */
[----:B------:R-:W-:-:S05]  /*1a20*/  FFMA.FTZ R138, R140, R142, R138 ;  /* 0x0000008e8c8a7223 */ /* 0x000fca000001008a */
[----:B------:R-:W2:Y:S01]  /*1a30*/  SHFL.DOWN PT, R101, R138, 0x1, 0x1f ;  /* 0x08201f008a657f89 */ /* 0x000ea200000e0000 */
[----:B0-----:R-:W-:-:S06]  /*1a40*/  FADD.FTZ R103, R102, R100 ;  /* 0x0000006466677221 */ /* 0x001fcc0000010000 */
[----:B------:R-:W0:Y:S01]  /*1a50*/  MUFU.RCP R103, R103 ;  /* 0x0000006700677308 */ /* 0x000e220000001000 */
[----:B-1----:R-:W-:Y:S01]  /*1a60*/  FADD.FTZ R132, R136, -R130 ;  /* 0x8000008288847221 */ /* 0x002fe20000010000 */
[----:B------:R-:W-:-:S03]  /*1a70*/  FMUL.FTZ R134, R100, R130 ;  /* 0x0000008264867220 */ /* 0x000fc60000410000 */
[----:B------:R-:W-:Y:S01]  /*1a80*/  FMUL.FTZ R132, R132, R132 ;  /* 0x0000008484847220 */ /* 0x000fe20000410000 */
[----:B--2---:R-:W-:-:S03]  /*1a90*/  FADD.FTZ R130, R138, R101 ;  /* 0x000000658a827221 */ /* 0x004fc60000010000 */
[C---:B------:R-:W-:Y:S01]  /*1aa0*/  FMUL.FTZ R132, R102.reuse, R132 ;  /* 0x0000008466847220 */ /* 0x040fe20000410000 */
[----:B------:R-:W-:-:S03]  /*1ab0*/  FFMA.FTZ R102, R102, R136, R134 ;  /* 0x0000008866667223 */ /* 0x000fc60000010086 */
[----:B------:R-:W-:Y:S02]  /*1ac0*/  FMUL.FTZ R132, R100, R132 ;  /* 0x0000008464847220 */ /* 0x000fe40000410000 */
[----:B------:R-:W1:Y:S02]  /*1ad0*/  @!P1 LDC.64 R100, c[0x0][0x250] ;  /* 0x00009400ff649b82 */ /* 0x000e640000000a00 */
[C---:B0-----:R-:W-:Y:S01]  /*1ae0*/  FFMA.FTZ R134, R103.reuse, R132, R130 ;  /* 0x0000008467867223 */ /* 0x041fe20000010082 */
[----:B------:R-:W-:Y:S01]  /*1af0*/  FMUL.FTZ R102, R103, R102 ;  /* 0x0000006667667220 */ /* 0x000fe20000410000 */
[----:B------:R-:W-:-:S03]  /*1b00*/  LOP3.LUT R130, R7, 0x1, RZ, 0xc0, !PT ;  /* 0x0000000107827812 */ /* 0x000fc600078ec0ff */
[----:B------:R-:W-:Y:S01]  /*1b10*/  SHFL.IDX PT, R103, R134, RZ, 0x1f ;  /* 0x00001fff86677589 */ /* 0x000fe200000e0000 */
[----:B------:R-:W-:Y:S02]  /*1b20*/  IADD3 R140, -R130, RZ, RZ ;  /* 0x000000ff828c7210 */ /* 0x000fe40007ffe1ff */
[----:B------:R-:W-:Y:S01]  /*1b30*/  LEA.HI R130, R2, R3, RZ, 0x19 ;  /* 0x0000000302827211 */ /* 0x000fe200078fc8ff */
[----:B------:R-:W0:Y:S01]  /*1b40*/  SHFL.IDX PT, R102, R102, RZ, 0x1f ;  /* 0x00001fff66667589 */ /* 0x000e2200000e0000 */
[----:B------:R-:W-:-:S04]  /*1b50*/  LOP3.LUT R132, R140, UR4, RZ, 0xc0, !PT ;  /* 0x000000048c847c12 */ /* 0x000fc8000f8ec0ff */
[----:B------:R-:W-:-:S04]  /*1b60*/  LEA R132, P3, R130, R132, 0x3 ;  /* 0x0000008482847211 */ /* 0x000fc800078618ff */
[----:B------:R-:W-:Y:S02]  /*1b70*/  @!P1 IADD3 R136, P2, R4, R132, RZ ;  /* 0x0000008404889210 */ /* 0x000fe40007f5e0ff */
[----:B------:R-:W-:Y:S02]  /*1b80*/  IADD3.X R130, RZ, RZ, RZ, P3, !PT ;  /* 0x000000ffff827210 */ /* 0x000fe40001ffe4ff */
[----:B-1----:R-:W-:Y:S02]  /*1b90*/  @!P1 LEA R100, P3, R136, R100, 0x3 ;  /* 0x0000006488649211 */ /* 0x002fe400078618ff */
[----:B------:R-:W-:-:S04]  /*1ba0*/  @!P1 IADD3.X R138, RZ, R130, RZ, P2, !PT ;  /* 0x00000082ff8a9210 */ /* 0x000fc800017fe4ff */
[----:B------:R-:W-:-:S05]  /*1bb0*/  @!P1 LEA.HI.X R101, R136, R101, R138, 0x3, P3 ;  /* 0x0000006588659211 */ /* 0x000fca00018f1c8a */
[----:B0-----:R0:W-:Y:S01]  /*1bc0*/  @!P1 STG.E.64 desc[UR6][R100.64], R102 ;  /* 0x0000006664009986 */ /* 0x0011e2000c101b06 */
[----:B------:R-:W-:-:S13]  /*1bd0*/  ISETP.NE.AND P1, PT, R2, RZ, PT ;  /* 0x000000ff0200720c */ /* 0x000fda0003f25270 */
[----:B0-----:R-:W-:Y:S05]  /*1be0*/  @P1 BRA `(.L_x_17) ;  /* 0x0000000000501947 */ /* 0x001fea0003800000 */
[----:B------:R-:W-:Y:S01]  /*1bf0*/  LOP3.LUT R100, R140, UR5, RZ, 0xc0, !PT ;  /* 0x000000058c647c12 */ /* 0x000fe2000f8ec0ff */
[----:B------:R-:W-:Y:S01]  /*1c00*/  ULDC.64 UR8, c[0x0][0x258] ;  /* 0x0000960000087ab9 */ /* 0x000fe20000000a00 */
[----:B------:R-:W-:Y:S02]  /*1c10*/  LOP3.LUT P1, RZ, R7, 0x2, RZ, 0xc0, !PT ;  /* 0x0000000207ff7812 */ /* 0x000fe4000782c0ff */
[----:B------:R-:W-:Y:S02]  /*1c20*/  IADD3 R101, P2, R3, R100, RZ ;  /* 0x0000006403657210 */ /* 0x000fe40007f5e0ff */
[----:B------:R-:W-:Y:S02]  /*1c30*/  MOV R103, 0x1 ;  /* 0x0000000100677802 */ /* 0x000fe40000000f00 */
[----:B------:R-:W-:Y:S02]  /*1c40*/  LEA.HI.X.SX32 R102, R100, RZ, 0x1, P2 ;  /* 0x000000ff64667211 */ /* 0x000fe400010f0eff */
[----:B------:R-:W-:-:S02]  /*1c50*/  LEA R100, P2, R101, UR8, 0x2 ;  /* 0x0000000865647c11 */ /* 0x000fc4000f8410ff */
        /* <DEDUP_REMOVED lines=8> */
.L_x_18:
[----:B------:R-:W2:Y:S04]  /*1ce0*/  LDG.E.STRONG.GPU R102, desc[UR6][R100.64] ;  /* 0x0000000664667981 */ /* 0x000ea8000c1ef900 */
[----:B--2---:R-:W-:Y:S01]  /*1cf0*/  CCTL.IVALL ;  /* 0x00000000ff00798f */ /* 0x004fe20002000000 */
[----:B------:R-:W-:Y:S05]  /*1d00*/  YIELD ;  /* 0x0000000000007946 */ /* 0x000fea0003800000 */
[----:B------:R-:W-:-:S13]  /*1d10*/  ISETP.NE.AND P1, PT, R102, R134, PT ;  /* 0x000000866600720c */ /* 0x000fda0003f25270 */
[----:B------:R-:W-:Y:S05]  /*1d20*/  @P1 BRA `(.L_x_18) ;  /* 0xfffffffc00ec1947 */ /* 0x000fea000383ffff */
.L_x_17:
        /* <DEDUP_REMOVED lines=10> */
[----:B------:R0:W2:Y:S01]  /*1dd0*/  @!P1 LDG.E.64 R102, desc[UR6][R100.64] ;  /* 0x0000000664669981 */ /* 0x0000a2000c1e1b00 */
[----:B------:R-:W-:Y:S02]  /*1de0*/  MOV R132, RZ ;  /* 0x000000ff00847202 */ /* 0x000fe40000000f00 */
[----:B------:R-:W-:Y:S02]  /*1df0*/  @!P1 MOV R132, 0x46000000 ;  /* 0x4600000000849802 */ /* 0x000fe40000000f00 */
[----:B------:R-:W-:-:S03]  /*1e00*/  IADD3 R7, R7, 0x1, RZ ;  /* 0x0000000107077810 */ /* 0x000fc60007ffe0ff */
[----:B------:R-:W1:Y:S01]  /*1e10*/  SHFL.DOWN PT, R134, R132, 0x4, 0x1f ;  /* 0x08801f0084867f89 */ /* 0x000e6200000e0000 */
[----:B------:R-:W-:Y:S01]  /*1e20*/  LOP3.LUT R7, R7, 0x3, RZ, 0xc0, !PT ;  /* 0x0000000307077812 */ /* 0x000fe200078ec0ff */
[----:B-1----:R-:W-:-:S04]  /*1e30*/  FADD.FTZ R130, R134, R132 ;  /* 0x0000008486827221 */ /* 0x002fc80000010000 */
[----:B------:R-:W1:Y:S01]  /*1e40*/  MUFU.RCP R140, R130 ;  /* 0x00000082008c7308 */ /* 0x000e620000001000 */
[----:B0-----:R-:W0:Y:S02]  /*1e50*/  SHFL.DOWN PT, R101, R130, 0x2, 0x1f ;  /* 0x08401f0082657f89 */ /* 0x001e2400000e0000 */
[----:B0-----:R-:W-:Y:S02]  /*1e60*/  FADD.FTZ R100, R130, R101 ;  /* 0x0000006582647221 */ /* 0x001fe40000010000 */
[----:B--2---:R-:W0:Y:S04]  /*1e70*/  SHFL.DOWN PT, R136, R102, 0x4, 0x1f ;  /* 0x08801f0066887f89 */ /* 0x004e2800000e0000 */
[----:B------:R-:W2:Y:S01]  /*1e80*/  SHFL.DOWN PT, R138, R103, 0x4, 0x1f ;  /* 0x08801f00678a7f89 */ /* 0x000ea200000e0000 */
[----:B0-----:R-:W-:Y:S01]  /*1e90*/  FMUL.FTZ R142, R134, R136 ;  /* 0x00000088868e7220 */ /* 0x001fe20000410000 */
[----:B------:R-:W-:-:S03]  /*1ea0*/  FADD.FTZ R136, -R136, R102 ;  /* 0x0000006688887221 */ /* 0x000fc60000010100 */
[----:B------:R-:W-:Y:S01]  /*1eb0*/  FFMA.FTZ R142, R132, R102, R142 ;  /* 0x00000066848e7223 */ /* 0x000fe2000001008e */
[----:B------:R-:W-:Y:S01]  /*1ec0*/  FMUL.FTZ R136, R136, R136 ;  /* 0x0000008888887220 */ /* 0x000fe20000410000 */
[----:B--2---:R-:W-:Y:S02]  /*1ed0*/  FADD.FTZ R138, R138, R103 ;  /* 0x000000678a8a7221 */ /* 0x004fe40000010000 */
[----:B-1----:R-:W-:Y:S01]  /*1ee0*/  FMUL.FTZ R142, R140, R142 ;  /* 0x0000008e8c8e7220 */ /* 0x002fe20000410000 */
[----:B------:R-:W-:Y:S02]  /*1ef0*/  FMUL.FTZ R136, R136, R132 ;  /* 0x0000008488887220 */ /* 0x000fe40000410000 */
[----:B------:R-:W0:Y:S02]  /*1f00*/  MUFU.RCP R132, R100 ;  /* 0x0000006400847308 */ /* 0x000e240000001000 */
[----:B------:R-:W1:Y:S01]  /*1f10*/  SHFL.DOWN PT, R102, R142, 0x2, 0x1f ;  /* 0x08401f008e667f89 */ /* 0x000e6200000e0000 */
[----:B------:R-:W-:-:S04]  /*1f20*/  FMUL.FTZ R136, R134, R136 ;  /* 0x0000008886887220 */ /* 0x000fc80000410000 */
[----:B------:R-:W-:-:S05]  /*1f30*/  FFMA.FTZ R136, R140, R136, R138 ;  /* 0x000000888c887223 */ /* 0x000fca000001008a */
[----:B------:R-:W2:Y:S01]  /*1f40*/  SHFL.DOWN PT, R103, R136, 0x2, 0x1f ;  /* 0x08401f0088677f89 */ /* 0x000ea200000e0000 */
[----:B-1----:R-:W-:Y:S01]  /*1f50*/  FADD.FTZ R134, R142, -R102 ;  /* 0x800000668e867221 */ /* 0x002fe20000010000 */
[----:B------:R-:W-:-:S03]  /*1f60*/  FMUL.FTZ R102, R101, R102 ;  /* 0x0000006665667220 */ /* 0x000fc60000410000 */
[----:B------:R-:W-:Y:S01]  /*1f70*/  FMUL.FTZ R134, R134, R134 ;  /* 0x0000008686867220 */ /* 0x000fe20000410000 */
[----:B------:R-:W-:-:S03]  /*1f80*/  FFMA.FTZ R102, R130, R142, R102 ;  /* 0x0000008e82667223 */ /* 0x000fc60000010066 */
[----:B------:R-:W-:Y:S01]  /*1f90*/  FMUL.FTZ R134, R130, R134 ;  /* 0x0000008682867220 */ /* 0x000fe20000410000 */
[----:B0-----:R-:W-:Y:S01]  /*1fa0*/  FMUL.FTZ R102, R132, R102 ;  /* 0x0000006684667220 */ /* 0x001fe20000410000 */
[----:B------:R-:W0:Y:S01]  /*1fb0*/  SHFL.DOWN PT, R130, R100, 0x1, 0x1f ;  /* 0x08201f0064827f89 */ /* 0x000e2200000e0000 */
[----:B--2---:R-:W-:Y:S01]  /*1fc0*/  FADD.FTZ R103, R136, R103 ;  /* 0x0000006788677221 */ /* 0x004fe20000010000 */
[----:B------:R-:W-:Y:S01]  /*1fd0*/  FMUL.FTZ R134, R101, R134 ;  /* 0x0000008665867220 */ /* 0x000fe20000410000 */
[----:B------:R-:W-:Y:S01]  /*1fe0*/  LOP3.LUT R101, R5, 0x7, R0, 0xf8, !PT ;  /* 0x0000000705657812 */ /* 0x000fe200078ef800 */
[----:B------:R-:W1:Y:S02]  /*1ff0*/  SHFL.DOWN PT, R136, R102, 0x1, 0x1f ;  /* 0x08201f0066887f89 */ /* 0x000e6400000e0000 */
[----:B------:R-:W-:Y:S01]  /*2000*/  FFMA.FTZ R103, R132, R134, R103 ;  /* 0x0000008684677223 */ /* 0x000fe20000010067 */
[----:B------:R-:W-:-:S04]  /*2010*/  LOP3.LUT P1, RZ, R101, 0x3, R128, 0xf8, !PT ;  /* 0x0000000365ff7812 */ /* 0x000fc8000782f880 */
[----:B------:R-:W2:Y:S01]  /*2020*/  SHFL.DOWN PT, R132, R103, 0x1, 0x1f ;  /* 0x08201f0067847f89 */ /* 0x000ea200000e0000 */
[----:B0-----:R-:W-:Y:S01]  /*2030*/  FADD.FTZ R101, R100, R130 ;  /* 0x0000008264657221 */ /* 0x001fe20000010000 */
[----:B-1----:R-:W-:Y:S01]  /*2040*/  FADD.FTZ R128, R102, -R136 ;  /* 0x8000008866807221 */ /* 0x002fe20000010000 */
[----:B------:R-:W-:-:S04]  /*2050*/  FMUL.FTZ R136, R130, R136 ;  /* 0x0000008882887220 */ /* 0x000fc80000410000 */
[----:B------:R-:W0:Y:S01]  /*2060*/  MUFU.RCP R101, R101 ;  /* 0x0000006500657308 */ /* 0x000e220000001000 */
[----:B------:R-:W-:Y:S01]  /*2070*/  FMUL.FTZ R128, R128, R128 ;  /* 0x0000008080807220 */ /* 0x000fe20000410000 */
[C---:B------:R-:W-:Y:S01]  /*2080*/  FFMA.FTZ R136, R100.reuse, R102, R136 ;  /* 0x0000006664887223 */ /* 0x040fe20000010088 */
[----:B--2---:R-:W-:Y:S02]  /*2090*/  FADD.FTZ R132, R103, R132 ;  /* 0x0000008467847221 */ /* 0x004fe40000010000 */
[----:B------:R-:W-:Y:S01]  /*20a0*/  FMUL.FTZ R128, R100, R128 ;  /* 0x0000008064807220 */ /* 0x000fe20000410000 */
[----:B------:R-:W1:Y:S03]  /*20b0*/  @!P1 LDC.64 R102, c[0x0][0x230] ;  /* 0x00008c00ff669b82 */ /* 0x000e660000000a00 */
[----:B------:R-:W-:-:S04]  /*20c0*/  FMUL.FTZ R128, R130, R128 ;  /* 0x0000008082807220 */ /* 0x000fc80000410000 */
[C---:B0-----:R-:W-:Y:S01]  /*20d0*/  FFMA.FTZ R132, R101.reuse, R128, R132 ;  /* 0x0000008065847223 */ /* 0x041fe20000010084 */
[----:B------:R-:W-:Y:S01]  /*20e0*/  FMUL.FTZ R130, R101, R136 ;  /* 0x0000008865827220 */ /* 0x000fe20000410000 */
[----:B------:R-:W0:Y:S03]  /*20f0*/  LDC R128, c[0x0][0x260] ;  /* 0x00009800ff807b82 */ /* 0x000e260000000800 */
[----:B------:R-:W0:Y:S04]  /*2100*/  SHFL.IDX PT, R101, R132, RZ, 0x1f ;  /* 0x00001fff84657589 */ /* 0x000e2800000e0000 */
[----:B------:R-:W2:Y:S01]  /*2110*/  SHFL.IDX PT, R130, R130, RZ, 0x1f ;  /* 0x00001fff82827589 */ /* 0x000ea200000e0000 */
[----:B-1----:R-:W-:-:S04]  /*2120*/  @!P1 IMAD.WIDE R102, R6, 0x4, R102 ;  /* 0x0000000406669825 */ /* 0x002fc800078e0266 */
[----:B0-----:R-:W-:Y:S02]  /*2130*/  FFMA.FTZ R128, R101, 1.52587890625e-05, R128 ;  /* 0x3780000065807823 */ /* 0x001fe40000010080 */
[----:B------:R-:W0:Y:S01]  /*2140*/  @!P1 LDC.64 R100, c[0x0][0x238] ;  /* 0x00008e00ff649b82 */ /* 0x000e220000000a00 */
[--C-:B--2---:R-:W-:Y:S01]  /*2150*/  FADD.FTZ R132, R104, -R130.reuse ;  /* 0x8000008268847221 */ /* 0x104fe20000010000 */
[--C-:B------:R-:W-:Y:S02]  /*2160*/  FADD.FTZ R134, R105, -R130.reuse ;  /* 0x8000008269867221 */ /* 0x100fe40000010000 */
[----:B------:R-:W1:Y:S01]  /*2170*/  MUFU.RSQ R128, R128 ;  /* 0x0000008000807308 */ /* 0x000e620000001400 */
[--C-:B------:R-:W-:Y:S01]  /*2180*/  FADD.FTZ R15, R15, -R130.reuse ;  /* 0x800000820f0f7221 */ /* 0x100fe20000010000 */
[--C-:B------:R-:W-:Y:S01]  /*2190*/  FADD.FTZ R17, R17, -R130.reuse ;  /* 0x8000008211117221 */ /* 0x100fe20000010000 */
[--C-:B------:R-:W-:Y:S01]  /*21a0*/  FADD.FTZ R119, R119, -R130.reuse ;  /* 0x8000008277777221 */ /* 0x100fe20000010000 */
[----:B------:R-:W2:Y:S01]  /*21b0*/  LDC.64 R104, c[0x0][0x228] ;  /* 0x00008a00ff687b82 */ /* 0x000ea20000000a00 */
        /* <DEDUP_REMOVED lines=17> */
[----:B------:R3:W-:Y:S01]  /*22d0*/  @!P1 STG.E desc[UR6][R102.64], R130 ;  /* 0x0000008266009986 */ /* 0x0007e2000c101906 */
[C---:B-1----:R-:W-:Y:S01]  /*22e0*/  FMUL.FTZ R15, R128.reuse, R15 ;  /* 0x0000000f800f7220 */ /* 0x042fe20000410000 */
[C---:B------:R-:W-:Y:S01]  /*22f0*/  FMUL.FTZ R136, R128.reuse, R17 ;  /* 0x0000001180887220 */ /* 0x040fe20000410000 */
[C---:B------:R-:W-:Y:S01]  /*2300*/  FMUL.FTZ R119, R128.reuse, R119 ;  /* 0x0000007780777220 */ /* 0x040fe20000410000 */
[----:B------:R-:W-:Y:S01]  /*2310*/  FMUL.FTZ R140, R128, R117 ;  /* 0x00000075808c7220 */ /* 0x000fe20000410000 */
[--C-:B------:R-:W-:Y:S01]  /*2320*/  FADD.FTZ R139, R139, -R130.reuse ;  /* 0x800000828b8b7221 */ /* 0x100fe20000010000 */
[--C-:B------:R-:W-:Y:S01]  /*2330*/  FADD.FTZ R93, R93, -R130.reuse ;  /* 0x800000825d5d7221 */ /* 0x100fe20000010000 */
[--C-:B------:R-:W-:Y:S01]  /*2340*/  FADD.FTZ R145, R145, -R130.reuse ;  /* 0x8000008291917221 */ /* 0x100fe20000010000 */
[--C-:B------:R-:W-:Y:S01]  /*2350*/  FADD.FTZ R95, R95, -R130.reuse ;  /* 0x800000825f5f7221 */ /* 0x100fe20000010000 */
[--C-:B------:R-:W-:Y:S01]  /*2360*/  FADD.FTZ R97, R97, -R130.reuse ;  /* 0x8000008261617221 */ /* 0x100fe20000010000 */
[--C-:B------:R-:W-:Y:S01]  /*2370*/  FADD.FTZ R18, R18, -R130.reuse ;  /* 0x8000008212127221 */ /* 0x100fe20000010000 */
[--C-:B------:R-:W-:Y:S01]  /*2380*/  FADD.FTZ R16, R16, -R130.reuse ;  /* 0x8000008210107221 */ /* 0x100fe20000010000 */
[C---:B------:R-:W-:Y:S01]  /*2390*/  FMUL.FTZ R125, R128.reuse, R125 ;  /* 0x0000007d807d7220 */ /* 0x040fe20000410000 */
[C---:B---3--:R-:W-:Y:S01]  /*23a0*/  FMUL.FTZ R102, R128.reuse, R123 ;  /* 0x0000007b80667220 */ /* 0x048fe20000410000 */
[C---:B------:R-:W-:Y:S01]  /*23b0*/  FMUL.FTZ R131, R128.reuse, R131 ;  /* 0x0000008380837220 */ /* 0x040fe20000410000 */
[----:B------:R-:W-:Y:S01]  /*23c0*/  FMUL.FTZ R144, R128, R129 ;  /* 0x0000008180907220 */ /* 0x000fe20000410000 */
[--C-:B------:R-:W-:Y:S01]  /*23d0*/  FADD.FTZ R86, R86, -R130.reuse ;  /* 0x8000008256567221 */ /* 0x100fe20000010000 */
[--C-:B------:R-:W-:Y:S01]  /*23e0*/  FADD.FTZ R84, R84, -R130.reuse ;  /* 0x8000008254547221 */ /* 0x100fe20000010000 */
[C---:B------:R-:W-:Y:S01]  /*23f0*/  FMUL.FTZ R137, R128.reuse, R137 ;  /* 0x0000008980897220 */ /* 0x040fe20000410000 */
        /* <DEDUP_REMOVED lines=36> */
[C---:B------:R-:W-:Y:S01]  /*2640*/  FMUL.FTZ R85, R128.reuse, R85 ;  /* 0x0000005580557220 */ /* 0x040fe20000410000 */
[C---:B------:R-:W-:Y:S01]  /*2650*/  FMUL.FTZ R138, R128.reuse, R19 ;  /* 0x00000013808a7220 */ /* 0x040fe20000410000 */
[C---:B------:R-:W-:Y:S01]  /*2660*/  FMUL.FTZ R121, R128.reuse, R121 ;  /* 0x0000007980797220 */ /* 0x040fe20000410000 */
[----:B------:R-:W-:Y:S01]  /*2670*/  FMUL.FTZ R142, R128, R87 ;  /* 0x00000057808e7220 */ /* 0x000fe20000410000 */
[----:B0-----:R-:W-:-:S04]  /*2680*/  @!P1 IMAD.WIDE R100, R6, 0x4, R100 ;  /* 0x0000000406649825 */ /* 0x001fc800078e0264 */
[C---:B------:R-:W-:Y:S01]  /*2690*/  FMUL.FTZ R127, R128.reuse, R127 ;  /* 0x0000007f807f7220 */ /* 0x040fe20000410000 */
        /* <DEDUP_REMOVED lines=9> */
[----:B------:R-:W-:Y:S01]  /*2730*/  FMUL.FTZ R91, R128, R16 ;  /* 0x00000010805b7220 */ /* 0x000fe20000410000 */
[----:B------:R-:W-:Y:S01]  /*2740*/  F2FP.BF16.F32.PACK_AB R15, R136, R15 ;  /* 0x0000000f880f723e */ /* 0x000fe200000010ff */
        /* <DEDUP_REMOVED lines=10> */
[----:B------:R0:W-:Y:S01]  /*27f0*/  @!P1 STG.E desc[UR6][R100.64], R128 ;  /* 0x0000008064009986 */ /* 0x0001e2000c101906 */
[----:B------:R-:W-:Y:S01]  /*2800*/  F2FP.BF16.F32.PACK_AB R85, R138, R85 ;  /* 0x000000558a55723e */ /* 0x000fe200000010ff */
[----:B--2---:R-:W-:Y:S01]  /*2810*/  IMAD.WIDE.U32 R112, R10, 0x10, R104 ;  /* 0x000000100a707825 */ /* 0x004fe200078e0068 */
[----:B------:R-:W-:-:S03]  /*2820*/  F2FP.BF16.F32.PACK_AB R121, R142, R121 ;  /* 0x000000798e79723e */ /* 0x000fc600000010ff */
[----:B------:R-:W-:Y:S01]  /*2830*/  FMUL.FTZ R129, R128, R110 ;  /* 0x0000006e80817220 */ /* 0x000fe20000410000 */
[----:B------:R-:W-:Y:S01]  /*2840*/  F2FP.BF16.F32.PACK_AB R17, R130, R127 ;  /* 0x0000007f8211723e */ /* 0x000fe200000010ff */
[----:B------:R-:W-:Y:S01]  /*2850*/  FMUL.FTZ R135, R128, R111 ;  /* 0x0000006f80877220 */ /* 0x000fe20000410000 */
[----:B------:R-:W-:Y:S01]  /*2860*/  F2FP.BF16.F32.PACK_AB R19, R146, R133 ;  /* 0x000000859213723e */ /* 0x000fe200000010ff */
[----:B-----5:R-:W-:Y:S01]  /*2870*/  HFMA2.MMA.BF16_V2 R10, R82, R119, R50 ;  /* 0x00000077520a7235 */ /* 0x020fe20000200032 */
[----:B------:R-:W-:Y:S01]  /*2880*/  F2FP.BF16.F32.PACK_AB R150, R150, R139 ;  /* 0x0000008b9696723e */ /* 0x000fe200000010ff */
[--C-:B------:R-:W-:Y:S01]  /*2890*/  IMAD.WIDE.U32 R110, R9, 0x10, R104.reuse ;  /* 0x00000010096e7825 */ /* 0x100fe200078e0068 */
[----:B------:R-:W-:Y:S01]  /*28a0*/  F2FP.BF16.F32.PACK_AB R87, R95, R145 ;  /* 0x000000915f57723e */ /* 0x000fe200000010ff */
[----:B------:R-:W-:Y:S01]  /*28b0*/  HFMA2.MMA.BF16_V2 R16, R76, R16, R44 ;  /* 0x000000104c107235 */ /* 0x000fe2000020002c */
[C---:B------:R-:W-:Y:S01]  /*28c0*/  IADD3 R131, R8.reuse, 0x1000, RZ ;  /* 0x0000100008837810 */ /* 0x040fe20007ffe0ff */
[----:B0-----:R-:W-:Y:S01]  /*28d0*/  IMAD.WIDE.U32 R100, R8, 0x10, R104 ;  /* 0x0000001008647825 */ /* 0x001fe200078e0068 */
[----:B------:R-:W-:-:S03]  /*28e0*/  HFMA2.MMA.BF16_V2 R8, R80, R15, R48 ;  /* 0x0000000f50087235 */ /* 0x000fc60000200030 */
[----:B------:R-:W-:Y:S01]  /*28f0*/  HFMA2.BF16_V2 R9, R81, R85, R49 ;  /* 0x0000005551097231 */ /* 0x000fe20000200031 */
[----:B------:R-:W-:Y:S01]  /*2900*/  HFMA2.MMA.BF16_V2 R18, R78, R18, R46 ;  /* 0x000000124e127235 */ /* 0x000fe2000020002e */
[----:B------:R-:W-:-:S04]  /*2910*/  IMAD.WIDE.U32 R136, R11, 0x10, R104 ;  /* 0x000000100b887825 */ /* 0x000fc800078e0068 */
[----:B------:R-:W-:Y:S01]  /*2920*/  HFMA2.BF16_V2 R11, R83, R121, R51 ;  /* 0x00000079530b7231 */ /* 0x000fe20000200033 */
[----:B------:R-:W-:Y:S01]  /*2930*/  HFMA2.MMA.BF16_V2 R84, R72, R84, R40 ;  /* 0x0000005448547235 */ /* 0x000fe20000200028 */
[C---:B------:R-:W-:Y:S01]  /*2940*/  FMUL.FTZ R149, R128.reuse, R149 ;  /* 0x0000009580957220 */ /* 0x040fe20000410000 */
[----:B------:R-:W-:Y:S01]  /*2950*/  HFMA2.MMA.BF16_V2 R86, R74, R86, R42 ;  /* 0x000000564a567235 */ /* 0x000fe2000020002a */
[C---:B------:R-:W-:Y:S01]  /*2960*/  FMUL.FTZ R155, R128.reuse, R155 ;  /* 0x0000009b809b7220 */ /* 0x040fe20000410000 */
[C---:B------:R-:W-:Y:S01]  /*2970*/  FMUL.FTZ R158, R128.reuse, R153 ;  /* 0x00000099809e7220 */ /* 0x040fe20000410000 */
[----:B------:R-:W-:Y:S02]  /*2980*/  HFMA2.BF16_V2 R17, R77, R17, R45 ;  /* 0x000000114d117231 */ /* 0x000fe4000020002d */
[C---:B------:R-:W-:Y:S01]  /*2990*/  FMUL.FTZ R160, R128.reuse, R99 ;  /* 0x0000006380a07220 */ /* 0x040fe20000410000 */
[----:B------:R-:W-:Y:S02]  /*29a0*/  HFMA2.BF16_V2 R19, R79, R19, R47 ;  /* 0x000000134f137231 */ /* 0x000fe4000020002f */
[C---:B------:R-:W-:Y:S01]  /*29b0*/  FMUL.FTZ R161, R128.reuse, R161 ;  /* 0x000000a180a17220 */ /* 0x040fe20000410000 */
[----:B------:R-:W-:Y:S01]  /*29c0*/  FMUL.FTZ R162, R128, R159 ;  /* 0x0000009f80a27220 */ /* 0x000fe20000410000 */
[----:B------:R-:W-:-:S02]  /*29d0*/  HFMA2.BF16_V2 R85, R73, R150, R41 ;  /* 0x0000009649557231 */ /* 0x000fc40000200029 */
[C---:B------:R-:W-:Y:S01]  /*29e0*/  FMUL.FTZ R132, R128.reuse, R132 ;  /* 0x0000008480847220 */ /* 0x040fe20000410000 */
[----:B------:R-:W-:Y:S02]  /*29f0*/  HFMA2.BF16_V2 R87, R75, R87, R43 ;  /* 0x000000574b577231 */ /* 0x000fe4000020002b */
        /* <DEDUP_REMOVED lines=13> */
[----:B------:R0:W-:Y:S01]  /*2ad0*/  STG.E.128 desc[UR6][R100.64], R8 ;  /* 0x0000000864007986 */ /* 0x0001e2000c101d06 */
[C---:B------:R-:W-:Y:S01]  /*2ae0*/  FMUL.FTZ R90, R128.reuse, R90 ;  /* 0x0000005a805a7220 */ /* 0x040fe20000410000 */
[C---:B------:R-:W-:Y:S01]  /*2af0*/  FMUL.FTZ R103, R128.reuse, R134 ;  /* 0x0000008680677220 */ /* 0x040fe20000410000 */
[C---:B------:R-:W-:Y:S01]  /*2b00*/  FMUL.FTZ R94, R128.reuse, R94 ;  /* 0x0000005e805e7220 */ /* 0x040fe20000410000 */
[----:B------:R-:W-:Y:S01]  /*2b10*/  FMUL.FTZ R107, R128, R107 ;  /* 0x0000006b806b7220 */ /* 0x000fe20000410000 */
[----:B------:R1:W-:Y:S01]  /*2b20*/  STG.E.128 desc[UR6][R110.64], R16 ;  /* 0x000000106e007986 */ /* 0x0003e2000c101d06 */
[----:B------:R-:W-:Y:S01]  /*2b30*/  F2FP.BF16.F32.PACK_AB R149, R154, R149 ;  /* 0x000000959a95723e */ /* 0x000fe200000010ff */
[----:B------:R-:W-:Y:S01]  /*2b40*/  FMUL.FTZ R98, R128, R98 ;  /* 0x0000006280627220 */ /* 0x000fe20000410000 */
[----:B------:R-:W-:Y:S01]  /*2b50*/  F2FP.BF16.F32.PACK_AB R155, R158, R155 ;  /* 0x0000009b9e9b723e */ /* 0x000fe200000010ff */
[C---:B------:R-:W-:Y:S01]  /*2b60*/  FMUL.FTZ R109, R128.reuse, R109 ;  /* 0x0000006d806d7220 */ /* 0x040fe20000410000 */
[----:B------:R-:W-:Y:S01]  /*2b70*/  FMUL.FTZ R120, R128, R120 ;  /* 0x0000007880787220 */ /* 0x000fe20000410000 */
[----:B------:R2:W-:Y:S01]  /*2b80*/  STG.E.128 desc[UR6][R112.64], R84 ;  /* 0x0000005470007986 */ /* 0x0005e2000c101d06 */
[----:B------:R-:W-:Y:S01]  /*2b90*/  F2FP.BF16.F32.PACK_AB R161, R162, R161 ;  /* 0x000000a1a2a1723e */ /* 0x000fe200000010ff */
[C---:B------:R-:W-:Y:S01]  /*2ba0*/  FMUL.FTZ R124, R128.reuse, R124 ;  /* 0x0000007c807c7220 */ /* 0x040fe20000410000 */
[----:B------:R-:W-:Y:S01]  /*2bb0*/  F2FP.BF16.F32.PACK_AB R89, R91, R89 ;  /* 0x000000595b59723e */ /* 0x000fe200000010ff */
[C---:B------:R-:W-:Y:S01]  /*2bc0*/  FMUL.FTZ R126, R128.reuse, R126 ;  /* 0x0000007e807e7220 */ /* 0x040fe20000410000 */
[----:B------:R-:W-:Y:S01]  /*2bd0*/  FMUL.FTZ R115, R128, R115 ;  /* 0x0000007380737220 */ /* 0x000fe20000410000 */
[----:B------:R-:W-:Y:S01]  /*2be0*/  F2FP.BF16.F32.PACK_AB R99, R99, R132 ;  /* 0x000000846363723e */ /* 0x000fe200000010ff */
[----:B0-----:R-:W-:Y:S01]  /*2bf0*/  HFMA2.MMA.BF16_V2 R8, R68, R149, R36 ;  /* 0x0000009544087235 */ /* 0x001fe20000200024 */
[----:B------:R-:W-:Y:S01]  /*2c00*/  F2FP.BF16.F32.PACK_AB R151, R156, R151 ;  /* 0x000000979c97723e */ /* 0x000fe200000010ff */
[----:B------:R-:W-:Y:S01]  /*2c10*/  HFMA2.MMA.BF16_V2 R10, R70, R155, R38 ;  /* 0x0000009b460a7235 */ /* 0x000fe20000200026 */
[----:B------:R-:W-:Y:S01]  /*2c20*/  F2FP.BF16.F32.PACK_AB R157, R160, R157 ;  /* 0x0000009da09d723e */ /* 0x000fe200000010ff */
[--C-:B------:R-:W-:Y:S01]  /*2c30*/  IMAD.WIDE.U32 R130, R131, 0x10, R104.reuse ;  /* 0x0000001083827825 */ /* 0x100fe200078e0068 */
[----:B------:R-:W-:Y:S01]  /*2c40*/  F2FP.BF16.F32.PACK_AB R108, R123, R108 ;  /* 0x0000006c7b6c723e */ /* 0x000fe200000010ff */
[----:B-1----:R-:W-:Y:S01]  /*2c50*/  HFMA2.MMA.BF16_V2 R16, R64, R161, R32 ;  /* 0x000000a140107235 */ /* 0x002fe20000200020 */
[----:B------:R-:W-:Y:S01]  /*2c60*/  F2FP.BF16.F32.PACK_AB R118, R129, R118 ;  /* 0x000000768176723e */ /* 0x000fe200000010ff */
[----:B------:R-:W-:Y:S01]  /*2c70*/  HFMA2.MMA.BF16_V2 R18, R66, R89, R34 ;  /* 0x0000005942127235 */ /* 0x000fe20000200022 */
[----:B------:R-:W-:Y:S01]  /*2c80*/  F2FP.BF16.F32.PACK_AB R164, R164, R165 ;  /* 0x000000a5a4a4723e */ /* 0x000fe200000010ff */
[----:B------:R-:W-:Y:S01]  /*2c90*/  HFMA2.BF16_V2 R9, R69, R151, R37 ;  /* 0x0000009745097231 */ /* 0x000fe20000200025 */
[----:B--2---:R-:W-:Y:S01]  /*2ca0*/  F2FP.BF16.F32.PACK_AB R86, R117, R106 ;  /* 0x0000006a7556723e */ /* 0x004fe200000010ff */
[----:B------:R-:W-:Y:S01]  /*2cb0*/  HFMA2.BF16_V2 R11, R71, R157, R39 ;  /* 0x0000009d470b7231 */ /* 0x000fe20000200027 */
[----:B------:R-:W-:Y:S01]  /*2cc0*/  F2FP.BF16.F32.PACK_AB R93, R97, R93 ;  /* 0x0000005d615d723e */ /* 0x000fe200000010ff */
[----:B------:R-:W-:Y:S01]  /*2cd0*/  HFMA2.MMA.BF16_V2 R84, R60, R99, R28 ;  /* 0x000000633c547235 */ /* 0x000fe2000020001c */
[----:B------:R-:W-:Y:S01]  /*2ce0*/  F2FP.BF16.F32.PACK_AB R122, R143, R122 ;  /* 0x0000007a8f7a723e */ /* 0x000fe200000010ff */
        /* <DEDUP_REMOVED lines=8> */
[----:B------:R-:W-:Y:S01]  /*2d70*/  HFMA2.MMA.BF16_V2 R110, R58, R118, R26 ;  /* 0x000000763a6e7235 */ /* 0x000fe2000020001a */
[----:B------:R-:W-:Y:S01]  /*2d80*/  F2FP.BF16.F32.PACK_AB R120, R135, R120 ;  /* 0x000000788778723e */ /* 0x000fe200000010ff */
[----:B------:R-:W-:Y:S01]  /*2d90*/  IMAD.WIDE.U32 R138, R12, 0x10, R104 ;  /* 0x000000100c8a7825 */ /* 0x000fe200078e0068 */
[----:B------:R-:W-:-:S03]  /*2da0*/  F2FP.BF16.F32.PACK_AB R124, R147, R124 ;  /* 0x0000007c937c723e */ /* 0x000fc600000010ff */
[----:B------:R-:W-:Y:S01]  /*2db0*/  HFMA2.BF16_V2 R85, R61, R90, R29 ;  /* 0x0000005a3d557231 */ /* 0x000fe2000020001d */
[----:B------:R-:W-:Y:S01]  /*2dc0*/  F2FP.BF16.F32.PACK_AB R115, R115, R126 ;  /* 0x0000007e7373723e */ /* 0x000fe200000010ff */
[----:B------:R-:W-:Y:S01]  /*2dd0*/  HFMA2.BF16_V2 R87, R63, R87, R31 ;  /* 0x000000573f577231 */ /* 0x000fe2000020001f */
[----:B------:R-:W-:Y:S01]  /*2de0*/  HFMA2.MMA.BF16_V2 R112, R52, R122, R20 ;  /* 0x0000007a34707235 */ /* 0x000fe20000200014 */
[----:B------:R-:W-:Y:S01]  /*2df0*/  IMAD.WIDE.U32 R12, R13, 0x10, R104 ;  /* 0x000000100d0c7825 */ /* 0x000fe200078e0068 */
[----:B------:R-:W-:-:S03]  /*2e00*/  HFMA2.MMA.BF16_V2 R114, R54, R114, R22 ;  /* 0x0000007236727235 */ /* 0x000fc60000200016 */
[----:B------:R-:W-:Y:S01]  /*2e10*/  HFMA2.BF16_V2 R109, R57, R98, R25 ;  /* 0x00000062396d7231 */ /* 0x000fe20000200019 */
[----:B------:R1:W-:Y:S01]  /*2e20*/  STG.E.128 desc[UR6][R136.64], R8 ;  /* 0x0000000888007986 */ /* 0x0003e2000c101d06 */
[----:B------:R-:W-:Y:S02]  /*2e30*/  HFMA2.BF16_V2 R111, R59, R120, R27 ;  /* 0x000000783b6f7231 */ /* 0x000fe4000020001b */
[----:B------:R-:W-:-:S04]  /*2e40*/  IMAD.WIDE.U32 R14, R14, 0x10, R104 ;  /* 0x000000100e0e7825 */ /* 0x000fc800078e0068 */
[----:B------:R-:W-:Y:S01]  /*2e50*/  HFMA2.BF16_V2 R113, R53, R124, R21 ;  /* 0x0000007c35717231 */ /* 0x000fe20000200015 */
[----:B------:R1:W-:Y:S01]  /*2e60*/  STG.E.128 desc[UR6][R130.64], R16 ;  /* 0x0000001082007986 */ /* 0x0003e2000c101d06 */
[----:B------:R-:W-:Y:S01]  /*2e70*/  HFMA2.BF16_V2 R115, R55, R115, R23 ;  /* 0x0000007337737231 */ /* 0x000fe20000200017 */
[----:B------:R-:W-:Y:S02]  /*2e80*/  IADD3 R6, R6, UR5, RZ ;  /* 0x0000000506067c10 */ /* 0x000fe4000fffe0ff */
[----:B------:R1:W-:Y:S01]  /*2e90*/  STG.E.128 desc[UR6][R138.64], R84 ;  /* 0x000000548a007986 */ /* 0x0003e2000c101d06 */
[----:B------:R-:W-:Y:S02]  /*2ea0*/  SEL R116, RZ, 0x1, P0 ;  /* 0x00000001ff747807 */ /* 0x000fe40000000000 */
[----:B------:R-:W-:Y:S01]  /*2eb0*/  ISETP.GE.AND P1, PT, R6, UR4, PT ;  /* 0x0000000406007c0c */ /* 0x000fe2000bf26270 */
[----:B------:R1:W-:Y:S04]  /*2ec0*/  STG.E.128 desc[UR6][R12.64], R108 ;  /* 0x0000006c0c007986 */ /* 0x0003e8000c101d06 */
[----:B------:R1:W-:Y:S08]  /*2ed0*/  STG.E.128 desc[UR6][R14.64], R112 ;  /* 0x000000700e007986 */ /* 0x0003f0000c101d06 */
[----:B------:R-:W-:Y:S05]  /*2ee0*/  @!P1 BRA `(.L_x_19) ;  /* 0xffffffd000d49947 */ /* 0x000fea000383ffff */
[----:B------:R-:W-:Y:S05]  /*2ef0*/  EXIT ;  /* 0x000000000000794d */ /* 0x000fea0003800000 */
.L_x_16:
[----:B------:R-:W-:Y:S01]  /*2f00*/  HFMA2.MMA R142, -RZ, RZ, 0, 5.9604644775390625e-08 ;  /* 0x00000001ff8e7435 */ /* 0x000fe200000001ff */
[----:B------:R-:W-:Y:S02]  /*2f10*/  MOV R140, R101 ;  /* 0x00000065008c7202 */ /* 0x000fe40000000f00 */
[----:B------:R-:W-:Y:S02]  /*2f20*/  MOV R144, 0x1f ;  /* 0x0000001f00907802 */ /* 0x000fe40000000f00 */
[----:B------:R-:W-:-:S07]  /*2f30*/  MOV R138, 0xffffffff ;  /* 0xffffffff008a7802 */ /* 0x000fce0000000f00 */
[----:B-----5:R-:W-:Y:S05]  /*2f40*/  WARPSYNC.COLLECTIVE R138, `(.L_x_20) ;  /* 0x000000008a087348 */ /* 0x020fea0003c00000 */
[----:B------:R0:W1:Y:S02]  /*2f50*/  SHFL.BFLY P2, R136, R140, R142, R144 ;  /* 0x0c00008e8c887389 */ /* 0x0000640000040090 */
[----:B01---5:R-:W-:Y:S01]  /*2f60*/  ENDCOLLECTIVE ;  /* 0x000000000000791b */ /* 0x023fe20003800000 */
.L_x_20:
[----:B------:R-:W-:Y:S01]  /*2f70*/  HFMA2.MMA R142, -RZ, RZ, 0, 1.1920928955078125e-07 ;  /* 0x00000002ff8e7435 */ /* 0x000fe200000001ff */
[----:B------:R-:W-:-:S05]  /*2f80*/  MOV R100, R136 ;  /* 0x0000008800647202 */ /* 0x000fca0000000f00 */
[----:B------:R-:W-:-:S05]  /*2f90*/  FADD.FTZ R103, R101, R100 ;  /* 0x0000006465677221 */ /* 0x000fca0000010000 */
[----:B------:R-:W-:-:S07]  /*2fa0*/  MOV R140, R103 ;  /* 0x00000067008c7202 */ /* 0x000fce0000000f00 */
[----:B------:R-:W-:Y:S05]  /*2fb0*/  WARPSYNC.COLLECTIVE R138, `(.L_x_21) ;  /* 0x000000008a087348 */ /* 0x000fea0003c00000 */
[----:B------:R0:W1:Y:S02]  /*2fc0*/  SHFL.BFLY P2, R136, R140, R142, R144 ;  /* 0x0c00008e8c887389 */ /* 0x0000640000040090 */
[----:B01----:R-:W-:Y:S01]  /*2fd0*/  ENDCOLLECTIVE ;  /* 0x000000000000791b */ /* 0x003fe20003800000 */
.L_x_21:
[----:B------:R-:W-:Y:S01]  /*2fe0*/  HFMA2.MMA R142, -RZ, RZ, 0, 2.384185791015625e-07 ;  /* 0x00000004ff8e7435 */ /* 0x000fe200000001ff */
[----:B------:R-:W-:-:S05]  /*2ff0*/  MOV R100, R136 ;  /* 0x0000008800647202 */ /* 0x000fca0000000f00 */
[----:B------:R-:W-:-:S05]  /*3000*/  FADD.FTZ R130, R103, R100 ;  /* 0x0000006467827221 */ /* 0x000fca0000010000 */
[----:B------:R-:W-:-:S07]  /*3010*/  MOV R140, R130 ;  /* 0x00000082008c7202 */ /* 0x000fce0000000f00 */
[----:B------:R-:W-:Y:S05]  /*3020*/  WARPSYNC.COLLECTIVE R138, `(.L_x_22) ;  /* 0x000000008a087348 */ /* 0x000fea0003c00000 */
[----:B------:R0:W1:Y:S02]  /*3030*/  SHFL.BFLY P2, R136, R140, R142, R144 ;  /* 0x0c00008e8c887389 */ /* 0x0000640000040090 */
[----:B01----:R-:W-:Y:S01]  /*3040*/  ENDCOLLECTIVE ;  /* 0x000000000000791b */ /* 0x003fe20003800000 */
.L_x_22:
[----:B------:R-:W-:Y:S01]  /*3050*/  HFMA2.MMA R142, -RZ, RZ, 0, 4.76837158203125e-07 ;  /* 0x00000008ff8e7435 */ /* 0x000fe200000001ff */
[----:B------:R-:W-:-:S05]  /*3060*/  MOV R100, R136 ;  /* 0x0000008800647202 */ /* 0x000fca0000000f00 */
[----:B------:R-:W-:-:S05]  /*3070*/  FADD.FTZ R132, R130, R100 ;  /* 0x0000006482847221 */ /* 0x000fca0000010000 */
[----:B------:R-:W-:-:S07]  /*3080*/  MOV R140, R132 ;  /* 0x00000084008c7202 */ /* 0x000fce0000000f00 */
[----:B------:R-:W-:Y:S05]  /*3090*/  WARPSYNC.COLLECTIVE R138, `(.L_x_23) ;  /* 0x000000008a087348 */ /* 0x000fea0003c00000 */
[----:B------:R0:W1:Y:S02]  /*30a0*/  SHFL.BFLY P2, R136, R140, R142, R144 ;  /* 0x0c00008e8c887389 */ /* 0x0000640000040090 */
[----:B01----:R-:W-:Y:S01]  /*30b0*/  ENDCOLLECTIVE ;  /* 0x000000000000791b */ /* 0x003fe20003800000 */
.L_x_23:
[----:B------:R-:W-:Y:S01]  /*30c0*/  HFMA2.MMA R142, -RZ, RZ, 0, 9.5367431640625e-07 ;  /* 0x00000010ff8e7435 */ /* 0x000fe200000001ff */
[----:B------:R-:W-:-:S05]  /*30d0*/  MOV R100, R136 ;  /* 0x0000008800647202 */ /* 0x000fca0000000f00 */
[----:B------:R-:W-:-:S05]  /*30e0*/  FADD.FTZ R134, R132, R100 ;  /* 0x0000006484867221 */ /* 0x000fca0000010000 */
[----:B------:R-:W-:-:S07]  /*30f0*/  MOV R140, R134 ;  /* 0x00000086008c7202 */ /* 0x000fce0000000f00 */
[----:B------:R-:W-:Y:S05]  /*3100*/  WARPSYNC.COLLECTIVE R138, `(.L_x_24) ;  /* 0x000000008a087348 */ /* 0x000fea0003c00000 */
[----:B------:R0:W1:Y:S02]  /*3110*/  SHFL.BFLY P2, R136, R140, R142, R144 ;  /* 0x0c00008e8c887389 */ /* 0x0000640000040090 */
[----:B01----:R-:W-:Y:S01]  /*3120*/  ENDCOLLECTIVE ;  /* 0x000000000000791b */ /* 0x003fe20003800000 */
.L_x_24:
        /* <DEDUP_REMOVED lines=136> */
.L_x_25:
[----:B------:R-:W-:Y:S01]  /*39b0*/  HFMA2.MMA R142, -RZ, RZ, 0, 1.1920928955078125e-07 ;  /* 0x00000002ff8e7435 */ /* 0x000fe200000001ff */
[----:B------:R-:W-:-:S05]  /*39c0*/  MOV R130, R136 ;  /* 0x0000008800827202 */ /* 0x000fca0000000f00 */
[----:B------:R-:W-:-:S05]  /*39d0*/  FADD.FTZ R130, R101, R130 ;  /* 0x0000008265827221 */ /* 0x000fca0000010000 */
[----:B------:R-:W-:-:S07]  /*39e0*/  MOV R140, R130 ;  /* 0x00000082008c7202 */ /* 0x000fce0000000f00 */
[----:B------:R-:W-:Y:S05]  /*39f0*/  WARPSYNC.COLLECTIVE R138, `(.L_x_26) ;  /* 0x000000008a087348 */ /* 0x000fea0003c00000 */
[----:B------:R0:W1:Y:S02]  /*3a00*/  SHFL.BFLY P2, R136, R140, R142, R144 ;  /* 0x0c00008e8c887389 */ /* 0x0000640000040090 */
[----:B01----:R-:W-:Y:S01]  /*3a10*/  ENDCOLLECTIVE ;  /* 0x000000000000791b */ /* 0x003fe20003800000 */
.L_x_26:
[----:B------:R-:W-:Y:S01]  /*3a20*/  HFMA2.MMA R142, -RZ, RZ, 0, 2.384185791015625e-07 ;  /* 0x00000004ff8e7435 */ /* 0x000fe200000001ff */
[----:B------:R-:W-:-:S05]  /*3a30*/  MOV R103, R136 ;  /* 0x0000008800677202 */ /* 0x000fca0000000f00 */
[----:B------:R-:W-:-:S05]  /*3a40*/  FADD.FTZ R103, R130, R103 ;  /* 0x0000006782677221 */ /* 0x000fca0000010000 */
[----:B------:R-:W-:-:S07]  /*3a50*/  MOV R140, R103 ;  /* 0x00000067008c7202 */ /* 0x000fce0000000f00 */
[----:B------:R-:W-:Y:S05]  /*3a60*/  WARPSYNC.COLLECTIVE R138, `(.L_x_27) ;  /* 0x000000008a087348 */ /* 0x000fea0003c00000 */
[----:B------:R0:W1:Y:S02]  /*3a70*/  SHFL.BFLY P2, R136, R140, R142, R144 ;  /* 0x0c00008e8c887389 */ /* 0x0000640000040090 */
[----:B01----:R-:W-:Y:S01]  /*3a80*/  ENDCOLLECTIVE ;  /* 0x000000000000791b */ /* 0x003fe20003800000 */
.L_x_27:
[----:B------:R-:W-:Y:S01]  /*3a90*/  HFMA2.MMA R142, -RZ, RZ, 0, 4.76837158203125e-07 ;  /* 0x00000008ff8e7435 */ /* 0x000fe200000001ff */
[----:B------:R-:W-:-:S05]  /*3aa0*/  MOV R132, R136 ;  /* 0x0000008800847202 */ /* 0x000fca0000000f00 */
[----:B------:R-:W-:-:S05]  /*3ab0*/  FADD.FTZ R132, R103, R132 ;  /* 0x0000008467847221 */ /* 0x000fca0000010000 */
[----:B------:R-:W-:-:S07]  /*3ac0*/  MOV R140, R132 ;  /* 0x00000084008c7202 */ /* 0x000fce0000000f00 */
[----:B------:R-:W-:Y:S05]  /*3ad0*/  WARPSYNC.COLLECTIVE R138, `(.L_x_28) ;  /* 0x000000008a087348 */ /* 0x000fea0003c00000 */
[----:B------:R0:W1:Y:S02]  /*3ae0*/  SHFL.BFLY P2, R136, R140, R142, R144 ;  /* 0x0c00008e8c887389 */ /* 0x0000640000040090 */
[----:B01----:R-:W-:Y:S01]  /*3af0*/  ENDCOLLECTIVE ;  /* 0x000000000000791b */ /* 0x003fe20003800000 */
.L_x_28:
[----:B------:R-:W-:Y:S01]  /*3b00*/  HFMA2.MMA R142, -RZ, RZ, 0, 9.5367431640625e-07 ;  /* 0x00000010ff8e7435 */ /* 0x000fe200000001ff */
[----:B------:R-:W-:-:S05]  /*3b10*/  MOV R134, R136 ;  /* 0x0000008800867202 */ /* 0x000fca0000000f00 */
[----:B------:R-:W-:-:S05]  /*3b20*/  FADD.FTZ R134, R132, R134 ;  /* 0x0000008684867221 */ /* 0x000fca0000010000 */
[----:B------:R-:W-:-:S07]  /*3b30*/  MOV R140, R134 ;  /* 0x00000086008c7202 */ /* 0x000fce0000000f00 */
[----:B------:R-:W-:Y:S05]  /*3b40*/  WARPSYNC.COLLECTIVE R138, `(.L_x_29) ;  /* 0x000000008a087348 */ /* 0x000fea0003c00000 */
[----:B------:R0:W1:Y:S02]  /*3b50*/  SHFL.BFLY P2, R136, R140, R142, R144 ;  /* 0x0c00008e8c887389 */ /* 0x0000640000040090 */
[----:B01----:R-:W-:Y:S01]  /*3b60*/  ENDCOLLECTIVE ;  /* 0x000000000000791b */ /* 0x003fe20003800000 */
.L_x_29:
[----:B------:R-:W-:Y:S05]  /*3b70*/  BRA `(.L_x_30) ;  /* 0xffffffdc00107947 */ /* 0x000fea000383ffff */
.L_x_31:
        /* <DEDUP_REMOVED lines=16> */
.L_x_1988:


//--------------------- .text._ZN10layer_norm13ln_fwd_kernelINS_13Kernel_traitsI6__halffS2_fjLj65536ELj8ELj1ELj4ELj16ENS_18Kernel_traits_baseILj65536ES2_fS2_fjLj128EEEEEEEvNS_9FwdParamsE --------------------------
	.section	.text._ZN10layer_norm13ln_fwd_kernelINS_13Kernel_traitsI6__halffS2_fjLj65536ELj8ELj1ELj4ELj16ENS_18Kernel_traits_baseILj65536ES2_fS2_fjLj128EEEEEEEvNS_9FwdParamsE,"ax",@progbits
	.align	128
        .global         _ZN10layer_norm13ln_fwd_kernelINS_13Kernel_traitsI6__halffS2_fjLj65536ELj8ELj1ELj4ELj16ENS_18Kernel_traits_baseILj65536ES2_fS2_fjLj128EEEEEEEvNS_9FwdParamsE
        .type           _ZN10layer_norm13ln_fwd_kernelINS_13Kernel_traitsI6__halffS2_fjLj65536ELj8ELj1ELj4ELj16ENS_18Kernel_traits_baseILj65536ES2_fS2_fjLj128EEEEEEEvNS_9FwdParamsE,@function
        .size           _ZN10layer_norm13ln_fwd_kernelINS_13Kernel_traitsI6__halffS2_fjLj65536ELj8ELj1ELj4ELj16ENS_18Kernel_traits_baseILj65536ES2_fS2_fjLj128EEEEEEEvNS_9FwdParamsE,(.L_x_1989 - _ZN10layer_norm13ln_fwd_kernelINS_13Kernel_traitsI6__halffS2_fjLj65536ELj8ELj1ELj4ELj16ENS_18Kernel_traits_baseILj65536ES2_fS2_fjLj128EEEEEEEvNS_9FwdParamsE)
        .other          _ZN10layer_norm13ln_fwd_kernelINS_13Kernel_traitsI6__halffS2_fjLj65536ELj8ELj1ELj4ELj16ENS_18Kernel_traits_baseILj65536ES2_fS2_fjLj128EEEEEEEvNS_9FwdParamsE,@"STO_CUDA_ENTRY STV_DEFAULT"
_ZN10layer_norm13ln_fwd_kernelINS_13Kernel_traitsI6__halffS2_fjLj65536ELj8ELj1ELj4ELj16ENS_18Kernel_traits_baseILj65536ES2_fS2_fjLj128EEEEEEEvNS_9FwdParamsE:
.text._ZN10layer_norm13ln_fwd_kernelINS_13Kernel_traitsI6__halffS2_fjLj65536ELj8ELj1ELj4ELj16ENS_18Kernel_traits_baseILj65536ES2_fS2_fjLj128EEEEEEEvNS_9FwdParamsE:
        /* <DEDUP_REMOVED lines=53> */
.L_x_35:
        /* <DEDUP_REMOVED lines=275> */
.L_x_46:
        /* <DEDUP_REMOVED lines=82> */
.L_x_34:
[----:B------:R-:W2:Y:S04]  /*19a0*/  LDG.E.STRONG.GPU R144, desc[UR6][R14.64] ;  /* 0x000000060e907981 */ /* 0x000ea8000c1ef900 */
[----:B--2---:R-:W-:Y:S01]  /*19b0*/  CCTL.IVALL ;  /* 0x00000000ff00798f */ /* 0x004fe20002000000 */
[----:B------:R-:W-:Y:S05]  /*19c0*/  YIELD ;  /* 0x0000000000007946 */ /* 0x000fea0003800000 */
[----:B------:R-:W-:-:S13]  /*19d0*/  ISETP.NE.AND P1, PT, R144, R149, PT ;  /* 0x000000959000720c */ /* 0x000fda0003f25270 */
[----:B------:R-:W-:Y:S05]  /*19e0*/  @P1 BRA `(.L_x_34) ;  /* 0xfffffffc00ec1947 */ /* 0x000fea000383ffff */
.L_x_33:
        /* <DEDUP_REMOVED lines=122> */
[----:B------:R-:W-:Y:S01]  /*2190*/  F2FP.F16.F32.PACK_AB R18, RZ, R77 ;  /* 0x0000004dff12723e */ /* 0x000fe200000000ff */
        /* <DEDUP_REMOVED lines=62> */
[C---:B------:R-:W-:Y:S01]  /*2580*/  FMUL.FTZ R144, R19.reuse, R144 ;  /* 0x0000009013907220 */ /* 0x040fe20000410000 */
[----:B------:R-:W-:Y:S01]  /*2590*/  F2FP.F16.F32.PACK_AB R82, RZ, R78 ;  /* 0x0000004eff52723e */ /* 0x000fe200000000ff */
[C---:B------:R-:W-:Y:S01]  /*25a0*/  FMUL.FTZ R150, R19.reuse, R150 ;  /* 0x0000009613967220 */ /* 0x040fe20000410000 */
[----:B------:R-:W-:Y:S01]  /*25b0*/  F2FP.F16.F32.PACK_AB R74, RZ, R73 ;  /* 0x00000049ff4a723e */ /* 0x000fe200000000ff */
[----:B------:R-:W-:Y:S01]  /*25c0*/  FMUL.FTZ R75, R19, R14 ;  /* 0x0000000e134b7220 */ /* 0x000fe20000410000 */
[----:B------:R-:W-:Y:S01]  /*25d0*/  F2FP.F16.F32.PACK_AB R78, RZ, R146 ;  /* 0x00000092ff4e723e */ /* 0x000fe200000000ff */
[----:B------:R-:W-:Y:S01]  /*25e0*/  FADD.FTZ R14, R93, -R13 ;  /* 0x8000000d5d0e7221 */ /* 0x000fe20000010000 */
[----:B------:R-:W-:Y:S01]  /*25f0*/  F2FP.F16.F32.PACK_AB R73, RZ, R77 ;  /* 0x0000004dff49723e */ /* 0x000fe200000000ff */
[C---:B------:R-:W-:Y:S01]  /*2600*/  FMUL.FTZ R85, R19.reuse, R84 ;  /* 0x0000005413557220 */ /* 0x040fe20000410000 */
[----:B------:R-:W-:Y:S01]  /*2610*/  SHF.R.U32.HI R146, RZ, 0x10, R21 ;  /* 0x00000010ff927819 */ /* 0x000fe20000011615 */
[C---:B------:R-:W-:Y:S01]  /*2620*/  FMUL.FTZ R87, R19.reuse, R152 ;  /* 0x0000009813577220 */ /* 0x040fe20000410000 */
[----:B------:R-:W-:Y:S01]  /*2630*/  F2FP.F16.F32.PACK_AB R77, RZ, R36 ;  /* 0x00000024ff4d723e */ /* 0x000fe200000000ff */
[----:B------:R-:W-:Y:S01]  /*2640*/  FMUL.FTZ R84, R19, R86 ;  /* 0x0000005613547220 */ /* 0x000fe20000410000 */
[----:B------:R-:W-:Y:S01]  /*2650*/  F2FP.F16.F32.PACK_AB R36, RZ, R76 ;  /* 0x0000004cff24723e */ /* 0x000fe200000000ff */
[----:B------:R-:W-:Y:S01]  /*2660*/  HFMA2 R37, R146.H0_H0, R37.H0_H0, R145.H0_H0 ;  /* 0x2000002592257231 */ /* 0x000fe20000040891 */
[----:B------:R-:W-:Y:S01]  /*2670*/  F2FP.F16.F32.PACK_AB R76, RZ, R144 ;  /* 0x00000090ff4c723e */ /* 0x000fe200000000ff */
[----:B------:R-:W-:Y:S01]  /*2680*/  FADD.FTZ R94, R94, -R13 ;  /* 0x8000000d5e5e7221 */ /* 0x000fe20000010000 */
[----:B------:R-:W-:Y:S01]  /*2690*/  SHF.R.U64 R144, R112, 0x10, R113 ;  /* 0x0000001070907819 */ /* 0x000fe20000001271 */
[----:B------:R-:W-:Y:S01]  /*26a0*/  FADD.FTZ R41, R41, -R13 ;  /* 0x8000000d29297221 */ /* 0x000fe20000010000 */
[----:B------:R-:W-:Y:S01]  /*26b0*/  SHF.R.U32.HI R146, RZ, 0x10, R115 ;  /* 0x00000010ff927819 */ /* 0x000fe20000011673 */
[C---:B------:R-:W-:Y:S01]  /*26c0*/  FMUL.FTZ R58, R19.reuse, R58 ;  /* 0x0000003a133a7220 */ /* 0x040fe20000410000 */
[----:B------:R-:W-:Y:S01]  /*26d0*/  SHF.R.U32.HI R145, RZ, 0x10, R23 ;  /* 0x00000010ff917819 */ /* 0x000fe20000011617 */
[----:B------:R-:W-:Y:S01]  /*26e0*/  HFMA2 R16, R95.H0_H0, R16.H0_H0, R144.H0_H0 ;  /* 0x200000105f107231 */ /* 0x000fe20000040890 */
[----:B------:R-:W-:Y:S01]  /*26f0*/  SHF.R.U64 R95, R114, 0x10, R115 ;  /* 0x00000010725f7819 */ /* 0x000fe20000001273 */
[C---:B------:R-:W-:Y:S01]  /*2700*/  FMUL.FTZ R14, R19.reuse, R14 ;  /* 0x0000000e130e7220 */ /* 0x040fe20000410000 */
[----:B------:R-:W-:Y:S01]  /*2710*/  SHF.R.U64 R144, R22, 0x10, R23 ;  /* 0x0000001016907819 */ /* 0x000fe20000001217 */
[----:B------:R-:W-:Y:S01]  /*2720*/  HFMA2 R40, R145.H0_H0, R40.H0_H0, R146.H0_H0 ;  /* 0x2000002891287231 */ /* 0x000fe20000040892 */
[----:B------:R-:W-:Y:S01]  /*2730*/  SHF.R.U64 R146, R120, 0x10, R121 ;  /* 0x0000001078927819 */ /* 0x000fe20000001279 */
[----:B------:R-:W-:Y:S01]  /*2740*/  FADD.FTZ R38, R38, -R13 ;  /* 0x8000000d26267221 */ /* 0x000fe20000010000 */
[----:B------:R-:W-:Y:S01]  /*2750*/  SHF.R.U64 R145, R28, 0x10, R29 ;  /* 0x000000101c917819 */ /* 0x000fe2000000121d */
[----:B------:R-:W-:Y:S01]  /*2760*/  HFMA2 R17, R144.H0_H0, R17.H0_H0, R95.H0_H0 ;  /* 0x2000001190117231 */ /* 0x000fe2000004085f */
[----:B------:R-:W-:Y:S01]  /*2770*/  SHF.R.U32.HI R95, RZ, 0x10, R119 ;  /* 0x00000010ff5f7819 */ /* 0x000fe20000011677 */
[----:B------:R-:W-:Y:S01]  /*2780*/  FADD.FTZ R80, R80, -R13 ;  /* 0x8000000d50507221 */ /* 0x000fe20000010000 */
[----:B------:R-:W-:Y:S01]  /*2790*/  SHF.R.U32.HI R144, RZ, 0x10, R27 ;  /* 0x00000010ff907819 */ /* 0x000fe2000001161b */
[----:B------:R-:W-:Y:S01]  /*27a0*/  HFMA2 R50, R145.H0_H0, R50.H0_H0, R146.H0_H0 ;  /* 0x2000003291327231 */ /* 0x000fe20000040892 */
        /* <DEDUP_REMOVED lines=9> */
[C---:B------:R-:W-:Y:S01]  /*2840*/  FMUL.FTZ R94, R19.reuse, R160 ;  /* 0x000000a0135e7220 */ /* 0x040fe20000410000 */
[----:B------:R-:W-:Y:S01]  /*2850*/  SHF.R.U64 R146, R100, 0x10, R101 ;  /* 0x0000001064927819 */ /* 0x000fe20000001265 */
[----:B------:R-:W-:Y:S01]  /*2860*/  HFMA2 R55, R144.H0_H0, R55.H0_H0, R95.H0_H0 ;  /* 0x2000003790377231 */ /* 0x000fe2000004085f */
[----:B------:R-:W-:Y:S01]  /*2870*/  SHF.R.U32.HI R144, RZ, 0x10, R133 ;  /* 0x00000010ff907819 */ /* 0x000fe20000011685 */
[----:B------:R-:W-:Y:S01]  /*2880*/  FADD.FTZ R42, R42, -R13 ;  /* 0x8000000d2a2a7221 */ /* 0x000fe20000010000 */
[----:B------:R-:W-:Y:S01]  /*2890*/  SHF.R.U32.HI R95, RZ, 0x10, R101 ;  /* 0x00000010ff5f7819 */ /* 0x000fe20000011665 */
[----:B------:R-:W-:Y:S01]  /*28a0*/  HFMA2 R74, R146.H0_H0, R74.H0_H0, R145.H0_H0 ;  /* 0x2000004a924a7231 */ /* 0x000fe20000040891 */
[----:B------:R-:W-:Y:S01]  /*28b0*/  F2FP.F16.F32.PACK_AB R86, RZ, R150 ;  /* 0x00000096ff56723e */ /* 0x000fe200000000ff */
[C---:B------:R-:W-:Y:S01]  /*28c0*/  FMUL.FTZ R38, R19.reuse, R38 ;  /* 0x0000002613267220 */ /* 0x040fe20000410000 */
[----:B------:R-:W-:Y:S01]  /*28d0*/  SHF.R.U32.HI R145, RZ, 0x10, R137 ;  /* 0x00000010ff917819 */ /* 0x000fe20000011689 */
[----:B------:R-:W-:Y:S01]  /*28e0*/  HFMA2 R77, R95.H0_H0, R77.H0_H0, R144.H0_H0 ;  /* 0x2000004d5f4d7231 */ /* 0x000fe20000040890 */
[----:B------:R-:W-:Y:S01]  /*28f0*/  SHF.R.U32.HI R146, RZ, 0x10, R105 ;  /* 0x00000010ff927819 */ /* 0x000fe20000011669 */
[----:B------:R-:W-:Y:S01]  /*2900*/  FMUL.FTZ R42, R19, R42 ;  /* 0x0000002a132a7220 */ /* 0x000fe20000410000 */
[----:B------:R-:W-:Y:S01]  /*2910*/  F2FP.F16.F32.PACK_AB R87, RZ, R87 ;  /* 0x00000057ff57723e */ /* 0x000fe200000000ff */
[----:B------:R-:W-:Y:S01]  /*2920*/  HFMA2 R18, R21.H0_H0, R18.H0_H0, R113.H0_H0 ;  /* 0x2000001215127231 */ /* 0x000fe20000040871 */
[----:B------:R-:W-:Y:S01]  /*2930*/  SHF.R.U64 R144, R138, 0x10, R139 ;  /* 0x000000108a907819 */ /* 0x000fe2000000128b */
[----:B------:R-:W-:Y:S01]  /*2940*/  HFMA2 R86, R146.H0_H0, R86.H0_H0, R145.H0_H0 ;  /* 0x2000005692567231 */ /* 0x000fe20000040891 */
[----:B------:R-:W-:Y:S01]  /*2950*/  SHF.R.U64 R95, R106, 0x10, R107 ;  /* 0x000000106a5f7819 */ /* 0x000fe2000000126b */
[----:B------:R-:W-:Y:S01]  /*2960*/  HFMA2 R15, R22.H0_H0, R15.H0_H0, R114.H0_H0 ;  /* 0x2000000f160f7231 */ /* 0x000fe20000040872 */
[----:B------:R-:W-:Y:S01]  /*2970*/  F2FP.F16.F32.PACK_AB R59, RZ, R58 ;  /* 0x0000003aff3b723e */ /* 0x000fe200000000ff */
[----:B------:R-:W-:Y:S01]  /*2980*/  FADD.FTZ R63, R63, -R13 ;  /* 0x8000000d3f3f7221 */ /* 0x000fe20000010000 */
[----:B------:R-:W-:Y:S01]  /*2990*/  F2FP.F16.F32.PACK_AB R14, RZ, R14 ;  /* 0x0000000eff0e723e */ /* 0x000fe200000000ff */
[----:B------:R-:W-:Y:S01]  /*29a0*/  HFMA2 R87, R95.H0_H0, R87.H0_H0, R144.H0_H0 ;  /* 0x200000575f577231 */ /* 0x000fe20000040890 */
[----:B------:R-:W-:Y:S01]  /*29b0*/  SHF.R.U64 R145, R142, 0x10, R143 ;  /* 0x000000108e917819 */ /* 0x000fe2000000128f */
[----:B------:R-:W-:Y:S01]  /*29c0*/  FADD.FTZ R65, R65, -R13 ;  /* 0x8000000d41417221 */ /* 0x000fe20000010000 */
[----:B------:R-:W-:Y:S01]  /*29d0*/  SHF.R.U64 R146, R110, 0x10, R111 ;  /* 0x000000106e927819 */ /* 0x000fe2000000126f */
[C---:B------:R-:W-:Y:S01]  /*29e0*/  FMUL.FTZ R63, R19.reuse, R63 ;  /* 0x0000003f133f7220 */ /* 0x040fe20000410000 */
[----:B------:R-:W-:Y:S01]  /*29f0*/  F2FP.F16.F32.PACK_AB R58, RZ, R81 ;  /* 0x00000051ff3a723e */ /* 0x000fe200000000ff */
[C---:B------:R-:W-:Y:S01]  /*2a00*/  FMUL.FTZ R81, R19.reuse, R80 ;  /* 0x0000005013517220 */ /* 0x040fe20000410000 */
[C---:B------:R-:W-:Y:S01]  /*2a10*/  FMUL.FTZ R80, R19.reuse, R148 ;  /* 0x0000009413507220 */ /* 0x040fe20000410000 */
[----:B------:R-:W-:Y:S01]  /*2a20*/  F2FP.F16.F32.PACK_AB R75, RZ, R75 ;  /* 0x0000004bff4b723e */ /* 0x000fe200000000ff */
[----:B------:R-:W-:Y:S01]  /*2a30*/  HFMA2 R14, R146.H0_H0, R14.H0_H0, R145.H0_H0 ;  /* 0x2000000e920e7231 */ /* 0x000fe20000040891 */
[----:B------:R-:W-:Y:S01]  /*2a40*/  F2FP.F16.F32.PACK_AB R41, RZ, R41 ;  /* 0x00000029ff29723e */ /* 0x000fe200000000ff */
[----:B------:R-:W-:Y:S01]  /*2a50*/  HFMA2 R39, R24.H0_H0, R39.H0_H0, R116.H0_H0 ;  /* 0x2000002718277231 */ /* 0x000fe20000040874 */
[----:B------:R-:W-:Y:S01]  /*2a60*/  F2FP.F16.F32.PACK_AB R94, RZ, R94 ;  /* 0x0000005eff5e723e */ /* 0x000fe200000000ff */
[----:B------:R-:W-:Y:S01]  /*2a70*/  HFMA2 R75, R20.H0_H0, R75.H0_H0, R112.H0_H0 ;  /* 0x2000004b144b7231 */ /* 0x000fe20000040870 */
[----:B------:R-:W-:Y:S01]  /*2a80*/  SHF.R.U64 R148, R24, 0x10, R25 ;  /* 0x0000001018947819 */ /* 0x000fe20000001219 */
[----:B------:R-:W-:Y:S01]  /*2a90*/  FADD.FTZ R56, R56, -R13 ;  /* 0x8000000d38387221 */ /* 0x000fe20000010000 */
[----:B------:R-:W-:Y:S01]  /*2aa0*/  SHF.R.U32.HI R95, RZ, 0x10, R143 ;  /* 0x00000010ff5f7819 */ /* 0x000fe2000001168f */
[----:B------:R-:W-:Y:S01]  /*2ab0*/  FMUL.FTZ R65, R19, R65 ;  /* 0x0000004113417220 */ /* 0x000fe20000410000 */
[----:B------:R-:W-:Y:S01]  /*2ac0*/  SHF.R.U32.HI R144, RZ, 0x10, R111 ;  /* 0x00000010ff907819 */ /* 0x000fe2000001166f */
[----:B------:R-:W-:Y:S01]  /*2ad0*/  HFMA2 R41, R148.H0_H0, R41.H0_H0, R147.H0_H0 ;  /* 0x2000002994297231 */ /* 0x000fe20000040893 */
[----:B------:R-:W-:Y:S01]  /*2ae0*/  SHF.R.U32.HI R150, RZ, 0x10, R25 ;  /* 0x00000010ff967819 */ /* 0x000fe20000011619 */
[----:B------:R-:W-:Y:S01]  /*2af0*/  HFMA2 R46, R26.H0_H0, R46.H0_H0, R118.H0_H0 ;  /* 0x2000002e1a2e7231 */ /* 0x000fe20000040876 */
[----:B------:R-:W-:Y:S01]  /*2b00*/  SHF.R.U64 R152, R26, 0x10, R27 ;  /* 0x000000101a987819 */ /* 0x000fe2000000121b */
[----:B------:R-:W-:Y:S01]  /*2b10*/  HFMA2 R94, R144.H0_H0, R94.H0_H0, R95.H0_H0 ;  /* 0x2000005e905e7231 */ /* 0x000fe2000004085f */
[----:B------:R-:W-:Y:S01]  /*2b20*/  LOP3.LUT R145, R16, 0xffff, RZ, 0xc0, !PT ;  /* 0x0000ffff10917812 */ /* 0x000fe200078ec0ff */
[----:B------:R-:W-:Y:S01]  /*2b30*/  HFMA2 R47, R150.H0_H0, R47.H0_H0, R149.H0_H0 ;  /* 0x2000002f962f7231 */ /* 0x000fe20000040895 */
[----:B------:R-:W-:Y:S01]  /*2b40*/  F2FP.F16.F32.PACK_AB R38, RZ, R38 ;  /* 0x00000026ff26723e */ /* 0x000fe200000000ff */
[----:B------:R-:W-:Y:S01]  /*2b50*/  HFMA2 R43, R152.H0_H0, R43.H0_H0, R151.H0_H0 ;  /* 0x2000002b982b7231 */ /* 0x000fe20000040897 */
[----:B------:R-:W-:Y:S01]  /*2b60*/  F2FP.F16.F32.PACK_AB R42, RZ, R42 ;  /* 0x0000002aff2a723e */ /* 0x000fe200000000ff */
[----:B------:R-:W-:Y:S01]  /*2b70*/  HFMA2 R95, R102.H0_H0, R36.H0_H0, R134.H0_H0 ;  /* 0x20000024665f7231 */ /* 0x000fe20000040886 */
[----:B------:R-:W-:Y:S01]  /*2b80*/  LOP3.LUT R144, R17, 0xffff, RZ, 0xc0, !PT ;  /* 0x0000ffff11907812 */ /* 0x000fe200078ec0ff */
[----:B------:R-:W-:Y:S01]  /*2b90*/  HFMA2 R38, R23.H0_H0, R38.H0_H0, R115.H0_H0 ;  /* 0x2000002617267231 */ /* 0x000fe20000040873 */
[----:B------:R-:W-:Y:S01]  /*2ba0*/  SHF.L.U32 R16, R145, 0x10, RZ ;  /* 0x0000001091107819 */ /* 0x000fe200000006ff */
[----:B------:R-:W-:Y:S01]  /*2bb0*/  HFMA2 R42, R25.H0_H0, R42.H0_H0, R117.H0_H0 ;  /* 0x2000002a192a7231 */ /* 0x000fe20000040875 */
[----:B------:R-:W-:Y:S01]  /*2bc0*/  SHF.R.U64 R150, R122, 0x10, R123 ;  /* 0x000000107a967819 */ /* 0x000fe2000000127b */
[----:B------:R-:W-:Y:S01]  /*2bd0*/  HFMA2 R44, R27.H0_H0, R44.H0_H0, R119.H0_H0 ;  /* 0x2000002c1b2c7231 */ /* 0x000fe20000040877 */
[----:B------:R-:W-:Y:S01]  /*2be0*/  SHF.R.U64 R149, R30, 0x10, R31 ;  /* 0x000000101e957819 */ /* 0x000fe2000000121f */
[----:B------:R-:W-:Y:S01]  /*2bf0*/  HFMA2 R49, R29.H0_H0, R49.H0_H0, R121.H0_H0 ;  /* 0x200000311d317231 */ /* 0x000fe20000040879 */
[----:B------:R-:W-:Y:S01]  /*2c00*/  LOP3.LUT R18, R18, 0xffff, RZ, 0xc0, !PT ;  /* 0x0000ffff12127812 */ /* 0x000fe200078ec0ff */
[----:B------:R-:W-:Y:S01]  /*2c10*/  FMUL.FTZ R56, R19, R56 ;  /* 0x0000003813387220 */ /* 0x000fe20000410000 */
[----:B------:R-:W-:Y:S01]  /*2c20*/  SHF.L.U64.HI R145, R145, 0x10, RZ ;  /* 0x0000001091917819 */ /* 0x000fe200000102ff */
[----:B------:R-:W-:Y:S01]  /*2c30*/  HFMA2 R54, R149.H0_H0, R54.H0_H0, R150.H0_H0 ;  /* 0x2000003695367231 */ /* 0x000fe20000040896 */
[----:B------:R-:W-:Y:S01]  /*2c40*/  PRMT R36, R15, 0x7610, R36 ;  /* 0x000076100f247816 */ /* 0x000fe20000000024 */
[----:B------:R-:W-:Y:S01]  /*2c50*/  FADD.FTZ R64, R64, -R13 ;  /* 0x8000000d40407221 */ /* 0x000fe20000010000 */
[----:B------:R-:W-:Y:S01]  /*2c60*/  SHF.L.U32 R17, R144, 0x10, RZ ;  /* 0x0000001090117819 */ /* 0x000fe200000006ff */
[----:B------:R-:W-:Y:S01]  /*2c70*/  HFMA2 R48, R30.H0_H0, R48.H0_H0, R122.H0_H0 ;  /* 0x200000301e307231 */ /* 0x000fe2000004087a */
[----:B------:R-:W-:Y:S01]  /*2c80*/  LOP3.LUT R16, R16, 0xffff, R75, 0xf8, !PT ;  /* 0x0000ffff10107812 */ /* 0x000fe200078ef84b */
[----:B------:R-:W-:Y:S01]  /*2c90*/  FMUL.FTZ R64, R19, R64 ;  /* 0x0000004013407220 */ /* 0x000fe20000410000 */
[----:B------:R-:W-:Y:S01]  /*2ca0*/  LOP3.LUT R41, R41, 0xffff, RZ, 0xc0, !PT ;  /* 0x0000ffff29297812 */ /* 0x000fe200078ec0ff */
[----:B------:R-:W-:Y:S01]  /*2cb0*/  HFMA2 R59, R33.H0_H0, R59.H0_H0, R125.H0_H0 ;  /* 0x2000003b213b7231 */ /* 0x000fe2000004087d */
[----:B------:R-:W-:Y:S01]  /*2cc0*/  SHF.L.U64.HI R75, R144, 0x10, RZ ;  /* 0x00000010904b7819 */ /* 0x000fe200000102ff */
[----:B------:R-:W-:Y:S01]  /*2cd0*/  FADD.FTZ R156, R89, -R13 ;  /* 0x8000000d599c7221 */ /* 0x000fe20000010000 */
[----:B------:R-:W-:Y:S01]  /*2ce0*/  SHF.R.U32.HI R148, RZ, 0x10, R121 ;  /* 0x00000010ff947819 */ /* 0x000fe20000011679 */
[----:B------:R-:W-:Y:S01]  /*2cf0*/  HFMA2 R51, R28.H0_H0, R51.H0_H0, R120.H0_H0 ;  /* 0x200000331c337231 */ /* 0x000fe20000040878 */
[----:B------:R-:W-:Y:S01]  /*2d00*/  SHF.R.U32.HI R147, RZ, 0x10, R29 ;  /* 0x00000010ff937819 */ /* 0x000fe2000001161d */
[----:B------:R-:W-:Y:S01]  /*2d10*/  HFMA2 R57, R31.H0_H0, R57.H0_H0, R123.H0_H0 ;  /* 0x200000391f397231 */ /* 0x000fe2000004087b */
[----:B------:R-:W-:Y:S01]  /*2d20*/  LOP3.LUT R15, R18, 0xffff0000, R145, 0xf8, !PT ;  /* 0xffff0000120f7812 */ /* 0x000fe200078ef891 */
[----:B------:R-:W-:Y:S01]  /*2d30*/  FADD.FTZ R70, R70, -R13 ;  /* 0x8000000d46467221 */ /* 0x000fe20000010000 */
[----:B------:R-:W-:Y:S01]  /*2d40*/  LOP3.LUT R144, R43, 0xffff, RZ, 0xc0, !PT ;  /* 0x0000ffff2b907812 */ /* 0x000fe200078ec0ff */
[----:B------:R-:W-:Y:S01]  /*2d50*/  HFMA2 R52, R147.H0_H0, R52.H0_H0, R148.H0_H0 ;  /* 0x2000003493347231 */ /* 0x000fe20000040894 */
[----:B------:R-:W-:Y:S01]  /*2d60*/  LOP3.LUT R18, R38, 0xffff, RZ, 0xc0, !PT ;  /* 0x0000ffff26127812 */ /* 0x000fe200078ec0ff */
[----:B------:R-:W-:Y:S01]  /*2d70*/  HFMA2 R58, R35.H0_H0, R58.H0_H0, R127.H0_H0 ;  /* 0x2000003a233a7231 */ /* 0x000fe2000004087f */
[----:B------:R-:W-:Y:S01]  /*2d80*/  SHF.R.U32.HI R151, RZ, 0x10, R123 ;  /* 0x00000010ff977819 */ /* 0x000fe2000001167b */
[C---:B------:R-:W-:Y:S01]  /*2d90*/  FMUL.FTZ R89, R19.reuse, R156 ;  /* 0x0000009c13597220 */ /* 0x040fe20000410000 */
[----:B------:R-:W-:Y:S01]  /*2da0*/  SHF.R.U32.HI R152, RZ, 0x10, R31 ;  /* 0x00000010ff987819 */ /* 0x000fe2000001161f */
[----:B------:R-:W-:Y:S01]  /*2db0*/  FMUL.FTZ R70, R19, R70 ;  /* 0x0000004613467220 */ /* 0x000fe20000410000 */
[----:B------:R-:W-:Y:S01]  /*2dc0*/  LOP3.LUT R36, R17, 0xffff, R36, 0xf8, !PT ;  /* 0x0000ffff11247812 */ /* 0x000fe200078ef824 */
[----:B------:R-:W-:Y:S01]  /*2dd0*/  HFMA2 R67, R97.H0_H0, R67.H0_H0, R129.H0_H0 ;  /* 0x2000004361437231 */ /* 0x000fe20000040881 */
[C---:B------:R-:W-:Y:S01]  /*2de0*/  SHF.L.U32 R38, R41.reuse, 0x10, RZ ;  /* 0x0000001029267819 */ /* 0x040fe200000006ff */
[----:B------:R-:W-:Y:S01]  /*2df0*/  HFMA2 R53, R152.H0_H0, R53.H0_H0, R151.H0_H0 ;  /* 0x2000003598357231 */ /* 0x000fe20000040897 */
[----:B------:R-:W-:Y:S01]  /*2e00*/  LOP3.LUT R42, R42, 0xffff, RZ, 0xc0, !PT ;  /* 0x0000ffff2a2a7812 */ /* 0x000fe200078ec0ff */
[--C-:B------:R-:W-:Y:S01]  /*2e10*/  FADD.FTZ R88, R88, -R13.reuse ;  /* 0x8000000d58587221 */ /* 0x100fe20000010000 */
[----:B------:R-:W-:Y:S01]  /*2e20*/  SHF.L.U64.HI R17, R41, 0x10, RZ ;  /* 0x0000001029117819 */ /* 0x000fe200000102ff */
[----:B------:R-:W-:Y:S01]  /*2e30*/  FADD.FTZ R90, R90, -R13 ;  /* 0x8000000d5a5a7221 */ /* 0x000fe20000010000 */
[----:B------:R-:W-:Y:S01]  /*2e40*/  SHF.L.U32 R43, R144, 0x10, RZ ;  /* 0x00000010902b7819 */ /* 0x000fe200000006ff */
[C---:B------:R-:W-:Y:S01]  /*2e50*/  FMUL.FTZ R88, R19.reuse, R88 ;  /* 0x0000005813587220 */ /* 0x040fe20000410000 */
[----:B------:R-:W-:Y:S01]  /*2e60*/  F2FP.F16.F32.PACK_AB R63, RZ, R63 ;  /* 0x0000003fff3f723e */ /* 0x000fe200000000ff */
[----:B------:R-:W-:Y:S01]  /*2e70*/  HFMA2 R72, R98.H0_H0, R72.H0_H0, R130.H0_H0 ;  /* 0x2000004862487231 */ /* 0x000fe20000040882 */
[----:B------:R-:W-:Y:S01]  /*2e80*/  SHF.R.U32.HI R149, RZ, 0x10, R127 ;  /* 0x00000010ff957819 */ /* 0x000fe2000001167f */
[----:B------:R-:W-:Y:S01]  /*2e90*/  FADD.FTZ R92, R92, -R13 ;  /* 0x8000000d5c5c7221 */ /* 0x000fe20000010000 */
[----:B------:R-:W-:Y:S01]  /*2ea0*/  SHF.R.U32.HI R150, RZ, 0x10, R35 ;  /* 0x00000010ff967819 */ /* 0x000fe20000011623 */
[----:B------:R-:W-:Y:S01]  /*2eb0*/  FMUL.FTZ R90, R19, R90 ;  /* 0x0000005a135a7220 */ /* 0x000fe20000410000 */
[----:B------:R-:W-:Y:S01]  /*2ec0*/  LOP3.LUT R50, R50, 0xffff, RZ, 0xc0, !PT ;  /* 0x0000ffff32327812 */ /* 0x000fe200078ec0ff */
[----:B------:R-:W-:Y:S01]  /*2ed0*/  HFMA2 R61, R34.H0_H0, R61.H0_H0, R126.H0_H0 ;  /* 0x2000003d223d7231 */ /* 0x000fe2000004087e */
[----:B------:R-:W-:Y:S01]  /*2ee0*/  SHF.R.U64 R148, R126, 0x10, R127 ;  /* 0x000000107e947819 */ /* 0x000fe2000000127f */
[----:B------:R-:W-:Y:S01]  /*2ef0*/  HFMA2 R63, R150.H0_H0, R63.H0_H0, R149.H0_H0 ;  /* 0x2000003f963f7231 */ /* 0x000fe20000040895 */
[----:B------:R-:W-:Y:S01]  /*2f00*/  SHF.R.U64 R147, R34, 0x10, R35 ;  /* 0x0000001022937819 */ /* 0x000fe20000001223 */
[----:B------:R-:W-:Y:S01]  /*2f10*/  FADD.FTZ R158, R91, -R13 ;  /* 0x8000000d5b9e7221 */ /* 0x000fe20000010000 */
[----:B------:R-:W-:Y:S01]  /*2f20*/  LOP3.LUT R38, R38, 0xffff, R39, 0xf8, !PT ;  /* 0x0000ffff26267812 */ /* 0x000fe200078ef827 */
[----:B------:R-:W-:Y:S01]  /*2f30*/  HFMA2 R71, R100.H0_H0, R71.H0_H0, R132.H0_H0 ;  /* 0x2000004764477231 */ /* 0x000fe20000040884 */
[----:B------:R-:W-:Y:S01]  /*2f40*/  LOP3.LUT R54, R54, 0xffff, RZ, 0xc0, !PT ;  /* 0x0000ffff36367812 */ /* 0x000fe200078ec0ff */
[----:B------:R-:W-:Y:S01]  /*2f50*/  HFMA2 R60, R147.H0_H0, R60.H0_H0, R148.H0_H0 ;  /* 0x2000003c933c7231 */ /* 0x000fe20000040894 */
[----:B------:R-:W-:Y:S01]  /*2f60*/  LOP3.LUT R39, R42, 0xffff0000, R17, 0xf8, !PT ;  /* 0xffff00002a277812 */ /* 0x000fe200078ef811 */
[C---:B------:R-:W-:Y:S01]  /*2f70*/  FMUL.FTZ R91, R19.reuse, R92 ;  /* 0x0000005c135b7220 */ /* 0x040fe20000410000 */
[----:B------:R-:W-:Y:S01]  /*2f80*/  F2FP.F16.F32.PACK_AB R65, RZ, R65 ;  /* 0x00000041ff41723e */ /* 0x000fe200000000ff */
[----:B------:R-:W-:Y:S01]  /*2f90*/  HFMA2 R73, R101.H0_H0, R73.H0_H0, R133.H0_H0 ;  /* 0x2000004965497231 */ /* 0x000fe20000040885 */
[----:B------:R-:W-:Y:S01]  /*2fa0*/  SHF.R.U64 R152, R96, 0x10, R97 ;  /* 0x0000001060987819 */ /* 0x000fe20000001261 */
[C---:B------:R-:W-:Y:S01]  /*2fb0*/  FMUL.FTZ R83, R19.reuse, R154 ;  /* 0x0000009a13537220 */ /* 0x040fe20000410000 */
[----:B------:R-:W-:Y:S01]  /*2fc0*/  SHF.R.U64 R151, R128, 0x10, R129 ;  /* 0x0000001080977819 */ /* 0x000fe20000001281 */
[----:B------:R-:W-:Y:S01]  /*2fd0*/  FMUL.FTZ R158, R19, R158 ;  /* 0x0000009e139e7220 */ /* 0x000fe20000410000 */
[----:B------:R-:W-:Y:S01]  /*2fe0*/  LOP3.LUT R41, R44, 0xffff, RZ, 0xc0, !PT ;  /* 0x0000ffff2c297812 */ /* 0x000fe200078ec0ff */
[----:B------:R-:W-:Y:S01]  /*2ff0*/  HFMA2 R82, R103.H0_H0, R82.H0_H0, R135.H0_H0 ;  /* 0x2000005267527231 */ /* 0x000fe20000040887 */
[----:B------:R-:W-:Y:S01]  /*3000*/  LOP3.LUT R42, R43, 0xffff, R46, 0xf8, !PT ;  /* 0x0000ffff2b2a7812 */ /* 0x000fe200078ef82e */
[----:B------:R-:W-:Y:S01]  /*3010*/  HFMA2 R65, R152.H0_H0, R65.H0_H0, R151.H0_H0 ;  /* 0x2000004198417231 */ /* 0x000fe20000040897 */
[----:B------:R-:W-:-:S02]  /*3020*/  SHF.L.U32 R44, R50, 0x10, RZ ;  /* 0x00000010322c7819 */ /* 0x000fc400000006ff */
[----:B------:R-:W-:Y:S02]  /*3030*/  LOP3.LUT R49, R49, 0xffff, RZ, 0xc0, !PT ;  /* 0x0000ffff31317812 */ /* 0x000fe400078ec0ff */
[----:B------:R-:W-:Y:S02]  /*3040*/  SHF.L.U64.HI R46, R50, 0x10, RZ ;  /* 0x00000010322e7819 */ /* 0x000fe400000102ff */
[C---:B------:R-:W-:Y:S02]  /*3050*/  SHF.L.U32 R17, R54.reuse, 0x10, RZ ;  /* 0x0000001036117819 */ /* 0x040fe400000006ff */
[----:B------:R-:W-:Y:S02]  /*3060*/  SHF.L.U64.HI R50, R54, 0x10, RZ ;  /* 0x0000001036327819 */ /* 0x000fe400000102ff */
[----:B------:R-:W-:Y:S02]  /*3070*/  F2FP.F16.F32.PACK_AB R56, RZ, R56 ;  /* 0x00000038ff38723e */ /* 0x000fe400000000ff */
[----:B------:R-:W-:-:S02]  /*3080*/  SHF.R.U64 R149, R130, 0x10, R131 ;  /* 0x0000001082957819 */ /* 0x000fc40000001283 */
[----:B------:R-:W-:Y:S01]  /*3090*/  SHF.R.U64 R150, R98, 0x10, R99 ;  /* 0x0000001062967819 */ /* 0x000fe20000001263 */
[----:B------:R-:W-:Y:S01]  /*30a0*/  HFMA2 R56, R32.H0_H0, R56.H0_H0, R124.H0_H0 ;  /* 0x2000003820387231 */ /* 0x000fe2000004087c */
[----:B------:R-:W-:Y:S02]  /*30b0*/  LOP3.LUT R54, R55, 0xffff, RZ, 0xc0, !PT ;  /* 0x0000ffff37367812 */ /* 0x000fe400078ec0ff */
[----:B------:R-:W-:Y:S01]  /*30c0*/  SHF.R.U32.HI R148, RZ, 0x10, R131 ;  /* 0x00000010ff947819 */ /* 0x000fe20000011683 */
[----:B------:R-:W-:Y:S01]  /*30d0*/  HFMA2 R68, R150.H0_H0, R68.H0_H0, R149.H0_H0 ;  /* 0x2000004496447231 */ /* 0x000fe20000040895 */
[----:B------:R-:W-:Y:S02]  /*30e0*/  SHF.R.U32.HI R147, RZ, 0x10, R99 ;  /* 0x00000010ff937819 */ /* 0x000fe40000011663 */
[----:B------:R-:W-:Y:S02]  /*30f0*/  LOP3.LUT R49, R49, 0xffff0000, R46, 0xf8, !PT ;  /* 0xffff000031317812 */ /* 0x000fe400078ef82e */
[----:B------:R-:W-:Y:S01]  /*3100*/  LOP3.LUT R46, R17, 0xffff, R48, 0xf8, !PT ;  /* 0x0000ffff112e7812 */ /* 0x000fe200078ef830 */
[----:B------:R-:W-:Y:S01]  /*3110*/  HFMA2 R69, R147.H0_H0, R69.H0_H0, R148.H0_H0 ;  /* 0x2000004593457231 */ /* 0x000fe20000040894 */
[----:B------:R-:W-:-:S02]  /*3120*/  SHF.L.U32 R17, R54, 0x10, RZ ;  /* 0x0000001036117819 */ /* 0x000fc400000006ff */
[----:B------:R-:W-:Y:S02]  /*3130*/  F2FP.F16.F32.PACK_AB R64, RZ, R64 ;  /* 0x00000040ff40723e */ /* 0x000fe400000000ff */
[----:B------:R-:W-:Y:S02]  /*3140*/  LOP3.LUT R55, R59, 0xffff, RZ, 0xc0, !PT ;  /* 0x0000ffff3b377812 */ /* 0x000fe400078ec0ff */
[----:B------:R-:W-:Y:S01]  /*3150*/  SHF.L.U64.HI R54, R54, 0x10, RZ ;  /* 0x0000001036367819 */ /* 0x000fe200000102ff */
[----:B------:R-:W-:Y:S01]  /*3160*/  HFMA2 R64, R96.H0_H0, R64.H0_H0, R128.H0_H0 ;  /* 0x2000004060407231 */ /* 0x000fe20000040880 */
[----:B------:R-:W-:Y:S02]  /*3170*/  SHF.R.U32.HI R149, RZ, 0x10, R135 ;  /* 0x00000010ff957819 */ /* 0x000fe40000011687 */
[----:B------:R-:W-:Y:S02]  /*3180*/  SHF.R.U32.HI R150, RZ, 0x10, R103 ;  /* 0x00000010ff967819 */ /* 0x000fe40000011667 */
[----:B------:R-:W-:-:S02]  /*3190*/  LOP3.LUT R60, R60, 0xffff, RZ, 0xc0, !PT ;  /* 0x0000ffff3c3c7812 */ /* 0x000fc400078ec0ff */
[----:B------:R-:W-:Y:S01]  /*31a0*/  F2FP.F16.F32.PACK_AB R80, RZ, R80 ;  /* 0x00000050ff50723e */ /* 0x000fe200000000ff */
[----:B------:R-:W-:Y:S01]  /*31b0*/  HFMA2 R78, R150.H0_H0, R78.H0_H0, R149.H0_H0 ;  /* 0x2000004e964e7231 */ /* 0x000fe20000040895 */
[----:B------:R-:W-:Y:S02]  /*31c0*/  SHF.R.U64 R147, R136, 0x10, R137 ;  /* 0x0000001088937819 */ /* 0x000fe40000001289 */
[----:B------:R-:W-:Y:S02]  /*31d0*/  SHF.R.U64 R148, R104, 0x10, R105 ;  /* 0x0000001068947819 */ /* 0x000fe40000001269 */
[----:B------:R-:W-:Y:S02]  /*31e0*/  LOP3.LUT R65, R65, 0xffff, RZ, 0xc0, !PT ;  /* 0x0000ffff41417812 */ /* 0x000fe400078ec0ff */
[----:B------:R-:W-:Y:S01]  /*31f0*/  LOP3.LUT R44, R44, 0xffff, R51, 0xf8, !PT ;  /* 0x0000ffff2c2c7812 */ /* 0x000fe200078ef833 */
[----:B------:R-:W-:Y:S01]  /*3200*/  HFMA2 R80, R148.H0_H0, R80.H0_H0, R147.H0_H0 ;  /* 0x2000005094507231 */ /* 0x000fe20000040893 */
[----:B------:R-:W-:-:S02]  /*3210*/  LOP3.LUT R51, R57, 0xffff, RZ, 0xc0, !PT ;  /* 0x0000ffff39337812 */ /* 0x000fc400078ec0ff */
[----:B------:R-:W-:Y:S02]  /*3220*/  LOP3.LUT R55, R55, 0xffff0000, R54, 0xf8, !PT ;  /* 0xffff000037377812 */ /* 0x000fe400078ef836 */
[----:B------:R-:W-:Y:S02]  /*3230*/  LOP3.LUT R48, R17, 0xffff, R56, 0xf8, !PT ;  /* 0x0000ffff11307812 */ /* 0x000fe400078ef838 */
[----:B------:R-:W-:Y:S02]  /*3240*/  LOP3.LUT R57, R58, 0xffff, RZ, 0xc0, !PT ;  /* 0x0000ffff3a397812 */ /* 0x000fe400078ec0ff */
[----:B------:R-:W-:Y:S02]  /*3250*/  SHF.L.U64.HI R54, R60, 0x10, RZ ;  /* 0x000000103c367819 */ /* 0x000fe400000102ff */
[----:B------:R-:W-:Y:S02]  /*3260*/  F2FP.F16.F32.PACK_AB R79, RZ, R79 ;  /* 0x0000004fff4f723e */ /* 0x000fe400000000ff */
[----:B------:R-:W-:-:S02]  /*3270*/  SHF.L.U32 R17, R65, 0x10, RZ ;  /* 0x0000001041117819 */ /* 0x000fc400000006ff */
[----:B------:R-:W-:Y:S01]  /*3280*/  F2FP.F16.F32.PACK_AB R89, RZ, R89 ;  /* 0x00000059ff59723e */ /* 0x000fe200000000ff */
[----:B------:R-:W-:Y:S01]  /*3290*/  HFMA2 R79, R105.H0_H0, R79.H0_H0, R137.H0_H0 ;  /* 0x2000004f694f7231 */ /* 0x000fe20000040889 */
[----:B------:R-:W-:Y:S02]  /*32a0*/  SHF.R.U64 R150, R140, 0x10, R141 ;  /* 0x000000108c967819 */ /* 0x000fe4000000128d */
[----:B------:R-:W-:Y:S02]  /*32b0*/  SHF.R.U64 R149, R108, 0x10, R109 ;  /* 0x000000106c957819 */ /* 0x000fe4000000126d */
[----:B------:R-:W-:Y:S02]  /*32c0*/  LOP3.LUT R68, R68, 0xffff, RZ, 0xc0, !PT ;  /* 0x0000ffff44447812 */ /* 0x000fe400078ec0ff */
[----:B------:R-:W-:Y:S01]  /*32d0*/  F2FP.F16.F32.PACK_AB R70, RZ, R70 ;  /* 0x00000046ff46723e */ /* 0x000fe200000000ff */
[----:B------:R-:W-:Y:S01]  /*32e0*/  HFMA2 R89, R149.H0_H0, R89.H0_H0, R150.H0_H0 ;  /* 0x2000005995597231 */ /* 0x000fe20000040896 */
[----:B------:R-:W-:-:S02]  /*32f0*/  LOP3.LUT R57, R57, 0xffff0000, R54, 0xf8, !PT ;  /* 0xffff000039397812 */ /* 0x000fc400078ef836 */
[----:B------:R-:W-:Y:S01]  /*3300*/  F2FP.F16.F32.PACK_AB R84, RZ, R84 ;  /* 0x00000054ff54723e */ /* 0x000fe200000000ff */
[----:B------:R-:W-:Y:S01]  /*3310*/  HFMA2 R70, R99.H0_H0, R70.H0_H0, R131.H0_H0 ;  /* 0x2000004663467231 */ /* 0x000fe20000040883 */
[----:B------:R-:W-:Y:S02]  /*3320*/  SHF.R.U32.HI R151, RZ, 0x10, R129 ;  /* 0x00000010ff977819 */ /* 0x000fe40000011681 */
[----:B------:R-:W-:Y:S01]  /*3330*/  SHF.R.U32.HI R152, RZ, 0x10, R97 ;  /* 0x00000010ff987819 */ /* 0x000fe20000011661 */
[----:B------:R-:W-:Y:S01]  /*3340*/  HFMA2 R84, R107.H0_H0, R84.H0_H0, R139.H0_H0 ;  /* 0x200000546b547231 */ /* 0x000fe2000004088b */
[----:B------:R-:W-:Y:S02]  /*3350*/  LOP3.LUT R59, R67, 0xffff, RZ, 0xc0, !PT ;  /* 0x0000ffff433b7812 */ /* 0x000fe400078ec0ff */
[----:B------:R-:W-:Y:S01]  /*3360*/  SHF.L.U64.HI R56, R65, 0x10, RZ ;  /* 0x0000001041387819 */ /* 0x000fe200000102ff */
[----:B------:R-:W-:Y:S01]  /*3370*/  HFMA2 R66, R152.H0_H0, R66.H0_H0, R151.H0_H0 ;  /* 0x2000004298427231 */ /* 0x000fe20000040897 */
[----:B------:R-:W-:-:S02]  /*3380*/  LOP3.LUT R54, R17, 0xffff, R64, 0xf8, !PT ;  /* 0x0000ffff11367812 */ /* 0x000fc400078ef840 */
[----:B------:R-:W-:Y:S02]  /*3390*/  LOP3.LUT R74, R74, 0xffff, RZ, 0xc0, !PT ;  /* 0x0000ffff4a4a7812 */ /* 0x000fe400078ec0ff */
[----:B------:R-:W-:Y:S02]  /*33a0*/  SHF.L.U32 R17, R68, 0x10, RZ ;  /* 0x0000001044117819 */ /* 0x000fe400000006ff */
[----:B------:R-:W-:Y:S02]  /*33b0*/  LOP3.LUT R80, R80, 0xffff, RZ, 0xc0, !PT ;  /* 0x0000ffff50507812 */ /* 0x000fe400078ec0ff */
[----:B------:R-:W-:Y:S02]  /*33c0*/  LOP3.LUT R51, R51, 0xffff0000, R50, 0xf8, !PT ;  /* 0xffff000033337812 */ /* 0x000fe400078ef832 */
[----:B------:R-:W-:Y:S02]  /*33d0*/  SHF.L.U32 R50, R60, 0x10, RZ ;  /* 0x000000103c327819 */ /* 0x000fe400000006ff */
[----:B------:R-:W-:-:S02]  /*33e0*/  LOP3.LUT R59, R59, 0xffff0000, R56, 0xf8, !PT ;  /* 0xffff00003b3b7812 */ /* 0x000fc400078ef838 */
[----:B------:R-:W-:Y:S02]  /*33f0*/  F2FP.F16.F32.PACK_AB R88, RZ, R88 ;  /* 0x00000058ff58723e */ /* 0x000fe400000000ff */
[----:B------:R-:W-:Y:S02]  /*3400*/  SHF.L.U32 R58, R74, 0x10, RZ ;  /* 0x000000104a3a7819 */ /* 0x000fe400000006ff */
[----:B------:R-:W-:Y:S01]  /*3410*/  LOP3.LUT R56, R17, 0xffff, R72, 0xf8, !PT ;  /* 0x0000ffff11387812 */ /* 0x000fe200078ef848 */
[----:B------:R-:W-:Y:S01]  /*3420*/  HFMA2 R88, R108.H0_H0, R88.H0_H0, R140.H0_H0 ;  /* 0x200000586c587231 */ /* 0x000fe2000004088c */
[----:B------:R-:W-:Y:S02]  /*3430*/  F2FP.F16.F32.PACK_AB R92, RZ, R90 ;  /* 0x0000005aff5c723e */ /* 0x000fe400000000ff */
[----:B------:R-:W-:Y:S02]  /*3440*/  SHF.R.U64 R151, R134, 0x10, R135 ;  /* 0x0000001086977819 */ /* 0x000fe40000001287 */
[----:B------:R-:W-:Y:S01]  /*3450*/  SHF.R.U64 R152, R102, 0x10, R103 ;  /* 0x0000001066987819 */ /* 0x000fe20000001267 */
[----:B------:R-:W-:Y:S01]  /*3460*/  HFMA2 R92, R109.H0_H0, R92.H0_H0, R141.H0_H0 ;  /* 0x2000005c6d5c7231 */ /* 0x000fe2000004088d */
[----:B------:R-:W-:-:S02]  /*3470*/  LOP3.LUT R72, R79, 0xffff, RZ, 0xc0, !PT ;  /* 0x0000ffff4f487812 */ /* 0x000fc400078ec0ff */
[----:B------:R-:W-:Y:S01]  /*3480*/  LOP3.LUT R87, R87, 0xffff, RZ, 0xc0, !PT ;  /* 0x0000ffff57577812 */ /* 0x000fe200078ec0ff */
[----:B------:R-:W-:Y:S01]  /*3490*/  HFMA2 R76, R152.H0_H0, R76.H0_H0, R151.H0_H0 ;  /* 0x2000004c984c7231 */ /* 0x000fe20000040897 */
        /* <DEDUP_REMOVED lines=8> */
[----:B------:R-:W-:Y:S02]  /*3520*/  F2FP.F16.F32.PACK_AB R93, RZ, R93 ;  /* 0x0000005dff5d723e */ /* 0x000fe400000000ff */
[----:B------:R-:W-:Y:S02]  /*3530*/  SHF.L.U32 R17, R89, 0x10, RZ ;  /* 0x0000001059117819 */ /* 0x000fe400000006ff */
[----:B------:R-:W-:Y:S01]  /*3540*/  SHF.L.U64.HI R60, R68, 0x10, RZ ;  /* 0x00000010443c7819 */ /* 0x000fe200000102ff */
[----:B------:R-:W-:Y:S01]  /*3550*/  HFMA2 R93, R111.H0_H0, R93.H0_H0, R143.H0_H0 ;  /* 0x2000005d6f5d7231 */ /* 0x000fe2000004088f */
        /* <DEDUP_REMOVED lines=40> */
[----:B------:R-:W-:Y:S02]  /*37e0*/  F2FP.F16.F32.PACK_AB R83, RZ, R83 ;  /* 0x00000053ff53723e */ /* 0x000fe400000000ff */
[----:B------:R-:W-:Y:S02]  /*37f0*/  SHF.R.U32.HI R152, RZ, 0x10, R139 ;  /* 0x00000010ff987819 */ /* 0x000fe4000001168b */
[----:B------:R-:W-:Y:S01]  /*3800*/  SHF.R.U32.HI R151, RZ, 0x10, R107 ;  /* 0x00000010ff977819 */ /* 0x000fe2000001166b */
[----:B------:R-:W2:Y:S01]  /*3810*/  LDC.64 R52, c[0x0][0x228] ;  /* 0x00008a00ff347b82 */ /* 0x000ea20000000a00 */
[----:B------:R-:W-:Y:S02]  /*3820*/  F2FP.F16.F32.PACK_AB R90, RZ, R158 ;  /* 0x0000009eff5a723e */ /* 0x000fe400000000ff */
[----:B------:R-:W-:Y:S01]  /*3830*/  SHF.R.U32.HI R147, RZ, 0x10, R141 ;  /* 0x00000010ff937819 */ /* 0x000fe2000001168d */
[----:B------:R-:W-:Y:S01]  /*3840*/  HFMA2 R83, R151.H0_H0, R83.H0_H0, R152.H0_H0 ;  /* 0x2000005397537231 */ /* 0x000fe20000040898 */
[----:B------:R-:W-:-:S02]  /*3850*/  SHF.R.U32.HI R148, RZ, 0x10, R109 ;  /* 0x00000010ff947819 */ /* 0x000fc4000001166d */
[----:B------:R-:W-:Y:S01]  /*3860*/  LOP3.LUT R66, R66, 0xffff, RZ, 0xc0, !PT ;  /* 0x0000ffff42427812 */ /* 0x000fe200078ec0ff */
[----:B0-----:R-:W-:Y:S01]  /*3870*/  @!P1 IMAD.WIDE R62, R4, 0x4, R62 ;  /* 0x00000004043e9825 */ /* 0x001fe200078e023e */
[----:B------:R-:W-:-:S03]  /*3880*/  LOP3.LUT R67, R67, 0xffff0000, R68, 0xf8, !PT ;  /* 0xffff000043437812 */ /* 0x000fc600078ef844 */
[----:B------:R-:W-:Y:S01]  /*3890*/  HFMA2 R90, R148.H0_H0, R90.H0_H0, R147.H0_H0 ;  /* 0x2000005a945a7231 */ /* 0x000fe20000040893 */
[----:B------:R-:W-:Y:S02]  /*38a0*/  LOP3.LUT R18, R77, 0xffff, RZ, 0xc0, !PT ;  /* 0x0000ffff4d127812 */ /* 0x000fe400078ec0ff */
[----:B------:R-:W-:Y:S01]  /*38b0*/  PRMT R55, R59, 0x5410, R66 ;  /* 0x000054103b377816 */ /* 0x000fe20000000042 */
[----:B------:R0:W-:Y:S01]  /*38c0*/  @!P1 STG.E desc[UR6][R62.64], R13 ;  /* 0x0000000d3e009986 */ /* 0x0001e2000c101906 */
[----:B------:R-:W-:Y:S02]  /*38d0*/  LOP3.LUT R65, R82, 0xffff, RZ, 0xc0, !PT ;  /* 0x0000ffff52417812 */ /* 0x000fe400078ec0ff */
[----:B------:R-:W-:Y:S01]  /*38e0*/  PRMT R59, R67, 0x5410, R18 ;  /* 0x00005410433b7816 */ /* 0x000fe20000000012 */
[----:B-1----:R-:W-:Y:S01]  /*38f0*/  @!P1 IMAD.WIDE R66, R4, 0x4, R40 ;  /* 0x0000000404429825 */ /* 0x002fe200078e0228 */
[----:B------:R-:W-:Y:S02]  /*3900*/  F2FP.F16.F32.PACK_AB R81, RZ, R81 ;  /* 0x00000051ff51723e */ /* 0x000fe400000000ff */
[----:B------:R-:W-:-:S02]  /*3910*/  LOP3.LUT R18, R83, 0xffff, RZ, 0xc0, !PT ;  /* 0x0000ffff53127812 */ /* 0x000fc400078ec0ff */
[----:B------:R-:W-:Y:S01]  /*3920*/  LOP3.LUT R90, R90, 0xffff, RZ, 0xc0, !PT ;  /* 0x0000ffff5a5a7812 */ /* 0x000fe200078ec0ff */
[----:B------:R-:W-:Y:S01]  /*3930*/  HFMA2 R81, R104.H0_H0, R81.H0_H0, R136.H0_H0 ;  /* 0x2000005168517231 */ /* 0x000fe20000040888 */
[----:B------:R-:W-:Y:S01]  /*3940*/  F2FP.F16.F32.PACK_AB R85, RZ, R85 ;  /* 0x00000055ff55723e */ /* 0x000fe200000000ff */
[----:B--2---:R-:W-:Y:S01]  /*3950*/  IMAD.WIDE.U32 R40, R8, 0x8, R52 ;  /* 0x0000000808287825 */ /* 0x004fe200078e0034 */
[----:B------:R-:W-:Y:S01]  /*3960*/  LOP3.LUT R65, R65, 0xffff0000, R64, 0xf8, !PT ;  /* 0xffff000041417812 */ /* 0x000fe200078ef840 */
[----:B------:R1:W-:Y:S01]  /*3970*/  @!P1 STG.E desc[UR6][R66.64], R19 ;  /* 0x0000001342009986 */ /* 0x0003e2000c101906 */
[----:B------:R-:W-:Y:S01]  /*3980*/  LOP3.LUT R78, R78, 0xffff, RZ, 0xc0, !PT ;  /* 0x0000ffff4e4e7812 */ /* 0x000fe200078ec0ff */
[----:B------:R-:W-:Y:S01]  /*3990*/  HFMA2 R85, R106.H0_H0, R85.H0_H0, R138.H0_H0 ;  /* 0x200000556a557231 */ /* 0x000fe2000004088a */
        /* <DEDUP_REMOVED lines=25> */
[----:B------:R-:W-:Y:S01]  /*3b30*/  F2FP.F16.F32.PACK_AB R91, RZ, R91 ;  /* 0x0000005bff5b723e */ /* 0x000fe200000000ff */
[----:B------:R-:W-:Y:S01]  /*3b40*/  IMAD.WIDE.U32 R76, R77, 0x8, R52 ;  /* 0x000000084d4c7825 */ /* 0x000fe200078e0034 */
[----:B------:R-:W-:Y:S01]  /*3b50*/  IADD3 R83, R8, 0x2800, RZ ;  /* 0x0000280008537810 */ /* 0x000fe20007ffe0ff */
[----:B------:R-:W-:Y:S01]  /*3b60*/  STG.E.64 desc[UR6][R66.64], R44 ;  /* 0x0000002c42007986 */ /* 0x000fe2000c101b06 */
[----:B------:R-:W-:Y:S01]  /*3b70*/  LOP3.LUT R68, R68, 0xffff, R85, 0xf8, !PT ;  /* 0x0000ffff44447812 */ /* 0x000fe200078ef855 */
[----:B------:R-:W-:Y:S01]  /*3b80*/  HFMA2 R91, R110.H0_H0, R91.H0_H0, R142.H0_H0 ;  /* 0x2000005b6e5b7231 */ /* 0x000fe2000004088e */
        /* <DEDUP_REMOVED lines=29> */
.L_x_32:
[----:B------:R-:W-:Y:S01]  /*3d60*/  HFMA2.MMA R155, -RZ, RZ, 0, 5.9604644775390625e-08 ;  /* 0x00000001ff9b7435 */ /* 0x000fe200000001ff */
[----:B------:R-:W-:Y:S02]  /*3d70*/  MOV R156, R13 ;  /* 0x0000000d009c7202 */ /* 0x000fe40000000f00 */
[----:B------:R-:W-:Y:S02]  /*3d80*/  MOV R158, 0x1f ;  /* 0x0000001f009e7802 */ /* 0x000fe40000000f00 */
[----:B------:R-:W-:-:S07]  /*3d90*/  MOV R153, 0xffffffff ;  /* 0xffffffff00997802 */ /* 0x000fce0000000f00 */
[----:B-----5:R-:W-:Y:S05]  /*3da0*/  WARPSYNC.COLLECTIVE R153, `(.L_x_36) ;  /* 0x0000000099087348 */ /* 0x020fea0003c00000 */
[----:B------:R0:W1:Y:S02]  /*3db0*/  SHFL.BFLY P2, R154, R156, R155, R158 ;  /* 0x0c00009b9c9a7389 */ /* 0x000064000004009e */
[----:B01---5:R-:W-:Y:S01]  /*3dc0*/  ENDCOLLECTIVE ;  /* 0x000000000000791b */ /* 0x023fe20003800000 */
.L_x_36:
[----:B------:R-:W-:Y:S01]  /*3dd0*/  HFMA2.MMA R155, -RZ, RZ, 0, 1.1920928955078125e-07 ;  /* 0x00000002ff9b7435 */ /* 0x000fe200000001ff */
[----:B------:R-:W-:-:S05]  /*3de0*/  MOV R14, R154 ;  /* 0x0000009a000e7202 */ /* 0x000fca0000000f00 */
[----:B------:R-:W-:-:S05]  /*3df0*/  FADD.FTZ R15, R13, R14 ;  /* 0x0000000e0d0f7221 */ /* 0x000fca0000010000 */
[----:B------:R-:W-:-:S07]  /*3e00*/  MOV R156, R15 ;  /* 0x0000000f009c7202 */ /* 0x000fce0000000f00 */
[----:B------:R-:W-:Y:S05]  /*3e10*/  WARPSYNC.COLLECTIVE R153, `(.L_x_37) ;  /* 0x0000000099087348 */ /* 0x000fea0003c00000 */
[----:B------:R0:W1:Y:S02]  /*3e20*/  SHFL.BFLY P2, R154, R156, R155, R158 ;  /* 0x0c00009b9c9a7389 */ /* 0x000064000004009e */
[----:B01----:R-:W-:Y:S01]  /*3e30*/  ENDCOLLECTIVE ;  /* 0x000000000000791b */ /* 0x003fe20003800000 */
.L_x_37:
[----:B------:R-:W-:Y:S01]  /*3e40*/  HFMA2.MMA R155, -RZ, RZ, 0, 2.384185791015625e-07 ;  /* 0x00000004ff9b7435 */ /* 0x000fe200000001ff */
[----:B------:R-:W-:-:S05]  /*3e50*/  MOV R14, R154 ;  /* 0x0000009a000e7202 */ /* 0x000fca0000000f00 */
[----:B------:R-:W-:-:S05]  /*3e60*/  FADD.FTZ R145, R15, R14 ;  /* 0x0000000e0f917221 */ /* 0x000fca0000010000 */
[----:B------:R-:W-:-:S07]  /*3e70*/  MOV R156, R145 ;  /* 0x00000091009c7202 */ /* 0x000fce0000000f00 */
[----:B------:R-:W-:Y:S05]  /*3e80*/  WARPSYNC.COLLECTIVE R153, `(.L_x_38) ;  /* 0x0000000099087348 */ /* 0x000fea0003c00000 */
[----:B------:R0:W1:Y:S02]  /*3e90*/  SHFL.BFLY P2, R154, R156, R155, R158 ;  /* 0x0c00009b9c9a7389 */ /* 0x000064000004009e */
[----:B01----:R-:W-:Y:S01]  /*3ea0*/  ENDCOLLECTIVE ;  /* 0x000000000000791b */ /* 0x003fe20003800000 */
.L_x_38:
[----:B------:R-:W-:Y:S01]  /*3eb0*/  HFMA2.MMA R155, -RZ, RZ, 0, 4.76837158203125e-07 ;  /* 0x00000008ff9b7435 */ /* 0x000fe200000001ff */
[----:B------:R-:W-:-:S05]  /*3ec0*/  MOV R14, R154 ;  /* 0x0000009a000e7202 */ /* 0x000fca0000000f00 */
[----:B------:R-:W-:-:S05]  /*3ed0*/  FADD.FTZ R150, R145, R14 ;  /* 0x0000000e91967221 */ /* 0x000fca0000010000 */
[----:B------:R-:W-:-:S07]  /*3ee0*/  MOV R156, R150 ;  /* 0x00000096009c7202 */ /* 0x000fce0000000f00 */
[----:B------:R-:W-:Y:S05]  /*3ef0*/  WARPSYNC.COLLECTIVE R153, `(.L_x_39) ;  /* 0x0000000099087348 */ /* 0x000fea0003c00000 */
[----:B------:R0:W1:Y:S02]  /*3f00*/  SHFL.BFLY P2, R154, R156, R155, R158 ;  /* 0x0c00009b9c9a7389 */ /* 0x000064000004009e */
[----:B01----:R-:W-:Y:S01]  /*3f10*/  ENDCOLLECTIVE ;  /* 0x000000000000791b */ /* 0x003fe20003800000 */
.L_x_39:
[----:B------:R-:W-:Y:S01]  /*3f20*/  HFMA2.MMA R155, -RZ, RZ, 0, 9.5367431640625e-07 ;  /* 0x00000010ff9b7435 */ /* 0x000fe200000001ff */
[----:B------:R-:W-:-:S05]  /*3f30*/  MOV R151, R154 ;  /* 0x0000009a00977202 */ /* 0x000fca0000000f00 */
[----:B------:R-:W-:-:S05]  /*3f40*/  FADD.FTZ R151, R150, R151 ;  /* 0x0000009796977221 */ /* 0x000fca0000010000 */
[----:B------:R-:W-:-:S07]  /*3f50*/  MOV R156, R151 ;  /* 0x00000097009c7202 */ /* 0x000fce0000000f00 */
[----:B------:R-:W-:Y:S05]  /*3f60*/  WARPSYNC.COLLECTIVE R153, `(.L_x_40) ;  /* 0x0000000099087348 */ /* 0x000fea0003c00000 */
[----:B------:R0:W1:Y:S02]  /*3f70*/  SHFL.BFLY P2, R154, R156, R155, R158 ;  /* 0x0c00009b9c9a7389 */ /* 0x000064000004009e */
[----:B01----:R-:W-:Y:S01]  /*3f80*/  ENDCOLLECTIVE ;  /* 0x000000000000791b */ /* 0x003fe20003800000 */
.L_x_40:
        /* <DEDUP_REMOVED lines=136> */
.L_x_41:
[----:B------:R-:W-:Y:S01]  /*4810*/  HFMA2.MMA R155, -RZ, RZ, 0, 1.1920928955078125e-07 ;  /* 0x00000002ff9b7435 */ /* 0x000fe200000001ff */
[----:B------:R-:W-:-:S05]  /*4820*/  MOV R150, R154 ;  /* 0x0000009a00967202 */ /* 0x000fca0000000f00 */
[----:B------:R-:W-:-:S05]  /*4830*/  FADD.FTZ R150, R13, R150 ;  /* 0x000000960d967221 */ /* 0x000fca0000010000 */
[----:B------:R-:W-:-:S07]  /*4840*/  MOV R156, R150 ;  /* 0x00000096009c7202 */ /* 0x000fce0000000f00 */
[----:B------:R-:W-:Y:S05]  /*4850*/  WARPSYNC.COLLECTIVE R153, `(.L_x_42) ;  /* 0x0000000099087348 */ /* 0x000fea0003c00000 */
[----:B------:R0:W1:Y:S02]  /*4860*/  SHFL.BFLY P2, R154, R156, R155, R158 ;  /* 0x0c00009b9c9a7389 */ /* 0x000064000004009e */
[----:B01----:R-:W-:Y:S01]  /*4870*/  ENDCOLLECTIVE ;  /* 0x000000000000791b */ /* 0x003fe20003800000 */
.L_x_42:
[----:B------:R-:W-:Y:S01]  /*4880*/  HFMA2.MMA R155, -RZ, RZ, 0, 2.384185791015625e-07 ;  /* 0x00000004ff9b7435 */ /* 0x000fe200000001ff */
[----:B------:R-:W-:-:S05]  /*4890*/  MOV R15, R154 ;  /* 0x0000009a000f7202 */ /* 0x000fca0000000f00 */
[----:B------:R-:W-:-:S05]  /*48a0*/  FADD.FTZ R15, R150, R15 ;  /* 0x0000000f960f7221 */ /* 0x000fca0000010000 */
[----:B------:R-:W-:-:S07]  /*48b0*/  MOV R156, R15 ;  /* 0x0000000f009c7202 */ /* 0x000fce0000000f00 */
[----:B------:R-:W-:Y:S05]  /*48c0*/  WARPSYNC.COLLECTIVE R153, `(.L_x_43) ;  /* 0x0000000099087348 */ /* 0x000fea0003c00000 */
[----:B------:R0:W1:Y:S02]  /*48d0*/  SHFL.BFLY P2, R154, R156, R155, R158 ;  /* 0x0c00009b9c9a7389 */ /* 0x000064000004009e */
[----:B01----:R-:W-:Y:S01]  /*48e0*/  ENDCOLLECTIVE ;  /* 0x000000000000791b */ /* 0x003fe20003800000 */
.L_x_43:
[----:B------:R-:W-:Y:S01]  /*48f0*/  HFMA2.MMA R155, -RZ, RZ, 0, 4.76837158203125e-07 ;  /* 0x00000008ff9b7435 */ /* 0x000fe200000001ff */
[----:B------:R-:W-:-:S05]  /*4900*/  MOV R152, R154 ;  /* 0x0000009a00987202 */ /* 0x000fca0000000f00 */
[----:B------:R-:W-:-:S05]  /*4910*/  FADD.FTZ R152, R15, R152 ;  /* 0x000000980f987221 */ /* 0x000fca0000010000 */
[----:B------:R-:W-:-:S07]  /*4920*/  MOV R156, R152 ;  /* 0x00000098009c7202 */ /* 0x000fce0000000f00 */
[----:B------:R-:W-:Y:S05]  /*4930*/  WARPSYNC.COLLECTIVE R153, `(.L_x_44) ;  /* 0x0000000099087348 */ /* 0x000fea0003c00000 */
[----:B------:R0:W1:Y:S02]  /*4940*/  SHFL.BFLY P2, R154, R156, R155, R158 ;  /* 0x0c00009b9c9a7389 */ /* 0x000064000004009e */
[----:B01----:R-:W-:Y:S01]  /*4950*/  ENDCOLLECTIVE ;  /* 0x000000000000791b */ /* 0x003fe20003800000 */
.L_x_44:
[----:B------:R-:W-:Y:S01]  /*4960*/  HFMA2.MMA R155, -RZ, RZ, 0, 9.5367431640625e-07 ;  /* 0x00000010ff9b7435 */ /* 0x000fe200000001ff */
[----:B------:R-:W-:-:S05]  /*4970*/  MOV R145, R154 ;  /* 0x0000009a00917202 */ /* 0x000fca0000000f00 */
[----:B------:R-:W-:-:S05]  /*4980*/  FADD.FTZ R145, R152, R145 ;  /* 0x0000009198917221 */ /* 0x000fca0000010000 */
[----:B------:R-:W-:-:S07]  /*4990*/  MOV R156, R145 ;  /* 0x00000091009c7202 */ /* 0x000fce0000000f00 */
[----:B------:R-:W-:Y:S05]  /*49a0*/  WARPSYNC.COLLECTIVE R153, `(.L_x_45) ;  /* 0x0000000099087348 */ /* 0x000fea0003c00000 */
[----:B------:R0:W1:Y:S02]  /*49b0*/  SHFL.BFLY P2, R154, R156, R155, R158 ;  /* 0x0c00009b9c9a7389 */ /* 0x000064000004009e */
[----:B01----:R-:W-:Y:S01]  /*49c0*/  ENDCOLLECTIVE ;  /* 0x000000000000791b */ /* 0x003fe20003800000 */
.L_x_45:
[----:B------:R-:W-:Y:S05]  /*49d0*/  BRA `(.L_x_46) ;  /* 0xffffffc800a87947 */ /* 0x000fea000383ffff */
.L_x_47:
        /* <DEDUP_REMOVED lines=10> */
.L_x_1989:


//--------------------- .text._ZN10layer_norm13ln_fwd_kernelINS_13Kernel_traitsI6__halfS2_S2_fjLj65536ELj8ELj1ELj4ELj16ENS_18Kernel_traits_baseILj65536ES2_S2_S2_fjLj128EEEEEEEvNS_9FwdParamsE --------------------------
	.section	.text._ZN10layer_norm13ln_fwd_kernelINS_13Kernel_traitsI6__halfS2_S2_fjLj65536ELj8ELj1ELj4ELj16ENS_18Kernel_traits_baseILj65536ES2_S2_S2_fjLj128EEEEEEEvNS_9FwdParamsE,"ax",@progbits
	.align	128
        .global         _ZN10layer_norm13ln_fwd_kernelINS_13Kernel_traitsI6__halfS2_S2_fjLj65536ELj8ELj1ELj4ELj16ENS_18Kernel_traits_baseILj65536ES2_S2_S2_fjLj128EEEEEEEvNS_9FwdParamsE
        .type           _ZN10layer_norm13ln_fwd_kernelINS_13Kernel_traitsI6__halfS2_S2_fjLj65536ELj8ELj1ELj4ELj16ENS_18Kernel_traits_baseILj65536ES2_S2_S2_fjLj128EEEEEEEvNS_9FwdParamsE,@function
        .size           _ZN10layer_norm13ln_fwd_kernelINS_13Kernel_traitsI6__halfS2_S2_fjLj65536ELj8ELj1ELj4ELj16ENS_18Kernel_traits_baseILj65536ES2_S2_S2_fjLj128EEEEEEEvNS_9FwdParamsE,(.L_x_1990 - _ZN10layer_norm13ln_fwd_kernelINS_13Kernel_traitsI6__halfS2_S2_fjLj65536ELj8ELj1ELj4ELj16ENS_18Kernel_traits_baseILj65536ES2_S2_S2_fjLj128EEEEEEEvNS_9FwdParamsE)
        .other          _ZN10layer_norm13ln_fwd_kernelINS_13Kernel_traitsI6__halfS2_S2_fjLj65536ELj8ELj1ELj4ELj16ENS_18Kernel_traits_baseILj65536ES2_S2_S2_fjLj128EEEEEEEvNS_9FwdParamsE,@"STO_CUDA_ENTRY STV_DEFAULT"
_ZN10layer_norm13ln_fwd_kernelINS_13Kernel_traitsI6__halfS2_S2_fjLj65536ELj8ELj1ELj4ELj16ENS_18Kernel_traits_baseILj65536ES2_S2_S2_fjLj128EEEEEEEvNS_9FwdParamsE:
.text._ZN10layer_norm13ln_fwd_kernelINS_13Kernel_traitsI6__halfS2_S2_fjLj65536ELj8ELj1ELj4ELj16ENS_18Kernel_traits_baseILj65536ES2_S2_S2_fjLj128EEEEEEEvNS_9FwdParamsE:
        /* <DEDUP_REMOVED lines=36> */
.L_x_51:
        /* <DEDUP_REMOVED lines=32> */
[----:B------:R-:W-:Y:S01]  /*0440*/  ISETP.NE.AND P1, PT, R5, RZ, PT ;  /* 0x000000ff0500720c */ /* 0x000fe20003f25270 */
[--C-:B--2---:R-:W-:Y:S02]  /*0450*/  HADD2.F32 R15, -RZ, R84.reuse.H0_H0 ;  /* 0x20000054ff0f7230 */ /* 0x104fe40000004100 */
[----:B------:R-:W-:Y:S02]  /*0460*/  HADD2.F32 R17, -RZ, R84.H1_H1 ;  /* 0x30000054ff117230 */ /* 0x000fe40000004100 */
[----:B------:R-:W-:-:S02]  /*0470*/  HADD2.F32 R19, -RZ, R85.H0_H0 ;  /* 0x20000055ff137230 */ /* 0x000fc40000004100 */
[----:B------:R-:W-:Y:S01]  /*0480*/  FADD.FTZ R16, RZ, R15 ;  /* 0x0000000fff107221 */ /* 0x000fe20000010000 */
[----:B------:R-:W-:Y:S02]  /*0490*/  HADD2.F32 R117, -RZ, R85.H1_H1 ;  /* 0x30000055ff757230 */ /* 0x000fe40000004100 */
[--C-:B------:R-:W-:Y:S02]  /*04a0*/  HADD2.F32 R85, -RZ, R86.reuse.H0_H0 ;  /* 0x20000056ff557230 */ /* 0x100fe40000004100 */
[----:B------:R-:W-:Y:S01]  /*04b0*/  FADD.FTZ R16, R17, R16 ;  /* 0x0000001011107221 */ /* 0x000fe20000010000 */
[----:B------:R-:W-:Y:S02]  /*04c0*/  HADD2.F32 R121, -RZ, R86.H1_H1 ;  /* 0x30000056ff797230 */ /* 0x000fe40000004100 */
[--C-:B------:R-:W-:Y:S02]  /*04d0*/  HADD2.F32 R119, -RZ, R87.reuse.H0_H0 ;  /* 0x20000057ff777230 */ /* 0x100fe40000004100 */
[----:B------:R-:W-:Y:S01]  /*04e0*/  FADD.FTZ R16, R19, R16 ;  /* 0x0000001013107221 */ /* 0x000fe20000010000 */
[----:B------:R-:W-:-:S02]  /*04f0*/  HADD2.F32 R123, -RZ, R87.H1_H1 ;  /* 0x30000057ff7b7230 */ /* 0x000fc40000004100 */
[--C-:B---3--:R-:W-:Y:S02]  /*0500*/  HADD2.F32 R87, -RZ, R88.reuse.H0_H0 ;  /* 0x20000058ff577230 */ /* 0x108fe40000004100 */
[----:B------:R-:W-:Y:S01]  /*0510*/  FADD.FTZ R16, R117, R16 ;  /* 0x0000001075107221 */ /* 0x000fe20000010000 */
[----:B------:R-:W-:Y:S02]  /*0520*/  HADD2.F32 R127, -RZ, R88.H1_H1 ;  /* 0x30000058ff7f7230 */ /* 0x000fe40000004100 */
[--C-:B------:R-:W-:Y:S02]  /*0530*/  HADD2.F32 R125, -RZ, R89.reuse.H0_H0 ;  /* 0x20000059ff7d7230 */ /* 0x100fe40000004100 */
[----:B------:R-:W-:Y:S01]  /*0540*/  FADD.FTZ R16, R85, R16 ;  /* 0x0000001055107221 */ /* 0x000fe20000010000 */
[----:B------:R-:W-:Y:S02]  /*0550*/  HADD2.F32 R129, -RZ, R89.H1_H1 ;  /* 0x30000059ff817230 */ /* 0x000fe40000004100 */
[----:B------:R-:W-:-:S02]  /*0560*/  HADD2.F32 R89, -RZ, R90.H0_H0 ;  /* 0x2000005aff597230 */ /* 0x000fc40000004100 */
[----:B------:R-:W-:Y:S01]  /*0570*/  FADD.FTZ R16, R121, R16 ;  /* 0x0000001079107221 */ /* 0x000fe20000010000 */
[----:B------:R-:W-:Y:S02]  /*0580*/  HADD2.F32 R133, -RZ, R90.H1_H1 ;  /* 0x3000005aff857230 */ /* 0x000fe40000004100 */
[--C-:B------:R-:W-:Y:S02]  /*0590*/  HADD2.F32 R131, -RZ, R91.reuse.H0_H0 ;  /* 0x2000005bff837230 */ /* 0x100fe40000004100 */
[----:B------:R-:W-:Y:S01]  /*05a0*/  FADD.FTZ R16, R119, R16 ;  /* 0x0000001077107221 */ /* 0x000fe20000010000 */
[----:B------:R-:W-:Y:S02]  /*05b0*/  HADD2.F32 R135, -RZ, R91.H1_H1 ;  /* 0x3000005bff877230 */ /* 0x000fe40000004100 */
[--C-:B----4-:R-:W-:Y:S02]  /*05c0*/  HADD2.F32 R91, -RZ, R92.reuse.H0_H0 ;  /* 0x2000005cff5b7230 */ /* 0x110fe40000004100 */
[----:B------:R-:W-:Y:S01]  /*05d0*/  FADD.FTZ R16, R123, R16 ;  /* 0x000000107b107221 */ /* 0x000fe20000010000 */
[----:B------:R-:W-:-:S02]  /*05e0*/  HADD2.F32 R139, -RZ, R92.H1_H1 ;  /* 0x3000005cff8b7230 */ /* 0x000fc40000004100 */
[--C-:B------:R-:W-:Y:S02]  /*05f0*/  HADD2.F32 R137, -RZ, R93.reuse.H0_H0 ;  /* 0x2000005dff897230 */ /* 0x100fe40000004100 */
        /* <DEDUP_REMOVED lines=11> */
[--C-:B------:R-:W-:Y:S02]  /*06b0*/  HADD2.F32 R149, -RZ, R97.reuse.H0_H0 ;  /* 0x20000061ff957230 */ /* 0x100fe40000004100 */
        /* <DEDUP_REMOVED lines=11> */
[----:B------:R-:W-:Y:S02]  /*0770*/  HADD2.F32 R161, -RZ, R101.H0_H0 ;  /* 0x20000065ffa17230 */ /* 0x000fe40000004100 */
[----:B------:R-:W-:Y:S01]  /*0780*/  FADD.FTZ R16, R91, R16 ;  /* 0x000000105b107221 */ /* 0x000fe20000010000 */
[--C-:B------:R-:W-:Y:S02]  /*0790*/  HADD2.F32 R165, -RZ, R102.reuse.H0_H0 ;  /* 0x20000066ffa57230 */ /* 0x100fe40000004100 */
[----:B------:R-:W-:Y:S02]  /*07a0*/  HADD2.F32 R84, -RZ, R102.H1_H1 ;  /* 0x30000066ff547230 */ /* 0x000fe40000004100 */
[----:B------:R-:W-:Y:S01]  /*07b0*/  FADD.FTZ R16, R139, R16 ;  /* 0x000000108b107221 */ /* 0x000fe20000010000 */
[----:B------:R-:W-:Y:S01]  /*07c0*/  HADD2.F32 R88, -RZ, R103.H1_H1 ;  /* 0x30000067ff587230 */ /* 0x000fe20000004100 */
[----:B------:R-:W-:Y:S01]  /*07d0*/  LOP3.LUT R102, R128, 0x7fffffc, RZ, 0xc0, !PT ;  /* 0x07fffffc80667812 */ /* 0x000fe200078ec0ff */
[----:B------:R-:W-:-:S02]  /*07e0*/  HADD2.F32 R86, -RZ, R104.H0_H0 ;  /* 0x20000068ff567230 */ /* 0x000fc40000004100 */
[----:B------:R-:W-:Y:S01]  /*07f0*/  FADD.FTZ R16, R137, R16 ;  /* 0x0000001089107221 */ /* 0x000fe20000010000 */
[----:B------:R-:W-:Y:S01]  /*0800*/  HADD2.F32 R104, -RZ, R104.H1_H1 ;  /* 0x30000068ff687230 */ /* 0x000fe20000004100 */
[----:B------:R-:W-:Y:S01]  /*0810*/  @!P0 IADD3 R102, R102, 0x4, RZ ;  /* 0x0000000466668810 */ /* 0x000fe20007ffe0ff */
[--C-:B------:R-:W-:Y:S02]  /*0820*/  HADD2.F32 R90, -RZ, R105.reuse.H0_H0 ;  /* 0x20000069ff5a7230 */ /* 0x100fe40000004100 */
[----:B------:R-:W-:Y:S01]  /*0830*/  FADD.FTZ R16, R141, R16 ;  /* 0x000000108d107221 */ /* 0x000fe20000010000 */
[----:B------:R-:W-:Y:S02]  /*0840*/  HADD2.F32 R92, -RZ, R105.H1_H1 ;  /* 0x30000069ff5c7230 */ /* 0x000fe40000004100 */
[--C-:B------:R-:W-:Y:S02]  /*0850*/  HADD2.F32 R105, -RZ, R106.reuse.H0_H0 ;  /* 0x2000006aff697230 */ /* 0x100fe40000004100 */
[----:B------:R-:W-:Y:S01]  /*0860*/  FADD.FTZ R16, R93, R16 ;  /* 0x000000105d107221 */ /* 0x000fe20000010000 */
[----:B------:R-:W-:-:S02]  /*0870*/  HADD2.F32 R106, -RZ, R106.H1_H1 ;  /* 0x3000006aff6a7230 */ /* 0x000fc40000004100 */
[----:B------:R-:W-:Y:S02]  /*0880*/  HADD2.F32 R96, -RZ, R107.H1_H1 ;  /* 0x3000006bff607230 */ /* 0x000fe40000004100 */
[----:B------:R-:W-:Y:S01]  /*0890*/  FADD.FTZ R16, R145, R16 ;  /* 0x0000001091107221 */ /* 0x000fe20000010000 */
[----:B------:R-:W-:Y:S02]  /*08a0*/  HADD2.F32 R118, -RZ, R109.H1_H1 ;  /* 0x3000006dff767230 */ /* 0x000fe40000004100 */
[----:B------:R-:W-:Y:S02]  /*08b0*/  HADD2.F32 R120, -RZ, R110.H1_H1 ;  /* 0x3000006eff787230 */ /* 0x000fe40000004100 */
[----:B------:R-:W-:Y:S01]  /*08c0*/  FADD.FTZ R16, R143, R16 ;  /* 0x000000108f107221 */ /* 0x000fe20000010000 */
[----:B------:R-:W-:Y:S02]  /*08d0*/  HADD2.F32 R122, -RZ, R111.H1_H1 ;  /* 0x3000006fff7a7230 */ /* 0x000fe40000004100 */
[----:B------:R-:W-:-:S02]  /*08e0*/  HADD2.F32 R124, -RZ, R112.H1_H1 ;  /* 0x30000070ff7c7230 */ /* 0x000fc40000004100 */
[----:B------:R-:W-:Y:S01]  /*08f0*/  FADD.FTZ R16, R95, R16 ;  /* 0x000000105f107221 */ /* 0x000fe20000010000 */
[----:B------:R-:W-:Y:S02]  /*0900*/  HADD2.F32 R126, -RZ, R113.H1_H1 ;  /* 0x30000071ff7e7230 */ /* 0x000fe40000004100 */
[----:B------:R-:W-:Y:S02]  /*0910*/  HADD2.F32 R116, -RZ, R114.H1_H1 ;  /* 0x30000072ff747230 */ /* 0x000fe40000004100 */
        /* <DEDUP_REMOVED lines=10> */
[----:B------:R-:W-:-:S03]  /*09c0*/  HADD2.F32 R16, -RZ, R101.H1_H1 ;  /* 0x30000065ff107230 */ /* 0x000fc60000004100 */
[----:B------:R-:W-:-:S04]  /*09d0*/  FADD.FTZ R101, R161, R18 ;  /* 0x00000012a1657221 */ /* 0x000fc80000010000 */
[----:B------:R-:W-:-:S04]  /*09e0*/  FADD.FTZ R18, R16, R101 ;  /* 0x0000006510127221 */ /* 0x000fc80000010000 */
[----:B------:R-:W-:Y:S01]  /*09f0*/  FADD.FTZ R101, R165, R18 ;  /* 0x00000012a5657221 */ /* 0x000fe20000010000 */
[----:B------:R-:W-:-:S03]  /*0a00*/  HADD2.F32 R18, -RZ, R103.H0_H0 ;  /* 0x20000067ff127230 */ /* 0x000fc60000004100 */
        /* <DEDUP_REMOVED lines=8> */
[----:B------:R-:W-:Y:S02]  /*0a90*/  HADD2.F32 R94, -RZ, R107.H0_H0 ;  /* 0x2000006bff5e7230 */ /* 0x000fe40000004100 */
[--C-:B------:R-:W-:Y:S02]  /*0aa0*/  HADD2.F32 R107, -RZ, R108.reuse.H0_H0 ;  /* 0x2000006cff6b7230 */ /* 0x100fe40000004100 */
[----:B------:R-:W-:Y:S01]  /*0ab0*/  FADD.FTZ R101, R106, R101 ;  /* 0x000000656a657221 */ /* 0x000fe20000010000 */
[----:B------:R-:W-:-:S03]  /*0ac0*/  HADD2.F32 R108, -RZ, R108.H1_H1 ;  /* 0x3000006cff6c7230 */ /* 0x000fc60000004100 */
[----:B------:R-:W-:-:S04]  /*0ad0*/  FADD.FTZ R101, R94, R101 ;  /* 0x000000655e657221 */ /* 0x000fc80000010000 */
[----:B------:R-:W-:-:S04]  /*0ae0*/  FADD.FTZ R98, R96, R101 ;  /* 0x0000006560627221 */ /* 0x000fc80000010000 */
[----:B------:R-:W-:Y:S01]  /*0af0*/  FADD.FTZ R101, R107, R98 ;  /* 0x000000626b657221 */ /* 0x000fe20000010000 */
[----:B------:R-:W-:Y:S02]  /*0b00*/  HADD2.F32 R98, -RZ, R109.H0_H0 ;  /* 0x2000006dff627230 */ /* 0x000fe40000004100 */
[----:B------:R-:W-:Y:S02]  /*0b10*/  HADD2.F32 R109, -RZ, R110.H0_H0 ;  /* 0x2000006eff6d7230 */ /* 0x000fe40000004100 */
[----:B------:R-:W-:Y:S01]  /*0b20*/  FADD.FTZ R101, R108, R101 ;  /* 0x000000656c657221 */ /* 0x000fe20000010000 */
[----:B------:R-:W-:Y:S02]  /*0b30*/  HADD2.F32 R110, -RZ, R111.H0_H0 ;  /* 0x2000006fff6e7230 */ /* 0x000fe40000004100 */
[----:B------:R-:W-:Y:S02]  /*0b40*/  HADD2.F32 R111, -RZ, R112.H0_H0 ;  /* 0x20000070ff6f7230 */ /* 0x000fe40000004100 */
[----:B------:R-:W-:Y:S01]  /*0b50*/  FADD.FTZ R101, R98, R101 ;  /* 0x0000006562657221 */ /* 0x000fe20000010000 */
[----:B------:R-:W-:-:S02]  /*0b60*/  HADD2.F32 R112, -RZ, R113.H0_H0 ;  /* 0x20000071ff707230 */ /* 0x000fc40000004100 */
[----:B------:R-:W-:Y:S02]  /*0b70*/  HADD2.F32 R113, -RZ, R114.H0_H0 ;  /* 0x20000072ff717230 */ /* 0x000fe40000004100 */
[----:B------:R-:W-:Y:S01]  /*0b80*/  FADD.FTZ R100, R118, R101 ;  /* 0x0000006576647221 */ /* 0x000fe20000010000 */
[--C-:B------:R-:W-:Y:S02]  /*0b90*/  HADD2.F32 R114, -RZ, R115.reuse.H0_H0 ;  /* 0x20000073ff727230 */ /* 0x100fe40000004100 */
        /* <DEDUP_REMOVED lines=162> */
.L_x_62:
        /* <DEDUP_REMOVED lines=82> */
.L_x_50:
[----:B------:R-:W2:Y:S04]  /*1ae0*/  LDG.E.STRONG.GPU R102, desc[UR6][R100.64] ;  /* 0x0000000664667981 */ /* 0x000ea8000c1ef900 */
[----:B--2---:R-:W-:Y:S01]  /*1af0*/  CCTL.IVALL ;  /* 0x00000000ff00798f */ /* 0x004fe20002000000 */
[----:B------:R-:W-:Y:S05]  /*1b00*/  YIELD ;  /* 0x0000000000007946 */ /* 0x000fea0003800000 */
[----:B------:R-:W-:-:S13]  /*1b10*/  ISETP.NE.AND P1, PT, R102, R134, PT ;  /* 0x000000866600720c */ /* 0x000fda0003f25270 */
[----:B------:R-:W-:Y:S05]  /*1b20*/  @P1 BRA `(.L_x_50) ;  /* 0xfffffffc00ec1947 */ /* 0x000fea000383ffff */
.L_x_49:
        /* <DEDUP_REMOVED lines=159> */
[----:B------:R-:W-:Y:S01]  /*2520*/  F2FP.F16.F32.PACK_AB R15, R136, R15 ;  /* 0x0000000f880f723e */ /* 0x000fe200000000ff */
[----:B0-----:R-:W-:Y:S01]  /*2530*/  @!P1 IMAD.WIDE R100, R6, 0x4, R100 ;  /* 0x0000000406649825 */ /* 0x001fe200078e0264 */
[----:B------:R-:W-:-:S03]  /*2540*/  F2FP.F16.F32.PACK_AB R85, R140, R85 ;  /* 0x000000558c55723e */ /* 0x000fc600000000ff */
[C---:B------:R-:W-:Y:S01]  /*2550*/  FMUL.FTZ R103, R128.reuse, R84 ;  /* 0x0000005480677220 */ /* 0x040fe20000410000 */
[----:B------:R-:W-:Y:S01]  /*2560*/  FMUL.FTZ R121, R128, R86 ;  /* 0x0000005680797220 */ /* 0x000fe20000410000 */
[----:B------:R-:W-:Y:S01]  /*2570*/  F2FP.F16.F32.PACK_AB R16, R102, R87 ;  /* 0x000000576610723e */ /* 0x000fe200000000ff */
        /* <DEDUP_REMOVED lines=10> */
[----:B--2---:R-:W-:Y:S01]  /*2620*/  IMAD.WIDE.U32 R92, R8, 0x10, R104 ;  /* 0x00000010085c7825 */ /* 0x004fe200078e0068 */
[----:B------:R-:W-:-:S03]  /*2630*/  F2FP.F16.F32.PACK_AB R17, R130, R125 ;  /* 0x0000007d8211723e */ /* 0x000fc600000000ff */
[----:B------:R-:W-:Y:S01]  /*2640*/  FMUL.FTZ R139, R128, R124 ;  /* 0x0000007c808b7220 */ /* 0x000fe20000410000 */
[----:B------:R-:W-:Y:S01]  /*2650*/  F2FP.F16.F32.PACK_AB R146, R146, R131 ;  /* 0x000000839292723e */ /* 0x000fe200000000ff */
[--C-:B------:R-:W-:Y:S01]  /*2660*/  IMAD.WIDE.U32 R110, R10, 0x10, R104.reuse ;  /* 0x000000100a6e7825 */ /* 0x100fe200078e0068 */
[----:B------:R-:W-:Y:S01]  /*2670*/  F2FP.F16.F32.PACK_AB R137, R150, R137 ;  /* 0x000000899689723e */ /* 0x000fe200000000ff */
[----:B------:R0:W-:Y:S01]  /*2680*/  @!P1 STG.E desc[UR6][R100.64], R128 ;  /* 0x0000008064009986 */ /* 0x0001e2000c101906 */
[----:B------:R-:W-:Y:S01]  /*2690*/  F2FP.F16.F32.PACK_AB R87, R95, R143 ;  /* 0x0000008f5f57723e */ /* 0x000fe200000000ff */
[----:B-----5:R-:W-:Y:S01]  /*26a0*/  HFMA2.MMA R10, R82, R85, R50 ;  /* 0x00000055520a7235 */ /* 0x020fe20000000032 */
[----:B------:R-:W-:Y:S01]  /*26b0*/  IADD3 R119, R8, 0x1000, RZ ;  /* 0x0000100008777810 */ /* 0x000fe20007ffe0ff */
[----:B------:R-:W-:Y:S01]  /*26c0*/  HFMA2.MMA R8, R80, R15, R48 ;  /* 0x0000000f50087235 */ /* 0x000fe20000000030 */
[----:B------:R-:W-:Y:S01]  /*26d0*/  IMAD.WIDE.U32 R124, R11, 0x10, R104 ;  /* 0x000000100b7c7825 */ /* 0x000fe200078e0068 */
[----:B------:R-:W-:-:S03]  /*26e0*/  HFMA2.MMA R16, R76, R16, R44 ;  /* 0x000000104c107235 */ /* 0x000fc6000000002c */
[----:B------:R-:W-:Y:S01]  /*26f0*/  HFMA2 R11, R83, R142, R51 ;  /* 0x0000008e530b7231 */ /* 0x000fe20000000033 */
[----:B------:R-:W-:Y:S01]  /*2700*/  HFMA2.MMA R18, R78, R18, R46 ;  /* 0x000000124e127235 */ /* 0x000fe2000000002e */
[C---:B------:R-:W-:Y:S01]  /*2710*/  FMUL.FTZ R147, R128.reuse, R147 ;  /* 0x0000009380937220 */ /* 0x040fe20000410000 */
[----:B------:R-:W-:Y:S01]  /*2720*/  HFMA2.MMA R84, R72, R84, R40 ;  /* 0x0000005448547235 */ /* 0x000fe20000000028 */
[----:B------:R-:W-:Y:S01]  /*2730*/  FMUL.FTZ R154, R128, R151 ;  /* 0x00000097809a7220 */ /* 0x000fe20000410000 */
[----:B0-----:R-:W-:-:S04]  /*2740*/  IMAD.WIDE.U32 R100, R9, 0x10, R104 ;  /* 0x0000001009647825 */ /* 0x001fc800078e0068 */
[----:B------:R-:W-:Y:S01]  /*2750*/  HFMA2 R9, R81, R19, R49 ;  /* 0x0000001351097231 */ /* 0x000fe20000000031 */
[----:B------:R-:W-:Y:S01]  /*2760*/  HFMA2.MMA R86, R74, R86, R42 ;  /* 0x000000564a567235 */ /* 0x000fe2000000002a */
[C---:B------:R-:W-:Y:S01]  /*2770*/  FMUL.FTZ R97, R128.reuse, R97 ;  /* 0x0000006180617220 */ /* 0x040fe20000410000 */
[C---:B------:R-:W-:Y:S01]  /*2780*/  FMUL.FTZ R158, R128.reuse, R157 ;  /* 0x0000009d809e7220 */ /* 0x040fe20000410000 */
[----:B------:R-:W-:Y:S02]  /*2790*/  HFMA2 R17, R77, R17, R45 ;  /* 0x000000114d117231 */ /* 0x000fe4000000002d */
[C---:B------:R-:W-:Y:S01]  /*27a0*/  FMUL.FTZ R99, R128.reuse, R99 ;  /* 0x0000006380637220 */ /* 0x040fe20000410000 */
[----:B------:R-:W-:Y:S02]  /*27b0*/  HFMA2 R19, R79, R146, R47 ;  /* 0x000000924f137231 */ /* 0x000fe4000000002f */
[C---:B------:R-:W-:Y:S01]  /*27c0*/  FMUL.FTZ R162, R128.reuse, R163 ;  /* 0x000000a380a27220 */ /* 0x040fe20000410000 */
[----:B------:R-:W-:Y:S01]  /*27d0*/  FMUL.FTZ R165, R128, R165 ;  /* 0x000000a580a57220 */ /* 0x000fe20000410000 */
[----:B------:R-:W-:-:S02]  /*27e0*/  HFMA2 R85, R73, R137, R41 ;  /* 0x0000008949557231 */ /* 0x000fc40000000029 */
[C---:B------:R-:W-:Y:S01]  /*27f0*/  FMUL.FTZ R132, R128.reuse, R132 ;  /* 0x0000008480847220 */ /* 0x040fe20000410000 */
[----:B------:R-:W-:Y:S02]  /*2800*/  HFMA2 R87, R75, R87, R43 ;  /* 0x000000574b577231 */ /* 0x000fe4000000002b */
        /* <DEDUP_REMOVED lines=15> */
[----:B------:R-:W-:Y:S01]  /*2900*/  FMUL.FTZ R94, R128, R94 ;  /* 0x0000005e805e7220 */ /* 0x000fe20000410000 */
[----:B------:R-:W-:Y:S01]  /*2910*/  F2FP.F16.F32.PACK_AB R147, R154, R147 ;  /* 0x000000939a93723e */ /* 0x000fe200000000ff */
[----:B------:R-:W-:Y:S01]  /*2920*/  FMUL.FTZ R98, R128, R98 ;  /* 0x0000006280627220 */ /* 0x000fe20000410000 */
[----:B------:R1:W-:Y:S01]  /*2930*/  STG.E.128 desc[UR6][R100.64], R16 ;  /* 0x0000001064007986 */ /* 0x0003e2000c101d06 */
[----:B------:R-:W-:Y:S01]  /*2940*/  F2FP.F16.F32.PACK_AB R97, R158, R97 ;  /* 0x000000619e61723e */ /* 0x000fe200000000ff */
[C---:B------:R-:W-:Y:S01]  /*2950*/  FMUL.FTZ R133, R128.reuse, R118 ;  /* 0x0000007680857220 */ /* 0x040fe20000410000 */
[----:B------:R-:W-:Y:S01]  /*2960*/  FMUL.FTZ R135, R128, R122 ;  /* 0x0000007a80877220 */ /* 0x000fe20000410000 */
[----:B------:R2:W-:Y:S01]  /*2970*/  STG.E.128 desc[UR6][R110.64], R84 ;  /* 0x000000546e007986 */ /* 0x0005e2000c101d06 */
[----:B------:R-:W-:Y:S01]  /*2980*/  F2FP.F16.F32.PACK_AB R99, R162, R99 ;  /* 0x00000063a263723e */ /* 0x000fe200000000ff */
[C---:B------:R-:W-:Y:S01]  /*2990*/  FMUL.FTZ R112, R128.reuse, R112 ;  /* 0x0000007080707220 */ /* 0x040fe20000410000 */
[----:B------:R-:W-:Y:S01]  /*29a0*/  F2FP.F16.F32.PACK_AB R103, R103, R165 ;  /* 0x000000a56767723e */ /* 0x000fe200000000ff */
[C---:B------:R-:W-:Y:S01]  /*29b0*/  FMUL.FTZ R141, R128.reuse, R126 ;  /* 0x0000007e808d7220 */ /* 0x040fe20000410000 */
[C---:B------:R-:W-:Y:S01]  /*29c0*/  FMUL.FTZ R114, R128.reuse, R114 ;  /* 0x0000007280727220 */ /* 0x040fe20000410000 */
[----:B------:R-:W-:Y:S01]  /*29d0*/  FMUL.FTZ R115, R128, R115 ;  /* 0x0000007380737220 */ /* 0x000fe20000410000 */
[----:B------:R-:W-:Y:S01]  /*29e0*/  F2FP.F16.F32.PACK_AB R121, R132, R121 ;  /* 0x000000798479723e */ /* 0x000fe200000000ff */
[--C-:B------:R-:W-:Y:S01]  /*29f0*/  IMAD.WIDE.U32 R118, R119, 0x10, R104.reuse ;  /* 0x0000001077767825 */ /* 0x100fe200078e0068 */
[----:B------:R-:W-:Y:S01]  /*2a00*/  F2FP.F16.F32.PACK_AB R149, R156, R149 ;  /* 0x000000959c95723e */ /* 0x000fe200000000ff */
[----:B0-----:R-:W-:Y:S01]  /*2a10*/  HFMA2.MMA R8, R68, R147, R36 ;  /* 0x0000009344087235 */ /* 0x001fe20000000024 */
[----:B------:R-:W-:Y:S01]  /*2a20*/  F2FP.F16.F32.PACK_AB R155, R160, R155 ;  /* 0x0000009ba09b723e */ /* 0x000fe200000000ff */
[----:B------:R-:W-:Y:S01]  /*2a30*/  HFMA2.MMA R10, R70, R97, R38 ;  /* 0x00000061460a7235 */ /* 0x000fe20000000026 */
[----:B------:R-:W-:Y:S01]  /*2a40*/  F2FP.F16.F32.PACK_AB R88, R88, R117 ;  /* 0x000000755858723e */ /* 0x000fe200000000ff */
[----:B-1----:R-:W-:Y:S01]  /*2a50*/  HFMA2.MMA R16, R64, R99, R32 ;  /* 0x0000006340107235 */ /* 0x002fe20000000020 */
[----:B------:R-:W-:Y:S01]  /*2a60*/  F2FP.F16.F32.PACK_AB R90, R123, R90 ;  /* 0x0000005a7b5a723e */ /* 0x000fe200000000ff */
[----:B------:R-:W-:Y:S01]  /*2a70*/  HFMA2.MMA R18, R66, R103, R34 ;  /* 0x0000006742127235 */ /* 0x000fe20000000022 */
[----:B------:R-:W-:Y:S01]  /*2a80*/  F2FP.F16.F32.PACK_AB R107, R108, R107 ;  /* 0x0000006b6c6b723e */ /* 0x000fe200000000ff */
[----:B------:R-:W-:Y:S01]  /*2a90*/  HFMA2 R9, R69, R149, R37 ;  /* 0x0000009545097231 */ /* 0x000fe20000000025 */
[----:B--2---:R-:W-:Y:S01]  /*2aa0*/  F2FP.F16.F32.PACK_AB R86, R127, R134 ;  /* 0x000000867f56723e */ /* 0x004fe200000000ff */
[----:B------:R-:W-:Y:S01]  /*2ab0*/  HFMA2 R11, R71, R155, R39 ;  /* 0x0000009b470b7231 */ /* 0x000fe20000000027 */
[----:B------:R-:W-:Y:S01]  /*2ac0*/  F2FP.F16.F32.PACK_AB R109, R120, R109 ;  /* 0x0000006d786d723e */ /* 0x000fe200000000ff */
[----:B------:R-:W-:Y:S01]  /*2ad0*/  HFMA2 R19, R67, R88, R35 ;  /* 0x0000005843137231 */ /* 0x000fe20000000023 */
[----:B------:R-:W-:Y:S01]  /*2ae0*/  F2FP.F16.F32.PACK_AB R161, R164, R161 ;  /* 0x000000a1a4a1723e */ /* 0x000fe200000000ff */
[----:B------:R-:W-:Y:S01]  /*2af0*/  HFMA2.MMA R84, R60, R121, R28 ;  /* 0x000000793c547235 */ /* 0x000fe2000000001c */
        /* <DEDUP_REMOVED lines=9> */
[----:B------:R-:W-:Y:S01]  /*2b90*/  HFMA2.MMA R90, R58, R109, R26 ;  /* 0x0000006d3a5a7235 */ /* 0x000fe2000000001a */
[----:B------:R-:W-:Y:S01]  /*2ba0*/  F2FP.F16.F32.PACK_AB R112, R141, R112 ;  /* 0x000000708d70723e */ /* 0x000fe200000000ff */
[----:B------:R-:W-:Y:S01]  /*2bb0*/  IMAD.WIDE.U32 R130, R12, 0x10, R104 ;  /* 0x000000100c827825 */ /* 0x000fe200078e0068 */
[----:B------:R-:W-:-:S03]  /*2bc0*/  F2FP.F16.F32.PACK_AB R114, R115, R114 ;  /* 0x000000727372723e */ /* 0x000fc600000000ff */
[----:B------:R-:W-:Y:S01]  /*2bd0*/  HFMA2 R87, R63, R87, R31 ;  /* 0x000000573f577231 */ /* 0x000fe2000000001f */
[----:B------:R-:W-:Y:S01]  /*2be0*/  HFMA2.MMA R92, R52, R106, R20 ;  /* 0x0000006a345c7235 */ /* 0x000fe20000000014 */
[----:B------:R-:W-:Y:S01]  /*2bf0*/  IMAD.WIDE.U32 R12, R13, 0x10, R104 ;  /* 0x000000100d0c7825 */ /* 0x000fe200078e0068 */
[----:B------:R-:W-:-:S03]  /*2c00*/  HFMA2.MMA R94, R54, R113, R22 ;  /* 0x00000071365e7235 */ /* 0x000fc60000000016 */
[----:B------:R-:W-:Y:S01]  /*2c10*/  HFMA2 R89, R57, R98, R25 ;  /* 0x0000006239597231 */ /* 0x000fe20000000019 */
[----:B------:R1:W-:Y:S01]  /*2c20*/  STG.E.128 desc[UR6][R124.64], R8 ;  /* 0x000000087c007986 */ /* 0x0003e2000c101d06 */
[----:B------:R-:W-:Y:S02]  /*2c30*/  HFMA2 R91, R59, R96, R27 ;  /* 0x000000603b5b7231 */ /* 0x000fe4000000001b */
[----:B------:R-:W-:-:S04]  /*2c40*/  IMAD.WIDE.U32 R14, R14, 0x10, R104 ;  /* 0x000000100e0e7825 */ /* 0x000fc800078e0068 */
[----:B------:R-:W-:Y:S01]  /*2c50*/  HFMA2 R93, R53, R112, R21 ;  /* 0x00000070355d7231 */ /* 0x000fe20000000015 */
[----:B------:R1:W-:Y:S01]  /*2c60*/  STG.E.128 desc[UR6][R118.64], R16 ;  /* 0x0000001076007986 */ /* 0x0003e2000c101d06 */
[----:B------:R-:W-:Y:S01]  /*2c70*/  HFMA2 R95, R55, R114, R23 ;  /* 0x00000072375f7231 */ /* 0x000fe20000000017 */
        /* <DEDUP_REMOVED lines=8> */
.L_x_48:
[----:B------:R-:W-:Y:S01]  /*2d00*/  HFMA2.MMA R142, -RZ, RZ, 0, 5.9604644775390625e-08 ;  /* 0x00000001ff8e7435 */ /* 0x000fe200000001ff */
[----:B------:R-:W-:Y:S02]  /*2d10*/  MOV R140, R101 ;  /* 0x00000065008c7202 */ /* 0x000fe40000000f00 */
[----:B------:R-:W-:Y:S02]  /*2d20*/  MOV R144, 0x1f ;  /* 0x0000001f00907802 */ /* 0x000fe40000000f00 */
[----:B------:R-:W-:-:S07]  /*2d30*/  MOV R138, 0xffffffff ;  /* 0xffffffff008a7802 */ /* 0x000fce0000000f00 */
[----:B-----5:R-:W-:Y:S05]  /*2d40*/  WARPSYNC.COLLECTIVE R138, `(.L_x_52) ;  /* 0x000000008a087348 */ /* 0x020fea0003c00000 */
[----:B------:R0:W1:Y:S02]  /*2d50*/  SHFL.BFLY P2, R136, R140, R142, R144 ;  /* 0x0c00008e8c887389 */ /* 0x0000640000040090 */
[----:B01---5:R-:W-:Y:S01]  /*2d60*/  ENDCOLLECTIVE ;  /* 0x000000000000791b */ /* 0x023fe20003800000 */
.L_x_52:
[----:B------:R-:W-:Y:S01]  /*2d70*/  HFMA2.MMA R142, -RZ, RZ, 0, 1.1920928955078125e-07 ;  /* 0x00000002ff8e7435 */ /* 0x000fe200000001ff */
[----:B------:R-:W-:-:S05]  /*2d80*/  MOV R100, R136 ;  /* 0x0000008800647202 */ /* 0x000fca0000000f00 */
[----:B------:R-:W-:-:S05]  /*2d90*/  FADD.FTZ R103, R101, R100 ;  /* 0x0000006465677221 */ /* 0x000fca0000010000 */
[----:B------:R-:W-:-:S07]  /*2da0*/  MOV R140, R103 ;  /* 0x00000067008c7202 */ /* 0x000fce0000000f00 */
[----:B------:R-:W-:Y:S05]  /*2db0*/  WARPSYNC.COLLECTIVE R138, `(.L_x_53) ;  /* 0x000000008a087348 */ /* 0x000fea0003c00000 */
[----:B------:R0:W1:Y:S02]  /*2dc0*/  SHFL.BFLY P2, R136, R140, R142, R144 ;  /* 0x0c00008e8c887389 */ /* 0x0000640000040090 */
[----:B01----:R-:W-:Y:S01]  /*2dd0*/  ENDCOLLECTIVE ;  /* 0x000000000000791b */ /* 0x003fe20003800000 */
.L_x_53:
[----:B------:R-:W-:Y:S01]  /*2de0*/  HFMA2.MMA R142, -RZ, RZ, 0, 2.384185791015625e-07 ;  /* 0x00000004ff8e7435 */ /* 0x000fe200000001ff */
[----:B------:R-:W-:-:S05]  /*2df0*/  MOV R100, R136 ;  /* 0x0000008800647202 */ /* 0x000fca0000000f00 */
[----:B------:R-:W-:-:S05]  /*2e00*/  FADD.FTZ R130, R103, R100 ;  /* 0x0000006467827221 */ /* 0x000fca0000010000 */
[----:B------:R-:W-:-:S07]  /*2e10*/  MOV R140, R130 ;  /* 0x00000082008c7202 */ /* 0x000fce0000000f00 */
[----:B------:R-:W-:Y:S05]  /*2e20*/  WARPSYNC.COLLECTIVE R138, `(.L_x_54) ;  /* 0x000000008a087348 */ /* 0x000fea0003c00000 */
[----:B------:R0:W1:Y:S02]  /*2e30*/  SHFL.BFLY P2, R136, R140, R142, R144 ;  /* 0x0c00008e8c887389 */ /* 0x0000640000040090 */
[----:B01----:R-:W-:Y:S01]  /*2e40*/  ENDCOLLECTIVE ;  /* 0x000000000000791b */ /* 0x003fe20003800000 */
.L_x_54:
[----:B------:R-:W-:Y:S01]  /*2e50*/  HFMA2.MMA R142, -RZ, RZ, 0, 4.76837158203125e-07 ;  /* 0x00000008ff8e7435 */ /* 0x000fe200000001ff */
[----:B------:R-:W-:-:S05]  /*2e60*/  MOV R100, R136 ;  /* 0x0000008800647202 */ /* 0x000fca0000000f00 */
[----:B------:R-:W-:-:S05]  /*2e70*/  FADD.FTZ R132, R130, R100 ;  /* 0x0000006482847221 */ /* 0x000fca0000010000 */
[----:B------:R-:W-:-:S07]  /*2e80*/  MOV R140, R132 ;  /* 0x00000084008c7202 */ /* 0x000fce0000000f00 */
[----:B------:R-:W-:Y:S05]  /*2e90*/  WARPSYNC.COLLECTIVE R138, `(.L_x_55) ;  /* 0x000000008a087348 */ /* 0x000fea0003c00000 */
[----:B------:R0:W1:Y:S02]  /*2ea0*/  SHFL.BFLY P2, R136, R140, R142, R144 ;  /* 0x0c00008e8c887389 */ /* 0x0000640000040090 */
[----:B01----:R-:W-:Y:S01]  /*2eb0*/  ENDCOLLECTIVE ;  /* 0x000000000000791b */ /* 0x003fe20003800000 */
.L_x_55:
[----:B------:R-:W-:Y:S01]  /*2ec0*/  HFMA2.MMA R142, -RZ, RZ, 0, 9.5367431640625e-07 ;  /* 0x00000010ff8e7435 */ /* 0x000fe200000001ff */
[----:B------:R-:W-:-:S05]  /*2ed0*/  MOV R100, R136 ;  /* 0x0000008800647202 */ /* 0x000fca0000000f00 */
[----:B------:R-:W-:-:S05]  /*2ee0*/  FADD.FTZ R134, R132, R100 ;  /* 0x0000006484867221 */ /* 0x000fca0000010000 */
[----:B------:R-:W-:-:S07]  /*2ef0*/  MOV R140, R134 ;  /* 0x00000086008c7202 */ /* 0x000fce0000000f00 */
[----:B------:R-:W-:Y:S05]  /*2f00*/  WARPSYNC.COLLECTIVE R138, `(.L_x_56) ;  /* 0x000000008a087348 */ /* 0x000fea0003c00000 */
[----:B------:R0:W1:Y:S02]  /*2f10*/  SHFL.BFLY P2, R136, R140, R142, R144 ;  /* 0x0c00008e8c887389 */ /* 0x0000640000040090 */
[----:B01----:R-:W-:Y:S01]  /*2f20*/  ENDCOLLECTIVE ;  /* 0x000000000000791b */ /* 0x003fe20003800000 */
.L_x_56:
        /* <DEDUP_REMOVED lines=136> */
.L_x_57:
[----:B------:R-:W-:Y:S01]  /*37b0*/  HFMA2.MMA R142, -RZ, RZ, 0, 1.1920928955078125e-07 ;  /* 0x00000002ff8e7435 */ /* 0x000fe200000001ff */
[----:B------:R-:W-:-:S05]  /*37c0*/  MOV R130, R136 ;  /* 0x0000008800827202 */ /* 0x000fca0000000f00 */
[----:B------:R-:W-:-:S05]  /*37d0*/  FADD.FTZ R130, R101, R130 ;  /* 0x0000008265827221 */ /* 0x000fca0000010000 */
[----:B------:R-:W-:-:S07]  /*37e0*/  MOV R140, R130 ;  /* 0x00000082008c7202 */ /* 0x000fce0000000f00 */
[----:B------:R-:W-:Y:S05]  /*37f0*/  WARPSYNC.COLLECTIVE R138, `(.L_x_58) ;  /* 0x000000008a087348 */ /* 0x000fea0003c00000 */
[----:B------:R0:W1:Y:S02]  /*3800*/  SHFL.BFLY P2, R136, R140, R142, R144 ;  /* 0x0c00008e8c887389 */ /* 0x0000640000040090 */
[----:B01----:R-:W-:Y:S01]  /*3810*/  ENDCOLLECTIVE ;  /* 0x000000000000791b */ /* 0x003fe20003800000 */
.L_x_58:
[----:B------:R-:W-:Y:S01]  /*3820*/  HFMA2.MMA R142, -RZ, RZ, 0, 2.384185791015625e-07 ;  /* 0x00000004ff8e7435 */ /* 0x000fe200000001ff */
[----:B------:R-:W-:-:S05]  /*3830*/  MOV R103, R136 ;  /* 0x0000008800677202 */ /* 0x000fca0000000f00 */
[----:B------:R-:W-:-:S05]  /*3840*/  FADD.FTZ R103, R130, R103 ;  /* 0x0000006782677221 */ /* 0x000fca0000010000 */
[----:B------:R-:W-:-:S07]  /*3850*/  MOV R140, R103 ;  /* 0x00000067008c7202 */ /* 0x000fce0000000f00 */
[----:B------:R-:W-:Y:S05]  /*3860*/  WARPSYNC.COLLECTIVE R138, `(.L_x_59) ;  /* 0x000000008a087348 */ /* 0x000fea0003c00000 */
[----:B------:R0:W1:Y:S02]  /*3870*/  SHFL.BFLY P2, R136, R140, R142, R144 ;  /* 0x0c00008e8c887389 */ /* 0x0000640000040090 */
[----:B01----:R-:W-:Y:S01]  /*3880*/  ENDCOLLECTIVE ;  /* 0x000000000000791b */ /* 0x003fe20003800000 */
.L_x_59:
[----:B------:R-:W-:Y:S01]  /*3890*/  HFMA2.MMA R142, -RZ, RZ, 0, 4.76837158203125e-07 ;  /* 0x00000008ff8e7435 */ /* 0x000fe200000001ff */
[----:B------:R-:W-:-:S05]  /*38a0*/  MOV R132, R136 ;  /* 0x0000008800847202 */ /* 0x000fca0000000f00 */
[----:B------:R-:W-:-:S05]  /*38b0*/  FADD.FTZ R132, R103, R132 ;  /* 0x0000008467847221 */ /* 0x000fca0000010000 */
[----:B------:R-:W-:-:S07]  /*38c0*/  MOV R140, R132 ;  /* 0x00000084008c7202 */ /* 0x000fce0000000f00 */
[----:B------:R-:W-:Y:S05]  /*38d0*/  WARPSYNC.COLLECTIVE R138, `(.L_x_60) ;  /* 0x000000008a087348 */ /* 0x000fea0003c00000 */
[----:B------:R0:W1:Y:S02]  /*38e0*/  SHFL.BFLY P2, R136, R140, R142, R144 ;  /* 0x0c00008e8c887389 */ /* 0x0000640000040090 */
[----:B01----:R-:W-:Y:S01]  /*38f0*/  ENDCOLLECTIVE ;  /* 0x000000000000791b */ /* 0x003fe20003800000 */
.L_x_60:
[----:B------:R-:W-:Y:S01]  /*3900*/  HFMA2.MMA R142, -RZ, RZ, 0, 9.5367431640625e-07 ;  /* 0x00000010ff8e7435 */ /* 0x000fe200000001ff */
[----:B------:R-:W-:-:S05]  /*3910*/  MOV R134, R136 ;  /* 0x0000008800867202 */ /* 0x000fca0000000f00 */
[----:B------:R-:W-:-:S05]  /*3920*/  FADD.FTZ R134, R132, R134 ;  /* 0x0000008684867221 */ /* 0x000fca0000010000 */
[----:B------:R-:W-:-:S07]  /*3930*/  MOV R140, R134 ;  /* 0x00000086008c7202 */ /* 0x000fce0000000f00 */
[----:B------:R-:W-:Y:S05]  /*3940*/  WARPSYNC.COLLECTIVE R138, `(.L_x_61) ;  /* 0x000000008a087348 */ /* 0x000fea0003c00000 */
[----:B------:R0:W1:Y:S02]  /*3950*/  SHFL.BFLY P2, R136, R140, R142, R144 ;  /* 0x0c00008e8c887389 */ /* 0x0000640000040090 */
[----:B01----:R-:W-:Y:S01]  /*3960*/  ENDCOLLECTIVE ;  /* 0x000000000000791b */ /* 0x003fe20003800000 */
.L_x_61:
[----:B------:R-:W-:Y:S05]  /*3970*/  BRA `(.L_x_62) ;  /* 0xffffffdc00107947 */ /* 0x000fea000383ffff */
.L_x_63:
        /* <DEDUP_REMOVED lines=16> */
.L_x_1990:


//--------------------- .text._ZN10layer_norm13ln_fwd_kernelINS_13Kernel_traitsIffffjLj65536ELj8ELj1ELj4ELj16ENS_18Kernel_traits_baseILj65536EffffjLj128EEEEEEEvNS_9FwdParamsE --------------------------
	.section	.text._ZN10layer_norm13ln_fwd_kernelINS_13Kernel_traitsIffffjLj65536ELj8ELj1ELj4ELj16ENS_18Kernel_traits_baseILj65536EffffjLj128EEEEEEEvNS_9FwdParamsE,"ax",@progbits
	.align	128
        .global         _ZN10layer_norm13ln_fwd_kernelINS_13Kernel_traitsIffffjLj65536ELj8ELj1ELj4ELj16ENS_18Kernel_traits_baseILj65536EffffjLj128EEEEEEEvNS_9FwdParamsE
        .type           _ZN10layer_norm13ln_fwd_kernelINS_13Kernel_traitsIffffjLj65536ELj8ELj1ELj4ELj16ENS_18Kernel_traits_baseILj65536EffffjLj128EEEEEEEvNS_9FwdParamsE,@function
        .size           _ZN10layer_norm13ln_fwd_kernelINS_13Kernel_traitsIffffjLj65536ELj8ELj1ELj4ELj16ENS_18Kernel_traits_baseILj65536EffffjLj128EEEEEEEvNS_9FwdParamsE,(.L_x_1991 - _ZN10layer_norm13ln_fwd_kernelINS_13Kernel_traitsIffffjLj65536ELj8ELj1ELj4ELj16ENS_18Kernel_traits_baseILj65536EffffjLj128EEEEEEEvNS_9FwdParamsE)
        .other          _ZN10layer_norm13ln_fwd_kernelINS_13Kernel_traitsIffffjLj65536ELj8ELj1ELj4ELj16ENS_18Kernel_traits_baseILj65536EffffjLj128EEEEEEEvNS_9FwdParamsE,@"STO_CUDA_ENTRY STV_DEFAULT"
_ZN10layer_norm13ln_fwd_kernelINS_13Kernel_traitsIffffjLj65536ELj8ELj1ELj4ELj16ENS_18Kernel_traits_baseILj65536EffffjLj128EEEEEEEvNS_9FwdParamsE:
.text._ZN10layer_norm13ln_fwd_kernelINS_13Kernel_traitsIffffjLj65536ELj8ELj1ELj4ELj16ENS_18Kernel_traits_baseILj65536EffffjLj128EEEEEEEvNS_9FwdParamsE:
        /* <DEDUP_REMOVED lines=17> */
[----:B------:R-:W5:Y:S01]  /*0110*/  LDG.E.128 R120, desc[UR6][R8.64] ;  /* 0x0000000608787981 */ /* 0x000f62000c1e1d00 */
[----:B-1----:R-:W-:-:S03]  /*0120*/  IMAD.WIDE.U32 R6, R11, 0x10, R6 ;  /* 0x000000100b067825 */ /* 0x002fc600078e0006 */
[----:B------:R-:W5:Y:S04]  /*0130*/  LDG.E.128 R116, desc[UR6][R8.64+0x4000] ;  /* 0x0040000608747981 */ /* 0x000f68000c1e1d00 */
        /* <DEDUP_REMOVED lines=13> */
[----:B------:R-:W5:Y:S01]  /*0210*/  LDG.E.128 R60, desc[UR6][R8.64+0x3c000] ;  /* 0x03c00006083c7981 */ /* 0x000f62000c1e1d00 */
[----:B------:R-:W-:-:S03]  /*0220*/  HFMA2.MMA R11, -RZ, RZ, 0, 5.9604644775390625e-08 ;  /* 0x00000001ff0b7435 */ /* 0x000fc600000001ff */
        /* <DEDUP_REMOVED lines=15> */
[----:B------:R0:W5:Y:S02]  /*0320*/  LDG.E.128 R124, desc[UR6][R6.64+0x3c000] ;  /* 0x03c00006067c7981 */ /* 0x000164000c1e1d00 */
[----:B0-----:R-:W-:Y:S01]  /*0330*/  HFMA2.MMA R6, -RZ, RZ, 0, 0 ;  /* 0x00000000ff067435 */ /* 0x001fe200000001ff */
[----:B------:R-:W-:-:S02]  /*0340*/  MOV R7, R10 ;  /* 0x0000000a00077202 */ /* 0x000fc40000000f00 */
[----:B------:R-:W-:-:S08]  /*0350*/  PRMT R10, R11, 0x7610, R10 ;  /* 0x000076100b0a7816 */ /* 0x000fd0000000000a */
.L_x_67:
[----:B0-----:R-:W0:Y:S01]  /*0360*/  LDC.64 R204, c[0x0][0x220] ;  /* 0x00008800ffcc7b82 */ /* 0x001e220000000a00 */
        /* <DEDUP_REMOVED lines=54> */
[----:B------:R-:W-:Y:S01]  /*06d0*/  ISETP.NE.AND P1, PT, R5, RZ, PT ;  /* 0x000000ff0500720c */ /* 0x000fe20003f25270 */
        /* <DEDUP_REMOVED lines=61> */
[----:B------:R-:W-:-:S03]  /*0ab0*/  SHF.R.U32.HI R217, RZ, 0x5, R2 ;  /* 0x00000005ffd97819 */ /* 0x000fc60000011602 */
[----:B------:R-:W-:Y:S01]  /*0ac0*/  FADD.FTZ R219, R205, R10 ;  /* 0x0000000acddb7221 */ /* 0x000fe20000010000 */
[----:B------:R-:W-:-:S03]  /*0ad0*/  LOP3.LUT R220, R217, 0x7fffffc, RZ, 0xc0, !PT ;  /* 0x07fffffcd9dc7812 */ /* 0x000fc600078ec0ff */
[----:B------:R-:W-:Y:S01]  /*0ae0*/  FADD.FTZ R10, R206, R219 ;  /* 0x000000dbce0a7221 */ /* 0x000fe20000010000 */
[----:B------:R-:W-:-:S03]  /*0af0*/  @!P0 IADD3 R220, R220, 0x4, RZ ;  /* 0x00000004dcdc8810 */ /* 0x000fc60007ffe0ff */
        /* <DEDUP_REMOVED lines=150> */
.L_x_78:
[----:B------:R-:W2:Y:S01]  /*1460*/  @!P1 S2R R225, SR_CgaCtaId ;  /* 0x0000000000e19919 */ /* 0x000ea20000008800 */
[----:B------:R-:W-:Y:S01]  /*1470*/  @!P1 MOV R10, 0x400 ;  /* 0x00000400000a9802 */ /* 0x000fe20000000f00 */
[----:B-1----:R-:W-:Y:S01]  /*1480*/  FADD.FTZ R219, R224, R223 ;  /* 0x000000dfe0db7221 */ /* 0x002fe20000010000 */
[----:B------:R-:W-:Y:S01]  /*1490*/  LOP3.LUT R221, R217, 0x3, RZ, 0xc0, !PT ;  /* 0x00000003d9dd7812 */ /* 0x000fe200078ec0ff */
[----:B------:R-:W-:Y:S05]  /*14a0*/  WARPSYNC.ALL ;  /* 0x0000000000007948 */ /* 0x000fea0003800000 */
[----:B--2---:R-:W-:Y:S02]  /*14b0*/  @!P1 LEA R225, R225, R10, 0x18 ;  /* 0x0000000ae1e19211 */ /* 0x004fe400078ec0ff */
[----:B------:R-:W-:-:S04]  /*14c0*/  @!P1 IADD3 R10, R220, R221, RZ ;  /* 0x000000dddc0a9210 */ /* 0x000fc80007ffe0ff */
[----:B------:R-:W-:-:S05]  /*14d0*/  @!P1 LEA R10, R10, R225, 0x3 ;  /* 0x000000e10a0a9211 */ /* 0x000fca00078e18ff */
[----:B------:R1:W-:Y:S01]  /*14e0*/  @!P1 STS.64 [R10], R218 ;  /* 0x000000da0a009388 */ /* 0x0003e20000000a00 */
[----:B------:R-:W-:-:S13]  /*14f0*/  ISETP.GT.U32.AND P1, PT, R5, 0x3, PT ;  /* 0x000000030500780c */ /* 0x000fda0003f24070 */
[----:B-1----:R-:W1:Y:S01]  /*1500*/  @!P1 S2R R219, SR_CgaCtaId ;  /* 0x0000000000db9919 */ /* 0x002e620000008800 */
[----:B------:R-:W-:Y:S01]  /*1510*/  @!P1 MOV R10, 0x400 ;  /* 0x00000400000a9802 */ /* 0x000fe20000000f00 */
[----:B------:R-:W-:Y:S01]  /*1520*/  ULDC UR5, c[0x0][0x210] ;  /* 0x0000840000057ab9 */ /* 0x000fe20000000800 */
[----:B------:R-:W-:Y:S01]  /*1530*/  @!P1 IADD3 R220, R5, R220, RZ ;  /* 0x000000dc05dc9210 */ /* 0x000fe20007ffe0ff */
[----:B------:R-:W-:Y:S01]  /*1540*/  USHF.L.U32 UR4, UR5, 0x3, URZ ;  /* 0x0000000305047899 */ /* 0x000fe2000800063f */
[----:B-1----:R-:W-:Y:S02]  /*1550*/  @!P1 LEA R223, R219, R10, 0x18 ;  /* 0x0000000adbdf9211 */ /* 0x002fe400078ec0ff */
[----:B------:R-:W-:Y:S02]  /*1560*/  CS2R R218, SRZ ;  /* 0x0000000000da7805 */ /* 0x000fe4000001ff00 */
[----:B------:R-:W-:Y:S01]  /*1570*/  @!P1 LEA R220, R220, R223, 0x3 ;  /* 0x000000dfdcdc9211 */ /* 0x000fe200078e18ff */
[----:B------:R-:W-:Y:S01]  /*1580*/  BAR.SYNC.DEFER_BLOCKING 0x0 ;  /* 0x0000000000007b1d */ /* 0x000fe20000010000 */
[----:B------:R-:W-:-:S02]  /*1590*/  MOV R223, RZ ;  /* 0x000000ff00df7202 */ /* 0x000fc40000000f00 */
[----:B------:R-:W-:-:S05]  /*15a0*/  @!P1 MOV R223, 0x45000000 ;  /* 0x4500000000df9802 */ /* 0x000fca0000000f00 */
[----:B------:R-:W0:Y:S04]  /*15b0*/  SHFL.DOWN PT, R10, R223, 0x2, 0x1f ;  /* 0x08401f00df0a7f89 */ /* 0x000e2800000e0000 */
[----:B------:R-:W-:Y:S01]  /*15c0*/  @!P1 LDS.64 R218, [R220] ;  /* 0x00000000dcda9984 */ /* 0x000fe20000000a00 */
[----:B------:R-:W-:Y:S01]  /*15d0*/  LOP3.LUT P1, RZ, R221, 0x1f, R2, 0xf8, !PT ;  /* 0x0000001fddff7812 */ /* 0x000fe2000782f802 */
[----:B0-----:R-:W-:-:S04]  /*15e0*/  FADD.FTZ R224, R10, R223 ;  /* 0x000000df0ae07221 */ /* 0x001fc80000010000 */
[----:B------:R-:W0:Y:S01]  /*15f0*/  MUFU.RCP R226, R224 ;  /* 0x000000e000e27308 */ /* 0x000e220000001000 */
[----:B------:R-:W1:Y:S02]  /*1600*/  SHFL.DOWN PT, R229, R224, 0x1, 0x1f ;  /* 0x08201f00e0e57f89 */ /* 0x000e6400000e0000 */
[----:B-1----:R-:W-:Y:S02]  /*1610*/  FADD.FTZ R220, R224, R229 ;  /* 0x000000e5e0dc7221 */ /* 0x002fe40000010000 */
[----:B------:R-:W1:Y:S04]  /*1620*/  SHFL.DOWN PT, R225, R218, 0x2, 0x1f ;  /* 0x08401f00dae17f89 */ /* 0x000e6800000e0000 */
[----:B------:R-:W2:Y:S01]  /*1630*/  MUFU.RCP R220, R220 ;  /* 0x000000dc00dc7308 */ /* 0x000ea20000001000 */
[----:B------:R-:W3:Y:S01]  /*1640*/  SHFL.DOWN PT, R222, R219, 0x2, 0x1f ;  /* 0x08401f00dbde7f89 */ /* 0x000ee200000e0000 */
[----:B-1----:R-:W-:Y:S01]  /*1650*/  FADD.FTZ R227, -R225, R218 ;  /* 0x000000dae1e37221 */ /* 0x002fe20000010100 */
[----:B------:R-:W-:-:S03]  /*1660*/  FMUL.FTZ R230, R10, R225 ;  /* 0x000000e10ae67220 */ /* 0x000fc60000410000 */
[----:B------:R-:W-:Y:S01]  /*1670*/  FMUL.FTZ R228, R227, R227 ;  /* 0x000000e3e3e47220 */ /* 0x000fe20000410000 */
[----:B------:R-:W-:-:S03]  /*1680*/  FFMA.FTZ R227, R223, R218, R230 ;  /* 0x000000dadfe37223 */ /* 0x000fc600000100e6 */
[----:B------:R-:W-:Y:S01]  /*1690*/  FMUL.FTZ R225, R228, R223 ;  /* 0x000000dfe4e17220 */ /* 0x000fe20000410000 */
[----:B0-----:R-:W-:Y:S01]  /*16a0*/  FMUL.FTZ R227, R226, R227 ;  /* 0x000000e3e2e37220 */ /* 0x001fe20000410000 */
[----:B---3--:R-:W-:Y:S02]  /*16b0*/  FADD.FTZ R223, R222, R219 ;  /* 0x000000dbdedf7221 */ /* 0x008fe40000010000 */
[----:B------:R-:W-:Y:S02]  /*16c0*/  FMUL.FTZ R225, R10, R225 ;  /* 0x000000e10ae17220 */ /* 0x000fe40000410000 */
[----:B------:R-:W0:Y:S02]  /*16d0*/  SHFL.DOWN PT, R10, R227, 0x1, 0x1f ;  /* 0x08201f00e30a7f89 */ /* 0x000e2400000e0000 */
[----:B------:R-:W-:-:S05]  /*16e0*/  FFMA.FTZ R223, R226, R225, R223 ;  /* 0x000000e1e2df7223 */ /* 0x000fca00000100df */
[----:B------:R-:W1:Y:S01]  /*16f0*/  SHFL.DOWN PT, R218, R223, 0x1, 0x1f ;  /* 0x08201f00dfda7f89 */ /* 0x000e6200000e0000 */
[----:B0-----:R-:W-:Y:S01]  /*1700*/  FADD.FTZ R219, R227, -R10 ;  /* 0x8000000ae3db7221 */ /* 0x001fe20000010000 */
[----:B------:R-:W-:Y:S01]  /*1710*/  FMUL.FTZ R221, R229, R10 ;  /* 0x0000000ae5dd7220 */ /* 0x000fe20000410000 */
[----:B------:R-:W-:Y:S02]  /*1720*/  LOP3.LUT R10, R6, 0x1, RZ, 0xc0, !PT ;  /* 0x00000001060a7812 */ /* 0x000fe400078ec0ff */
[----:B------:R-:W-:Y:S01]  /*1730*/  FMUL.FTZ R219, R219, R219 ;  /* 0x000000dbdbdb7220 */ /* 0x000fe20000410000 */
[----:B------:R-:W-:Y:S01]  /*1740*/  FFMA.FTZ R225, R224, R227, R221 ;  /* 0x000000e3e0e17223 */ /* 0x000fe200000100dd */
[----:B------:R-:W-:Y:S01]  /*1750*/  LEA.HI R227, R2, R3, RZ, 0x19 ;  /* 0x0000000302e37211 */ /* 0x000fe200078fc8ff */
[----:B-1----:R-:W-:Y:S01]  /*1760*/  FADD.FTZ R221, R223, R218 ;  /* 0x000000dadfdd7221 */ /* 0x002fe20000010000 */
[----:B------:R-:W-:Y:S01]  /*1770*/  FMUL.FTZ R224, R224, R219 ;  /* 0x000000dbe0e07220 */ /* 0x000fe20000410000 */
[----:B--2---:R-:W-:Y:S01]  /*1780*/  FMUL.FTZ R225, R220, R225 ;  /* 0x000000e1dce17220 */ /* 0x004fe20000410000 */
[----:B------:R-:W0:Y:S01]  /*1790*/  @!P1 LDC.64 R218, c[0x0][0x250] ;  /* 0x00009400ffda9b82 */ /* 0x000e220000000a00 */
[----:B------:R-:W-:Y:S01]  /*17a0*/  IADD3 R223, -R10, RZ, RZ ;  /* 0x000000ff0adf7210 */ /* 0x000fe20007ffe1ff */
[----:B------:R-:W-:-:S03]  /*17b0*/  FMUL.FTZ R224, R229, R224 ;  /* 0x000000e0e5e07220 */ /* 0x000fc60000410000 */
[----:B------:R-:W-:Y:S01]  /*17c0*/  LOP3.LUT R10, R223, UR4, RZ, 0xc0, !PT ;  /* 0x00000004df0a7c12 */ /* 0x000fe2000f8ec0ff */
[----:B------:R-:W-:Y:S02]  /*17d0*/  FFMA.FTZ R221, R220, R224, R221 ;  /* 0x000000e0dcdd7223 */ /* 0x000fe400000100dd */
[----:B------:R-:W-:Y:S01]  /*17e0*/  SHFL.IDX PT, R220, R225, RZ, 0x1f ;  /* 0x00001fffe1dc7589 */ /* 0x000fe200000e0000 */
[----:B------:R-:W-:-:S03]  /*17f0*/  LEA R224, P2, R227, R10, 0x3 ;  /* 0x0000000ae3e07211 */ /* 0x000fc600078418ff */
[----:B------:R-:W1:Y:S01]  /*1800*/  SHFL.IDX PT, R221, R221, RZ, 0x1f ;  /* 0x00001fffdddd7589 */ /* 0x000e6200000e0000 */
[----:B------:R-:W-:Y:S02]  /*1810*/  @!P1 IADD3 R10, P3, R4, R224, RZ ;  /* 0x000000e0040a9210 */ /* 0x000fe40007f7e0ff */
[----:B------:R-:W-:-:S04]  /*1820*/  IADD3.X R226, RZ, RZ, RZ, P2, !PT ;  /* 0x000000ffffe27210 */ /* 0x000fc800017fe4ff */
[----:B------:R-:W-:Y:S02]  /*1830*/  @!P1 IADD3.X R222, RZ, R226, RZ, P3, !PT ;  /* 0x000000e2ffde9210 */ /* 0x000fe40001ffe4ff */
[----:B0-----:R-:W-:-:S04]  /*1840*/  @!P1 LEA R218, P2, R10, R218, 0x3 ;  /* 0x000000da0ada9211 */ /* 0x001fc800078418ff */
        /* <DEDUP_REMOVED lines=19> */
.L_x_66:
[----:B------:R-:W2:Y:S04]  /*1980*/  LDG.E.STRONG.GPU R10, desc[UR6][R218.64] ;  /* 0x00000006da0a7981 */ /* 0x000ea8000c1ef900 */
[----:B--2---:R-:W-:Y:S01]  /*1990*/  CCTL.IVALL ;  /* 0x00000000ff00798f */ /* 0x004fe20002000000 */
[----:B------:R-:W-:Y:S05]  /*19a0*/  YIELD ;  /* 0x0000000000007946 */ /* 0x000fea0003800000 */
[----:B------:R-:W-:-:S13]  /*19b0*/  ISETP.NE.AND P1, PT, R10, R223, PT ;  /* 0x000000df0a00720c */ /* 0x000fda0003f25270 */
[----:B------:R-:W-:Y:S05]  /*19c0*/  @P1 BRA `(.L_x_66) ;  /* 0xfffffffc00ec1947 */ /* 0x000fea000383ffff */
.L_x_65:
[----:B------:R-:W-:Y:S01]  /*19d0*/  ISETP.GT.U32.AND P1, PT, R5, 0x7, PT ;  /* 0x000000070500780c */ /* 0x000fe20003f24070 */
[----:B------:R-:W-:Y:S05]  /*19e0*/  WARPSYNC.ALL ;  /* 0x0000000000007948 */ /* 0x000fea0003800000 */
[----:B------:R-:W-:Y:S01]  /*19f0*/  BAR.SYNC.DEFER_BLOCKING 0x0 ;  /* 0x0000000000007b1d */ /* 0x000fe20000010000 */
[----:B0-----:R-:W-:Y:S02]  /*1a00*/  CS2R R218, SRZ ;  /* 0x0000000000da7805 */ /* 0x001fe4000001ff00 */
[----:B------:R-:W-:-:S05]  /*1a10*/  MOV R223, RZ ;  /* 0x000000ff00df7202 */ /* 0x000fca0000000f00 */
[----:B------:R-:W0:Y:S01]  /*1a20*/  LDC.64 R242, c[0x0][0x228] ;  /* 0x00008a00fff27b82 */ /* 0x000e220000000a00 */
[----:B------:R-:W-:Y:S01]  /*1a30*/  @!P1 IADD3 R10, P2, R5, R224, RZ ;  /* 0x000000e0050a9210 */ /* 0x000fe20007f5e0ff */
[----:B------:R-:W-:Y:S01]  /*1a40*/  ULDC.64 UR8, c[0x0][0x228] ;  /* 0x00008a0000087ab9 */ /* 0x000fe20000000a00 */
[----:B------:R-:W-:Y:S02]  /*1a50*/  ULDC UR4, c[0x0][0x214] ;  /* 0x0000850000047ab9 */ /* 0x000fe40000000800 */
[----:B------:R-:W-:-:S03]  /*1a60*/  @!P1 IADD3.X R222, RZ, R226, RZ, P2, !PT ;  /* 0x000000e2ffde9210 */ /* 0x000fc600017fe4ff */
[----:B------:R-:W1:Y:S02]  /*1a70*/  @!P1 LDC.64 R220, c[0x0][0x250] ;  /* 0x00009400ffdc9b82 */ /* 0x000e640000000a00 */
[----:B-1----:R-:W-:-:S04]  /*1a80*/  @!P1 LEA R220, P2, R10, R220, 0x3 ;  /* 0x000000dc0adc9211 */ /* 0x002fc800078418ff */
[----:B------:R-:W-:-:S05]  /*1a90*/  @!P1 LEA.HI.X R221, R10, R221, R222, 0x3, P2 ;  /* 0x000000dd0add9211 */ /* 0x000fca00010f1cde */
[----:B------:R1:W2:Y:S01]  /*1aa0*/  @!P1 LDG.E.64 R218, desc[UR6][R220.64] ;  /* 0x00000006dcda9981 */ /* 0x0002a2000c1e1b00 */
[----:B------:R-:W-:Y:S01]  /*1ab0*/  @!P1 MOV R223, 0x46000000 ;  /* 0x4600000000df9802 */ /* 0x000fe20000000f00 */
[----:B0-----:R-:W-:Y:S01]  /*1ac0*/  IMAD.WIDE.U32 R242, R14, 0x10, R242 ;  /* 0x000000100ef27825 */ /* 0x001fe200078e00f2 */
[----:B------:R-:W-:Y:S02]  /*1ad0*/  LEA R240, P2, R216, UR8, 0x4 ;  /* 0x00000008d8f07c11 */ /* 0x000fe4000f8420ff */
[----:B------:R-:W-:Y:S01]  /*1ae0*/  IADD3 R6, R6, 0x1, RZ ;  /* 0x0000000106067810 */ /* 0x000fe20007ffe0ff */
[----:B------:R-:W0:Y:S01]  /*1af0*/  SHFL.DOWN PT, R10, R223, 0x4, 0x1f ;  /* 0x08801f00df0a7f89 */ /* 0x000e2200000e0000 */
[----:B------:R-:W-:Y:S02]  /*1b00*/  LEA.HI.X R241, R216, UR9, RZ, 0x4, P2 ;  /* 0x00000009d8f17c11 */ /* 0x000fe400090f24ff */
[----:B------:R-:W-:Y:S01]  /*1b10*/  LOP3.LUT R6, R6, 0x3, RZ, 0xc0, !PT ;  /* 0x0000000306067812 */ /* 0x000fe200078ec0ff */
[----:B0-----:R-:W-:-:S04]  /*1b20*/  FADD.FTZ R224, R10, R223 ;  /* 0x000000df0ae07221 */ /* 0x001fc80000010000 */
[----:B------:R-:W0:Y:S01]  /*1b30*/  MUFU.RCP R226, R224 ;  /* 0x000000e000e27308 */ /* 0x000e220000001000 */
[----:B------:R-:W1:Y:S02]  /*1b40*/  SHFL.DOWN PT, R229, R224, 0x2, 0x1f ;  /* 0x08401f00e0e57f89 */ /* 0x000e6400000e0000 */
[----:B-1----:R-:W-:-:S05]  /*1b50*/  FADD.FTZ R220, R224, R229 ;  /* 0x000000e5e0dc7221 */ /* 0x002fca0000010000 */
[----:B------:R-:W-:Y:S04]  /*1b60*/  SHFL.DOWN PT, R233, R220, 0x1, 0x1f ;  /* 0x08201f00dce97f89 */ /* 0x000fe800000e0000 */
[----:B--2---:R-:W1:Y:S02]  /*1b70*/  SHFL.DOWN PT, R225, R218, 0x4, 0x1f ;  /* 0x08801f00dae17f89 */ /* 0x004e6400000e0000 */
[----:B-1----:R-:W-:Y:S01]  /*1b80*/  FMUL.FTZ R222, R10, R225 ;  /* 0x000000e10ade7220 */ /* 0x002fe20000410000 */
[----:B------:R-:W-:-:S03]  /*1b90*/  FADD.FTZ R225, -R225, R218 ;  /* 0x000000dae1e17221 */ /* 0x000fc60000010100 */
[----:B------:R-:W-:Y:S01]  /*1ba0*/  FFMA.FTZ R227, R223, R218, R222 ;  /* 0x000000dadfe37223 */ /* 0x000fe200000100de */
[----:B------:R-:W-:Y:S01]  /*1bb0*/  FMUL.FTZ R218, R225, R225 ;  /* 0x000000e1e1da7220 */ /* 0x000fe20000410000 */
[----:B------:R-:W1:Y:S01]  /*1bc0*/  SHFL.DOWN PT, R222, R219, 0x4, 0x1f ;  /* 0x08801f00dbde7f89 */ /* 0x000e6200000e0000 */
[----:B------:R-:W2:Y:S01]  /*1bd0*/  MUFU.RCP R225, R220 ;  /* 0x000000dc00e17308 */ /* 0x000ea20000001000 */
[----:B0-----:R-:W-:Y:S01]  /*1be0*/  FMUL.FTZ R227, R226, R227 ;  /* 0x000000e3e2e37220 */ /* 0x001fe20000410000 */
[----:B------:R-:W-:-:S04]  /*1bf0*/  FMUL.FTZ R223, R218, R223 ;  /* 0x000000dfdadf7220 */ /* 0x000fc80000410000 */
[----:B------:R-:W0:Y:S01]  /*1c00*/  SHFL.DOWN PT, R228, R227, 0x2, 0x1f ;  /* 0x08401f00e3e47f89 */ /* 0x000e2200000e0000 */
[----:B------:R-:W-:Y:S01]  /*1c10*/  FMUL.FTZ R223, R10, R223 ;  /* 0x000000df0adf7220 */ /* 0x000fe20000410000 */
[----:B-1----:R-:W-:Y:S01]  /*1c20*/  FADD.FTZ R221, R222, R219 ;  /* 0x000000dbdedd7221 */ /* 0x002fe20000010000 */
[----:B------:R-:W-:-:S03]  /*1c30*/  FADD.FTZ R222, R220, R233 ;  /* 0x000000e9dcde7221 */ /* 0x000fc60000010000 */
[----:B------:R-:W-:Y:S01]  /*1c40*/  FFMA.FTZ R221, R226, R223, R221 ;  /* 0x000000dfe2dd7223 */ /* 0x000fe200000100dd */
[----:B0-----:R-:W-:Y:S02]  /*1c50*/  FMUL.FTZ R231, R229, R228 ;  /* 0x000000e4e5e77220 */ /* 0x001fe40000410000 */
[----:B------:R-:W0:Y:S02]  /*1c60*/  MUFU.RCP R222, R222 ;  /* 0x000000de00de7308 */ /* 0x000e240000001000 */
[----:B------:R-:W-:Y:S01]  /*1c70*/  FFMA.FTZ R10, R224, R227, R231 ;  /* 0x000000e3e00a7223 */ /* 0x000fe200000100e7 */
[----:B------:R-:W-:-:S03]  /*1c80*/  FADD.FTZ R227, R227, -R228 ;  /* 0x800000e4e3e37221 */ /* 0x000fc60000010000 */
[----:B--2---:R-:W-:Y:S01]  /*1c90*/  FMUL.FTZ R219, R225, R10 ;  /* 0x0000000ae1db7220 */ /* 0x004fe20000410000 */
[----:B------:R-:W-:Y:S01]  /*1ca0*/  FMUL.FTZ R227, R227, R227 ;  /* 0x000000e3e3e37220 */ /* 0x000fe20000410000 */
[----:B------:R-:W1:Y:S03]  /*1cb0*/  SHFL.DOWN PT, R10, R221, 0x2, 0x1f ;  /* 0x08401f00dd0a7f89 */ /* 0x000e6600000e0000 */
[----:B------:R-:W-:Y:S01]  /*1cc0*/  FMUL.FTZ R224, R224, R227 ;  /* 0x000000e3e0e07220 */ /* 0x000fe20000410000 */
[----:B------:R-:W2:Y:S03]  /*1cd0*/  SHFL.DOWN PT, R218, R219, 0x1, 0x1f ;  /* 0x08201f00dbda7f89 */ /* 0x000ea600000e0000 */
[----:B------:R-:W-:Y:S01]  /*1ce0*/  FMUL.FTZ R224, R229, R224 ;  /* 0x000000e0e5e07220 */ /* 0x000fe20000410000 */
[----:B-1----:R-:W-:-:S04]  /*1cf0*/  FADD.FTZ R10, R221, R10 ;  /* 0x0000000add0a7221 */ /* 0x002fc80000010000 */
[----:B------:R-:W-:Y:S01]  /*1d00*/  FFMA.FTZ R224, R225, R224, R10 ;  /* 0x000000e0e1e07223 */ /* 0x000fe2000001000a */
[----:B--2---:R-:W-:Y:S01]  /*1d10*/  FMUL.FTZ R223, R233, R218 ;  /* 0x000000dae9df7220 */ /* 0x004fe20000410000 */
[----:B------:R-:W-:-:S03]  /*1d20*/  FADD.FTZ R218, R219, -R218 ;  /* 0x800000dadbda7221 */ /* 0x000fc60000010000 */
[----:B------:R-:W1:Y:S01]  /*1d30*/  SHFL.DOWN PT, R221, R224, 0x1, 0x1f ;  /* 0x08201f00e0dd7f89 */ /* 0x000e6200000e0000 */
[----:B------:R-:W-:Y:S01]  /*1d40*/  FFMA.FTZ R223, R220, R219, R223 ;  /* 0x000000dbdcdf7223 */ /* 0x000fe200000100df */
[----:B------:R-:W-:Y:S01]  /*1d50*/  FMUL.FTZ R219, R218, R218 ;  /* 0x000000dadadb7220 */ /* 0x000fe20000410000 */
[----:B------:R-:W-:Y:S02]  /*1d60*/  LOP3.LUT R218, R5, 0x7, R0, 0xf8, !PT ;  /* 0x0000000705da7812 */ /* 0x000fe400078ef800 */
[----:B0-----:R-:W-:Y:S01]  /*1d70*/  FMUL.FTZ R10, R222, R223 ;  /* 0x000000dfde0a7220 */ /* 0x001fe20000410000 */
[----:B------:R-:W-:Y:S01]  /*1d80*/  FMUL.FTZ R220, R220, R219 ;  /* 0x000000dbdcdc7220 */ /* 0x000fe20000410000 */
[----:B------:R-:W-:Y:S02]  /*1d90*/  LOP3.LUT P1, RZ, R218, 0x3, R217, 0xf8, !PT ;  /* 0x00000003daff7812 */ /* 0x000fe4000782f8d9 */
[----:B------:R-:W0:Y:S01]  /*1da0*/  LDC R218, c[0x0][0x260] ;  /* 0x00009800ffda7b82 */ /* 0x000e220000000800 */
[----:B------:R-:W-:Y:S01]  /*1db0*/  FMUL.FTZ R220, R233, R220 ;  /* 0x000000dce9dc7220 */ /* 0x000fe20000410000 */
[----:B------:R-:W2:Y:S09]  /*1dc0*/  SHFL.IDX PT, R10, R10, RZ, 0x1f ;  /* 0x00001fff0a0a7589 */ /* 0x000eb200000e0000 */
[----:B------:R-:W3:Y:S01]  /*1dd0*/  @!P1 LDC.64 R244, c[0x0][0x238] ;  /* 0x00008e00fff49b82 */ /* 0x000ee20000000a00 */
[----:B-1----:R-:W-:-:S04]  /*1de0*/  FADD.FTZ R221, R224, R221 ;  /* 0x000000dde0dd7221 */ /* 0x002fc80000010000 */
[----:B------:R-:W-:-:S03]  /*1df0*/  FFMA.FTZ R220, R222, R220, R221 ;  /* 0x000000dcdedc7223 */ /* 0x000fc600000100dd */
[----:B------:R-:W1:Y:S02]  /*1e00*/  @!P1 LDC.64 R222, c[0x0][0x230] ;  /* 0x00008c00ffde9b82 */ /* 0x000e640000000a00 */
[----:B------:R-:W0:Y:S01]  /*1e10*/  SHFL.IDX PT, R217, R220, RZ, 0x1f ;  /* 0x00001fffdcd97589 */ /* 0x000e2200000e0000 */
[--C-:B--2---:R-:W-:Y:S01]  /*1e20*/  FADD.FTZ R55, R55, -R10.reuse ;  /* 0x8000000a37377221 */ /* 0x104fe20000010000 */
        /* <DEDUP_REMOVED lines=18> */
[----:B-1----:R-:W-:-:S04]  /*1f50*/  @!P1 IMAD.WIDE R228, R7, 0x4, R222 ;  /* 0x0000000407e49825 */ /* 0x002fc800078e02de */
[--C-:B------:R-:W-:Y:S01]  /*1f60*/  FADD.FTZ R43, R43, -R10.reuse ;  /* 0x8000000a2b2b7221 */ /* 0x100fe20000010000 */
[----:B------:R-:W-:Y:S01]  /*1f70*/  FADD.FTZ R36, R36, -R10 ;  /* 0x8000000a24247221 */ /* 0x000fe20000010000 */
[----:B0-----:R-:W-:Y:S01]  /*1f80*/  FFMA.FTZ R218, R217, 1.52587890625e-05, R218 ;  /* 0x37800000d9da7823 */ /* 0x001fe200000100da */
        /* <DEDUP_REMOVED lines=44> */
[----:B------:R1:W-:Y:S01]  /*2250*/  @!P1 STG.E desc[UR6][R228.64], R10 ;  /* 0x0000000ae4009986 */ /* 0x0003e2000c101906 */
[----:B---3--:R-:W-:-:S04]  /*2260*/  @!P1 IMAD.WIDE R244, R7, 0x4, R244 ;  /* 0x0000000407f49825 */ /* 0x008fc800078e02f4 */
[C---:B0-----:R-:W-:Y:S01]  /*2270*/  FMUL.FTZ R227, R198.reuse, R56 ;  /* 0x00000038c6e37220 */ /* 0x041fe20000410000 */
[C---:B------:R-:W-:Y:S01]  /*2280*/  FMUL.FTZ R56, R198.reuse, R59 ;  /* 0x0000003bc6387220 */ /* 0x040fe20000410000 */
[C---:B------:R-:W-:Y:S01]  /*2290*/  FMUL.FTZ R14, R198.reuse, R57 ;  /* 0x00000039c60e7220 */ /* 0x040fe20000410000 */
[C---:B------:R-:W-:Y:S01]  /*22a0*/  FMUL.FTZ R59, R198.reuse, R52 ;  /* 0x00000034c63b7220 */ /* 0x040fe20000410000 */
[C---:B------:R-:W-:Y:S01]  /*22b0*/  FMUL.FTZ R206, R198.reuse, R19 ;  /* 0x00000013c6ce7220 */ /* 0x040fe20000410000 */
[C---:B------:R-:W-:Y:S01]  /*22c0*/  FMUL.FTZ R57, R198.reuse, R58 ;  /* 0x0000003ac6397220 */ /* 0x040fe20000410000 */
[C---:B------:R-:W-:Y:S01]  /*22d0*/  FMUL.FTZ R52, R198.reuse, R53 ;  /* 0x00000035c6347220 */ /* 0x040fe20000410000 */
[----:B-----5:R-:W-:Y:S01]  /*22e0*/  FFMA.FTZ R19, R187, R56, R123 ;  /* 0x00000038bb137223 */ /* 0x020fe2000001007b */
[----:B------:R-:W-:Y:S01]  /*22f0*/  @!P1 STG.E desc[UR6][R244.64], R198 ;  /* 0x000000c6f4009986 */ /* 0x000fe2000c101906 */
[C---:B------:R-:W-:Y:S01]  /*2300*/  FMUL.FTZ R53, R198.reuse, R54 ;  /* 0x00000036c6357220 */ /* 0x040fe20000410000 */
[C---:B-1----:R-:W-:Y:S01]  /*2310*/  FMUL.FTZ R10, R198.reuse, R55 ;  /* 0x00000037c60a7220 */ /* 0x042fe20000410000 */
        /* <DEDUP_REMOVED lines=21> */
[----:B------:R-:W-:Y:S01]  /*2470*/  LEA R56, P1, R212, UR8, 0x4 ;  /* 0x00000008d4387c11 */ /* 0x000fe2000f8220ff */
        /* <DEDUP_REMOVED lines=10> */
[----:B------:R-:W-:Y:S01]  /*2520*/  FFMA.FTZ R17, R185, R14, R121 ;  /* 0x0000000eb9117223 */ /* 0x000fe20000010079 */
[----:B------:R-:W-:Y:S01]  /*2530*/  FFMA.FTZ R16, R184, R227, R120 ;  /* 0x000000e3b8107223 */ /* 0x000fe20000010078 */
[----:B------:R-:W-:Y:S01]  /*2540*/  FFMA.FTZ R18, R186, R57, R122 ;  /* 0x00000039ba127223 */ /* 0x000fe2000001007a */
[----:B------:R-:W-:Y:S01]  /*2550*/  FFMA.FTZ R21, R181, R52, R117 ;  /* 0x00000034b5157223 */ /* 0x000fe20000010075 */
[C---:B------:R-:W-:Y:S01]  /*2560*/  FMUL.FTZ R31, R198.reuse, R24 ;  /* 0x00000018c61f7220 */ /* 0x040fe20000410000 */
[C---:B------:R-:W-:Y:S01]  /*2570*/  FMUL.FTZ R54, R198.reuse, R25 ;  /* 0x00000019c6367220 */ /* 0x040fe20000410000 */
[C---:B------:R-:W-:Y:S01]  /*2580*/  FMUL.FTZ R229, R198.reuse, R26 ;  /* 0x0000001ac6e57220 */ /* 0x040fe20000410000 */
[----:B------:R-:W-:Y:S01]  /*2590*/  FMUL.FTZ R58, R198, R27 ;  /* 0x0000001bc63a7220 */ /* 0x000fe20000410000 */
[----:B------:R-:W-:Y:S01]  /*25a0*/  FFMA.FTZ R22, R182, R53, R118 ;  /* 0x00000035b6167223 */ /* 0x000fe20000010076 */
[----:B------:R-:W-:Y:S01]  /*25b0*/  FFMA.FTZ R20, R180, R59, R116 ;  /* 0x0000003bb4147223 */ /* 0x000fe20000010074 */
[----:B------:R-:W-:Y:S01]  /*25c0*/  FFMA.FTZ R23, R183, R10, R119 ;  /* 0x0000000ab7177223 */ /* 0x000fe20000010077 */
[----:B------:R-:W-:Y:S01]  /*25d0*/  LEA R52, P2, R213, UR8, 0x4 ;  /* 0x00000008d5347c11 */ /* 0x000fe2000f8420ff */
[----:B------:R-:W-:Y:S01]  /*25e0*/  FFMA.FTZ R26, R178, R49, R114 ;  /* 0x00000031b21a7223 */ /* 0x000fe20000010072 */
[----:B------:R-:W-:Y:S01]  /*25f0*/  LEA.HI.X R57, R212, UR9, RZ, 0x4, P1 ;  /* 0x00000009d4397c11 */ /* 0x000fe200088f24ff */
[----:B------:R-:W-:Y:S01]  /*2600*/  FFMA.FTZ R25, R177, R48, R113 ;  /* 0x00000030b1197223 */ /* 0x000fe20000010071 */
[----:B------:R-:W-:Y:S01]  /*2610*/  FFMA.FTZ R24, R176, R55, R112 ;  /* 0x00000037b0187223 */ /* 0x000fe20000010070 */
[----:B------:R-:W-:Y:S01]  /*2620*/  FFMA.FTZ R27, R179, R50, R115 ;  /* 0x00000032b31b7223 */ /* 0x000fe20000010073 */
[----:B------:R-:W-:Y:S01]  /*2630*/  LEA R212, P1, R215, UR8, 0x4 ;  /* 0x00000008d7d47c11 */ /* 0x000fe2000f8220ff */
[----:B------:R0:W-:Y:S01]  /*2640*/  STG.E.128 desc[UR6][R242.64], R16 ;  /* 0x00000010f2007986 */ /* 0x0001e2000c101d06 */
[----:B------:R-:W-:Y:S01]  /*2650*/  LEA R48, P3, R214, UR8, 0x4 ;  /* 0x00000008d6307c11 */ /* 0x000fe2000f8620ff */
[C---:B------:R-:W-:Y:S01]  /*2660*/  FMUL.FTZ R239, R198.reuse, R188 ;  /* 0x000000bcc6ef7220 */ /* 0x040fe20000410000 */
[----:B------:R-:W-:Y:S01]  /*2670*/  LEA.HI.X R53, R213, UR9, RZ, 0x4, P2 ;  /* 0x00000009d5357c11 */ /* 0x000fe200090f24ff */
[----:B------:R1:W-:Y:S01]  /*2680*/  STG.E.128 desc[UR6][R240.64], R20 ;  /* 0x00000014f0007986 */ /* 0x0003e2000c101d06 */
[----:B------:R-:W-:Y:S01]  /*2690*/  LEA.HI.X R213, R215, UR9, RZ, 0x4, P1 ;  /* 0x00000009d7d57c11 */ /* 0x000fe200088f24ff */
[----:B------:R-:W-:Y:S01]  /*26a0*/  FMUL.FTZ R188, R198, R189 ;  /* 0x000000bdc6bc7220 */ /* 0x000fe20000410000 */
[----:B------:R-:W-:Y:S01]  /*26b0*/  LEA.HI.X R49, R214, UR9, RZ, 0x4, P3 ;  /* 0x00000009d6317c11 */ /* 0x000fe200098f24ff */
[----:B------:R2:W-:Y:S01]  /*26c0*/  STG.E.128 desc[UR6][R56.64], R24 ;  /* 0x0000001838007986 */ /* 0x0005e2000c101d06 */
        /* <DEDUP_REMOVED lines=9> */
[----:B0-----:R-:W-:Y:S01]  /*2760*/  FFMA.FTZ R17, R173, R44, R109 ;  /* 0x0000002cad117223 */ /* 0x001fe2000001006d */
[----:B------:R-:W-:Y:S01]  /*2770*/  FFMA.FTZ R16, R172, R51, R108 ;  /* 0x00000033ac107223 */ /* 0x000fe2000001006c */
[----:B------:R-:W-:Y:S01]  /*2780*/  FFMA.FTZ R18, R174, R45, R110 ;  /* 0x0000002dae127223 */ /* 0x000fe2000001006e */
[----:B------:R-:W-:Y:S01]  /*2790*/  FFMA.FTZ R19, R175, R46, R111 ;  /* 0x0000002eaf137223 */ /* 0x000fe2000001006f */
[----:B-1----:R-:W-:Y:S01]  /*27a0*/  FFMA.FTZ R21, R169, R40, R105 ;  /* 0x00000028a9157223 */ /* 0x002fe20000010069 */
[----:B------:R-:W-:Y:S01]  /*27b0*/  FFMA.FTZ R20, R168, R47, R104 ;  /* 0x0000002fa8147223 */ /* 0x000fe20000010068 */
[----:B------:R-:W-:Y:S01]  /*27c0*/  FFMA.FTZ R22, R170, R41, R106 ;  /* 0x00000029aa167223 */ /* 0x000fe2000001006a */
[----:B------:R-:W-:Y:S01]  /*27d0*/  FFMA.FTZ R23, R171, R42, R107 ;  /* 0x0000002aab177223 */ /* 0x000fe2000001006b */
[----:B------:R-:W-:Y:S01]  /*27e0*/  LEA R46, P1, R11, UR8, 0x4 ;  /* 0x000000080b2e7c11 */ /* 0x000fe2000f8220ff */
[----:B--2---:R-:W-:Y:S01]  /*27f0*/  FFMA.FTZ R25, R165, R36, R101 ;  /* 0x00000024a5197223 */ /* 0x004fe20000010065 */
[----:B------:R-:W-:Y:S01]  /*2800*/  FFMA.FTZ R24, R164, R43, R100 ;  /* 0x0000002ba4187223 */ /* 0x000fe20000010064 */
[----:B------:R-:W-:Y:S01]  /*2810*/  FFMA.FTZ R26, R166, R37, R102 ;  /* 0x00000025a61a7223 */ /* 0x000fe20000010066 */
[----:B------:R-:W-:Y:S01]  /*2820*/  FFMA.FTZ R27, R167, R38, R103 ;  /* 0x00000026a71b7223 */ /* 0x000fe20000010067 */
[----:B------:R-:W-:Y:S01]  /*2830*/  LEA R44, P2, R209, UR8, 0x4 ;  /* 0x00000008d12c7c11 */ /* 0x000fe2000f8420ff */
[----:B------:R0:W-:Y:S01]  /*2840*/  STG.E.128 desc[UR6][R52.64], R16 ;  /* 0x0000001034007986 */ /* 0x0001e2000c101d06 */
[----:B------:R-:W-:Y:S01]  /*2850*/  LEA R36, P3, R211, UR8, 0x4 ;  /* 0x00000008d3247c11 */ /* 0x000fe2000f8620ff */
[----:B------:R-:W-:Y:S01]  /*2860*/  FFMA.FTZ R43, R163, R34, R99 ;  /* 0x00000022a32b7223 */ /* 0x000fe20000010063 */
[----:B------:R-:W-:Y:S01]  /*2870*/  LEA.HI.X R47, R11, UR9, RZ, 0x4, P1 ;  /* 0x000000090b2f7c11 */ /* 0x000fe200088f24ff */
[----:B------:R-:W-:Y:S01]  /*2880*/  FFMA.FTZ R42, R162, R33, R98 ;  /* 0x00000021a22a7223 */ /* 0x000fe20000010062 */
[----:B------:R-:W-:Y:S01]  /*2890*/  FFMA.FTZ R41, R161, R32, R97 ;  /* 0x00000020a1297223 */ /* 0x000fe20000010061 */
[----:B------:R-:W-:Y:S01]  /*28a0*/  FFMA.FTZ R40, R160, R39, R96 ;  /* 0x00000027a0287223 */ /* 0x000fe20000010060 */
[----:B------:R1:W-:Y:S01]  /*28b0*/  STG.E.128 desc[UR6][R212.64], R20 ;  /* 0x00000014d4007986 */ /* 0x0003e2000c101d06 */
[----:B------:R-:W-:Y:S01]  /*28c0*/  LEA.HI.X R45, R209, UR9, RZ, 0x4, P2 ;  /* 0x00000009d12d7c11 */ /* 0x000fe200090f24ff */
[----:B------:R-:W-:Y:S01]  /*28d0*/  FMUL.FTZ R217, R198, R217 ;  /* 0x000000d9c6d97220 */ /* 0x000fe20000410000 */
[----:B------:R-:W-:Y:S01]  /*28e0*/  LEA.HI.X R37, R211, UR9, RZ, 0x4, P3 ;  /* 0x00000009d3257c11 */ /* 0x000fe200098f24ff */
[----:B------:R2:W-:Y:S01]  /*28f0*/  STG.E.128 desc[UR6][R48.64], R24 ;  /* 0x0000001830007986 */ /* 0x0005e2000c101d06 */
[----:B------:R-:W-:Y:S01]  /*2900*/  LEA.HI.X R11, R210, UR9, RZ, 0x4, P4 ;  /* 0x00000009d20b7c11 */ /* 0x000fe2000a0f24ff */
[----:B------:R-:W-:Y:S01]  /*2910*/  FMUL.FTZ R216, R198, R199 ;  /* 0x000000c7c6d87220 */ /* 0x000fe20000410000 */
[----:B------:R-:W-:Y:S01]  /*2920*/  LEA R32, P1, R208, UR8, 0x4 ;  /* 0x00000008d0207c11 */ /* 0x000fe2000f8220ff */
[----:B------:R-:W-:Y:S01]  /*2930*/  STG.E.128 desc[UR6][R46.64], R40 ;  /* 0x000000282e007986 */ /* 0x000fe2000c101d06 */
[----:B------:R-:W-:Y:S01]  /*2940*/  LEA R14, P2, R15, UR8, 0x4 ;  /* 0x000000080f0e7c11 */ /* 0x000fe2000f8420ff */
[----:B------:R-:W-:Y:S01]  /*2950*/  FMUL.FTZ R219, R198, R219 ;  /* 0x000000dbc6db7220 */ /* 0x000fe20000410000 */
[----:B0-----:R-:W-:Y:S01]  /*2960*/  FFMA.FTZ R17, R157, R28, R93 ;  /* 0x0000001c9d117223 */ /* 0x001fe2000001005d */
[----:B------:R-:W-:Y:S01]  /*2970*/  FFMA.FTZ R16, R156, R35, R92 ;  /* 0x000000239c107223 */ /* 0x000fe2000001005c */
[----:B------:R-:W-:Y:S01]  /*2980*/  FFMA.FTZ R18, R158, R29, R94 ;  /* 0x0000001d9e127223 */ /* 0x000fe2000001005e */
[----:B------:R-:W-:Y:S01]  /*2990*/  FFMA.FTZ R19, R159, R30, R95 ;  /* 0x0000001e9f137223 */ /* 0x000fe2000001005f */
[----:B------:R-:W-:Y:S01]  /*29a0*/  LEA.HI.X R33, R208, UR9, RZ, 0x4, P1 ;  /* 0x00000009d0217c11 */ /* 0x000fe200088f24ff */
[----:B------:R-:W-:Y:S01]  /*29b0*/  FFMA.FTZ R29, R141, R188, R77 ;  /* 0x000000bc8d1d7223 */ /* 0x000fe2000001004d */
[----:B------:R-:W-:Y:S01]  /*29c0*/  LEA.HI.X R15, R15, UR9, RZ, 0x4, P2 ;  /* 0x000000090f0f7c11 */ /* 0x000fe200090f24ff */
[----:B-1----:R-:W-:Y:S01]  /*29d0*/  FFMA.FTZ R21, R153, R54, R89 ;  /* 0x0000003699157223 */ /* 0x002fe20000010059 */
[----:B------:R-:W-:Y:S01]  /*29e0*/  FFMA.FTZ R20, R152, R31, R88 ;  /* 0x0000001f98147223 */ /* 0x000fe20000010058 */
[----:B------:R-:W-:Y:S01]  /*29f0*/  FFMA.FTZ R22, R154, R229, R90 ;  /* 0x000000e59a167223 */ /* 0x000fe2000001005a */
[----:B------:R-:W-:Y:S01]  /*2a00*/  FFMA.FTZ R23, R155, R58, R91 ;  /* 0x0000003a9b177223 */ /* 0x000fe2000001005b */
[----:B--2---:R-:W-:Y:S01]  /*2a10*/  FFMA.FTZ R27, R151, R202, R87 ;  /* 0x000000ca971b7223 */ /* 0x004fe20000010057 */
[----:B------:R-:W-:Y:S01]  /*2a20*/  FFMA.FTZ R26, R150, R233, R86 ;  /* 0x000000e9961a7223 */ /* 0x000fe20000010056 */
[----:B------:R-:W-:Y:S01]  /*2a30*/  FFMA.FTZ R25, R149, R200, R85 ;  /* 0x000000c895197223 */ /* 0x000fe20000010055 */
[----:B------:R-:W-:Y:S01]  /*2a40*/  FFMA.FTZ R24, R148, R231, R84 ;  /* 0x000000e794187223 */ /* 0x000fe20000010054 */
[----:B------:R0:W-:Y:S01]  /*2a50*/  STG.E.128 desc[UR6][R44.64], R16 ;  /* 0x000000102c007986 */ /* 0x0001e2000c101d06 */
[----:B------:R-:W-:Y:S01]  /*2a60*/  FFMA.FTZ R28, R140, R239, R76 ;  /* 0x000000ef8c1c7223 */ /* 0x000fe2000001004c */
[----:B------:R-:W-:Y:S01]  /*2a70*/  FFMA.FTZ R30, R142, R189, R78 ;  /* 0x000000bd8e1e7223 */ /* 0x000fe2000001004e */
[----:B------:R-:W-:Y:S01]  /*2a80*/  FFMA.FTZ R31, R143, R190, R79 ;  /* 0x000000be8f1f7223 */ /* 0x000fe2000001004f */
[----:B------:R1:W-:Y:S01]  /*2a90*/  STG.E.128 desc[UR6][R36.64], R20 ;  /* 0x0000001424007986 */ /* 0x0003e2000c101d06 */
        /* <DEDUP_REMOVED lines=8> */
[----:B------:R-:W-:Y:S01]  /*2b20*/  IADD3 R7, R7, UR5, RZ ;  /* 0x0000000507077c10 */ /* 0x000fe2000fffe0ff */
[----:B0-----:R-:W-:Y:S01]  /*2b30*/  FFMA.FTZ R17, R145, R204, R81 ;  /* 0x000000cc91117223 */ /* 0x001fe20000010051 */
[----:B------:R-:W-:Y:S01]  /*2b40*/  FFMA.FTZ R16, R144, R235, R80 ;  /* 0x000000eb90107223 */ /* 0x000fe20000010050 */
[----:B------:R-:W-:Y:S01]  /*2b50*/  FFMA.FTZ R18, R146, R237, R82 ;  /* 0x000000ed92127223 */ /* 0x000fe20000010052 */
[----:B------:R-:W-:Y:S01]  /*2b60*/  FFMA.FTZ R19, R147, R206, R83 ;  /* 0x000000ce93137223 */ /* 0x000fe20000010053 */
[----:B-1----:R-:W-:-:S02]  /*2b70*/  LEA R20, P2, R9, UR8, 0x4 ;  /* 0x0000000809147c11 */ /* 0x002fc4000f8420ff */
[----:B------:R-:W-:Y:S02]  /*2b80*/  LEA R22, P3, R12, UR8, 0x4 ;  /* 0x000000080c167c11 */ /* 0x000fe4000f8620ff */
[----:B--2---:R-:W-:Y:S01]  /*2b90*/  LEA R10, P1, R8, UR8, 0x4 ;  /* 0x00000008080a7c11 */ /* 0x004fe2000f8220ff */
[----:B------:R-:W-:Y:S01]  /*2ba0*/  FFMA.FTZ R25, R137, R192, R73 ;  /* 0x000000c089197223 */ /* 0x000fe20000010049 */
[----:B------:R-:W-:Y:S01]  /*2bb0*/  FFMA.FTZ R24, R136, R191, R72 ;  /* 0x000000bf88187223 */ /* 0x000fe20000010048 */
[----:B------:R-:W-:Y:S01]  /*2bc0*/  FFMA.FTZ R26, R138, R193, R74 ;  /* 0x000000c18a1a7223 */ /* 0x000fe2000001004a */
[----:B------:R-:W-:Y:S01]  /*2bd0*/  LEA.HI.X R11, R8, UR9, RZ, 0x4, P1 ;  /* 0x00000009080b7c11 */ /* 0x000fe200088f24ff */
[----:B------:R-:W-:Y:S01]  /*2be0*/  FFMA.FTZ R27, R139, R194, R75 ;  /* 0x000000c28b1b7223 */ /* 0x000fe2000001004b */
[----:B------:R-:W-:Y:S01]  /*2bf0*/  LEA R8, P1, R13, UR8, 0x4 ;  /* 0x000000080d087c11 */ /* 0x000fe2000f8220ff */
[----:B------:R0:W-:Y:S01]  /*2c00*/  STG.E.128 desc[UR6][R32.64], R16 ;  /* 0x0000001020007986 */ /* 0x0001e2000c101d06 */
[----:B------:R-:W-:-:S02]  /*2c10*/  LEA.HI.X R21, R9, UR9, RZ, 0x4, P2 ;  /* 0x0000000909157c11 */ /* 0x000fc400090f24ff */
[----:B------:R-:W-:Y:S01]  /*2c20*/  LEA.HI.X R9, R13, UR9, RZ, 0x4, P1 ;  /* 0x000000090d097c11 */ /* 0x000fe200088f24ff */
[----:B------:R1:W-:Y:S01]  /*2c30*/  STG.E.128 desc[UR6][R14.64], R28 ;  /* 0x0000001c0e007986 */ /* 0x0003e2000c101d06 */
[----:B------:R-:W-:Y:S01]  /*2c40*/  LEA.HI.X R23, R12, UR9, RZ, 0x4, P3 ;  /* 0x000000090c177c11 */ /* 0x000fe200098f24ff */
[----:B------:R-:W-:Y:S01]  /*2c50*/  FFMA.FTZ R13, R133, R196, R69 ;  /* 0x000000c4850d7223 */ /* 0x000fe20000010045 */
[----:B------:R-:W-:Y:S01]  /*2c60*/  FFMA.FTZ R12, R132, R195, R68 ;  /* 0x000000c3840c7223 */ /* 0x000fe20000010044 */
[----:B------:R2:W-:Y:S01]  /*2c70*/  STG.E.128 desc[UR6][R10.64], R24 ;  /* 0x000000180a007986 */ /* 0x0005e2000c101d06 */
[----:B------:R-:W-:Y:S01]  /*2c80*/  ISETP.GE.AND P1, PT, R7, UR4, PT ;  /* 0x0000000407007c0c */ /* 0x000fe2000bf26270 */
[----:B0-----:R-:W-:Y:S01]  /*2c90*/  FFMA.FTZ R19, R131, R220, R67 ;  /* 0x000000dc83137223 */ /* 0x001fe20000010043 */
[----:B------:R-:W-:Y:S01]  /*2ca0*/  FFMA.FTZ R18, R130, R221, R66 ;  /* 0x000000dd82127223 */ /* 0x000fe20000010042 */
[----:B------:R-:W-:Y:S01]  /*2cb0*/  FFMA.FTZ R17, R129, R218, R65 ;  /* 0x000000da81117223 */ /* 0x000fe20000010041 */
[----:B------:R-:W-:Y:S01]  /*2cc0*/  FFMA.FTZ R16, R128, R219, R64 ;  /* 0x000000db80107223 */ /* 0x000fe20000010040 */
[----:B-1----:R-:W-:Y:S01]  /*2cd0*/  FFMA.FTZ R14, R134, R217, R70 ;  /* 0x000000d9860e7223 */ /* 0x002fe20000010046 */
[----:B------:R-:W-:Y:S01]  /*2ce0*/  FFMA.FTZ R15, R135, R216, R71 ;  /* 0x000000d8870f7223 */ /* 0x000fe20000010047 */
[----:B--2---:R-:W-:Y:S01]  /*2cf0*/  FFMA.FTZ R25, R125, R222, R61 ;  /* 0x000000de7d197223 */ /* 0x004fe2000001003d */
[----:B------:R-:W-:Y:S01]  /*2d00*/  FFMA.FTZ R24, R124, R223, R60 ;  /* 0x000000df7c187223 */ /* 0x000fe2000001003c */
[----:B------:R-:W-:Y:S01]  /*2d10*/  FFMA.FTZ R26, R126, R225, R62 ;  /* 0x000000e17e1a7223 */ /* 0x000fe2000001003e */
[----:B------:R-:W-:Y:S01]  /*2d20*/  FFMA.FTZ R27, R127, R224, R63 ;  /* 0x000000e07f1b7223 */ /* 0x000fe2000001003f */
[----:B------:R0:W-:Y:S01]  /*2d30*/  STG.E.128 desc[UR6][R20.64], R12 ;  /* 0x0000000c14007986 */ /* 0x0001e2000c101d06 */
[----:B------:R-:W-:-:S03]  /*2d40*/  SEL R10, RZ, 0x1, P0 ;  /* 0x00000001ff0a7807 */ /* 0x000fc60000000000 */
[----:B------:R0:W-:Y:S04]  /*2d50*/  STG.E.128 desc[UR6][R8.64], R16 ;  /* 0x0000001008007986 */ /* 0x0001e8000c101d06 */
[----:B------:R0:W-:Y:S01]  /*2d60*/  STG.E.128 desc[UR6][R22.64], R24 ;  /* 0x0000001816007986 */ /* 0x0001e2000c101d06 */
[----:B------:R-:W-:Y:S05]  /*2d70*/  @!P1 BRA `(.L_x_67) ;  /* 0xffffffd400789947 */ /* 0x000fea000383ffff */
[----:B------:R-:W-:Y:S05]  /*2d80*/  EXIT ;  /* 0x000000000000794d */ /* 0x000fea0003800000 */
.L_x_64:
[----:B------:R-:W-:Y:S01]  /*2d90*/  HFMA2.MMA R227, -RZ, RZ, 0, 5.9604644775390625e-08 ;  /* 0x00000001ffe37435 */ /* 0x000fe200000001ff */
[----:B------:R-:W-:Y:S02]  /*2da0*/  MOV R228, R10 ;  /* 0x0000000a00e47202 */ /* 0x000fe40000000f00 */
[----:B------:R-:W-:Y:S02]  /*2db0*/  MOV R230, 0x1f ;  /* 0x0000001f00e67802 */ /* 0x000fe40000000f00 */
[----:B------:R-:W-:-:S07]  /*2dc0*/  MOV R225, 0xffffffff ;  /* 0xffffffff00e17802 */ /* 0x000fce0000000f00 */
[----:B-----5:R-:W-:Y:S05]  /*2dd0*/  WARPSYNC.COLLECTIVE R225, `(.L_x_68) ;  /* 0x00000000e1087348 */ /* 0x020fea0003c00000 */
[----:B------:R0:W1:Y:S02]  /*2de0*/  SHFL.BFLY P2, R226, R228, R227, R230 ;  /* 0x0c0000e3e4e27389 */ /* 0x00006400000400e6 */
[----:B01---5:R-:W-:Y:S01]  /*2df0*/  ENDCOLLECTIVE ;  /* 0x000000000000791b */ /* 0x023fe20003800000 */
.L_x_68:
[----:B------:R-:W-:Y:S01]  /*2e00*/  HFMA2.MMA R227, -RZ, RZ, 0, 1.1920928955078125e-07 ;  /* 0x00000002ffe37435 */ /* 0x000fe200000001ff */
[----:B------:R-:W-:-:S05]  /*2e10*/  MOV R219, R226 ;  /* 0x000000e200db7202 */ /* 0x000fca0000000f00 */
[----:B------:R-:W-:-:S05]  /*2e20*/  FADD.FTZ R219, R10, R219 ;  /* 0x000000db0adb7221 */ /* 0x000fca0000010000 */
[----:B------:R-:W-:-:S07]  /*2e30*/  MOV R228, R219 ;  /* 0x000000db00e47202 */ /* 0x000fce0000000f00 */
[----:B------:R-:W-:Y:S05]  /*2e40*/  WARPSYNC.COLLECTIVE R225, `(.L_x_69) ;  /* 0x00000000e1087348 */ /* 0x000fea0003c00000 */
[----:B------:R0:W1:Y:S02]  /*2e50*/  SHFL.BFLY P2, R226, R228, R227, R230 ;  /* 0x0c0000e3e4e27389 */ /* 0x00006400000400e6 */
[----:B01----:R-:W-:Y:S01]  /*2e60*/  ENDCOLLECTIVE ;  /* 0x000000000000791b */ /* 0x003fe20003800000 */
.L_x_69:
[----:B------:R-:W-:Y:S01]  /*2e70*/  HFMA2.MMA R227, -RZ, RZ, 0, 2.384185791015625e-07 ;  /* 0x00000004ffe37435 */ /* 0x000fe200000001ff */
[----:B------:R-:W-:-:S05]  /*2e80*/  MOV R218, R226 ;  /* 0x000000e200da7202 */ /* 0x000fca0000000f00 */
[----:B------:R-:W-:-:S05]  /*2e90*/  FADD.FTZ R221, R219, R218 ;  /* 0x000000dadbdd7221 */ /* 0x000fca0000010000 */
[----:B------:R-:W-:-:S07]  /*2ea0*/  MOV R228, R221 ;  /* 0x000000dd00e47202 */ /* 0x000fce0000000f00 */
[----:B------:R-:W-:Y:S05]  /*2eb0*/  WARPSYNC.COLLECTIVE R225, `(.L_x_70) ;  /* 0x00000000e1087348 */ /* 0x000fea0003c00000 */
[----:B------:R0:W1:Y:S02]  /*2ec0*/  SHFL.BFLY P2, R226, R228, R227, R230 ;  /* 0x0c0000e3e4e27389 */ /* 0x00006400000400e6 */
[----:B01----:R-:W-:Y:S01]  /*2ed0*/  ENDCOLLECTIVE ;  /* 0x000000000000791b */ /* 0x003fe20003800000 */
.L_x_70:
[----:B------:R-:W-:Y:S01]  /*2ee0*/  HFMA2.MMA R227, -RZ, RZ, 0, 4.76837158203125e-07 ;  /* 0x00000008ffe37435 */ /* 0x000fe200000001ff */
[----:B------:R-:W-:-:S05]  /*2ef0*/  MOV R218, R226 ;  /* 0x000000e200da7202 */ /* 0x000fca0000000f00 */
[----:B------:R-:W-:-:S05]  /*2f00*/  FADD.FTZ R222, R221, R218 ;  /* 0x000000daddde7221 */ /* 0x000fca0000010000 */
[----:B------:R-:W-:-:S07]  /*2f10*/  MOV R228, R222 ;  /* 0x000000de00e47202 */ /* 0x000fce0000000f00 */
[----:B------:R-:W-:Y:S05]  /*2f20*/  WARPSYNC.COLLECTIVE R225, `(.L_x_71) ;  /* 0x00000000e1087348 */ /* 0x000fea0003c00000 */
[----:B------:R0:W1:Y:S02]  /*2f30*/  SHFL.BFLY P2, R226, R228, R227, R230 ;  /* 0x0c0000e3e4e27389 */ /* 0x00006400000400e6 */
[----:B01----:R-:W-:Y:S01]  /*2f40*/  ENDCOLLECTIVE ;  /* 0x000000000000791b */ /* 0x003fe20003800000 */
.L_x_71:
[----:B------:R-:W-:Y:S01]  /*2f50*/  HFMA2.MMA R227, -RZ, RZ, 0, 9.5367431640625e-07 ;  /* 0x00000010ffe37435 */ /* 0x000fe200000001ff */
[----:B------:R-:W-:-:S05]  /*2f60*/  MOV R223, R226 ;  /* 0x000000e200df7202 */ /* 0x000fca0000000f00 */
[----:B------:R-:W-:-:S05]  /*2f70*/  FADD.FTZ R223, R222, R223 ;  /* 0x000000dfdedf7221 */ /* 0x000fca0000010000 */
[----:B------:R-:W-:-:S07]  /*2f80*/  MOV R228, R223 ;  /* 0x000000df00e47202 */ /* 0x000fce0000000f00 */
[----:B------:R-:W-:Y:S05]  /*2f90*/  WARPSYNC.COLLECTIVE R225, `(.L_x_72) ;  /* 0x00000000e1087348 */ /* 0x000fea0003c00000 */
[----:B------:R0:W1:Y:S02]  /*2fa0*/  SHFL.BFLY P2, R226, R228, R227, R230 ;  /* 0x0c0000e3e4e27389 */ /* 0x00006400000400e6 */
[----:B01----:R-:W-:Y:S01]  /*2fb0*/  ENDCOLLECTIVE ;  /* 0x000000000000791b */ /* 0x003fe20003800000 */
.L_x_72:
        /* <DEDUP_REMOVED lines=136> */
.L_x_73:
[----:B------:R-:W-:Y:S01]  /*3840*/  HFMA2.MMA R227, -RZ, RZ, 0, 1.1920928955078125e-07 ;  /* 0x00000002ffe37435 */ /* 0x000fe200000001ff */
[----:B------:R-:W-:-:S05]  /*3850*/  MOV R219, R226 ;  /* 0x000000e200db7202 */ /* 0x000fca0000000f00 */
[----:B------:R-:W-:-:S05]  /*3860*/  FADD.FTZ R219, R10, R219 ;  /* 0x000000db0adb7221 */ /* 0x000fca0000010000 */
[----:B------:R-:W-:-:S07]  /*3870*/  MOV R228, R219 ;  /* 0x000000db00e47202 */ /* 0x000fce0000000f00 */
[----:B------:R-:W-:Y:S05]  /*3880*/  WARPSYNC.COLLECTIVE R225, `(.L_x_74) ;  /* 0x00000000e1087348 */ /* 0x000fea0003c00000 */
[----:B------:R0:W1:Y:S02]  /*3890*/  SHFL.BFLY P2, R226, R228, R227, R230 ;  /* 0x0c0000e3e4e27389 */ /* 0x00006400000400e6 */
[----:B01----:R-:W-:Y:S01]  /*38a0*/  ENDCOLLECTIVE ;  /* 0x000000000000791b */ /* 0x003fe20003800000 */
.L_x_74:
[----:B------:R-:W-:Y:S01]  /*38b0*/  HFMA2.MMA R227, -RZ, RZ, 0, 2.384185791015625e-07 ;  /* 0x00000004ffe37435 */ /* 0x000fe200000001ff */
[----:B------:R-:W-:-:S05]  /*38c0*/  MOV R222, R226 ;  /* 0x000000e200de7202 */ /* 0x000fca0000000f00 */
[----:B------:R-:W-:-:S05]  /*38d0*/  FADD.FTZ R222, R219, R222 ;  /* 0x000000dedbde7221 */ /* 0x000fca0000010000 */
[----:B------:R-:W-:-:S07]  /*38e0*/  MOV R228, R222 ;  /* 0x000000de00e47202 */ /* 0x000fce0000000f00 */
[----:B------:R-:W-:Y:S05]  /*38f0*/  WARPSYNC.COLLECTIVE R225, `(.L_x_75) ;  /* 0x00000000e1087348 */ /* 0x000fea0003c00000 */
[----:B------:R0:W1:Y:S02]  /*3900*/  SHFL.BFLY P2, R226, R228, R227, R230 ;  /* 0x0c0000e3e4e27389 */ /* 0x00006400000400e6 */
[----:B01----:R-:W-:Y:S01]  /*3910*/  ENDCOLLECTIVE ;  /* 0x000000000000791b */ /* 0x003fe20003800000 */
.L_x_75:
[----:B------:R-:W-:Y:S01]  /*3920*/  HFMA2.MMA R227, -RZ, RZ, 0, 4.76837158203125e-07 ;  /* 0x00000008ffe37435 */ /* 0x000fe200000001ff */
[----:B------:R-:W-:-:S05]  /*3930*/  MOV R221, R226 ;  /* 0x000000e200dd7202 */ /* 0x000fca0000000f00 */
[----:B------:R-:W-:-:S05]  /*3940*/  FADD.FTZ R221, R222, R221 ;  /* 0x000000dddedd7221 */ /* 0x000fca0000010000 */
[----:B------:R-:W-:-:S07]  /*3950*/  MOV R228, R221 ;  /* 0x000000dd00e47202 */ /* 0x000fce0000000f00 */
[----:B------:R-:W-:Y:S05]  /*3960*/  WARPSYNC.COLLECTIVE R225, `(.L_x_76) ;  /* 0x00000000e1087348 */ /* 0x000fea0003c00000 */
[----:B------:R0:W1:Y:S02]  /*3970*/  SHFL.BFLY P2, R226, R228, R227, R230 ;  /* 0x0c0000e3e4e27389 */ /* 0x00006400000400e6 */
[----:B01----:R-:W-:Y:S01]  /*3980*/  ENDCOLLECTIVE ;  /* 0x000000000000791b */ /* 0x003fe20003800000 */
.L_x_76:
[----:B------:R-:W-:Y:S01]  /*3990*/  HFMA2.MMA R227, -RZ, RZ, 0, 9.5367431640625e-07 ;  /* 0x00000010ffe37435 */ /* 0x000fe200000001ff */
[----:B------:R-:W-:-:S05]  /*39a0*/  MOV R224, R226 ;  /* 0x000000e200e07202 */ /* 0x000fca0000000f00 */
[----:B------:R-:W-:-:S05]  /*39b0*/  FADD.FTZ R224, R221, R224 ;  /* 0x000000e0dde07221 */ /* 0x000fca0000010000 */
[----:B------:R-:W-:-:S07]  /*39c0*/  MOV R228, R224 ;  /* 0x000000e000e47202 */ /* 0x000fce0000000f00 */
[----:B------:R-:W-:Y:S05]  /*39d0*/  WARPSYNC.COLLECTIVE R225, `(.L_x_77) ;  /* 0x00000000e1087348 */ /* 0x000fea0003c00000 */
[----:B------:R0:W1:Y:S02]  /*39e0*/  SHFL.BFLY P2, R226, R228, R227, R230 ;  /* 0x0c0000e3e4e27389 */ /* 0x00006400000400e6 */
[----:B01----:R-:W-:Y:S01]  /*39f0*/  ENDCOLLECTIVE ;  /* 0x000000000000791b */ /* 0x003fe20003800000 */
.L_x_77:
[----:B------:R-:W-:Y:S01]  /*3a00*/  MOV R223, R226 ;  /* 0x000000e200df7202 */ /* 0x000fe20000000f00 */
[----:B------:R-:W-:Y:S06]  /*3a10*/  BRA `(.L_x_78) ;  /* 0xffffffd800907947 */ /* 0x000fec000383ffff */
.L_x_79:
        /* <DEDUP_REMOVED lines=14> */
.L_x_1991:


//--------------------- .text._ZN10layer_norm13ln_fwd_kernelINS_13Kernel_traitsI13__nv_bfloat16fS2_fjLj49152ELj4ELj1ELj4ELj16ENS_18Kernel_traits_baseILj49152ES2_fS2_fjLj128EEEEEEEvNS_9FwdParamsE --------------------------
	.section	.text._ZN10layer_norm13ln_fwd_kernelINS_13Kernel_traitsI13__nv_bfloat16fS2_fjLj49152ELj4ELj1ELj4ELj16ENS_18Kernel_traits_baseILj49152ES2_fS2_fjLj128EEEEEEEvNS_9FwdParamsE,"ax",@progbits
	.align	128
        .global         _ZN10layer_norm13ln_fwd_kernelINS_13Kernel_traitsI13__nv_bfloat16fS2_fjLj49152ELj4ELj1ELj4ELj16ENS_18Kernel_traits_baseILj49152ES2_fS2_fjLj128EEEEEEEvNS_9FwdParamsE
        .type           _ZN10layer_norm13ln_fwd_kernelINS_13Kernel_traitsI13__nv_bfloat16fS2_fjLj49152ELj4ELj1ELj4ELj16ENS_18Kernel_traits_baseILj49152ES2_fS2_fjLj128EEEEEEEvNS_9FwdParamsE,@function
        .size           _ZN10layer_norm13ln_fwd_kernelINS_13Kernel_traitsI13__nv_bfloat16fS2_fjLj49152ELj4ELj1ELj4ELj16ENS_18Kernel_traits_baseILj49152ES2_fS2_fjLj128EEEEEEEvNS_9FwdParamsE,(.L_x_1992 - _ZN10layer_norm13ln_fwd_kernelINS_13Kernel_traitsI13__nv_bfloat16fS2_fjLj49152ELj4ELj1ELj4ELj16ENS_18Kernel_traits_baseILj49152ES2_fS2_fjLj128EEEEEEEvNS_9FwdParamsE)
        .other          _ZN10layer_norm13ln_fwd_kernelINS_13Kernel_traitsI13__nv_bfloat16fS2_fjLj49152ELj4ELj1ELj4ELj16ENS_18Kernel_traits_baseILj49152ES2_fS2_fjLj128EEEEEEEvNS_9FwdParamsE,@"STO_CUDA_ENTRY STV_DEFAULT"
_ZN10layer_norm13ln_fwd_kernelINS_13Kernel_traitsI13__nv_bfloat16fS2_fjLj49152ELj4ELj1ELj4ELj16ENS_18Kernel_traits_baseILj49152ES2_fS2_fjLj128EEEEEEEvNS_9FwdParamsE:
.text._ZN10layer_norm13ln_fwd_kernelINS_13Kernel_traitsI13__nv_bfloat16fS2_fjLj49152ELj4ELj1ELj4ELj16ENS_18Kernel_traits_baseILj49152ES2_fS2_fjLj128EEEEEEEvNS_9FwdParamsE:
        /* <DEDUP_REMOVED lines=67> */
[----:B0-----:R-:W-:Y:S01]  /*0430*/  HFMA2.MMA R4, -RZ, RZ, 0, 0 ;  /* 0x00000000ff047435 */ /* 0x001fe200000001ff */
[----:B------:R-:W-:-:S10]  /*0440*/  MOV R5, R8 ;  /* 0x0000000800057202 */ /* 0x000fd40000000f00 */
.L_x_83:
[----:B0-----:R-:W0:Y:S01]  /*0450*/  S2R R225, SR_CTAID.X ;  /* 0x0000000000e17919 */ /* 0x001e220000002500 */
[----:B------:R-:W1:Y:S01]  /*0460*/  LDC.64 R144, c[0x0][0x220] ;  /* 0x00008800ff907b82 */ /* 0x000e620000000a00 */
[----:B------:R-:W-:Y:S01]  /*0470*/  LOP3.LUT R226, R0, 0x1f, RZ, 0xc0, !PT ;  /* 0x0000001f00e27812 */ /* 0x000fe200078ec0ff */
[----:B------:R-:W-:Y:S01]  /*0480*/  IMAD R6, R5, 0x3000, RZ ;  /* 0x0000300005067824 */ /* 0x000fe200078e02ff */
[----:B0-----:R-:W-:-:S04]  /*0490*/  SHF.L.U32 R7, R225, 0x7, RZ ;  /* 0x00000007e1077819 */ /* 0x001fc800000006ff */
[----:B------:R-:W-:-:S04]  /*04a0*/  LOP3.LUT R7, R7, 0x180, R226, 0xe2, !PT ;  /* 0x0000018007077812 */ /* 0x000fc800078ee2e2 */
[----:B------:R-:W-:-:S04]  /*04b0*/  LOP3.LUT R7, R7, 0x60, R0, 0xf8, !PT ;  /* 0x0000006007077812 */ /* 0x000fc800078ef800 */
[----:B------:R-:W-:-:S05]  /*04c0*/  LOP3.LUT R25, R6, R7, RZ, 0xfc, !PT ;  /* 0x0000000706197212 */ /* 0x000fca00078efcff */
[C---:B-1----:R-:W-:Y:S01]  /*04d0*/  IMAD.WIDE.U32 R52, R25.reuse, 0x10, R144 ;  /* 0x0000001019347825 */ /* 0x042fe200078e0090 */
        /* <DEDUP_REMOVED lines=61> */
[----:B------:R-:W-:Y:S01]  /*08b0*/  IADD3 R224, R25, 0x2e00, RZ ;  /* 0x00002e0019e07810 */ /* 0x000fe20007ffe0ff */
[----:B--2---:R-:W-:-:S04]  /*08c0*/  FADD.FTZ R8, RZ, R52 ;  /* 0x00000034ff087221 */ /* 0x004fc80000010000 */
[----:B------:R-:W-:-:S04]  /*08d0*/  FADD.FTZ R7, R53, R8 ;  /* 0x0000000835077221 */ /* 0x000fc80000010000 */
[----:B------:R-:W-:-:S04]  /*08e0*/  FADD.FTZ R8, R54, R7 ;  /* 0x0000000736087221 */ /* 0x000fc80000010000 */
[----:B------:R-:W-:-:S04]  /*08f0*/  FADD.FTZ R7, R55, R8 ;  /* 0x0000000837077221 */ /* 0x000fc80000010000 */
[----:B---3--:R-:W-:-:S04]  /*0900*/  FADD.FTZ R8, R56, R7 ;  /* 0x0000000738087221 */ /* 0x008fc80000010000 */
[----:B------:R-:W-:Y:S01]  /*0910*/  FADD.FTZ R7, R57, R8 ;  /* 0x0000000839077221 */ /* 0x000fe20000010000 */
[----:B------:R-:W-:-:S03]  /*0920*/  IADD3 R8, R25, 0x2a00, RZ ;  /* 0x00002a0019087810 */ /* 0x000fc60007ffe0ff */
[----:B------:R-:W-:-:S04]  /*0930*/  FADD.FTZ R136, R58, R7 ;  /* 0x000000073a887221 */ /* 0x000fc80000010000 */
[----:B------:R-:W-:Y:S01]  /*0940*/  FADD.FTZ R7, R59, R136 ;  /* 0x000000883b077221 */ /* 0x000fe20000010000 */
[----:B------:R-:W-:-:S04]  /*0950*/  IMAD.WIDE.U32 R136, R8, 0x10, R144 ;  /* 0x0000001008887825 */ /* 0x000fc800078e0090 */
[----:B----4-:R-:W-:Y:S02]  /*0960*/  FADD.FTZ R140, R60, R7 ;  /* 0x000000073c8c7221 */ /* 0x010fe40000010000 */
[----:B------:R-:W2:Y:S02]  /*0970*/  LDG.E.128 R136, desc[UR6][R136.64] ;  /* 0x0000000688887981 */ /* 0x000ea4000c1e1d00 */
[----:B------:R-:W-:-:S04]  /*0980*/  FADD.FTZ R7, R61, R140 ;  /* 0x0000008c3d077221 */ /* 0x000fc80000010000 */
[----:B------:R-:W-:Y:S01]  /*0990*/  FADD.FTZ R140, R62, R7 ;  /* 0x000000073e8c7221 */ /* 0x000fe20000010000 */
[----:B------:R-:W-:-:S03]  /*09a0*/  IADD3 R7, R25, 0x2c00, RZ ;  /* 0x00002c0019077810 */ /* 0x000fc60007ffe0ff */
[----:B------:R-:W-:Y:S02]  /*09b0*/  FADD.FTZ R143, R63, R140 ;  /* 0x0000008c3f8f7221 */ /* 0x000fe40000010000 */
[----:B------:R-:W-:-:S04]  /*09c0*/  IMAD.WIDE.U32 R140, R7, 0x10, R144 ;  /* 0x00000010078c7825 */ /* 0x000fc800078e0090 */
[----:B------:R-:W-:Y:S02]  /*09d0*/  FADD.FTZ R146, R64, R143 ;  /* 0x0000008f40927221 */ /* 0x000fe40000010000 */
[----:B------:R-:W3:Y:S02]  /*09e0*/  LDG.E.128 R140, desc[UR6][R140.64] ;  /* 0x000000068c8c7981 */ /* 0x000ee4000c1e1d00 */
[----:B------:R-:W-:-:S04]  /*09f0*/  FADD.FTZ R147, R65, R146 ;  /* 0x0000009241937221 */ /* 0x000fc80000010000 */
[----:B------:R-:W-:Y:S01]  /*0a00*/  FADD.FTZ R146, R66, R147 ;  /* 0x0000009342927221 */ /* 0x000fe20000010000 */
[----:B------:R-:W-:-:S04]  /*0a10*/  IMAD.WIDE.U32 R144, R224, 0x10, R144 ;  /* 0x00000010e0907825 */ /* 0x000fc800078e0090 */
[----:B------:R-:W-:-:S04]  /*0a20*/  FADD.FTZ R147, R67, R146 ;  /* 0x0000009243937221 */ /* 0x000fc80000010000 */
[----:B------:R-:W-:Y:S02]  /*0a30*/  FADD.FTZ R222, R68, R147 ;  /* 0x0000009344de7221 */ /* 0x000fe40000010000 */
[----:B------:R-:W4:Y:S02]  /*0a40*/  LDG.E.128 R144, desc[UR6][R144.64] ;  /* 0x0000000690907981 */ /* 0x000f24000c1e1d00 */
        /* <DEDUP_REMOVED lines=67> */
[----:B--2---:R-:W-:-:S04]  /*0e80*/  FADD.FTZ R222, R136, R221 ;  /* 0x000000dd88de7221 */ /* 0x004fc80000010000 */
[----:B------:R-:W-:-:S04]  /*0e90*/  FADD.FTZ R221, R137, R222 ;  /* 0x000000de89dd7221 */ /* 0x000fc80000010000 */
[----:B------:R-:W-:-:S04]  /*0ea0*/  FADD.FTZ R222, R138, R221 ;  /* 0x000000dd8ade7221 */ /* 0x000fc80000010000 */
[----:B------:R-:W-:-:S04]  /*0eb0*/  FADD.FTZ R221, R139, R222 ;  /* 0x000000de8bdd7221 */ /* 0x000fc80000010000 */
[----:B---3--:R-:W-:-:S04]  /*0ec0*/  FADD.FTZ R222, R140, R221 ;  /* 0x000000dd8cde7221 */ /* 0x008fc80000010000 */
[----:B------:R-:W-:-:S04]  /*0ed0*/  FADD.FTZ R221, R141, R222 ;  /* 0x000000de8ddd7221 */ /* 0x000fc80000010000 */
[----:B------:R-:W-:Y:S01]  /*0ee0*/  FADD.FTZ R222, R142, R221 ;  /* 0x000000dd8ede7221 */ /* 0x000fe20000010000 */
[----:B------:R-:W-:-:S03]  /*0ef0*/  LOP3.LUT P0, RZ, R220, 0xff, RZ, 0xc0, !PT ;  /* 0x000000ffdcff7812 */ /* 0x000fc6000780c0ff */
[----:B------:R-:W-:-:S04]  /*0f00*/  FADD.FTZ R221, R143, R222 ;  /* 0x000000de8fdd7221 */ /* 0x000fc80000010000 */
[----:B----4-:R-:W-:Y:S01]  /*0f10*/  FADD.FTZ R220, R144, R221 ;  /* 0x000000dd90dc7221 */ /* 0x010fe20000010000 */
[----:B------:R-:W-:-:S03]  /*0f20*/  SHF.R.U32.HI R228, RZ, 0x5, R0 ;  /* 0x00000005ffe47819 */ /* 0x000fc60000011600 */
[----:B------:R-:W-:Y:S01]  /*0f30*/  FADD.FTZ R221, R145, R220 ;  /* 0x000000dc91dd7221 */ /* 0x000fe20000010000 */
[----:B------:R-:W-:Y:S01]  /*0f40*/  UMOV UR4, 0xffffffff ;  /* 0xffffffff00047882 */ /* 0x000fe20000000000 */
[----:B------:R-:W-:Y:S02]  /*0f50*/  LOP3.LUT R223, R228, 0x7fffffc, RZ, 0xc0, !PT ;  /* 0x07fffffce4df7812 */ /* 0x000fe400078ec0ff */
[----:B------:R-:W-:Y:S01]  /*0f60*/  FADD.FTZ R220, R146, R221 ;  /* 0x000000dd92dc7221 */ /* 0x000fe20000010000 */
[----:B------:R-:W-:Y:S02]  /*0f70*/  ISETP.NE.AND P1, PT, R226, RZ, PT ;  /* 0x000000ffe200720c */ /* 0x000fe40003f25270 */
[----:B------:R-:W-:Y:S01]  /*0f80*/  @!P0 IADD3 R223, R223, 0x4, RZ ;  /* 0x00000004dfdf8810 */ /* 0x000fe20007ffe0ff */
[----:B------:R-:W-:Y:S01]  /*0f90*/  FADD.FTZ R221, R147, R220 ;  /* 0x000000dc93dd7221 */ /* 0x000fe20000010000 */
[----:B------:R-:W-:Y:S09]  /*0fa0*/  BRA.DIV UR4, `(.L_x_80) ;  /* 0x0000004204e47947 */ /* 0x000ff2000b800000 */
        /* <DEDUP_REMOVED lines=10> */
[----:B------:R-:W-:-:S04]  /*1050*/  FMUL.FTZ R220, R220, 0.00032552084303461015224 ;  /* 0x39aaaaabdcdc7820 */ /* 0x000fc80000410000 */
[--C-:B------:R-:W-:Y:S01]  /*1060*/  FADD.FTZ R221, R52, -R220.reuse ;  /* 0x800000dc34dd7221 */ /* 0x100fe20000010000 */
[--C-:B------:R-:W-:Y:S01]  /*1070*/  FADD.FTZ R232, R53, -R220.reuse ;  /* 0x800000dc35e87221 */ /* 0x100fe20000010000 */
[--C-:B------:R-:W-:Y:S01]  /*1080*/  FADD.FTZ R222, R54, -R220.reuse ;  /* 0x800000dc36de7221 */ /* 0x100fe20000010000 */
[----:B------:R-:W-:Y:S01]  /*1090*/  FADD.FTZ R230, R57, -R220 ;  /* 0x800000dc39e67221 */ /* 0x000fe20000010000 */
[----:B------:R-:W-:-:S04]  /*10a0*/  FFMA.FTZ R221, R221, R221, RZ ;  /* 0x000000dddddd7223 */ /* 0x000fc800000100ff */
[----:B------:R-:W-:Y:S01]  /*10b0*/  FFMA.FTZ R221, R232, R232, R221 ;  /* 0x000000e8e8dd7223 */ /* 0x000fe200000100dd */
[----:B------:R-:W-:-:S03]  /*10c0*/  FADD.FTZ R232, R55, -R220 ;  /* 0x800000dc37e87221 */ /* 0x000fc60000010000 */
        /* <DEDUP_REMOVED lines=194> */
.L_x_94:
        /* <DEDUP_REMOVED lines=15> */
[----:B------:R-:W-:Y:S01]  /*1de0*/  BAR.SYNC.DEFER_BLOCKING 0x0 ;  /* 0x0000000000007b1d */ /* 0x000fe20000010000 */
[----:B------:R-:W-:Y:S02]  /*1df0*/  LOP3.LUT P2, RZ, R222, 0x1f, R0, 0xf8, !PT ;  /* 0x0000001fdeff7812 */ /* 0x000fe4000784f800 */
[----:B-1----:R-:W-:Y:S02]  /*1e00*/  @!P1 LEA R230, R221, R220, 0x18 ;  /* 0x000000dcdde69211 */ /* 0x002fe400078ec0ff */
[----:B------:R-:W-:-:S02]  /*1e10*/  CS2R R220, SRZ ;  /* 0x0000000000dc7805 */ /* 0x000fc4000001ff00 */
[----:B------:R-:W-:Y:S02]  /*1e20*/  @!P1 LEA R227, R223, R230, 0x3 ;  /* 0x000000e6dfe39211 */ /* 0x000fe400078e18ff */
[----:B------:R-:W-:Y:S02]  /*1e30*/  MOV R223, RZ ;  /* 0x000000ff00df7202 */ /* 0x000fe40000000f00 */
[----:B------:R-:W-:Y:S01]  /*1e40*/  @!P1 MOV R223, 0x45400000 ;  /* 0x4540000000df9802 */ /* 0x000fe20000000f00 */
[----:B------:R-:W-:Y:S04]  /*1e50*/  @!P1 LDS.64 R220, [R227] ;  /* 0x00000000e3dc9984 */ /* 0x000fe80000000a00 */
[----:B------:R-:W1:Y:S02]  /*1e60*/  SHFL.DOWN PT, R230, R223, 0x2, 0x1f ;  /* 0x08401f00dfe67f89 */ /* 0x000e6400000e0000 */
[----:B-1----:R-:W-:-:S04]  /*1e70*/  FADD.FTZ R231, R230, R223 ;  /* 0x000000dfe6e77221 */ /* 0x002fc80000010000 */
[----:B------:R-:W1:Y:S01]  /*1e80*/  MUFU.RCP R233, R231 ;  /* 0x000000e700e97308 */ /* 0x000e620000001000 */
[----:B0-----:R-:W0:Y:S04]  /*1e90*/  SHFL.DOWN PT, R229, R220, 0x2, 0x1f ;  /* 0x08401f00dce57f89 */ /* 0x001e2800000e0000 */
[----:B------:R-:W2:Y:S01]  /*1ea0*/  SHFL.DOWN PT, R232, R221, 0x2, 0x1f ;  /* 0x08401f00dde87f89 */ /* 0x000ea200000e0000 */
[----:B0-----:R-:W-:Y:S01]  /*1eb0*/  FADD.FTZ R234, -R229, R220 ;  /* 0x000000dce5ea7221 */ /* 0x001fe20000010100 */
[----:B------:R-:W-:-:S03]  /*1ec0*/  FMUL.FTZ R236, R230, R229 ;  /* 0x000000e5e6ec7220 */ /* 0x000fc60000410000 */
[----:B------:R-:W-:Y:S01]  /*1ed0*/  FMUL.FTZ R234, R234, R234 ;  /* 0x000000eaeaea7220 */ /* 0x000fe20000410000 */
[----:B------:R-:W-:Y:S01]  /*1ee0*/  FFMA.FTZ R236, R223, R220, R236 ;  /* 0x000000dcdfec7223 */ /* 0x000fe200000100ec */
[----:B--2---:R-:W-:Y:S02]  /*1ef0*/  FADD.FTZ R232, R232, R221 ;  /* 0x000000dde8e87221 */ /* 0x004fe40000010000 */
[----:B------:R-:W-:Y:S01]  /*1f00*/  FMUL.FTZ R227, R234, R223 ;  /* 0x000000dfeae37220 */ /* 0x000fe20000410000 */
[C---:B-1----:R-:W-:Y:S01]  /*1f10*/  FMUL.FTZ R236, R233.reuse, R236 ;  /* 0x000000ece9ec7220 */ /* 0x042fe20000410000 */
[----:B------:R-:W0:Y:S02]  /*1f20*/  SHFL.DOWN PT, R234, R231, 0x1, 0x1f ;  /* 0x08201f00e7ea7f89 */ /* 0x000e2400000e0000 */
[----:B------:R-:W-:Y:S02]  /*1f30*/  FMUL.FTZ R227, R230, R227 ;  /* 0x000000e3e6e37220 */ /* 0x000fe40000410000 */
[----:B------:R-:W1:Y:S02]  /*1f40*/  SHFL.DOWN PT, R221, R236, 0x1, 0x1f ;  /* 0x08201f00ecdd7f89 */ /* 0x000e6400000e0000 */
[----:B------:R-:W-:Y:S01]  /*1f50*/  FFMA.FTZ R227, R233, R227, R232 ;  /* 0x000000e3e9e37223 */ /* 0x000fe200000100e8 */
[----:B------:R-:W-:-:S04]  /*1f60*/  LEA.HI R232, R0, R3, RZ, 0x19 ;  /* 0x0000000300e87211 */ /* 0x000fc800078fc8ff */
[----:B------:R-:W2:Y:S01]  /*1f70*/  SHFL.DOWN PT, R220, R227, 0x1, 0x1f ;  /* 0x08201f00e3dc7f89 */ /* 0x000ea200000e0000 */
[----:B0-----:R-:W-:Y:S01]  /*1f80*/  FADD.FTZ R223, R231, R234 ;  /* 0x000000eae7df7221 */ /* 0x001fe20000010000 */
[----:B-1----:R-:W-:Y:S01]  /*1f90*/  FADD.FTZ R222, R236, -R221 ;  /* 0x800000ddecde7221 */ /* 0x002fe20000010000 */
[----:B------:R-:W-:-:S04]  /*1fa0*/  FMUL.FTZ R230, R234, R221 ;  /* 0x000000ddeae67220 */ /* 0x000fc80000410000 */
[----:B------:R-:W0:Y:S01]  /*1fb0*/  MUFU.RCP R223, R223 ;  /* 0x000000df00df7308 */ /* 0x000e220000001000 */
[----:B------:R-:W-:Y:S01]  /*1fc0*/  FMUL.FTZ R222, R222, R222 ;  /* 0x000000dedede7220 */ /* 0x000fe20000410000 */
[----:B------:R-:W-:-:S03]  /*1fd0*/  FFMA.FTZ R230, R231, R236, R230 ;  /* 0x000000ece7e67223 */ /* 0x000fc600000100e6 */
[----:B------:R-:W-:Y:S01]  /*1fe0*/  FMUL.FTZ R231, R231, R222 ;  /* 0x000000dee7e77220 */ /* 0x000fe20000410000 */
[----:B--2---:R-:W-:Y:S01]  /*1ff0*/  FADD.FTZ R222, R227, R220 ;  /* 0x000000dce3de7221 */ /* 0x004fe20000010000 */
[----:B------:R-:W-:Y:S01]  /*2000*/  LOP3.LUT R227, R4, 0x1, RZ, 0xc0, !PT ;  /* 0x0000000104e37812 */ /* 0x000fe200078ec0ff */
[----:B------:R-:W1:Y:S01]  /*2010*/  @!P2 LDC.64 R220, c[0x0][0x250] ;  /* 0x00009400ffdcab82 */ /* 0x000e620000000a00 */
[----:B------:R-:W-:Y:S02]  /*2020*/  FMUL.FTZ R231, R234, R231 ;  /* 0x000000e7eae77220 */ /* 0x000fe40000410000 */
[----:B------:R-:W-:-:S04]  /*2030*/  IADD3 R229, -R227, RZ, RZ ;  /* 0x000000ffe3e57210 */ /* 0x000fc80007ffe1ff */
[----:B------:R-:W-:Y:S01]  /*2040*/  LOP3.LUT R227, R229, UR4, RZ, 0xc0, !PT ;  /* 0x00000004e5e37c12 */ /* 0x000fe2000f8ec0ff */
[C---:B0-----:R-:W-:Y:S01]  /*2050*/  FMUL.FTZ R230, R223.reuse, R230 ;  /* 0x000000e6dfe67220 */ /* 0x041fe20000410000 */
[----:B------:R-:W-:Y:S02]  /*2060*/  FFMA.FTZ R223, R223, R231, R222 ;  /* 0x000000e7dfdf7223 */ /* 0x000fe400000100de */
[----:B------:R-:W-:Y:S02]  /*2070*/  LEA R231, P3, R232, R227, 0x2 ;  /* 0x000000e3e8e77211 */ /* 0x000fe400078610ff */
[----:B------:R-:W-:Y:S02]  /*2080*/  SHFL.IDX PT, R222, R230, RZ, 0x1f ;  /* 0x00001fffe6de7589 */ /* 0x000fe400000e0000 */
[----:B------:R-:W-:Y:S02]  /*2090*/  @!P2 IADD3 R227, P4, R2, R231, RZ ;  /* 0x000000e702e3a210 */ /* 0x000fe40007f9e0ff */
[----:B------:R-:W0:Y:S01]  /*20a0*/  SHFL.IDX PT, R223, R223, RZ, 0x1f ;  /* 0x00001fffdfdf7589 */ /* 0x000e2200000e0000 */
[----:B------:R-:W-:-:S04]  /*20b0*/  IADD3.X R233, RZ, RZ, RZ, P3, !PT ;  /* 0x000000ffffe97210 */ /* 0x000fc80001ffe4ff */
[----:B------:R-:W-:Y:S02]  /*20c0*/  @!P2 IADD3.X R232, RZ, R233, RZ, P4, !PT ;  /* 0x000000e9ffe8a210 */ /* 0x000fe400027fe4ff */
[----:B-1----:R-:W-:-:S04]  /*20d0*/  @!P2 LEA R220, P3, R227, R220, 0x3 ;  /* 0x000000dce3dca211 */ /* 0x002fc800078618ff */
[----:B------:R-:W-:-:S05]  /*20e0*/  @!P2 LEA.HI.X R221, R227, R221, R232, 0x3, P3 ;  /* 0x000000dde3dda211 */ /* 0x000fca00018f1ce8 */
[----:B0-----:R0:W-:Y:S01]  /*20f0*/  @!P2 STG.E.64 desc[UR6][R220.64], R222 ;  /* 0x000000dedc00a986 */ /* 0x0011e2000c101b06 */
        /* <DEDUP_REMOVED lines=17> */
.L_x_82:
[----:B------:R-:W2:Y:S04]  /*2210*/  LDG.E.STRONG.GPU R222, desc[UR6][R220.64] ;  /* 0x00000006dcde7981 */ /* 0x000ea8000c1ef900 */
[----:B--2---:R-:W-:Y:S01]  /*2220*/  CCTL.IVALL ;  /* 0x00000000ff00798f */ /* 0x004fe20002000000 */
[----:B------:R-:W-:Y:S05]  /*2230*/  YIELD ;  /* 0x0000000000007946 */ /* 0x000fea0003800000 */
[----:B------:R-:W-:-:S13]  /*2240*/  ISETP.NE.AND P2, PT, R222, R227, PT ;  /* 0x000000e3de00720c */ /* 0x000fda0003f45270 */
[----:B------:R-:W-:Y:S05]  /*2250*/  @P2 BRA `(.L_x_82) ;  /* 0xfffffffc00ec2947 */ /* 0x000fea000383ffff */
.L_x_81:
[----:B0-----:R-:W0:Y:S01]  /*2260*/  @!P1 LDC.64 R220, c[0x0][0x250] ;  /* 0x00009400ffdc9b82 */ /* 0x001e220000000a00 */
[----:B------:R-:W-:Y:S07]  /*2270*/  WARPSYNC.ALL ;  /* 0x0000000000007948 */ /* 0x000fee0003800000 */
[----:B------:R-:W-:Y:S01]  /*2280*/  BAR.SYNC.DEFER_BLOCKING 0x0 ;  /* 0x0000000000007b1d */ /* 0x000fe20000010000 */
[----:B------:R-:W-:Y:S02]  /*2290*/  @!P1 IADD3 R226, P2, R226, R231, RZ ;  /* 0x000000e7e2e29210 */ /* 0x000fe40007f5e0ff */
[----:B------:R-:W-:-:S02]  /*22a0*/  CS2R R222, SRZ ;  /* 0x0000000000de7805 */ /* 0x000fc4000001ff00 */
[----:B------:R-:W-:Y:S01]  /*22b0*/  @!P1 IADD3.X R227, RZ, R233, RZ, P2, !PT ;  /* 0x000000e9ffe39210 */ /* 0x000fe200017fe4ff */
[----:B------:R-:W-:Y:S01]  /*22c0*/  ULDC UR4, c[0x0][0x214] ;  /* 0x0000850000047ab9 */ /* 0x000fe20000000800 */
        /* <DEDUP_REMOVED lines=13> */
[----:B------:R-:W1:Y:S02]  /*23a0*/  SHFL.DOWN PT, R226, R231, 0x1, 0x1f ;  /* 0x08201f00e7e27f89 */ /* 0x000e6400000e0000 */
[----:B-1----:R-:W-:-:S06]  /*23b0*/  FADD.FTZ R235, R231, R226 ;  /* 0x000000e2e7eb7221 */ /* 0x002fcc0000010000 */
[----:B------:R-:W1:Y:S01]  /*23c0*/  MUFU.RCP R235, R235 ;  /* 0x000000eb00eb7308 */ /* 0x000e620000001000 */
[----:B--2---:R-:W2:Y:S04]  /*23d0*/  SHFL.DOWN PT, R229, R222, 0x2, 0x1f ;  /* 0x08401f00dee57f89 */ /* 0x004ea800000e0000 */
[----:B------:R-:W3:Y:S01]  /*23e0*/  SHFL.DOWN PT, R220, R223, 0x2, 0x1f ;  /* 0x08401f00dfdc7f89 */ /* 0x000ee200000e0000 */
[----:B--2---:R-:W-:Y:S01]  /*23f0*/  FMUL.FTZ R234, R230, R229 ;  /* 0x000000e5e6ea7220 */ /* 0x004fe20000410000 */
[----:B------:R-:W-:-:S03]  /*2400*/  FADD.FTZ R229, -R229, R222 ;  /* 0x000000dee5e57221 */ /* 0x000fc60000010100 */
[----:B------:R-:W-:Y:S01]  /*2410*/  FFMA.FTZ R233, R227, R222, R234 ;  /* 0x000000dee3e97223 */ /* 0x000fe200000100ea */
[----:B------:R-:W-:Y:S01]  /*2420*/  FMUL.FTZ R222, R229, R229 ;  /* 0x000000e5e5de7220 */ /* 0x000fe20000410000 */
[----:B---3--:R-:W-:Y:S01]  /*2430*/  FADD.FTZ R221, R220, R223 ;  /* 0x000000dfdcdd7221 */ /* 0x008fe20000010000 */
[----:B------:R-:W-:Y:S01]  /*2440*/  SHF.R.U64 R229, R178, 0x10, R179 ;  /* 0x00000010b2e57819 */ /* 0x000fe200000012b3 */
[----:B0-----:R-:W-:Y:S01]  /*2450*/  FMUL.FTZ R234, R232, R233 ;  /* 0x000000e9e8ea7220 */ /* 0x001fe20000410000 */
[----:B------:R-:W-:Y:S01]  /*2460*/  FMUL.FTZ R227, R222, R227 ;  /* 0x000000e3dee37220 */ /* 0x000fe20000410000 */
[----:B------:R-:W0:Y:S03]  /*2470*/  LDC R223, c[0x0][0x260] ;  /* 0x00009800ffdf7b82 */ /* 0x000e260000000800 */
[----:B------:R-:W2:Y:S01]  /*2480*/  SHFL.DOWN PT, R233, R234, 0x1, 0x1f ;  /* 0x08201f00eae97f89 */ /* 0x000ea200000e0000 */
[----:B------:R-:W-:-:S04]  /*2490*/  FMUL.FTZ R227, R230, R227 ;  /* 0x000000e3e6e37220 */ /* 0x000fc80000410000 */
[----:B------:R-:W-:Y:S01]  /*24a0*/  FFMA.FTZ R227, R232, R227, R221 ;  /* 0x000000e3e8e37223 */ /* 0x000fe200000100dd */
[----:B--2---:R-:W-:Y:S01]  /*24b0*/  FMUL.FTZ R220, R226, R233 ;  /* 0x000000e9e2dc7220 */ /* 0x004fe20000410000 */
[----:B------:R-:W-:-:S03]  /*24c0*/  FADD.FTZ R233, R234, -R233 ;  /* 0x800000e9eae97221 */ /* 0x000fc60000010000 */
[----:B------:R-:W-:Y:S02]  /*24d0*/  FFMA.FTZ R222, R231, R234, R220 ;  /* 0x000000eae7de7223 */ /* 0x000fe400000100dc */
[----:B------:R-:W2:Y:S02]  /*24e0*/  SHFL.DOWN PT, R220, R227, 0x1, 0x1f ;  /* 0x08201f00e3dc7f89 */ /* 0x000ea400000e0000 */
[----:B-1----:R-:W-:Y:S01]  /*24f0*/  FMUL.FTZ R221, R235, R222 ;  /* 0x000000deebdd7220 */ /* 0x002fe20000410000 */
[----:B------:R-:W-:-:S04]  /*2500*/  FMUL.FTZ R222, R233, R233 ;  /* 0x000000e9e9de7220 */ /* 0x000fc80000410000 */
[----:B------:R-:W-:Y:S01]  /*2510*/  FMUL.FTZ R231, R231, R222 ;  /* 0x000000dee7e77220 */ /* 0x000fe20000410000 */
[----:B------:R-:W1:Y:S03]  /*2520*/  SHFL.IDX PT, R221, R221, RZ, 0x1f ;  /* 0x00001fffdddd7589 */ /* 0x000e6600000e0000 */
[----:B------:R-:W-:Y:S01]  /*2530*/  FMUL.FTZ R231, R226, R231 ;  /* 0x000000e7e2e77220 */ /* 0x000fe20000410000 */
[----:B--2---:R-:W-:Y:S01]  /*2540*/  FADD.FTZ R220, R227, R220 ;  /* 0x000000dce3dc7221 */ /* 0x004fe20000010000 */
[----:B------:R-:W-:-:S03]  /*2550*/  SHF.R.U64 R227, R174, 0x10, R175 ;  /* 0x00000010aee37819 */ /* 0x000fc600000012af */
[----:B------:R-:W-:Y:S01]  /*2560*/  FFMA.FTZ R220, R235, R231, R220 ;  /* 0x000000e7ebdc7223 */ /* 0x000fe200000100dc */
[----:B------:R-:W-:Y:S01]  /*2570*/  SHF.R.U32.HI R231, RZ, 0x10, R35 ;  /* 0x00000010ffe77819 */ /* 0x000fe20000011623 */
[--C-:B-1----:R-:W-:Y:S01]  /*2580*/  FADD.FTZ R54, R54, -R221.reuse ;  /* 0x800000dd36367221 */ /* 0x102fe20000010000 */
[----:B------:R-:W-:-:S03]  /*2590*/  FADD.FTZ R55, R55, -R221 ;  /* 0x800000dd37377221 */ /* 0x000fc60000010000 */
[----:B------:R-:W0:Y:S01]  /*25a0*/  SHFL.IDX PT, R220, R220, RZ, 0x1f ;  /* 0x00001fffdcdc7589 */ /* 0x000e2200000e0000 */
        /* <DEDUP_REMOVED lines=23> */
[----:B0-----:R-:W-:Y:S01]  /*2720*/  FFMA.FTZ R223, R220, 2.0345052689663134515e-05, R223 ;  /* 0x37aaaaabdcdf7823 */ /* 0x001fe200000100df */
        /* <DEDUP_REMOVED lines=96> */
[----:B------:R-:W-:Y:S01]  /*2d30*/  FMUL.FTZ R133, R223, R110 ;  /* 0x0000006edf857220 */ /* 0x000fe20000410000 */
[----:B------:R-:W-:Y:S01]  /*2d40*/  F2FP.BF16.F32.PACK_AB R110, RZ, R106 ;  /* 0x0000006aff6e723e */ /* 0x000fe200000010ff */
[--C-:B------:R-:W-:Y:S01]  /*2d50*/  FADD.FTZ R118, R118, -R221.reuse ;  /* 0x800000dd76767221 */ /* 0x100fe20000010000 */
[----:B------:R-:W-:Y:S01]  /*2d60*/  F2FP.BF16.F32.PACK_AB R106, RZ, R107 ;  /* 0x0000006bff6a723e */ /* 0x000fe200000010ff */
[--C-:B------:R-:W-:Y:S01]  /*2d70*/  FADD.FTZ R119, R119, -R221.reuse ;  /* 0x800000dd77777221 */ /* 0x100fe20000010000 */
[----:B------:R-:W-:Y:S01]  /*2d80*/  F2FP.BF16.F32.PACK_AB R107, RZ, R131 ;  /* 0x00000083ff6b723e */ /* 0x000fe200000010ff */
[C---:B------:R-:W-:Y:S01]  /*2d90*/  FMUL.FTZ R131, R223.reuse, R114 ;  /* 0x00000072df837220 */ /* 0x040fe20000410000 */
[----:B------:R-:W-:Y:S01]  /*2da0*/  F2FP.BF16.F32.PACK_AB R109, RZ, R108 ;  /* 0x0000006cff6d723e */ /* 0x000fe200000010ff */
[--C-:B------:R-:W-:Y:S01]  /*2db0*/  FADD.FTZ R112, R112, -R221.reuse ;  /* 0x800000dd70707221 */ /* 0x100fe20000010000 */
[--C-:B------:R-:W-:Y:S01]  /*2dc0*/  FADD.FTZ R120, R120, -R221.reuse ;  /* 0x800000dd78787221 */ /* 0x100fe20000010000 */
[----:B------:R-:W-:Y:S01]  /*2dd0*/  F2FP.BF16.F32.PACK_AB R108, RZ, R133 ;  /* 0x00000085ff6c723e */ /* 0x000fe200000010ff */
[C---:B------:R-:W-:Y:S01]  /*2de0*/  FMUL.FTZ R133, R223.reuse, R115 ;  /* 0x00000073df857220 */ /* 0x040fe20000410000 */
[----:B------:R-:W-:Y:S01]  /*2df0*/  F2FP.BF16.F32.PACK_AB R115, RZ, R111 ;  /* 0x0000006fff73723e */ /* 0x000fe200000010ff */
[C---:B------:R-:W-:Y:S01]  /*2e00*/  FMUL.FTZ R118, R223.reuse, R118 ;  /* 0x00000076df767220 */ /* 0x040fe20000410000 */
[----:B------:R-:W-:Y:S01]  /*2e10*/  F2FP.BF16.F32.PACK_AB R111, RZ, R131 ;  /* 0x00000083ff6f723e */ /* 0x000fe200000010ff */
[C---:B------:R-:W-:Y:S01]  /*2e20*/  FMUL.FTZ R119, R223.reuse, R119 ;  /* 0x00000077df777220 */ /* 0x040fe20000410000 */
[--C-:B------:R-:W-:Y:S01]  /*2e30*/  FADD.FTZ R86, R86, -R221.reuse ;  /* 0x800000dd56567221 */ /* 0x100fe20000010000 */
[C---:B------:R-:W-:Y:S01]  /*2e40*/  FMUL.FTZ R112, R223.reuse, R112 ;  /* 0x00000070df707220 */ /* 0x040fe20000410000 */
[----:B------:R-:W-:Y:S01]  /*2e50*/  FMUL.FTZ R131, R223, R120 ;  /* 0x00000078df837220 */ /* 0x000fe20000410000 */
[--C-:B------:R-:W-:Y:S01]  /*2e60*/  FADD.FTZ R121, R121, -R221.reuse ;  /* 0x800000dd79797221 */ /* 0x100fe20000010000 */
[--C-:B------:R-:W-:Y:S01]  /*2e70*/  FADD.FTZ R123, R123, -R221.reuse ;  /* 0x800000dd7b7b7221 */ /* 0x100fe20000010000 */
[--C-:B------:R-:W-:Y:S01]  /*2e80*/  FADD.FTZ R124, R124, -R221.reuse ;  /* 0x800000dd7c7c7221 */ /* 0x100fe20000010000 */
[----:B------:R-:W-:Y:S01]  /*2e90*/  F2FP.BF16.F32.PACK_AB R120, RZ, R118 ;  /* 0x00000076ff78723e */ /* 0x000fe200000010ff */
[C---:B------:R-:W-:Y:S01]  /*2ea0*/  FMUL.FTZ R86, R223.reuse, R86 ;  /* 0x00000056df567220 */ /* 0x040fe20000410000 */
[----:B------:R-:W-:Y:S01]  /*2eb0*/  F2FP.BF16.F32.PACK_AB R118, RZ, R119 ;  /* 0x00000077ff76723e */ /* 0x000fe200000010ff */
[C---:B------:R-:W-:Y:S01]  /*2ec0*/  FMUL.FTZ R121, R223.reuse, R121 ;  /* 0x00000079df797220 */ /* 0x040fe20000410000 */
[----:B------:R-:W-:Y:S01]  /*2ed0*/  F2FP.BF16.F32.PACK_AB R114, RZ, R112 ;  /* 0x00000070ff72723e */ /* 0x000fe200000010ff */
[--C-:B------:R-:W-:Y:S01]  /*2ee0*/  FADD.FTZ R122, R122, -R221.reuse ;  /* 0x800000dd7a7a7221 */ /* 0x100fe20000010000 */
[----:B------:R-:W-:Y:S01]  /*2ef0*/  F2FP.BF16.F32.PACK_AB R119, RZ, R131 ;  /* 0x00000083ff77723e */ /* 0x000fe200000010ff */
[----:B------:R-:W-:Y:S01]  /*2f00*/  FMUL.FTZ R131, R223, R123 ;  /* 0x0000007bdf837220 */ /* 0x000fe20000410000 */
[----:B------:R-:W-:Y:S01]  /*2f10*/  F2FP.BF16.F32.PACK_AB R112, RZ, R133 ;  /* 0x00000085ff70723e */ /* 0x000fe200000010ff */
[--C-:B------:R-:W-:Y:S01]  /*2f20*/  FADD.FTZ R125, R125, -R221.reuse ;  /* 0x800000dd7d7d7221 */ /* 0x100fe20000010000 */
[--C-:B------:R-:W-:Y:S01]  /*2f30*/  FADD.FTZ R127, R127, -R221.reuse ;  /* 0x800000dd7f7f7221 */ /* 0x100fe20000010000 */
        /* <DEDUP_REMOVED lines=15> */
[--C-:B------:R-:W-:Y:S01]  /*3030*/  FADD.FTZ R132, R132, -R221.reuse ;  /* 0x800000dd84847221 */ /* 0x100fe20000010000 */
[--C-:B------:R-:W-:Y:S01]  /*3040*/  FADD.FTZ R134, R134, -R221.reuse ;  /* 0x800000dd86867221 */ /* 0x100fe20000010000 */
[----:B------:R-:W-:Y:S01]  /*3050*/  FMUL.FTZ R220, R223, R220 ;  /* 0x000000dcdfdc7220 */ /* 0x000fe20000410000 */
[----:B------:R-:W-:Y:S01]  /*3060*/  F2FP.BF16.F32.PACK_AB R123, RZ, R122 ;  /* 0x0000007aff7b723e */ /* 0x000fe200000010ff */
[--C-:B------:R-:W-:Y:S01]  /*3070*/  FADD.FTZ R69, R69, -R221.reuse ;  /* 0x800000dd45457221 */ /* 0x100fe20000010000 */
[----:B------:R-:W-:Y:S01]  /*3080*/  F2FP.BF16.F32.PACK_AB R129, RZ, R127 ;  /* 0x0000007fff81723e */ /* 0x000fe200000010ff */
[----:B------:R-:W-:Y:S01]  /*3090*/  FADD.FTZ R71, R71, -R221 ;  /* 0x800000dd47477221 */ /* 0x000fe20000010000 */
        /* <DEDUP_REMOVED lines=10> */
[----:B------:R-:W-:Y:S01]  /*3140*/  FMUL.FTZ R71, R223, R71 ;  /* 0x00000047df477220 */ /* 0x000fe20000410000 */
[----:B------:R-:W-:Y:S01]  /*3150*/  SHF.R.U64 R220, R172, 0x10, R173 ;  /* 0x00000010acdc7819 */ /* 0x000fe200000012ad */
[----:B------:R-:W-:Y:S01]  /*3160*/  FADD.FTZ R81, R81, -R221 ;  /* 0x800000dd51517221 */ /* 0x000fe20000010000 */
        /* <DEDUP_REMOVED lines=9> */
[----:B------:R-:W-:Y:S01]  /*3200*/  FMUL.FTZ R117, R223, R117 ;  /* 0x00000075df757220 */ /* 0x000fe20000410000 */
        /* <DEDUP_REMOVED lines=9> */
[----:B------:R-:W-:Y:S01]  /*32a0*/  FMUL.FTZ R139, R223, R228 ;  /* 0x000000e4df8b7220 */ /* 0x000fe20000410000 */
[----:B------:R-:W-:Y:S01]  /*32b0*/  SHF.R.U32.HI R225, RZ, 0x10, R181 ;  /* 0x00000010ffe17819 */ /* 0x000fe200000116b5 */
[----:B------:R-:W-:Y:S01]  /*32c0*/  FADD.FTZ R238, R147, -R221 ;  /* 0x800000dd93ee7221 */ /* 0x000fe20000010000 */
[----:B------:R-:W-:Y:S01]  /*32d0*/  SHF.R.U32.HI R226, RZ, 0x10, R37 ;  /* 0x00000010ffe27819 */ /* 0x000fe20000011625 */
[----:B------:R-:W-:Y:S01]  /*32e0*/  HFMA2.BF16_V2 R69, R220.H0_H0, R69.H0_H0, R222.H0_H0 ;  /* 0x20000045dc457231 */ /* 0x000fe200002408de */
[----:B------:R-:W-:Y:S01]  /*32f0*/  F2FP.BF16.F32.PACK_AB R81, RZ, R81 ;  /* 0x00000051ff51723e */ /* 0x000fe200000010ff */
[----:B------:R-:W-:Y:S01]  /*3300*/  FADD.FTZ R142, R142, -R221 ;  /* 0x800000dd8e8e7221 */ /* 0x000fe20000010000 */
[----:B------:R-:W-:Y:S01]  /*3310*/  SHF.R.U32.HI R220, RZ, 0x10, R185 ;  /* 0x00000010ffdc7819 */ /* 0x000fe200000116b9 */
[----:B------:R-:W-:Y:S01]  /*3320*/  HFMA2.BF16_V2 R71, R226.H0_H0, R71.H0_H0, R225.H0_H0 ;  /* 0x20000047e2477231 */ /* 0x000fe200002408e1 */
[----:B------:R-:W-:Y:S01]  /*3330*/  SHF.R.U32.HI R225, RZ, 0x10, R41 ;  /* 0x00000010ffe17819 */ /* 0x000fe20000011629 */
[----:B------:R-:W-:Y:S01]  /*3340*/  FADD.FTZ R52, R52, -R221 ;  /* 0x800000dd34347221 */ /* 0x000fe20000010000 */
[----:B------:R-:W-:Y:S01]  /*3350*/  SHF.R.U64 R226, R186, 0x10, R187 ;  /* 0x00000010bae27819 */ /* 0x000fe200000012bb */
[----:B------:R-:W-:Y:S01]  /*3360*/  FADD.FTZ R236, R145, -R221 ;  /* 0x800000dd91ec7221 */ /* 0x000fe20000010000 */
[----:B------:R-:W-:Y:S01]  /*3370*/  SHF.R.U64 R222, R42, 0x10, R43 ;  /* 0x000000102ade7819 */ /* 0x000fe2000000122b */
[----:B------:R-:W-:Y:S01]  /*3380*/  HFMA2.BF16_V2 R76, R225.H0_H0, R76.H0_H0, R220.H0_H0 ;  /* 0x2000004ce14c7231 */ /* 0x000fe200002408dc */
[--C-:B------:R-:W-:Y:S01]  /*3390*/  SHF.R.U64 R220, R46, 0x10, R47.reuse ;  /* 0x000000102edc7819 */ /* 0x100fe2000000122f */
[----:B------:R-:W-:Y:S01]  /*33a0*/  FMUL.FTZ R147, R223, R238 ;  /* 0x000000eedf937220 */ /* 0x000fe20000410000 */
[----:B------:R-:W-:Y:S01]  /*33b0*/  SHF.R.U32.HI R225, RZ, 0x10, R47 ;  /* 0x00000010ffe17819 */ /* 0x000fe2000001162f */
[----:B------:R-:W-:Y:S01]  /*33c0*/  HFMA2.BF16_V2 R81, R222.H0_H0, R81.H0_H0, R226.H0_H0 ;  /* 0x20000051de517231 */ /* 0x000fe200002408e2 */
[----:B------:R-:W-:Y:S01]  /*33d0*/  SHF.R.U64 R222, R190, 0x10, R191 ;  /* 0x00000010bede7819 */ /* 0x000fe200000012bf */
[----:B------:R-:W-:Y:S01]  /*33e0*/  FADD.FTZ R57, R57, -R221 ;  /* 0x800000dd39397221 */ /* 0x000fe20000010000 */
[----:B------:R-:W-:Y:S01]  /*33f0*/  SHF.R.U32.HI R226, RZ, 0x10, R191 ;  /* 0x00000010ffe27819 */ /* 0x000fe200000116bf */
[C---:B------:R-:W-:Y:S01]  /*3400*/  FMUL.FTZ R145, R223.reuse, R142 ;  /* 0x0000008edf917220 */ /* 0x040fe20000410000 */
[----:B------:R-:W-:Y:S01]  /*3410*/  F2FP.BF16.F32.PACK_AB R117, RZ, R117 ;  /* 0x00000075ff75723e */ /* 0x000fe200000010ff */
[----:B------:R-:W-:Y:S01]  /*3420*/  HFMA2.BF16_V2 R87, R220.H0_H0, R87.H0_H0, R222.H0_H0 ;  /* 0x20000057dc577231 */ /* 0x000fe200002408de */
[----:B------:R-:W-:Y:S01]  /*3430*/  SHF.R.U32.HI R222, RZ, 0x10, R195 ;  /* 0x00000010ffde7819 */ /* 0x000fe200000116c3 */
[----:B------:R-:W-:Y:S01]  /*3440*/  HFMA2.BF16_V2 R92, R225.H0_H0, R92.H0_H0, R226.H0_H0 ;  /* 0x2000005ce15c7231 */ /* 0x000fe200002408e2 */
[----:B------:R-:W-:Y:S01]  /*3450*/  SHF.R.U32.HI R220, RZ, 0x10, R51 ;  /* 0x00000010ffdc7819 */ /* 0x000fe20000011633 */
[C---:B------:R-:W-:Y:S01]  /*3460*/  FMUL.FTZ R52, R223.reuse, R52 ;  /* 0x00000034df347220 */ /* 0x040fe20000410000 */
[----:B------:R-:W-:Y:S01]  /*3470*/  SHF.R.U64 R225, R196, 0x10, R197 ;  /* 0x00000010c4e17819 */ /* 0x000fe200000012c5 */
[C---:B------:R-:W-:Y:S01]  /*3480*/  FMUL.FTZ R142, R223.reuse, R236 ;  /* 0x000000ecdf8e7220 */ /* 0x040fe20000410000 */
[----:B------:R-:W-:Y:S01]  /*3490*/  SHF.R.U64 R226, R148, 0x10, R149 ;  /* 0x0000001094e27819 */ /* 0x000fe20000001295 */
[----:B------:R-:W-:Y:S01]  /*34a0*/  HFMA2.BF16_V2 R97, R220.H0_H0, R97.H0_H0, R222.H0_H0 ;  /* 0x20000061dc617231 */ /* 0x000fe200002408de */
[----:B------:R-:W-:Y:S01]  /*34b0*/  SHF.R.U64 R220, R204, 0x10, R205 ;  /* 0x00000010ccdc7819 */ /* 0x000fe200000012cd */
[----:B------:R-:W-:Y:S01]  /*34c0*/  FMUL.FTZ R57, R223, R57 ;  /* 0x00000039df397220 */ /* 0x000fe20000410000 */
[----:B------:R-:W-:Y:S01]  /*34d0*/  SHF.R.U64 R222, R156, 0x10, R157 ;  /* 0x000000109cde7819 */ /* 0x000fe2000000129d */
[----:B------:R-:W-:Y:S01]  /*34e0*/  HFMA2.BF16_V2 R103, R226.H0_H0, R103.H0_H0, R225.H0_H0 ;  /* 0x20000067e2677231 */ /* 0x000fe200002408e1 */
[----:B------:R-:W-:Y:S01]  /*34f0*/  SHF.R.U32.HI R225, RZ, 0x10, R203 ;  /* 0x00000010ffe17819 */ /* 0x000fe200000116cb */
[----:B------:R-:W-:Y:S01]  /*3500*/  FADD.FTZ R136, R136, -R221 ;  /* 0x800000dd88887221 */ /* 0x000fe20000010000 */
[----:B------:R-:W-:Y:S01]  /*3510*/  SHF.R.U32.HI R226, RZ, 0x10, R155 ;  /* 0x00000010ffe27819 */ /* 0x000fe2000001169b */
[----:B------:R-:W-:Y:S01]  /*3520*/  HFMA2.BF16_V2 R117, R222.H0_H0, R117.H0_H0, R220.H0_H0 ;  /* 0x20000075de757231 */ /* 0x000fe200002408dc */
[----:B------:R-:W-:Y:S01]  /*3530*/  SHF.R.U32.HI R220, RZ, 0x10, R209 ;  /* 0x00000010ffdc7819 */ /* 0x000fe200000116d1 */
[----:B------:R-:W-:Y:S01]  /*3540*/  FADD.FTZ R65, R65, -R221 ;  /* 0x800000dd41417221 */ /* 0x000fe20000010000 */
[----:B------:R-:W-:Y:S01]  /*3550*/  SHF.R.U32.HI R222, RZ, 0x10, R161 ;  /* 0x00000010ffde7819 */ /* 0x000fe200000116a1 */
[----:B------:R-:W-:Y:S01]  /*3560*/  HFMA2.BF16_V2 R112, R226.H0_H0, R112.H0_H0, R225.H0_H0 ;  /* 0x20000070e2707231 */ /* 0x000fe200002408e1 */
[----:B------:R-:W-:Y:S01]  /*3570*/  SHF.R.U64 R225, R208, 0x10, R209 ;  /* 0x00000010d0e17819 */ /* 0x000fe200000012d1 */
[----:B------:R-:W-:Y:S01]  /*3580*/  FADD.FTZ R56, R56, -R221 ;  /* 0x800000dd38387221 */ /* 0x000fe20000010000 */
[----:B------:R-:W-:Y:S01]  /*3590*/  SHF.R.U64 R226, R160, 0x10, R161 ;  /* 0x00000010a0e27819 */ /* 0x000fe200000012a1 */
[----:B------:R-:W-:Y:S01]  /*35a0*/  HFMA2.BF16_V2 R129, R222.H0_H0, R129.H0_H0, R220.H0_H0 ;  /* 0x20000081de817231 */ /* 0x000fe200002408dc */
[----:B------:R-:W-:Y:S01]  /*35b0*/  F2FP.BF16.F32.PACK_AB R139, RZ, R139 ;  /* 0x0000008bff8b723e */ /* 0x000fe200000010ff */
[----:B------:R-:W-:Y:S01]  /*35c0*/  FADD.FTZ R138, R138, -R221 ;  /* 0x800000dd8a8a7221 */ /* 0x000fe20000010000 */
[----:B------:R-:W-:Y:S01]  /*35d0*/  SHF.R.U64 R220, R214, 0x10, R215 ;  /* 0x00000010d6dc7819 */ /* 0x000fe200000012d7 */
[----:B------:R-:W-:Y:S01]  /*35e0*/  HFMA2.BF16_V2 R122, R226.H0_H0, R122.H0_H0, R225.H0_H0 ;  /* 0x2000007ae27a7231 */ /* 0x000fe200002408e1 */
[----:B------:R-:W-:Y:S01]  /*35f0*/  SHF.R.U64 R222, R166, 0x10, R167 ;  /* 0x00000010a6de7819 */ /* 0x000fe200000012a7 */
[C---:B------:R-:W-:Y:S01]  /*3600*/  FMUL.FTZ R136, R223.reuse, R136 ;  /* 0x00000088df887220 */ /* 0x040fe20000410000 */
[----:B------:R-:W-:Y:S01]  /*3610*/  F2FP.BF16.F32.PACK_AB R134, RZ, R134 ;  /* 0x00000086ff86723e */ /* 0x000fe200000010ff */
[----:B------:R-:W-:Y:S01]  /*3620*/  FADD.FTZ R62, R62, -R221 ;  /* 0x800000dd3e3e7221 */ /* 0x000fe20000010000 */
[----:B------:R-:W-:Y:S01]  /*3630*/  SHF.R.U32.HI R225, RZ, 0x10, R213 ;  /* 0x00000010ffe17819 */ /* 0x000fe200000116d5 */
[----:B------:R-:W-:Y:S01]  /*3640*/  HFMA2.BF16_V2 R139, R222.H0_H0, R139.H0_H0, R220.H0_H0 ;  /* 0x2000008bde8b7231 */ /* 0x000fe200002408dc */
[----:B------:R-:W-:Y:S01]  /*3650*/  SHF.R.U32.HI R226, RZ, 0x10, R165 ;  /* 0x00000010ffe27819 */ /* 0x000fe200000116a5 */
[C---:B------:R-:W-:Y:S01]  /*3660*/  FMUL.FTZ R230, R223.reuse, R230 ;  /* 0x000000e6dfe67220 */ /* 0x040fe20000410000 */
[----:B------:R-:W-:Y:S01]  /*3670*/  F2FP.BF16.F32.PACK_AB R147, RZ, R147 ;  /* 0x00000093ff93723e */ /* 0x000fe200000010ff */
[C---:B------:R-:W-:Y:S01]  /*3680*/  FMUL.FTZ R65, R223.reuse, R65 ;  /* 0x00000041df417220 */ /* 0x040fe20000410000 */
[----:B------:R-:W-:Y:S01]  /*3690*/  SHF.R.U32.HI R220, RZ, 0x10, R219 ;  /* 0x00000010ffdc7819 */ /* 0x000fe200000116db */
[----:B------:R-:W-:Y:S01]  /*36a0*/  HFMA2.BF16_V2 R134, R226.H0_H0, R134.H0_H0, R225.H0_H0 ;  /* 0x20000086e2867231 */ /* 0x000fe200002408e1 */
[----:B------:R-:W-:Y:S01]  /*36b0*/  SHF.R.U32.HI R222, RZ, 0x10, R171 ;  /* 0x00000010ffde7819 */ /* 0x000fe200000116ab */
[C---:B------:R-:W-:Y:S01]  /*36c0*/  FMUL.FTZ R56, R223.reuse, R56 ;  /* 0x00000038df387220 */ /* 0x040fe20000410000 */
[----:B------:R-:W-:Y:S01]  /*36d0*/  F2FP.BF16.F32.PACK_AB R52, RZ, R52 ;  /* 0x00000034ff34723e */ /* 0x000fe200000010ff */
[C---:B------:R-:W-:Y:S01]  /*36e0*/  FMUL.FTZ R137, R223.reuse, R138 ;  /* 0x0000008adf897220 */ /* 0x040fe20000410000 */
[----:B------:R-:W-:Y:S01]  /*36f0*/  F2FP.BF16.F32.PACK_AB R142, RZ, R142 ;  /* 0x0000008eff8e723e */ /* 0x000fe200000010ff */
[----:B------:R-:W-:Y:S01]  /*3700*/  HFMA2.BF16_V2 R147, R222.H0_H0, R147.H0_H0, R220.H0_H0 ;  /* 0x20000093de937231 */ /* 0x000fe200002408dc */
[----:B------:R-:W-:Y:S01]  /*3710*/  SHF.R.U64 R225, R218, 0x10, R219 ;  /* 0x00000010dae17819 */ /* 0x000fe200000012db */
[----:B------:R-:W-:Y:S01]  /*3720*/  HFMA2.BF16_V2 R52, R28.H0_H0, R52.H0_H0, R172.H0_H0 ;  /* 0x200000341c347231 */ /* 0x000fe200002408ac */
[----:B------:R-:W-:Y:S01]  /*3730*/  SHF.R.U64 R226, R170, 0x10, R171 ;  /* 0x00000010aae27819 */ /* 0x000fe200000012ab */
[----:B------:R-:W-:Y:S01]  /*3740*/  FMUL.FTZ R62, R223, R62 ;  /* 0x0000003edf3e7220 */ /* 0x000fe20000410000 */
[----:B------:R-:W-:Y:S01]  /*3750*/  F2FP.BF16.F32.PACK_AB R57, RZ, R57 ;  /* 0x00000039ff39723e */ /* 0x000fe200000010ff */
[----:B------:R-:W-:Y:S01]  /*3760*/  FADD.FTZ R64, R64, -R221 ;  /* 0x800000dd40407221 */ /* 0x000fe20000010000 */
[----:B------:R-:W-:Y:S01]  /*3770*/  SHF.R.U64 R228, R30, 0x10, R31 ;  /* 0x000000101ee47819 */ /* 0x000fe2000000121f */
[----:B------:R-:W-:Y:S01]  /*3780*/  HFMA2.BF16_V2 R142, R226.H0_H0, R142.H0_H0, R225.H0_H0 ;  /* 0x2000008ee28e7231 */ /* 0x000fe200002408e1 */
[----:B------:R-:W-:Y:S01]  /*3790*/  LOP3.LUT R220, R54, 0xffff, RZ, 0xc0, !PT ;  /* 0x0000ffff36dc7812 */ /* 0x000fe200078ec0ff */
[--C-:B------:R-:W-:Y:S01]  /*37a0*/  FADD.FTZ R73, R73, -R221.reuse ;  /* 0x800000dd49497221 */ /* 0x100fe20000010000 */
[----:B------:R-:W-:Y:S01]  /*37b0*/  F2FP.BF16.F32.PACK_AB R138, RZ, R136 ;  /* 0x00000088ff8a723e */ /* 0x000fe200000010ff */
[----:B------:R-:W-:Y:S01]  /*37c0*/  HFMA2.BF16_V2 R57, R228.H0_H0, R57.H0_H0, R227.H0_H0 ;  /* 0x20000039e4397231 */ /* 0x000fe200002408e3 */
[----:B------:R-:W-:Y:S01]  /*37d0*/  SHF.L.U32 R225, R220, 0x10, RZ ;  /* 0x00000010dce17819 */ /* 0x000fe200000006ff */
[----:B------:R-:W-:Y:S01]  /*37e0*/  FADD.FTZ R232, R141, -R221 ;  /* 0x800000dd8de87221 */ /* 0x000fe20000010000 */
[----:B------:R-:W-:Y:S01]  /*37f0*/  F2FP.BF16.F32.PACK_AB R136, RZ, R230 ;  /* 0x000000e6ff88723e */ /* 0x000fe200000010ff */
[C---:B------:R-:W-:Y:S01]  /*3800*/  FMUL.FTZ R64, R223.reuse, R64 ;  /* 0x00000040df407220 */ /* 0x040fe20000410000 */
[----:B------:R-:W-:Y:S01]  /*3810*/  F2FP.BF16.F32.PACK_AB R65, RZ, R65 ;  /* 0x00000041ff41723e */ /* 0x000fe200000010ff */
[----:B------:R-:W-:Y:S01]  /*3820*/  HFMA2.BF16_V2 R60, R31.H0_H0, R60.H0_H0, R175.H0_H0 ;  /* 0x2000003c1f3c7231 */ /* 0x000fe200002408af */
[----:B------:R-:W-:Y:S01]  /*3830*/  SHF.R.U64 R230, R34, 0x10, R35 ;  /* 0x0000001022e67819 */ /* 0x000fe20000001223 */
[C---:B------:R-:W-:Y:S01]  /*3840*/  FMUL.FTZ R73, R223.reuse, R73 ;  /* 0x00000049df497220 */ /* 0x040fe20000410000 */
[----:B------:R-:W-:Y:S01]  /*3850*/  F2FP.BF16.F32.PACK_AB R56, RZ, R56 ;  /* 0x00000038ff38723e */ /* 0x000fe200000010ff */
[----:B------:R-:W-:Y:S01]  /*3860*/  FMUL.FTZ R141, R223, R232 ;  /* 0x000000e8df8d7220 */ /* 0x000fe20000410000 */
[----:B------:R-:W-:Y:S01]  /*3870*/  LOP3.LUT R54, R225, 0xffff, R52, 0xf8, !PT ;  /* 0x0000ffffe1367812 */ /* 0x000fe200078ef834 */
[----:B------:R-:W-:Y:S01]  /*3880*/  HFMA2.BF16_V2 R65, R230.H0_H0, R65.H0_H0, R229.H0_H0 ;  /* 0x20000041e6417231 */ /* 0x000fe200002408e5 */
[----:B------:R-:W-:Y:S01]  /*3890*/  F2FP.BF16.F32.PACK_AB R62, RZ, R62 ;  /* 0x0000003eff3e723e */ /* 0x000fe200000010ff */
[----:B------:R-:W-:Y:S01]  /*38a0*/  HFMA2.BF16_V2 R56, R30.H0_H0, R56.H0_H0, R174.H0_H0 ;  /* 0x200000381e387231 */ /* 0x000fe200002408ae */
[----:B------:R-:W-:Y:S01]  /*38b0*/  LOP3.LUT R52, R57, 0xffff, RZ, 0xc0, !PT ;  /* 0x0000ffff39347812 */ /* 0x000fe200078ec0ff */
[----:B------:R-:W-:Y:S01]  /*38c0*/  FADD.FTZ R70, R70, -R221 ;  /* 0x800000dd46467221 */ /* 0x000fe20000010000 */
[----:B------:R-:W-:Y:S01]  /*38d0*/  SHF.R.U32.HI R227, RZ, 0x10, R177 ;  /* 0x00000010ffe37819 */ /* 0x000fe200000116b1 */
[----:B------:R-:W-:Y:S01]  /*38e0*/  HFMA2.BF16_V2 R62, R33.H0_H0, R62.H0_H0, R177.H0_H0 ;  /* 0x2000003e213e7231 */ /* 0x000fe200002408b1 */
[----:B------:R-:W-:Y:S01]  /*38f0*/  SHF.R.U32.HI R228, RZ, 0x10, R33 ;  /* 0x00000010ffe47819 */ /* 0x000fe20000011621 */
[----:B------:R-:W-:Y:S01]  /*3900*/  FADD.FTZ R83, R83, -R221 ;  /* 0x800000dd53537221 */ /* 0x000fe20000010000 */
[----:B------:R-:W-:Y:S01]  /*3910*/  SHF.R.U32.HI R232, RZ, 0x10, R179 ;  /* 0x00000010ffe87819 */ /* 0x000fe200000116b3 */
[----:B------:R-:W-:Y:S01]  /*3920*/  HFMA2.BF16_V2 R59, R32.H0_H0, R59.H0_H0, R176.H0_H0 ;  /* 0x2000003b203b7231 */ /* 0x000fe200002408b0 */
[----:B------:R-:W-:Y:S01]  /*3930*/  SHF.L.U32 R225, R52, 0x10, RZ ;  /* 0x0000001034e17819 */ /* 0x000fe200000006ff */
[----:B------:R-:W-:Y:S01]  /*3940*/  HFMA2.BF16_V2 R61, R228.H0_H0, R61.H0_H0, R227.H0_H0 ;  /* 0x2000003de43d7231 */ /* 0x000fe200002408e3 */
[----:B------:R-:W-:Y:S01]  /*3950*/  F2FP.BF16.F32.PACK_AB R64, RZ, R64 ;  /* 0x00000040ff40723e */ /* 0x000fe200000010ff */
[----:B------:R-:W-:Y:S01]  /*3960*/  HFMA2.BF16_V2 R66, R231.H0_H0, R66.H0_H0, R232.H0_H0 ;  /* 0x20000042e7427231 */ /* 0x000fe200002408e8 */
[----:B------:R-:W-:Y:S01]  /*3970*/  LOP3.LUT R63, R63, 0xffff, RZ, 0xc0, !PT ;  /* 0x0000ffff3f3f7812 */ /* 0x000fe200078ec0ff */
[----:B------:R-:W-:Y:S01]  /*3980*/  FMUL.FTZ R70, R223, R70 ;  /* 0x00000046df467220 */ /* 0x000fe20000410000 */
[----:B------:R-:W-:Y:S01]  /*3990*/  LOP3.LUT R57, R60, 0xffff, RZ, 0xc0, !PT ;  /* 0x0000ffff3c397812 */ /* 0x000fe200078ec0ff */
[----:B------:R-:W-:Y:S01]  /*39a0*/  HFMA2.BF16_V2 R64, R34.H0_H0, R64.H0_H0, R178.H0_H0 ;  /* 0x2000004022407231 */ /* 0x000fe200002408b2 */
[----:B------:R-:W-:Y:S01]  /*39b0*/  SHF.L.U64.HI R60, R52, 0x10, RZ ;  /* 0x00000010343c7819 */ /* 0x000fe200000102ff */
[----:B------:R-:W-:Y:S01]  /*39c0*/  FADD.FTZ R78, R78, -R221 ;  /* 0x800000dd4e4e7221 */ /* 0x000fe20000010000 */
[----:B------:R-:W-:Y:S01]  /*39d0*/  LOP3.LUT R65, R65, 0xffff, RZ, 0xc0, !PT ;  /* 0x0000ffff41417812 */ /* 0x000fe200078ec0ff */
[----:B------:R-:W-:Y:S01]  /*39e0*/  HFMA2.BF16_V2 R68, R35.H0_H0, R68.H0_H0, R179.H0_H0 ;  /* 0x2000004423447231 */ /* 0x000fe200002408b3 */
[----:B------:R-:W-:Y:S01]  /*39f0*/  F2FP.BF16.F32.PACK_AB R73, RZ, R73 ;  /* 0x00000049ff49723e */ /* 0x000fe200000010ff */
[----:B------:R-:W-:Y:S01]  /*3a00*/  FMUL.FTZ R83, R223, R83 ;  /* 0x00000053df537220 */ /* 0x000fe20000410000 */
[----:B------:R-:W-:Y:S01]  /*3a10*/  SHF.R.U64 R227, R182, 0x10, R183 ;  /* 0x00000010b6e37819 */ /* 0x000fe200000012b7 */
[----:B------:R-:W-:Y:S01]  /*3a20*/  FADD.FTZ R93, R93, -R221 ;  /* 0x800000dd5d5d7221 */ /* 0x000fe20000010000 */
[----:B------:R-:W-:Y:S01]  /*3a30*/  SHF.R.U64 R228, R38, 0x10, R39 ;  /* 0x0000001026e47819 */ /* 0x000fe20000001227 */
[----:B------:R-:W-:Y:S01]  /*3a40*/  FMUL.FTZ R78, R223, R78 ;  /* 0x0000004edf4e7220 */ /* 0x000fe20000410000 */
[----:B------:R-:W-:Y:S01]  /*3a50*/  LOP3.LUT R52, R225, 0xffff, R56, 0xf8, !PT ;  /* 0x0000ffffe1347812 */ /* 0x000fe200078ef838 */
[----:B------:R-:W-:Y:S01]  /*3a60*/  HFMA2.BF16_V2 R67, R36.H0_H0, R67.H0_H0, R180.H0_H0 ;  /* 0x2000004324437231 */ /* 0x000fe200002408b4 */
[C---:B------:R-:W-:Y:S01]  /*3a70*/  SHF.L.U32 R56, R63.reuse, 0x10, RZ ;  /* 0x000000103f387819 */ /* 0x040fe200000006ff */
[----:B------:R-:W-:Y:S01]  /*3a80*/  HFMA2.BF16_V2 R73, R228.H0_H0, R73.H0_H0, R227.H0_H0 ;  /* 0x20000049e4497231 */ /* 0x000fe200002408e3 */
[----:B------:R-:W-:Y:S01]  /*3a90*/  SHF.R.U64 R232, R184, 0x10, R185 ;  /* 0x00000010b8e87819 */ /* 0x000fe200000012b9 */
[----:B------:R-:W-:Y:S01]  /*3aa0*/  FADD.FTZ R84, R84, -R221 ;  /* 0x800000dd54547221 */ /* 0x000fe20000010000 */
[----:B------:R-:W-:Y:S01]  /*3ab0*/  SHF.R.U64 R231, R40, 0x10, R41 ;  /* 0x0000001028e77819 */ /* 0x000fe20000001229 */
[----:B------:R-:W-:Y:S01]  /*3ac0*/  HFMA2.BF16_V2 R72, R39.H0_H0, R72.H0_H0, R183.H0_H0 ;  /* 0x2000004827487231 */ /* 0x000fe200002408b7 */
[----:B------:R-:W-:Y:S01]  /*3ad0*/  LOP3.LUT R62, R62, 0xffff, RZ, 0xc0, !PT ;  /* 0x0000ffff3e3e7812 */ /* 0x000fe200078ec0ff */
[----:B------:R-:W-:Y:S01]  /*3ae0*/  FADD.FTZ R94, R94, -R221 ;  /* 0x800000dd5e5e7221 */ /* 0x000fe20000010000 */
[----:B------:R-:W-:Y:S01]  /*3af0*/  SHF.L.U64.HI R225, R63, 0x10, RZ ;  /* 0x000000103fe17819 */ /* 0x000fe200000102ff */
[----:B------:R-:W-:Y:S01]  /*3b00*/  HFMA2.BF16_V2 R80, R231.H0_H0, R80.H0_H0, R232.H0_H0 ;  /* 0x20000050e7507231 */ /* 0x000fe200002408e8 */
[----:B------:R-:W-:Y:S01]  /*3b10*/  SHF.L.U32 R63, R65, 0x10, RZ ;  /* 0x00000010413f7819 */ /* 0x000fe200000006ff */
[----:B------:R-:W-:Y:S01]  /*3b20*/  FMUL.FTZ R93, R223, R93 ;  /* 0x0000005ddf5d7220 */ /* 0x000fe20000410000 */
[----:B------:R-:W-:Y:S01]  /*3b30*/  SHF.R.U32.HI R230, RZ, 0x10, R183 ;  /* 0x00000010ffe67819 */ /* 0x000fe200000116b7 */
[----:B------:R-:W-:Y:S01]  /*3b40*/  FADD.FTZ R95, R95, -R221 ;  /* 0x800000dd5f5f7221 */ /* 0x000fe20000010000 */
[----:B------:R-:W-:Y:S01]  /*3b50*/  SHF.R.U32.HI R229, RZ, 0x10, R39 ;  /* 0x00000010ffe57819 */ /* 0x000fe20000011627 */
[C---:B------:R-:W-:Y:S01]  /*3b60*/  FMUL.FTZ R84, R223.reuse, R84 ;  /* 0x00000054df547220 */ /* 0x040fe20000410000 */
[----:B------:R-:W-:Y:S01]  /*3b70*/  LOP3.LUT R56, R56, 0xffff, R59, 0xf8, !PT ;  /* 0x0000ffff38387812 */ /* 0x000fe200078ef83b */
[----:B------:R-:W-:Y:S01]  /*3b80*/  FMUL.FTZ R94, R223, R94 ;  /* 0x0000005edf5e7220 */ /* 0x000fe20000410000 */
[----:B------:R-:W-:Y:S01]  /*3b90*/  LOP3.LUT R69, R69, 0xffff, RZ, 0xc0, !PT ;  /* 0x0000ffff45457812 */ /* 0x000fe200078ec0ff */
[----:B------:R-:W-:Y:S01]  /*3ba0*/  HFMA2.BF16_V2 R74, R229.H0_H0, R74.H0_H0, R230.H0_H0 ;  /* 0x2000004ae54a7231 */ /* 0x000fe200002408e6 */
[----:B------:R-:W-:Y:S01]  /*3bb0*/  LOP3.LUT R59, R62, 0xffff0000, R225, 0xf8, !PT ;  /* 0xffff00003e3b7812 */ /* 0x000fe200078ef8e1 */
[--C-:B------:R-:W-:Y:S01]  /*3bc0*/  FADD.FTZ R102, R102, -R221.reuse ;  /* 0x800000dd66667221 */ /* 0x100fe20000010000 */
[----:B------:R-:W-:Y:S01]  /*3bd0*/  F2FP.BF16.F32.PACK_AB R70, RZ, R70 ;  /* 0x00000046ff46723e */ /* 0x000fe200000010ff */
[----:B------:R-:W-:Y:S01]  /*3be0*/  FMUL.FTZ R95, R223, R95 ;  /* 0x0000005fdf5f7220 */ /* 0x000fe20000410000 */
[----:B------:R-:W-:Y:S01]  /*3bf0*/  LOP3.LUT R62, R63, 0xffff, R64, 0xf8, !PT ;  /* 0x0000ffff3f3e7812 */ /* 0x000fe200078ef840 */
[----:B------:R-:W-:Y:S01]  /*3c00*/  FADD.FTZ R113, R113, -R221 ;  /* 0x800000dd71717221 */ /* 0x000fe20000010000 */
[----:B------:R-:W-:Y:S01]  /*3c10*/  SHF.R.U32.HI R232, RZ, 0x10, R189 ;  /* 0x00000010ffe87819 */ /* 0x000fe200000116bd */
[----:B------:R-:W-:Y:S01]  /*3c20*/  HFMA2.BF16_V2 R70, R37.H0_H0, R70.H0_H0, R181.H0_H0 ;  /* 0x2000004625467231 */ /* 0x000fe200002408b5 */
[----:B------:R-:W-:Y:S01]  /*3c30*/  SHF.R.U32.HI R231, RZ, 0x10, R45 ;  /* 0x00000010ffe77819 */ /* 0x000fe2000001162d */
[----:B------:R-:W-:Y:S01]  /*3c40*/  HFMA2.BF16_V2 R77, R42.H0_H0, R77.H0_H0, R186.H0_H0 ;  /* 0x2000004d2a4d7231 */ /* 0x000fe200002408ba */
[----:B------:R-:W-:Y:S01]  /*3c50*/  LOP3.LUT R57, R57, 0xffff0000, R60, 0xf8, !PT ;  /* 0xffff000039397812 */ /* 0x000fe200078ef83c */
[----:B------:R-:W-:Y:S01]  /*3c60*/  HFMA2.BF16_V2 R85, R43.H0_H0, R85.H0_H0, R187.H0_H0 ;  /* 0x200000552b557231 */ /* 0x000fe200002408bb */
[----:B------:R-:W-:Y:S01]  /*3c70*/  LOP3.LUT R63, R68, 0xffff, RZ, 0xc0, !PT ;  /* 0x0000ffff443f7812 */ /* 0x000fe200078ec0ff */
[----:B------:R-:W-:Y:S01]  /*3c80*/  HFMA2.BF16_V2 R90, R231.H0_H0, R90.H0_H0, R232.H0_H0 ;  /* 0x2000005ae75a7231 */ /* 0x000fe200002408e8 */
[----:B------:R-:W-:Y:S01]  /*3c90*/  F2FP.BF16.F32.PACK_AB R83, RZ, R83 ;  /* 0x00000053ff53723e */ /* 0x000fe200000010ff */
[C---:B------:R-:W-:Y:S01]  /*3ca0*/  FMUL.FTZ R102, R223.reuse, R102 ;  /* 0x00000066df667220 */ /* 0x040fe20000410000 */
[----:B------:R-:W-:Y:S01]  /*3cb0*/  SHF.R.U32.HI R227, RZ, 0x10, R187 ;  /* 0x00000010ffe37819 */ /* 0x000fe200000116bb */
[----:B------:R-:W-:Y:S01]  /*3cc0*/  FMUL.FTZ R113, R223, R113 ;  /* 0x00000071df717220 */ /* 0x000fe20000410000 */
[----:B------:R-:W-:Y:S01]  /*3cd0*/  SHF.R.U32.HI R228, RZ, 0x10, R43 ;  /* 0x00000010ffe47819 */ /* 0x000fe2000001162b */
[----:B------:R-:W-:Y:S01]  /*3ce0*/  HFMA2.BF16_V2 R79, R40.H0_H0, R79.H0_H0, R184.H0_H0 ;  /* 0x2000004f284f7231 */ /* 0x000fe200002408b8 */
[----:B------:R-:W-:Y:S01]  /*3cf0*/  SHF.L.U64.HI R68, R65, 0x10, RZ ;  /* 0x0000001041447819 */ /* 0x000fe200000102ff */
        /* <DEDUP_REMOVED lines=8> */
[----:B------:R-:W-:Y:S01]  /*3d80*/  FADD.FTZ R116, R116, -R221 ;  /* 0x800000dd74747221 */ /* 0x000fe20000010000 */
[----:B------:R-:W-:Y:S01]  /*3d90*/  F2FP.BF16.F32.PACK_AB R78, RZ, R78 ;  /* 0x0000004eff4e723e */ /* 0x000fe200000010ff */
[----:B------:R-:W-:Y:S01]  /*3da0*/  HFMA2.BF16_V2 R82, R229.H0_H0, R82.H0_H0, R230.H0_H0 ;  /* 0x20000052e5527231 */ /* 0x000fe200002408e6 */
[----:B------:R-:W-:Y:S01]  /*3db0*/  LOP3.LUT R63, R63, 0xffff0000, R68, 0xf8, !PT ;  /* 0xffff00003f3f7812 */ /* 0x000fe200078ef844 */
[----:B------:R-:W-:Y:S01]  /*3dc0*/  HFMA2.BF16_V2 R75, R38.H0_H0, R75.H0_H0, R182.H0_H0 ;  /* 0x2000004b264b7231 */ /* 0x000fe200002408b6 */
[----:B------:R-:W-:Y:S01]  /*3dd0*/  LOP3.LUT R60, R60, 0xffff, R67, 0xf8, !PT ;  /* 0x0000ffff3c3c7812 */ /* 0x000fe200078ef843 */
        /* <DEDUP_REMOVED lines=9> */
[----:B------:R-:W-:Y:S01]  /*3e70*/  F2FP.BF16.F32.PACK_AB R93, RZ, R93 ;  /* 0x0000005dff5d723e */ /* 0x000fe200000010ff */
[----:B------:R-:W-:Y:S01]  /*3e80*/  HFMA2.BF16_V2 R98, R148.H0_H0, R98.H0_H0, R196.H0_H0 ;  /* 0x2000006294627231 */ /* 0x000fe200002408c4 */
[----:B------:R-:W-:Y:S01]  /*3e90*/  SHF.R.U64 R227, R192, 0x10, R193 ;  /* 0x00000010c0e37819 */ /* 0x000fe200000012c1 */
[----:B------:R-:W-:Y:S01]  /*3ea0*/  HFMA2.BF16_V2 R108, R153.H0_H0, R108.H0_H0, R201.H0_H0 ;  /* 0x2000006c996c7231 */ /* 0x000fe200002408c9 */
[----:B------:R-:W-:Y:S01]  /*3eb0*/  SHF.R.U64 R228, R48, 0x10, R49 ;  /* 0x0000001030e47819 */ /* 0x000fe20000001231 */
[----:B------:R-:W-:Y:S01]  /*3ec0*/  HFMA2.BF16_V2 R114, R154.H0_H0, R114.H0_H0, R202.H0_H0 ;  /* 0x200000729a727231 */ /* 0x000fe200002408ca */
[----:B------:R-:W-:Y:S01]  /*3ed0*/  LOP3.LUT R81, R81, 0xffff, RZ, 0xc0, !PT ;  /* 0x0000ffff51517812 */ /* 0x000fe200078ec0ff */
[----:B------:R-:W-:Y:S01]  /*3ee0*/  HFMA2.BF16_V2 R111, R155.H0_H0, R111.H0_H0, R203.H0_H0 ;  /* 0x2000006f9b6f7231 */ /* 0x000fe200002408cb */
[----:B------:R-:W-:Y:S01]  /*3ef0*/  LOP3.LUT R65, R70, 0xffff, RZ, 0xc0, !PT ;  /* 0x0000ffff46417812 */ /* 0x000fe200078ec0ff */
[----:B------:R-:W-:Y:S01]  /*3f00*/  HFMA2.BF16_V2 R93, R228.H0_H0, R93.H0_H0, R227.H0_H0 ;  /* 0x2000005de45d7231 */ /* 0x000fe200002408e3 */
[----:B------:R-:W-:Y:S01]  /*3f10*/  SHF.L.U64.HI R64, R69, 0x10, RZ ;  /* 0x0000001045407819 */ /* 0x000fe200000102ff */
[----:B------:R-:W-:Y:S01]  /*3f20*/  HFMA2.BF16_V2 R91, R48.H0_H0, R91.H0_H0, R192.H0_H0 ;  /* 0x2000005b305b7231 */ /* 0x000fe200002408c0 */
[----:B------:R-:W-:Y:S01]  /*3f30*/  F2FP.BF16.F32.PACK_AB R84, RZ, R84 ;  /* 0x00000054ff54723e */ /* 0x000fe200000010ff */
[----:B------:R-:W-:Y:S01]  /*3f40*/  HFMA2.BF16_V2 R110, R151.H0_H0, R110.H0_H0, R199.H0_H0 ;  /* 0x2000006e976e7231 */ /* 0x000fe200002408c7 */
[----:B------:R-:W-:Y:S01]  /*3f50*/  LOP3.LUT R67, R67, 0xffff0000, R68, 0xf8, !PT ;  /* 0xffff000043437812 */ /* 0x000fe200078ef844 */
[----:B------:R-:W-:Y:S01]  /*3f60*/  HFMA2.BF16_V2 R55, R29.H0_H0, R55.H0_H0, R173.H0_H0 ;  /* 0x200000371d377231 */ /* 0x000fe200002408ad */
[----:B------:R-:W-:Y:S01]  /*3f70*/  F2FP.BF16.F32.PACK_AB R94, RZ, R94 ;  /* 0x0000005eff5e723e */ /* 0x000fe200000010ff */
[----:B------:R-:W-:Y:S01]  /*3f80*/  HFMA2.BF16_V2 R84, R44.H0_H0, R84.H0_H0, R188.H0_H0 ;  /* 0x200000542c547231 */ /* 0x000fe200002408bc */
[----:B------:R-:W-:Y:S01]  /*3f90*/  LOP3.LUT R80, R80, 0xffff, RZ, 0xc0, !PT ;  /* 0x0000ffff50507812 */ /* 0x000fe200078ec0ff */
[----:B------:R-:W-:Y:S01]  /*3fa0*/  HFMA2.BF16_V2 R120, R157.H0_H0, R120.H0_H0, R205.H0_H0 ;  /* 0x200000789d787231 */ /* 0x000fe200002408cd */
[----:B------:R-:W-:Y:S01]  /*3fb0*/  SHF.L.U32 R68, R81, 0x10, RZ ;  /* 0x0000001051447819 */ /* 0x000fe200000006ff */
[----:B------:R-:W-:Y:S01]  /*3fc0*/  HFMA2.BF16_V2 R94, R49.H0_H0, R94.H0_H0, R193.H0_H0 ;  /* 0x2000005e315e7231 */ /* 0x000fe200002408c1 */
[----:B------:R-:W-:Y:S01]  /*3fd0*/  SHF.R.U32.HI R232, RZ, 0x10, R197 ;  /* 0x00000010ffe87819 */ /* 0x000fe200000116c5 */
[----:B------:R-:W-:Y:S01]  /*3fe0*/  HFMA2.BF16_V2 R128, R161.H0_H0, R128.H0_H0, R209.H0_H0 ;  /* 0x20000080a1807231 */ /* 0x000fe200002408d1 */
[----:B------:R-:W-:Y:S01]  /*3ff0*/  SHF.R.U32.HI R231, RZ, 0x10, R149 ;  /* 0x00000010ffe77819 */ /* 0x000fe20000011695 */
[----:B------:R-:W-:Y:S01]  /*4000*/  FADD.FTZ R140, R140, -R221 ;  /* 0x800000dd8c8c7221 */ /* 0x000fe20000010000 */
[----:B------:R-:W-:Y:S01]  /*4010*/  LOP3.LUT R82, R82, 0xffff, RZ, 0xc0, !PT ;  /* 0x0000ffff52527812 */ /* 0x000fe200078ec0ff */
[----:B------:R-:W-:Y:S01]  /*4020*/  HFMA2.BF16_V2 R109, R152.H0_H0, R109.H0_H0, R200.H0_H0 ;  /* 0x2000006d986d7231 */ /* 0x000fe200002408c8 */
[----:B------:R-:W-:Y:S01]  /*4030*/  SHF.R.U32.HI R227, RZ, 0x10, R199 ;  /* 0x00000010ffe37819 */ /* 0x000fe200000116c7 */
[----:B------:R-:W-:Y:S01]  /*4040*/  HFMA2.BF16_V2 R105, R231.H0_H0, R105.H0_H0, R232.H0_H0 ;  /* 0x20000069e7697231 */ /* 0x000fe200002408e8 */
[----:B------:R-:W-:Y:S01]  /*4050*/  SHF.R.U32.HI R228, RZ, 0x10, R151 ;  /* 0x00000010ffe47819 */ /* 0x000fe20000011697 */
[----:B------:R-:W-:Y:S01]  /*4060*/  FMUL.FTZ R140, R223, R140 ;  /* 0x0000008cdf8c7220 */ /* 0x000fe20000410000 */
[----:B------:R-:W-:Y:S01]  /*4070*/  LOP3.LUT R65, R65, 0xffff0000, R64, 0xf8, !PT ;  /* 0xffff000041417812 */ /* 0x000fe200078ef840 */
[----:B------:R-:W-:Y:S01]  /*4080*/  FADD.FTZ R144, R144, -R221 ;  /* 0x800000dd90907221 */ /* 0x000fe20000010000 */
[----:B------:R-:W-:Y:S01]  /*4090*/  F2FP.BF16.F32.PACK_AB R95, RZ, R95 ;  /* 0x0000005fff5f723e */ /* 0x000fe200000010ff */
[----:B------:R-:W-:Y:S01]  /*40a0*/  HFMA2.BF16_V2 R106, R228.H0_H0, R106.H0_H0, R227.H0_H0 ;  /* 0x2000006ae46a7231 */ /* 0x000fe200002408e3 */
[----:B------:R-:W-:Y:S01]  /*40b0*/  SHF.R.U32.HI R229, RZ, 0x10, R193 ;  /* 0x00000010ffe57819 */ /* 0x000fe200000116c1 */
[----:B------:R-:W-:Y:S01]  /*40c0*/  HFMA2.BF16_V2 R138, R166.H0_H0, R138.H0_H0, R214.H0_H0 ;  /* 0x2000008aa68a7231 */ /* 0x000fe200002408d6 */
[----:B------:R-:W-:Y:S01]  /*40d0*/  SHF.R.U32.HI R230, RZ, 0x10, R49 ;  /* 0x00000010ffe67819 */ /* 0x000fe20000011631 */
[----:B------:R-:W-:Y:S01]  /*40e0*/  FMUL.FTZ R144, R223, R144 ;  /* 0x00000090df907220 */ /* 0x000fe20000410000 */
[----:B------:R-:W-:Y:S01]  /*40f0*/  SHF.L.U32 R64, R73, 0x10, RZ ;  /* 0x0000001049407819 */ /* 0x000fe200000006ff */
[--C-:B------:R-:W-:Y:S01]  /*4100*/  FADD.FTZ R130, R130, -R221.reuse ;  /* 0x800000dd82827221 */ /* 0x100fe20000010000 */
[----:B------:R-:W-:Y:S01]  /*4110*/  LOP3.LUT R69, R78, 0xffff, RZ, 0xc0, !PT ;  /* 0x0000ffff4e457812 */ /* 0x000fe200078ec0ff */
[----:B------:R-:W-:Y:S01]  /*4120*/  HFMA2.BF16_V2 R95, R230.H0_H0, R95.H0_H0, R229.H0_H0 ;  /* 0x2000005fe65f7231 */ /* 0x000fe200002408e5 */
[----:B------:R-:W-:Y:S01]  /*4130*/  SHF.L.U64.HI R78, R80, 0x10, RZ ;  /* 0x00000010504e7819 */ /* 0x000fe200000102ff */
[--C-:B------:R-:W-:Y:S01]  /*4140*/  FADD.FTZ R234, R143, -R221.reuse ;  /* 0x800000dd8fea7221 */ /* 0x100fe20000010000 */
[----:B------:R-:W-:Y:S01]  /*4150*/  LOP3.LUT R73, R85, 0xffff, RZ, 0xc0, !PT ;  /* 0x0000ffff55497812 */ /* 0x000fe200078ec0ff */
[----:B------:R-:W-:Y:S01]  /*4160*/  FADD.FTZ R146, R146, -R221 ;  /* 0x800000dd92927221 */ /* 0x000fe20000010000 */
[----:B------:R-:W-:Y:S01]  /*4170*/  SHF.L.U64.HI R72, R81, 0x10, RZ ;  /* 0x0000001051487819 */ /* 0x000fe200000102ff */
[C---:B------:R-:W-:Y:S01]  /*4180*/  FMUL.FTZ R130, R223.reuse, R130 ;  /* 0x00000082df827220 */ /* 0x040fe20000410000 */
[----:B------:R-:W-:Y:S01]  /*4190*/  LOP3.LUT R68, R68, 0xffff, R77, 0xf8, !PT ;  /* 0x0000ffff44447812 */ /* 0x000fe200078ef84d */
[----:B------:R-:W-:Y:S01]  /*41a0*/  HFMA2.BF16_V2 R101, R150.H0_H0, R101.H0_H0, R198.H0_H0 ;  /* 0x2000006596657231 */ /* 0x000fe200002408c6 */
[----:B------:R-:W-:Y:S01]  /*41b0*/  SHF.L.U32 R70, R80, 0x10, RZ ;  /* 0x0000001050467819 */ /* 0x000fe200000006ff */
[C---:B------:R-:W-:Y:S01]  /*41c0*/  FMUL.FTZ R143, R223.reuse, R234 ;  /* 0x000000eadf8f7220 */ /* 0x040fe20000410000 */
[----:B------:R-:W-:Y:S01]  /*41d0*/  SHF.L.U32 R77, R82, 0x10, RZ ;  /* 0x00000010524d7819 */ /* 0x000fe200000006ff */
[----:B------:R-:W-:Y:S01]  /*41e0*/  HFMA2.BF16_V2 R123, R159.H0_H0, R123.H0_H0, R207.H0_H0 ;  /* 0x2000007b9f7b7231 */ /* 0x000fe200002408cf */
[----:B------:R-:W-:Y:S01]  /*41f0*/  F2FP.BF16.F32.PACK_AB R102, RZ, R102 ;  /* 0x00000066ff66723e */ /* 0x000fe200000010ff */
[----:B------:R-:W-:Y:S01]  /*4200*/  FMUL.FTZ R146, R223, R146 ;  /* 0x00000092df927220 */ /* 0x000fe20000410000 */
[----:B------:R-:W-:Y:S01]  /*4210*/  LOP3.LUT R87, R87, 0xffff, RZ, 0xc0, !PT ;  /* 0x0000ffff57577812 */ /* 0x000fe200078ec0ff */
[----:B------:R-:W-:Y:S01]  /*4220*/  HFMA2.BF16_V2 R119, R158.H0_H0, R119.H0_H0, R206.H0_H0 ;  /* 0x200000779e777231 */ /* 0x000fe200002408ce */
[----:B------:R-:W-:Y:S01]  /*4230*/  LOP3.LUT R93, R93, 0xffff, RZ, 0xc0, !PT ;  /* 0x0000ffff5d5d7812 */ /* 0x000fe200078ec0ff */
[----:B------:R-:W-:Y:S01]  /*4240*/  HFMA2.BF16_V2 R102, R149.H0_H0, R102.H0_H0, R197.H0_H0 ;  /* 0x2000006695667231 */ /* 0x000fe200002408c5 */
[----:B------:R-:W-:Y:S01]  /*4250*/  SHF.R.U64 R232, R200, 0x10, R201 ;  /* 0x00000010c8e87819 */ /* 0x000fe200000012c9 */
[----:B------:R-:W-:Y:S01]  /*4260*/  HFMA2.BF16_V2 R125, R160.H0_H0, R125.H0_H0, R208.H0_H0 ;  /* 0x2000007da07d7231 */ /* 0x000fe200002408d0 */
[----:B------:R-:W-:Y:S01]  /*4270*/  SHF.R.U64 R231, R152, 0x10, R153 ;  /* 0x0000001098e77819 */ /* 0x000fe20000001299 */
[----:B------:R-:W-:Y:S01]  /*4280*/  HFMA2.BF16_V2 R127, R162.H0_H0, R127.H0_H0, R210.H0_H0 ;  /* 0x2000007fa27f7231 */ /* 0x000fe200002408d2 */
[----:B------:R-:W-:-:S02]  /*4290*/  LOP3.LUT R99, R99, 0xffff, RZ, 0xc0, !PT ;  /* 0x0000ffff63637812 */ /* 0x000fc400078ec0ff */
[----:B------:R-:W-:Y:S01]  /*42a0*/  F2FP.BF16.F32.PACK_AB R113, RZ, R113 ;  /* 0x00000071ff71723e */ /* 0x000fe200000010ff */
[----:B------:R-:W-:Y:S01]  /*42b0*/  HFMA2.BF16_V2 R107, R231.H0_H0, R107.H0_H0, R232.H0_H0 ;  /* 0x2000006be76b7231 */ /* 0x000fe200002408e8 */
[----:B------:R-:W-:Y:S02]  /*42c0*/  SHF.R.U64 R228, R202, 0x10, R203 ;  /* 0x00000010cae47819 */ /* 0x000fe400000012cb */
[----:B------:R-:W-:Y:S02]  /*42d0*/  SHF.R.U64 R227, R154, 0x10, R155 ;  /* 0x000000109ae37819 */ /* 0x000fe4000000129b */
[----:B------:R-:W-:Y:S02]  /*42e0*/  LOP3.LUT R69, R69, 0xffff0000, R78, 0xf8, !PT ;  /* 0xffff000045457812 */ /* 0x000fe400078ef84e */
[----:B------:R-:W-:Y:S01]  /*42f0*/  LOP3.LUT R73, R73, 0xffff0000, R72, 0xf8, !PT ;  /* 0xffff000049497812 */ /* 0x000fe200078ef848 */
[----:B------:R-:W-:Y:S01]  /*4300*/  HFMA2.BF16_V2 R113, R227.H0_H0, R113.H0_H0, R228.H0_H0 ;  /* 0x20000071e3717231 */ /* 0x000fe200002408e4 */
[----:B------:R-:W-:-:S02]  /*4310*/  SHF.R.U64 R229, R198, 0x10, R199 ;  /* 0x00000010c6e57819 */ /* 0x000fc400000012c7 */
[----:B------:R-:W-:Y:S02]  /*4320*/  SHF.R.U64 R230, R150, 0x10, R151 ;  /* 0x0000001096e67819 */ /* 0x000fe40000001297 */
[----:B------:R-:W-:Y:S02]  /*4330*/  LOP3.LUT R70, R70, 0xffff, R79, 0xf8, !PT ;  /* 0x0000ffff46467812 */ /* 0x000fe400078ef84f */
[----:B------:R-:W-:Y:S01]  /*4340*/  SHF.L.U64.HI R78, R82, 0x10, RZ ;  /* 0x00000010524e7819 */ /* 0x000fe200000102ff */
[----:B------:R-:W-:Y:S01]  /*4350*/  HFMA2.BF16_V2 R104, R230.H0_H0, R104.H0_H0, R229.H0_H0 ;  /* 0x20000068e6687231 */ /* 0x000fe200002408e5 */
[----:B------:R-:W-:Y:S02]  /*4360*/  LOP3.LUT R72, R77, 0xffff, R84, 0xf8, !PT ;  /* 0x0000ffff4d487812 */ /* 0x000fe400078ef854 */
[C---:B------:R-:W-:Y:S02]  /*4370*/  SHF.L.U32 R80, R87.reuse, 0x10, RZ ;  /* 0x0000001057507819 */ /* 0x040fe400000006ff */
[----:B------:R-:W-:-:S02]  /*4380*/  SHF.L.U64.HI R84, R87, 0x10, RZ ;  /* 0x0000001057547819 */ /* 0x000fc400000102ff */
[----:B------:R-:W-:Y:S02]  /*4390*/  LOP3.LUT R79, R94, 0xffff, RZ, 0xc0, !PT ;  /* 0x0000ffff5e4f7812 */ /* 0x000fe400078ec0ff */
[----:B------:R-:W-:Y:S02]  /*43a0*/  SHF.L.U64.HI R82, R93, 0x10, RZ ;  /* 0x000000105d527819 */ /* 0x000fe400000102ff */
[----:B------:R-:W-:Y:S02]  /*43b0*/  LOP3.LUT R77, R86, 0xffff, RZ, 0xc0, !PT ;  /* 0x0000ffff564d7812 */ /* 0x000fe400078ec0ff */
[----:B------:R-:W-:Y:S02]  /*43c0*/  SHF.L.U32 R87, R99, 0x10, RZ ;  /* 0x0000001063577819 */ /* 0x000fe400000006ff */
[----:B------:R-:W-:Y:S02]  /*43d0*/  LOP3.LUT R103, R103, 0xffff, RZ, 0xc0, !PT ;  /* 0x0000ffff67677812 */ /* 0x000fe400078ec0ff */
[----:B------:R-:W-:-:S02]  /*43e0*/  LOP3.LUT R79, R79, 0xffff0000, R82, 0xf8, !PT ;  /* 0xffff00004f4f7812 */ /* 0x000fc400078ef852 */
[----:B------:R-:W-:Y:S02]  /*43f0*/  SHF.R.U32.HI R230, RZ, 0x10, R201 ;  /* 0x00000010ffe67819 */ /* 0x000fe400000116c9 */
[----:B------:R-:W-:Y:S02]  /*4400*/  SHF.R.U32.HI R229, RZ, 0x10, R153 ;  /* 0x00000010ffe57819 */ /* 0x000fe40000011699 */
[----:B------:R-:W-:Y:S02]  /*4410*/  LOP3.LUT R77, R77, 0xffff0000, R84, 0xf8, !PT ;  /* 0xffff00004d4d7812 */ /* 0x000fe400078ef854 */
[----:B------:R-:W-:Y:S01]  /*4420*/  LOP3.LUT R82, R87, 0xffff, R100, 0xf8, !PT ;  /* 0x0000ffff57527812 */ /* 0x000fe200078ef864 */
[----:B------:R-:W-:Y:S01]  /*4430*/  HFMA2.BF16_V2 R115, R229.H0_H0, R115.H0_H0, R230.H0_H0 ;  /* 0x20000073e5737231 */ /* 0x000fe200002408e6 */
[----:B------:R-:W-:Y:S02]  /*4440*/  LOP3.LUT R85, R96, 0xffff, RZ, 0xc0, !PT ;  /* 0x0000ffff60557812 */ /* 0x000fe400078ec0ff */
[----:B------:R-:W-:-:S02]  /*4450*/  SHF.L.U64.HI R84, R99, 0x10, RZ ;  /* 0x0000001063547819 */ /* 0x000fc400000102ff */
[----:B------:R-:W-:Y:S02]  /*4460*/  LOP3.LUT R87, R102, 0xffff, RZ, 0xc0, !PT ;  /* 0x0000ffff66577812 */ /* 0x000fe400078ec0ff */
[C---:B------:R-:W-:Y:S02]  /*4470*/  SHF.L.U64.HI R94, R103.reuse, 0x10, RZ ;  /* 0x00000010675e7819 */ /* 0x040fe400000102ff */
[----:B------:R-:W-:Y:S02]  /*4480*/  SHF.L.U32 R81, R103, 0x10, RZ ;  /* 0x0000001067517819 */ /* 0x000fe400000006ff */
[----:B------:R-:W-:Y:S02]  /*4490*/  LOP3.LUT R107, R107, 0xffff, RZ, 0xc0, !PT ;  /* 0x0000ffff6b6b7812 */ /* 0x000fe400078ec0ff */
[----:B------:R-:W-:Y:S02]  /*44a0*/  LOP3.LUT R113, R113, 0xffff, RZ, 0xc0, !PT ;  /* 0x0000ffff71717812 */ /* 0x000fe400078ec0ff */
[----:B------:R-:W-:-:S02]  /*44b0*/  LOP3.LUT R64, R64, 0xffff, R75, 0xf8, !PT ;  /* 0x0000ffff40407812 */ /* 0x000fc400078ef84b */
[----:B------:R-:W-:Y:S02]  /*44c0*/  SHF.R.U32.HI R228, RZ, 0x10, R207 ;  /* 0x00000010ffe47819 */ /* 0x000fe400000116cf */
[----:B------:R-:W-:Y:S02]  /*44d0*/  SHF.R.U32.HI R227, RZ, 0x10, R159 ;  /* 0x00000010ffe37819 */ /* 0x000fe4000001169f */
[----:B------:R-:W-:Y:S02]  /*44e0*/  LOP3.LUT R75, R88, 0xffff, RZ, 0xc0, !PT ;  /* 0x0000ffff584b7812 */ /* 0x000fe400078ec0ff */
[----:B------:R-:W-:Y:S01]  /*44f0*/  LOP3.LUT R80, R80, 0xffff, R89, 0xf8, !PT ;  /* 0x0000ffff50507812 */ /* 0x000fe200078ef859 */
[----:B------:R-:W-:Y:S01]  /*4500*/  HFMA2.BF16_V2 R121, R227.H0_H0, R121.H0_H0, R228.H0_H0 ;  /* 0x20000079e3797231 */ /* 0x000fe200002408e4 */
[----:B------:R-:W-:Y:S02]  /*4510*/  LOP3.LUT R85, R85, 0xffff0000, R84, 0xf8, !PT ;  /* 0xffff000055557812 */ /* 0x000fe400078ef854 */
[----:B------:R-:W-:-:S02]  /*4520*/  LOP3.LUT R87, R87, 0xffff0000, R94, 0xf8, !PT ;  /* 0xffff000057577812 */ /* 0x000fc400078ef85e */
[----:B------:R-:W-:Y:S02]  /*4530*/  F2FP.BF16.F32.PACK_AB R116, RZ, R116 ;  /* 0x00000074ff74723e */ /* 0x000fe400000010ff */
[----:B------:R-:W-:Y:S02]  /*4540*/  SHF.R.U64 R229, R206, 0x10, R207 ;  /* 0x00000010cee57819 */ /* 0x000fe400000012cf */
[----:B------:R-:W-:Y:S01]  /*4550*/  SHF.R.U64 R230, R158, 0x10, R159 ;  /* 0x000000109ee67819 */ /* 0x000fe2000000129f */
[----:B------:R-:W-:Y:S01]  /*4560*/  HFMA2.BF16_V2 R116, R156.H0_H0, R116.H0_H0, R204.H0_H0 ;  /* 0x200000749c747231 */ /* 0x000fe200002408cc */
[----:B------:R-:W-:Y:S02]  /*4570*/  LOP3.LUT R84, R81, 0xffff, R98, 0xf8, !PT ;  /* 0x0000ffff51547812 */ /* 0x000fe400078ef862 */
[----:B------:R-:W-:Y:S01]  /*4580*/  LOP3.LUT R89, R108, 0xffff, RZ, 0xc0, !PT ;  /* 0x0000ffff6c597812 */ /* 0x000fe200078ec0ff */
[----:B------:R-:W-:Y:S01]  /*4590*/  HFMA2.BF16_V2 R124, R230.H0_H0, R124.H0_H0, R229.H0_H0 ;  /* 0x2000007ce67c7231 */ /* 0x000fe200002408e5 */
[----:B------:R-:W-:-:S02]  /*45a0*/  SHF.L.U64.HI R94, R107, 0x10, RZ ;  /* 0x000000106b5e7819 */ /* 0x000fc400000102ff */
[----:B------:R-:W-:Y:S02]  /*45b0*/  SHF.L.U32 R81, R113, 0x10, RZ ;  /* 0x0000001071517819 */ /* 0x000fe400000006ff */
[----:B------:R-:W-:Y:S02]  /*45c0*/  LOP3.LUT R117, R117, 0xffff, RZ, 0xc0, !PT ;  /* 0x0000ffff75757812 */ /* 0x000fe400078ec0ff */
[----:B------:R-:W-:Y:S02]  /*45d0*/  LOP3.LUT R75, R75, 0xffff0000, R78, 0xf8, !PT ;  /* 0xffff00004b4b7812 */ /* 0x000fe400078ef84e */
[----:B------:R-:W-:Y:S02]  /*45e0*/  SHF.L.U32 R78, R93, 0x10, RZ ;  /* 0x000000105d4e7819 */ /* 0x000fe400000006ff */
[----:B------:R-:W-:Y:S02]  /*45f0*/  LOP3.LUT R89, R89, 0xffff0000, R94, 0xf8, !PT ;  /* 0xffff000059597812 */ /* 0x000fe400078ef85e */
[----:B------:R-:W-:-:S02]  /*4600*/  F2FP.BF16.F32.PACK_AB R133, RZ, R133 ;  /* 0x00000085ff85723e */ /* 0x000fc400000010ff */
[----:B------:R-:W-:Y:S02]  /*4610*/  SHF.R.U64 R228, R212, 0x10, R213 ;  /* 0x00000010d4e47819 */ /* 0x000fe400000012d5 */
[----:B------:R-:W-:Y:S02]  /*4620*/  SHF.R.U64 R227, R164, 0x10, R165 ;  /* 0x00000010a4e37819 */ /* 0x000fe400000012a5 */
[----:B------:R-:W-:Y:S02]  /*4630*/  LOP3.LUT R94, R81, 0xffff, R114, 0xf8, !PT ;  /* 0x0000ffff515e7812 */ /* 0x000fe400078ef872 */
[----:B------:R-:W-:Y:S01]  /*4640*/  LOP3.LUT R93, R111, 0xffff, RZ, 0xc0, !PT ;  /* 0x0000ffff6f5d7812 */ /* 0x000fe200078ec0ff */
[----:B------:R-:W-:Y:S01]  /*4650*/  HFMA2.BF16_V2 R133, R227.H0_H0, R133.H0_H0, R228.H0_H0 ;  /* 0x20000085e3857231 */ /* 0x000fe200002408e4 */
[----:B------:R-:W-:Y:S02]  /*4660*/  SHF.L.U64.HI R96, R113, 0x10, RZ ;  /* 0x0000001071607819 */ /* 0x000fe400000102ff */
[----:B------:R-:W-:-:S02]  /*4670*/  SHF.R.U32.HI R229, RZ, 0x10, R211 ;  /* 0x00000010ffe57819 */ /* 0x000fc400000116d3 */
[----:B------:R-:W-:Y:S02]  /*4680*/  SHF.R.U32.HI R230, RZ, 0x10, R163 ;  /* 0x00000010ffe67819 */ /* 0x000fe400000116a3 */
[----:B------:R-:W-:Y:S02]  /*4690*/  LOP3.LUT R104, R104, 0xffff, RZ, 0xc0, !PT ;  /* 0x0000ffff68687812 */ /* 0x000fe400078ec0ff */
[----:B------:R-:W-:Y:S01]  /*46a0*/  SHF.L.U32 R81, R117, 0x10, RZ ;  /* 0x0000001075517819 */ /* 0x000fe200000006ff */
[----:B------:R-:W-:Y:S01]  /*46b0*/  HFMA2.BF16_V2 R132, R230.H0_H0, R132.H0_H0, R229.H0_H0 ;  /* 0x20000084e6847231 */ /* 0x000fe200002408e5 */
[----:B------:R-:W-:Y:S02]  /*46c0*/  F2FP.BF16.F32.PACK_AB R131, RZ, R131 ;  /* 0x00000083ff83723e */ /* 0x000fe400000010ff */
[----:B------:R-:W-:Y:S02]  /*46d0*/  LOP3.LUT R78, R78, 0xffff, R91, 0xf8, !PT ;  /* 0x0000ffff4e4e7812 */ /* 0x000fe400078ef85b */
[----:B------:R-:W-:Y:S01]  /*46e0*/  LOP3.LUT R93, R93, 0xffff0000, R96, 0xf8, !PT ;  /* 0xffff00005d5d7812 */ /* 0x000fe200078ef860 */
[----:B------:R-:W-:Y:S01]  /*46f0*/  HFMA2.BF16_V2 R131, R165.H0_H0, R131.H0_H0, R213.H0_H0 ;  /* 0x20000083a5837231 */ /* 0x000fe200002408d5 */
[----:B------:R-:W-:-:S02]  /*4700*/  LOP3.LUT R91, R110, 0xffff, RZ, 0xc0, !PT ;  /* 0x0000ffff6e5b7812 */ /* 0x000fc400078ec0ff */
[----:B------:R-:W-:Y:S02]  /*4710*/  SHF.L.U64.HI R88, R104, 0x10, RZ ;  /* 0x0000001068587819 */ /* 0x000fe400000102ff */
[----:B------:R-:W-:Y:S02]  /*4720*/  LOP3.LUT R96, R81, 0xffff, R116, 0xf8, !PT ;  /* 0x0000ffff51607812 */ /* 0x000fe400078ef874 */
[----:B------:R-:W-:Y:S02]  /*4730*/  LOP3.LUT R122, R122, 0xffff, RZ, 0xc0, !PT ;  /* 0x0000ffff7a7a7812 */ /* 0x000fe400078ec0ff */
[----:B------:R-:W-:Y:S02]  /*4740*/  LOP3.LUT R55, R55, 0xffff, RZ, 0xc0, !PT ;  /* 0x0000ffff37377812 */ /* 0x000fe400078ec0ff */
[----:B------:R-:W-:Y:S02]  /*4750*/  SHF.L.U64.HI R220, R220, 0x10, RZ ;  /* 0x00000010dcdc7819 */ /* 0x000fe400000102ff */
[----:B------:R-:W-:-:S02]  /*4760*/  LOP3.LUT R116, R58, 0xffff, RZ, 0xc0, !PT ;  /* 0x0000ffff3a747812 */ /* 0x000fc400078ec0ff */
[----:B------:R-:W-:Y:S02]  /*4770*/  F2FP.BF16.F32.PACK_AB R141, RZ, R141 ;  /* 0x0000008dff8d723e */ /* 0x000fe400000010ff */
[----:B------:R-:W-:Y:S02]  /*4780*/  SHF.R.U64 R230, R216, 0x10, R217 ;  /* 0x00000010d8e67819 */ /* 0x000fe400000012d9 */
[----:B------:R-:W-:Y:S02]  /*4790*/  SHF.R.U64 R229, R168, 0x10, R169 ;  /* 0x00000010a8e57819 */ /* 0x000fe400000012a9 */
[----:B------:R-:W-:Y:S02]  /*47a0*/  LOP3.LUT R99, R120, 0xffff, RZ, 0xc0, !PT ;  /* 0x0000ffff78637812 */ /* 0x000fe400078ec0ff */
[----:B------:R-:W-:Y:S01]  /*47b0*/  LOP3.LUT R91, R91, 0xffff0000, R88, 0xf8, !PT ;  /* 0xffff00005b5b7812 */ /* 0x000fe200078ef858 */
[----:B------:R-:W-:Y:S01]  /*47c0*/  HFMA2.BF16_V2 R141, R229.H0_H0, R141.H0_H0, R230.H0_H0 ;  /* 0x2000008de58d7231 */ /* 0x000fe200002408e6 */
[----:B------:R-:W-:-:S02]  /*47d0*/  LOP3.LUT R103, R128, 0xffff, RZ, 0xc0, !PT ;  /* 0x0000ffff80677812 */ /* 0x000fc400078ec0ff */
[----:B------:R-:W-:Y:S02]  /*47e0*/  SHF.L.U64.HI R108, R122, 0x10, RZ ;  /* 0x000000107a6c7819 */ /* 0x000fe400000102ff */
[----:B------:R-:W-:Y:S02]  /*47f0*/  LOP3.LUT R120, R53, 0xffff, RZ, 0xc0, !PT ;  /* 0x0000ffff35787812 */ /* 0x000fe400078ec0ff */
[----:B------:R-:W-:Y:S02]  /*4800*/  F2FP.BF16.F32.PACK_AB R137, RZ, R137 ;  /* 0x00000089ff89723e */ /* 0x000fe400000010ff */
[----:B------:R-:W-:Y:S02]  /*4810*/  LOP3.LUT R55, R55, 0xffff0000, R220, 0xf8, !PT ;  /* 0xffff000037377812 */ /* 0x000fe400078ef8dc */
[----:B------:R-:W-:Y:S01]  /*4820*/  SHF.L.U32 R88, R107, 0x10, RZ ;  /* 0x000000106b587819 */ /* 0x000fe200000006ff */
[----:B------:R-:W-:Y:S01]  /*4830*/  HFMA2.BF16_V2 R137, R167.H0_H0, R137.H0_H0, R215.H0_H0 ;  /* 0x20000089a7897231 */ /* 0x000fe200002408d7 */
[----:B------:R-:W-:-:S02]  /*4840*/  LOP3.LUT R133, R133, 0xffff, RZ, 0xc0, !PT ;  /* 0x0000ffff85857812 */ /* 0x000fc400078ec0ff */
[----:B------:R-:W-:Y:S02]  /*4850*/  PRMT R53, R57, 0x5410, R116 ;  /* 0x0000541039357816 */ /* 0x000fe40000000074 */
[----:B------:R-:W-:Y:S02]  /*4860*/  LOP3.LUT R139, R139, 0xffff, RZ, 0xc0, !PT ;  /* 0x0000ffff8b8b7812 */ /* 0x000fe400078ec0ff */
[----:B------:R-:W-:Y:S02]  /*4870*/  LOP3.LUT R116, R66, 0xffff, RZ, 0xc0, !PT ;  /* 0x0000ffff42747812 */ /* 0x000fe400078ec0ff */
[----:B------:R-:W-:Y:S02]  /*4880*/  LOP3.LUT R66, R71, 0xffff, RZ, 0xc0, !PT ;  /* 0x0000ffff47427812 */ /* 0x000fe400078ec0ff */
[----:B------:R-:W-:Y:S02]  /*4890*/  LOP3.LUT R103, R103, 0xffff0000, R108, 0xf8, !PT ;  /* 0xffff000067677812 */ /* 0x000fe400078ef86c */
[----:B------:R-:W-:-:S02]  /*48a0*/  LOP3.LUT R88, R88, 0xffff, R109, 0xf8, !PT ;  /* 0x0000ffff58587812 */ /* 0x000fc400078ef86d */
[----:B------:R-:W-:Y:S02]  /*48b0*/  LOP3.LUT R111, R131, 0xffff, RZ, 0xc0, !PT ;  /* 0x0000ffff836f7812 */ /* 0x000fe400078ec0ff */
[----:B------:R-:W-:Y:S02]  /*48c0*/  SHF.L.U64.HI R108, R133, 0x10, RZ ;  /* 0x00000010856c7819 */ /* 0x000fe400000102ff */
[----:B------:R-:W-:Y:S02]  /*48d0*/  PRMT R55, R55, 0x5410, R120 ;  /* 0x0000541037377816 */ /* 0x000fe40000000078 */
[----:B------:R-:W-:Y:S02]  /*48e0*/  F2FP.BF16.F32.PACK_AB R140, RZ, R140 ;  /* 0x0000008cff8c723e */ /* 0x000fe400000010ff */
[----:B------:R-:W-:Y:S02]  /*48f0*/  SHF.L.U32 R109, R139, 0x10, RZ ;  /* 0x000000108b6d7819 */ /* 0x000fe400000006ff */
[----:B------:R-:W-:Y:S01]  /*4900*/  LOP3.LUT R120, R61, 0xffff, RZ, 0xc0, !PT ;  /* 0x0000ffff3d787812 */ /* 0x000fe200078ec0ff */
        /* <DEDUP_REMOVED lines=8> */
[----:B------:R-:W-:Y:S02]  /*4990*/  F2FP.BF16.F32.PACK_AB R144, RZ, R144 ;  /* 0x00000090ff90723e */ /* 0x000fe400000010ff */
[----:B------:R-:W-:Y:S02]  /*49a0*/  LOP3.LUT R109, R137, 0xffff, RZ, 0xc0, !PT ;  /* 0x0000ffff896d7812 */ /* 0x000fe400078ec0ff */
[----:B------:R-:W-:Y:S01]  /*49b0*/  SHF.L.U64.HI R110, R139, 0x10, RZ ;  /* 0x000000108b6e7819 */ /* 0x000fe200000102ff */
[----:B------:R-:W-:Y:S01]  /*49c0*/  HFMA2.BF16_V2 R144, R170.H0_H0, R144.H0_H0, R218.H0_H0 ;  /* 0x20000090aa907231 */ /* 0x000fe200002408da */
[----:B------:R-:W-:Y:S02]  /*49d0*/  PRMT R65, R67, 0x5410, R74 ;  /* 0x0000541043417816 */ /* 0x000fe4000000004a */
[----:B------:R-:W-:Y:S02]  /*49e0*/  PRMT R71, R69, 0x5410, R76 ;  /* 0x0000541045477816 */ /* 0x000fe4000000004c */
[----:B------:R-:W-:-:S02]  /*49f0*/  SHF.L.U32 R81, R141, 0x10, RZ ;  /* 0x000000108d517819 */ /* 0x000fc400000006ff */
[----:B------:R-:W-:Y:S02]  /*4a00*/  PRMT R69, R73, 0x5410, R66 ;  /* 0x0000541049457816 */ /* 0x000fe40000000042 */
[----:B------:R-:W-:Y:S02]  /*4a10*/  LOP3.LUT R74, R97, 0xffff, RZ, 0xc0, !PT ;  /* 0x0000ffff614a7812 */ /* 0x000fe400078ec0ff */
[----:B------:R-:W-:Y:S02]  /*4a20*/  LOP3.LUT R142, R142, 0xffff, RZ, 0xc0, !PT ;  /* 0x0000ffff8e8e7812 */ /* 0x000fe400078ec0ff */
[----:B------:R-:W-:Y:S02]  /*4a30*/  LOP3.LUT R66, R105, 0xffff, RZ, 0xc0, !PT ;  /* 0x0000ffff69427812 */ /* 0x000fe400078ec0ff */
[----:B------:R-:W-:Y:S02]  /*4a40*/  LOP3.LUT R109, R109, 0xffff0000, R110, 0xf8, !PT ;  /* 0xffff00006d6d7812 */ /* 0x000fe400078ef86e */
[----:B------:R-:W-:-:S02]  /*4a50*/  LOP3.LUT R110, R81, 0xffff, R140, 0xf8, !PT ;  /* 0x0000ffff516e7812 */ /* 0x000fc400078ef88c */
[----:B------:R-:W-:Y:S02]  /*4a60*/  PRMT R83, R85, 0x5410, R74 ;  /* 0x0000541055537816 */ /* 0x000fe4000000004a */
[----:B------:R-:W-:Y:S02]  /*4a70*/  SHF.L.U32 R81, R142, 0x10, RZ ;  /* 0x000000108e517819 */ /* 0x000fe400000006ff */
[----:B------:R-:W-:Y:S02]  /*4a80*/  LOP3.LUT R90, R90, 0xffff, RZ, 0xc0, !PT ;  /* 0x0000ffff5a5a7812 */ /* 0x000fe400078ec0ff */
[----:B------:R-:W-:Y:S02]  /*4a90*/  LOP3.LUT R76, R95, 0xffff, RZ, 0xc0, !PT ;  /* 0x0000ffff5f4c7812 */ /* 0x000fe400078ec0ff */
[----:B------:R-:W-:Y:S02]  /*4aa0*/  PRMT R85, R87, 0x5410, R66 ;  /* 0x0000541057557816 */ /* 0x000fe40000000042 */
[----:B------:R-:W-:-:S02]  /*4ab0*/  LOP3.LUT R92, R92, 0xffff, RZ, 0xc0, !PT ;  /* 0x0000ffff5c5c7812 */ /* 0x000fc400078ec0ff */
[----:B------:R-:W-:Y:S02]  /*4ac0*/  LOP3.LUT R66, R115, 0xffff, RZ, 0xc0, !PT ;  /* 0x0000ffff73427812 */ /* 0x000fe400078ec0ff */
[----:B------:R-:W-:Y:S02]  /*4ad0*/  SHF.R.U32.HI R231, RZ, 0x10, R205 ;  /* 0x00000010ffe77819 */ /* 0x000fe400000116cd */
[----:B------:R-:W-:Y:S02]  /*4ae0*/  SHF.R.U32.HI R232, RZ, 0x10, R157 ;  /* 0x00000010ffe87819 */ /* 0x000fe4000001169d */
[----:B------:R-:W-:Y:S02]  /*4af0*/  LOP3.LUT R58, R81, 0xffff, R144, 0xf8, !PT ;  /* 0x0000ffff513a7812 */ /* 0x000fe400078ef890 */
[----:B------:R-:W-:Y:S01]  /*4b00*/  PRMT R73, R75, 0x5410, R90 ;  /* 0x000054104b497816 */ /* 0x000fe2000000005a */
[----:B------:R-:W-:Y:S01]  /*4b10*/  HFMA2.BF16_V2 R118, R232.H0_H0, R118.H0_H0, R231.H0_H0 ;  /* 0x20000076e8767231 */ /* 0x000fe200002408e7 */
[----:B------:R-:W-:Y:S01]  /*4b20*/  PRMT R81, R77, 0x5410, R92 ;  /* 0x000054104d517816 */ /* 0x000fe2000000005c */
[----:B------:R-:W0:Y:S01]  /*4b30*/  @!P1 LDC.64 R74, c[0x0][0x230] ;  /* 0x00008c00ff4a9b82 */ /* 0x000e220000000a00 */
[----:B------:R-:W-:-:S02]  /*4b40*/  PRMT R79, R79, 0x5410, R76 ;  /* 0x000054104f4f7816 */ /* 0x000fc4000000004c */
[----:B------:R-:W-:Y:S02]  /*4b50*/  PRMT R89, R89, 0x5410, R66 ;  /* 0x0000541059597816 */ /* 0x000fe40000000042 */
[----:B------:R-:W-:Y:S02]  /*4b60*/  SHF.R.U64 R231, R210, 0x10, R211 ;  /* 0x00000010d2e77819 */ /* 0x000fe400000012d3 */
[----:B------:R-:W-:Y:S01]  /*4b70*/  SHF.R.U64 R232, R162, 0x10, R163 ;  /* 0x00000010a2e87819 */ /* 0x000fe200000012a3 */
[----:B------:R-:W1:Y:S01]  /*4b80*/  @!P1 LDC.64 R76, c[0x0][0x238] ;  /* 0x00008e00ff4c9b82 */ /* 0x000e620000000a00 */
[----:B------:R-:W-:Y:S02]  /*4b90*/  SHF.L.U32 R86, R104, 0x10, RZ ;  /* 0x0000001068567819 */ /* 0x000fe400000006ff */
[----:B------:R-:W-:Y:S01]  /*4ba0*/  F2FP.BF16.F32.PACK_AB R145, RZ, R145 ;  /* 0x00000091ff91723e */ /* 0x000fe200000010ff */
[----:B------:R-:W-:Y:S01]  /*4bb0*/  HFMA2.BF16_V2 R126, R232.H0_H0, R126.H0_H0, R231.H0_H0 ;  /* 0x2000007ee87e7231 */ /* 0x000fe200002408e7 */
[----:B------:R-:W-:-:S02]  /*4bc0*/  LOP3.LUT R124, R124, 0xffff, RZ, 0xc0, !PT ;  /* 0x0000ffff7c7c7812 */ /* 0x000fc400078ec0ff */
[----:B------:R-:W-:Y:S01]  /*4bd0*/  F2FP.BF16.F32.PACK_AB R130, RZ, R130 ;  /* 0x00000082ff82723e */ /* 0x000fe200000010ff */
[----:B------:R-:W2:Y:S01]  /*4be0*/  LDC.64 R66, c[0x0][0x228] ;  /* 0x00008a00ff427b82 */ /* 0x000ea20000000a00 */
[----:B------:R-:W-:Y:S01]  /*4bf0*/  LOP3.LUT R86, R86, 0xffff, R101, 0xf8, !PT ;  /* 0x0000ffff56567812 */ /* 0x000fe200078ef865 */
[----:B------:R-:W-:Y:S01]  /*4c00*/  HFMA2.BF16_V2 R145, R169.H0_H0, R145.H0_H0, R217.H0_H0 ;  /* 0x20000091a9917231 */ /* 0x000fe200002408d9 */
[----:B------:R-:W-:Y:S01]  /*4c10*/  SHF.L.U64.HI R98, R117, 0x10, RZ ;  /* 0x0000001075627819 */ /* 0x000fe200000102ff */
[----:B------:R-:W-:Y:S01]  /*4c20*/  HFMA2.BF16_V2 R130, R163.H0_H0, R130.H0_H0, R211.H0_H0 ;  /* 0x20000082a3827231 */ /* 0x000fe200002408d3 */
[----:B------:R-:W-:Y:S02]  /*4c30*/  F2FP.BF16.F32.PACK_AB R143, RZ, R143 ;  /* 0x0000008fff8f723e */ /* 0x000fe400000010ff */
[----:B------:R-:W-:Y:S01]  /*4c40*/  SHF.R.U32.HI R228, RZ, 0x10, R217 ;  /* 0x00000010ffe47819 */ /* 0x000fe200000116d9 */
[----:B0-----:R-:W-:Y:S01]  /*4c50*/  @!P1 IMAD.WIDE R74, R5, 0x4, R74 ;  /* 0x00000004054a9825 */ /* 0x001fe200078e024a */
[----:B------:R-:W-:-:S02]  /*4c60*/  SHF.R.U32.HI R227, RZ, 0x10, R169 ;  /* 0x00000010ffe37819 */ /* 0x000fc400000116a9 */
[----:B------:R-:W-:Y:S02]  /*4c70*/  LOP3.LUT R101, R123, 0xffff, RZ, 0xc0, !PT ;  /* 0x0000ffff7b657812 */ /* 0x000fe400078ec0ff */
[----:B------:R-:W-:Y:S01]  /*4c80*/  SHF.L.U64.HI R102, R124, 0x10, RZ ;  /* 0x000000107c667819 */ /* 0x000fe200000102ff */
[----:B------:R-:W-:Y:S01]  /*4c90*/  HFMA2.BF16_V2 R143, R227.H0_H0, R143.H0_H0, R228.H0_H0 ;  /* 0x2000008fe38f7231 */ /* 0x000fe200002408e4 */
[----:B------:R-:W-:Y:S01]  /*4ca0*/  F2FP.BF16.F32.PACK_AB R146, RZ, R146 ;  /* 0x00000092ff92723e */ /* 0x000fe200000010ff */
[----:B-1----:R-:W-:Y:S01]  /*4cb0*/  @!P1 IMAD.WIDE R76, R5, 0x4, R76 ;  /* 0x00000004054c9825 */ /* 0x002fe200078e024c */
[----:B------:R-:W-:Y:S01]  /*4cc0*/  LOP3.LUT R99, R99, 0xffff0000, R98, 0xf8, !PT ;  /* 0xffff000063637812 */ /* 0x000fe200078ef862 */
[----:B------:R2:W-:Y:S01]  /*4cd0*/  @!P1 STG.E desc[UR6][R74.64], R221 ;  /* 0x000000dd4a009986 */ /* 0x0005e2000c101906 */
[----:B------:R-:W-:Y:S01]  /*4ce0*/  LOP3.LUT R118, R118, 0xffff, RZ, 0xc0, !PT ;  /* 0x0000ffff76767812 */ /* 0x000fe200078ec0ff */
[----:B------:R-:W-:Y:S01]  /*4cf0*/  HFMA2.BF16_V2 R146, R171.H0_H0, R146.H0_H0, R219.H0_H0 ;  /* 0x20000092ab927231 */ /* 0x000fe200002408db */
[----:B------:R-:W-:Y:S01]  /*4d00*/  LOP3.LUT R101, R101, 0xffff0000, R102, 0xf8, !PT ;  /* 0xffff000065657812 */ /* 0x000fe200078ef866 */
[----:B------:R0:W-:Y:S01]  /*4d10*/  @!P1 STG.E desc[UR6][R76.64], R223 ;  /* 0x000000df4c009986 */ /* 0x0001e2000c101906 */
[----:B------:R-:W-:-:S02]  /*4d20*/  LOP3.LUT R92, R121, 0xffff, RZ, 0xc0, !PT ;  /* 0x0000ffff795c7812 */ /* 0x000fc400078ec0ff */
[----:B------:R-:W-:Y:S02]  /*4d30*/  LOP3.LUT R126, R126, 0xffff, RZ, 0xc0, !PT ;  /* 0x0000ffff7e7e7812 */ /* 0x000fe400078ec0ff */
[----:B------:R-:W-:Y:S02]  /*4d40*/  LOP3.LUT R90, R129, 0xffff, RZ, 0xc0, !PT ;  /* 0x0000ffff815a7812 */ /* 0x000fe400078ec0ff */
[----:B------:R-:W-:Y:S01]  /*4d50*/  LOP3.LUT R113, R145, 0xffff, RZ, 0xc0, !PT ;  /* 0x0000ffff91717812 */ /* 0x000fe200078ec0ff */
[----:B--2---:R-:W-:Y:S01]  /*4d60*/  IMAD.WIDE.U32 R74, R21, 0x8, R66 ;  /* 0x00000008154a7825 */ /* 0x004fe200078e0042 */
[----:B------:R-:W-:Y:S02]  /*4d70*/  SHF.L.U64.HI R114, R141, 0x10, RZ ;  /* 0x000000108d727819 */ /* 0x000fe400000102ff */
[----:B------:R-:W-:Y:S01]  /*4d80*/  PRMT R97, R99, 0x5410, R118 ;  /* 0x0000541063617816 */ /* 0x000fe20000000076 */
[----:B------:R-:W-:Y:S01]  /*4d90*/  IMAD.WIDE.U32 R20, R20, 0x8, R66 ;  /* 0x0000000814147825 */ /* 0x000fe200078e0042 */
[----:B------:R-:W-:-:S02]  /*4da0*/  PRMT R99, R101, 0x5410, R92 ;  /* 0x0000541065637816 */ /* 0x000fc4000000005c */
[----:B------:R-:W-:Y:S01]  /*4db0*/  LOP3.LUT R107, R130, 0xffff, RZ, 0xc0, !PT ;  /* 0x0000ffff826b7812 */ /* 0x000fe200078ec0ff */
[--C-:B0-----:R-:W-:Y:S01]  /*4dc0*/  IMAD.WIDE.U32 R76, R19, 0x8, R66.reuse ;  /* 0x00000008134c7825 */ /* 0x101fe200078e0042 */
[----:B------:R-:W-:Y:S02]  /*4dd0*/  SHF.L.U64.HI R104, R126, 0x10, RZ ;  /* 0x000000107e687819 */ /* 0x000fe400000102ff */
[----:B------:R-:W-:Y:S01]  /*4de0*/  LOP3.LUT R134, R134, 0xffff, RZ, 0xc0, !PT ;  /* 0x0000ffff86867812 */ /* 0x000fe200078ec0ff */
[----:B------:R-:W-:Y:S01]  /*4df0*/  IMAD.WIDE.U32 R18, R18, 0x8, R66 ;  /* 0x0000000812127825 */ /* 0x000fe200078e0042 */
[----:B------:R-:W-:Y:S02]  /*4e00*/  PRMT R101, R103, 0x5410, R90 ;  /* 0x0000541067657816 */ /* 0x000fe4000000005a */
[----:B------:R-:W-:Y:S02]  /*4e10*/  LOP3.LUT R113, R113, 0xffff0000, R114, 0xf8, !PT ;  /* 0xffff000071717812 */ /* 0x000fe400078ef872 */
[----:B------:R-:W-:-:S02]  /*4e20*/  LOP3.LUT R90, R143, 0xffff, RZ, 0xc0, !PT ;  /* 0x0000ffff8f5a7812 */ /* 0x000fc400078ec0ff */
[----:B------:R-:W-:Y:S02]  /*4e30*/  LOP3.LUT R106, R106, 0xffff, RZ, 0xc0, !PT ;  /* 0x0000ffff6a6a7812 */ /* 0x000fe400078ec0ff */
[----:B------:R-:W-:Y:S02]  /*4e40*/  LOP3.LUT R112, R112, 0xffff, RZ, 0xc0, !PT ;  /* 0x0000ffff70707812 */ /* 0x000fe400078ec0ff */
[----:B------:R-:W-:Y:S02]  /*4e50*/  LOP3.LUT R107, R107, 0xffff0000, R104, 0xf8, !PT ;  /* 0xffff00006b6b7812 */ /* 0x000fe400078ef868 */
[----:B------:R-:W-:Y:S02]  /*4e60*/  LOP3.LUT R114, R146, 0xffff, RZ, 0xc0, !PT ;  /* 0x0000ffff92727812 */ /* 0x000fe400078ec0ff */
[----:B------:R-:W-:Y:S02]  /*4e70*/  SHF.L.U64.HI R117, R142, 0x10, RZ ;  /* 0x000000108e757819 */ /* 0x000fe400000102ff */
[----:B------:R-:W-:-:S02]  /*4e80*/  LOP3.LUT R132, R132, 0xffff, RZ, 0xc0, !PT ;  /* 0x0000ffff84847812 */ /* 0x000fc400078ec0ff */
[----:B------:R-:W-:Y:S02]  /*4e90*/  PRMT R105, R111, 0x5410, R134 ;  /* 0x000054106f697816 */ /* 0x000fe40000000086 */
[----:B------:R-:W-:Y:S02]  /*4ea0*/  PRMT R111, R113, 0x5410, R90 ;  /* 0x00005410716f7816 */ /* 0x000fe4000000005a */
[----:B------:R-:W-:Y:S01]  /*4eb0*/  PRMT R87, R91, 0x5410, R106 ;  /* 0x000054105b577816 */ /* 0x000fe2000000006a */
[C---:B------:R-:W-:Y:S01]  /*4ec0*/  IMAD.WIDE.U32 R90, R25.reuse, 0x8, R66 ;  /* 0x00000008195a7825 */ /* 0x040fe200078e0042 */
[----:B------:R-:W-:Y:S02]  /*4ed0*/  IADD3 R113, R25, 0x800, RZ ;  /* 0x0000080019717810 */ /* 0x000fe40007ffe0ff */
[----:B------:R-:W-:Y:S01]  /*4ee0*/  PRMT R95, R93, 0x5410, R112 ;  /* 0x000054105d5f7816 */ /* 0x000fe20000000070 */
[----:B------:R-:W-:Y:S01]  /*4ef0*/  IMAD.WIDE.U32 R92, R6, 0x8, R66 ;  /* 0x00000008065c7825 */ /* 0x000fe200078e0042 */
[----:B------:R-:W-:Y:S01]  /*4f00*/  LOP3.LUT R114, R114, 0xffff0000, R117, 0xf8, !PT ;  /* 0xffff000072727812 */ /* 0x000fe200078ef875 */
[----:B------:R0:W-:Y:S01]  /*4f10*/  STG.E.64 desc[UR6][R90.64], R54 ;  /* 0x000000365a007986 */ /* 0x0001e2000c101b06 */
[----:B------:R-:W-:Y:S01]  /*4f20*/  PRMT R103, R107, 0x5410, R132 ;  /* 0x000054106b677816 */ /* 0x000fe20000000084 */
[----:B------:R-:W-:Y:S01]  /*4f30*/  IMAD.WIDE.U32 R106, R27, 0x8, R66 ;  /* 0x000000081b6a7825 */ /* 0x000fe200078e0042 */
[----:B------:R-:W-:Y:S01]  /*4f40*/  LOP3.LUT R147, R147, 0xffff, RZ, 0xc0, !PT ;  /* 0x0000ffff93937812 */ /* 0x000fe200078ec0ff */
[----:B------:R0:W-:Y:S01]  /*4f50*/  STG.E.64 desc[UR6][R92.64], R52 ;  /* 0x000000345c007986 */ /* 0x0001e2000c101b06 */
[----:B------:R-:W-:Y:S01]  /*4f60*/  PRMT R57, R59, 0x5410, R120 ;  /* 0x000054103b397816 */ /* 0x000fe20000000078 */
[----:B------:R-:W-:Y:S01]  /*4f70*/  IMAD.WIDE.U32 R26, R26, 0x8, R66 ;  /* 0x000000081a1a7825 */ /* 0x000fe200078e0042 */
[----:B------:R-:W-:-:S02]  /*4f80*/  PRMT R63, R63, 0x5410, R116 ;  /* 0x000054103f3f7816 */ /* 0x000fc40000000074 */
[----:B------:R-:W-:Y:S01]  /*4f90*/  PRMT R59, R114, 0x5410, R147 ;  /* 0x00005410723b7816 */ /* 0x000fe20000000093 */
[----:B------:R-:W-:Y:S01]  /*4fa0*/  IMAD.WIDE.U32 R112, R113, 0x8, R66 ;  /* 0x0000000871707825 */ /* 0x000fe200078e0042 */
[----:B------:R-:W-:Y:S01]  /*4fb0*/  SHF.R.U32.HI R231, RZ, 0x10, R215 ;  /* 0x00000010ffe77819 */ /* 0x000fe200000116d7 */
[----:B------:R0:W-:Y:S01]  /*4fc0*/  STG.E.64 desc[UR6][R106.64], R56 ;  /* 0x000000386a007986 */ /* 0x0001e2000c101b06 */
[----:B------:R-:W-:Y:S01]  /*4fd0*/  SHF.R.U32.HI R232, RZ, 0x10, R167 ;  /* 0x00000010ffe87819 */ /* 0x000fe200000116a7 */
[--C-:B------:R-:W-:Y:S01]  /*4fe0*/  IMAD.WIDE.U32 R24, R24, 0x8, R66.reuse ;  /* 0x0000000818187825 */ /* 0x100fe200078e0042 */
[----:B------:R-:W-:Y:S01]  /*4ff0*/  SHF.L.U32 R98, R124, 0x10, RZ ;  /* 0x000000107c627819 */ /* 0x000fe200000006ff */
[----:B------:R0:W-:Y:S01]  /*5000*/  STG.E.64 desc[UR6][R26.64], R62 ;  /* 0x0000003e1a007986 */ /* 0x0001e2000c101b06 */
[----:B------:R-:W-:Y:S01]  /*5010*/  F2FP.BF16.F32.PACK_AB R135, RZ, R135 ;  /* 0x00000087ff87723e */ /* 0x000fe200000010ff */
[----:B------:R-:W-:-:S04]  /*5020*/  IMAD.WIDE.U32 R114, R23, 0x8, R66 ;  /* 0x0000000817727825 */ /* 0x000fc800078e0042 */
[----:B------:R-:W-:Y:S01]  /*5030*/  HFMA2.BF16_V2 R136, R232.H0_H0, R136.H0_H0, R231.H0_H0 ;  /* 0x20000088e8887231 */ /* 0x000fe200002408e7 */
[----:B------:R0:W-:Y:S01]  /*5040*/  STG.E.64 desc[UR6][R112.64], R60 ;  /* 0x0000003c70007986 */ /* 0x0001e2000c101b06 */
[----:B------:R-:W-:Y:S01]  /*5050*/  LOP3.LUT R98, R98, 0xffff, R119, 0xf8, !PT ;  /* 0x0000ffff62627812 */ /* 0x000fe200078ef877 */
[--C-:B------:R-:W-:Y:S01]  /*5060*/  IMAD.WIDE.U32 R22, R22, 0x8, R66.reuse ;  /* 0x0000000816167825 */ /* 0x100fe200078e0042 */
[----:B------:R-:W-:Y:S01]  /*5070*/  SHF.L.U32 R100, R122, 0x10, RZ ;  /* 0x000000107a647819 */ /* 0x000fe200000006ff */
[----:B------:R0:W-:Y:S02]  /*5080*/  STG.E.64 desc[UR6][R24.64], R64 ;  /* 0x0000004018007986 */ /* 0x0001e4000c101b06 */
[----:B------:R-:W-:Y:S02]  /*5090*/  HFMA2.BF16_V2 R135, R164.H0_H0, R135.H0_H0, R212.H0_H0 ;  /* 0x20000087a4877231 */ /* 0x000fe400002408d4 */
[--C-:B------:R-:W-:Y:S01]  /*50a0*/  IMAD.WIDE.U32 R116, R17, 0x8, R66.reuse ;  /* 0x0000000811747825 */ /* 0x100fe200078e0042 */
[----:B------:R-:W-:Y:S01]  /*50b0*/  SHF.L.U32 R102, R126, 0x10, RZ ;  /* 0x000000107e667819 */ /* 0x000fe200000006ff */
[----:B------:R0:W-:Y:S01]  /*50c0*/  STG.E.64 desc[UR6][R114.64], R70 ;  /* 0x0000004672007986 */ /* 0x0001e2000c101b06 */
[----:B------:R-:W-:Y:S01]  /*50d0*/  SHF.L.U32 R104, R133, 0x10, RZ ;  /* 0x0000001085687819 */ /* 0x000fe200000006ff */
[----:B------:R-:W-:Y:S01]  /*50e0*/  IMAD.WIDE.U32 R16, R16, 0x8, R66 ;  /* 0x0000000810107825 */ /* 0x000fe200078e0042 */
[----:B------:R-:W-:Y:S01]  /*50f0*/  LOP3.LUT R136, R136, 0xffff, RZ, 0xc0, !PT ;  /* 0x0000ffff88887812 */ /* 0x000fe200078ec0ff */
[----:B------:R0:W-:Y:S01]  /*5100*/  STG.E.64 desc[UR6][R22.64], R68 ;  /* 0x0000004416007986 */ /* 0x0001e2000c101b06 */
[----:B------:R-:W-:Y:S01]  /*5110*/  LOP3.LUT R100, R100, 0xffff, R125, 0xf8, !PT ;  /* 0x0000ffff64647812 */ /* 0x000fe200078ef87d */
[----:B------:R-:W-:Y:S01]  /*5120*/  IMAD.WIDE.U32 R118, R15, 0x8, R66 ;  /* 0x000000080f767825 */ /* 0x000fe200078e0042 */
[----:B------:R-:W-:Y:S01]  /*5130*/  LOP3.LUT R102, R102, 0xffff, R127, 0xf8, !PT ;  /* 0x0000ffff66667812 */ /* 0x000fe200078ef87f */
[----:B------:R0:W-:Y:S01]  /*5140*/  STG.E.64 desc[UR6][R74.64], R72 ;  /* 0x000000484a007986 */ /* 0x0001e2000c101b06 */
[----:B------:R-:W-:Y:S01]  /*5150*/  LOP3.LUT R104, R104, 0xffff, R135, 0xf8, !PT ;  /* 0x0000ffff68687812 */ /* 0x000fe200078ef887 */
[----:B------:R-:W-:Y:S01]  /*5160*/  IMAD.WIDE.U32 R14, R14, 0x8, R66 ;  /* 0x000000080e0e7825 */ /* 0x000fe200078e0042 */
[----:B------:R-:W-:Y:S01]  /*5170*/  PRMT R109, R109, 0x5410, R136 ;  /* 0x000054106d6d7816 */ /* 0x000fe20000000088 */
[----:B------:R0:W-:Y:S01]  /*5180*/  STG.E.64 desc[UR6][R20.64], R80 ;  /* 0x0000005014007986 */ /* 0x0001e2000c101b06 */
[----:B------:R-:W-:Y:S01]  /*5190*/  IADD3 R5, R5, UR5, RZ ;  /* 0x0000000505057c10 */ /* 0x000fe2000fffe0ff */
[--C-:B------:R-:W-:Y:S01]  /*51a0*/  IMAD.WIDE.U32 R120, R13, 0x8, R66.reuse ;  /* 0x000000080d787825 */ /* 0x100fe200078e0042 */
[----:B------:R-:W-:Y:S01]  /*51b0*/  SEL R220, RZ, 0x1, P0 ;  /* 0x00000001ffdc7807 */ /* 0x000fe20000000000 */
[----:B------:R0:W-:Y:S01]  /*51c0*/  STG.E.64 desc[UR6][R76.64], R78 ;  /* 0x0000004e4c007986 */ /* 0x0001e2000c101b06 */
[----:B------:R-:W-:Y:S01]  /*51d0*/  ISETP.GE.AND P1, PT, R5, UR4, PT ;  /* 0x0000000405007c0c */ /* 0x000fe2000bf26270 */
[----:B------:R-:W-:-:S02]  /*51e0*/  IMAD.WIDE.U32 R12, R12, 0x8, R66 ;  /* 0x000000080c0c7825 */ /* 0x000fc400078e0042 */
[----:B------:R0:W-:Y:S02]  /*51f0*/  STG.E.64 desc[UR6][R18.64], R82 ;  /* 0x0000005212007986 */ /* 0x0001e4000c101b06 */
[--C-:B------:R-:W-:Y:S02]  /*5200*/  IMAD.WIDE.U32 R122, R11, 0x8, R66.reuse ;  /* 0x000000080b7a7825 */ /* 0x100fe400078e0042 */
[----:B------:R0:W-:Y:S02]  /*5210*/  STG.E.64 desc[UR6][R116.64], R84 ;  /* 0x0000005474007986 */ /* 0x0001e4000c101b06 */
[--C-:B------:R-:W-:Y:S02]  /*5220*/  IMAD.WIDE.U32 R10, R10, 0x8, R66.reuse ;  /* 0x000000080a0a7825 */ /* 0x100fe400078e0042 */
[----:B------:R0:W-:Y:S02]  /*5230*/  STG.E.64 desc[UR6][R16.64], R86 ;  /* 0x0000005610007986 */ /* 0x0001e4000c101b06 */
[----:B------:R-:W-:-:S02]  /*5240*/  IMAD.WIDE.U32 R124, R9, 0x8, R66 ;  /* 0x00000008097c7825 */ /* 0x000fc400078e0042 */
[----:B------:R0:W-:Y:S02]  /*5250*/  STG.E.64 desc[UR6][R118.64], R88 ;  /* 0x0000005876007986 */ /* 0x0001e4000c101b06 */
[--C-:B------:R-:W-:Y:S02]  /*5260*/  IMAD.WIDE.U32 R8, R8, 0x8, R66.reuse ;  /* 0x0000000808087825 */ /* 0x100fe400078e0042 */
[----:B------:R0:W-:Y:S02]  /*5270*/  STG.E.64 desc[UR6][R14.64], R94 ;  /* 0x0000005e0e007986 */ /* 0x0001e4000c101b06 */
[--C-:B------:R-:W-:Y:S02]  /*5280*/  IMAD.WIDE.U32 R6, R7, 0x8, R66.reuse ;  /* 0x0000000807067825 */ /* 0x100fe400078e0042 */
[----:B------:R0:W-:Y:S02]  /*5290*/  STG.E.64 desc[UR6][R120.64], R96 ;  /* 0x0000006078007986 */ /* 0x0001e4000c101b06 */
[----:B------:R-:W-:-:S02]  /*52a0*/  IMAD.WIDE.U32 R66, R224, 0x8, R66 ;  /* 0x00000008e0427825 */ /* 0x000fc400078e0042 */
[----:B------:R0:W-:Y:S04]  /*52b0*/  STG.E.64 desc[UR6][R12.64], R98 ;  /* 0x000000620c007986 */ /* 0x0001e8000c101b06 */
[----:B------:R0:W-:Y:S04]  /*52c0*/  STG.E.64 desc[UR6][R122.64], R100 ;  /* 0x000000647a007986 */ /* 0x0001e8000c101b06 */
[----:B------:R0:W-:Y:S04]  /*52d0*/  STG.E.64 desc[UR6][R10.64], R102 ;  /* 0x000000660a007986 */ /* 0x0001e8000c101b06 */
[----:B------:R0:W-:Y:S04]  /*52e0*/  STG.E.64 desc[UR6][R124.64], R104 ;  /* 0x000000687c007986 */ /* 0x0001e8000c101b06 */
[----:B------:R0:W-:Y:S04]  /*52f0*/  STG.E.64 desc[UR6][R8.64], R108 ;  /* 0x0000006c08007986 */ /* 0x0001e8000c101b06 */
[----:B------:R0:W-:Y:S04]  /*5300*/  STG.E.64 desc[UR6][R6.64], R110 ;  /* 0x0000006e06007986 */ /* 0x0001e8000c101b06 */
[----:B------:R0:W-:Y:S01]  /*5310*/  STG.E.64 desc[UR6][R66.64], R58 ;  /* 0x0000003a42007986 */ /* 0x0001e2000c101b06 */
[----:B------:R-:W-:Y:S05]  /*5320*/  @!P1 BRA `(.L_x_83) ;  /* 0xffffffb000489947 */ /* 0x000fea000383ffff */
[----:B------:R-:W-:Y:S05]  /*5330*/  EXIT ;  /* 0x000000000000794d */ /* 0x000fea0003800000 */
.L_x_80:
[----:B------:R-:W-:Y:S01]  /*5340*/  HFMA2.MMA R235, -RZ, RZ, 0, 5.9604644775390625e-08 ;  /* 0x00000001ffeb7435 */ /* 0x000fe200000001ff */
[----:B------:R-:W-:Y:S02]  /*5350*/  MOV R234, R221 ;  /* 0x000000dd00ea7202 */ /* 0x000fe40000000f00 */
[----:B------:R-:W-:Y:S02]  /*5360*/  MOV R236, 0x1f ;  /* 0x0000001f00ec7802 */ /* 0x000fe40000000f00 */
[----:B------:R-:W-:-:S07]  /*5370*/  MOV R233, 0xffffffff ;  /* 0xffffffff00e97802 */ /* 0x000fce0000000f00 */
[----:B-----5:R-:W-:Y:S05]  /*5380*/  WARPSYNC.COLLECTIVE R233, `(.L_x_84) ;  /* 0x00000000e9087348 */ /* 0x020fea0003c00000 */
[----:B------:R0:W1:Y:S02]  /*5390*/  SHFL.BFLY P2, R231, R234, R235, R236 ;  /* 0x0c0000ebeae77389 */ /* 0x00006400000400ec */
[----:B01---5:R-:W-:Y:S01]  /*53a0*/  ENDCOLLECTIVE ;  /* 0x000000000000791b */ /* 0x023fe20003800000 */
.L_x_84:
[----:B------:R-:W-:Y:S01]  /*53b0*/  HFMA2.MMA R235, -RZ, RZ, 0, 1.1920928955078125e-07 ;  /* 0x00000002ffeb7435 */ /* 0x000fe200000001ff */
[----:B------:R-:W-:-:S05]  /*53c0*/  MOV R220, R231 ;  /* 0x000000e700dc7202 */ /* 0x000fca0000000f00 */
[----:B------:R-:W-:-:S05]  /*53d0*/  FADD.FTZ R222, R221, R220 ;  /* 0x000000dcddde7221 */ /* 0x000fca0000010000 */
[----:B------:R-:W-:-:S07]  /*53e0*/  MOV R234, R222 ;  /* 0x000000de00ea7202 */ /* 0x000fce0000000f00 */
[----:B------:R-:W-:Y:S05]  /*53f0*/  WARPSYNC.COLLECTIVE R233, `(.L_x_85) ;  /* 0x00000000e9087348 */ /* 0x000fea0003c00000 */
[----:B------:R0:W1:Y:S02]  /*5400*/  SHFL.BFLY P2, R231, R234, R235, R236 ;  /* 0x0c0000ebeae77389 */ /* 0x00006400000400ec */
[----:B01----:R-:W-:Y:S01]  /*5410*/  ENDCOLLECTIVE ;  /* 0x000000000000791b */ /* 0x003fe20003800000 */
.L_x_85:
[----:B------:R-:W-:Y:S01]  /*5420*/  HFMA2.MMA R235, -RZ, RZ, 0, 2.384185791015625e-07 ;  /* 0x00000004ffeb7435 */ /* 0x000fe200000001ff */
[----:B------:R-:W-:-:S05]  /*5430*/  MOV R227, R231 ;  /* 0x000000e700e37202 */ /* 0x000fca0000000f00 */
[----:B------:R-:W-:-:S05]  /*5440*/  FADD.FTZ R227, R222, R227 ;  /* 0x000000e3dee37221 */ /* 0x000fca0000010000 */
[----:B------:R-:W-:-:S07]  /*5450*/  MOV R234, R227 ;  /* 0x000000e300ea7202 */ /* 0x000fce0000000f00 */
[----:B------:R-:W-:Y:S05]  /*5460*/  WARPSYNC.COLLECTIVE R233, `(.L_x_86) ;  /* 0x00000000e9087348 */ /* 0x000fea0003c00000 */
[----:B------:R0:W1:Y:S02]  /*5470*/  SHFL.BFLY P2, R231, R234, R235, R236 ;  /* 0x0c0000ebeae77389 */ /* 0x00006400000400ec */
[----:B01----:R-:W-:Y:S01]  /*5480*/  ENDCOLLECTIVE ;  /* 0x000000000000791b */ /* 0x003fe20003800000 */
.L_x_86:
[----:B------:R-:W-:Y:S01]  /*5490*/  HFMA2.MMA R235, -RZ, RZ, 0, 4.76837158203125e-07 ;  /* 0x00000008ffeb7435 */ /* 0x000fe200000001ff */
[----:B------:R-:W-:-:S05]  /*54a0*/  MOV R220, R231 ;  /* 0x000000e700dc7202 */ /* 0x000fca0000000f00 */
[----:B------:R-:W-:-:S05]  /*54b0*/  FADD.FTZ R229, R227, R220 ;  /* 0x000000dce3e57221 */ /* 0x000fca0000010000 */
[----:B------:R-:W-:-:S07]  /*54c0*/  MOV R234, R229 ;  /* 0x000000e500ea7202 */ /* 0x000fce0000000f00 */
[----:B------:R-:W-:Y:S05]  /*54d0*/  WARPSYNC.COLLECTIVE R233, `(.L_x_87) ;  /* 0x00000000e9087348 */ /* 0x000fea0003c00000 */
[----:B------:R0:W1:Y:S02]  /*54e0*/  SHFL.BFLY P2, R231, R234, R235, R236 ;  /* 0x0c0000ebeae77389 */ /* 0x00006400000400ec */
[----:B01----:R-:W-:Y:S01]  /*54f0*/  ENDCOLLECTIVE ;  /* 0x000000000000791b */ /* 0x003fe20003800000 */
.L_x_87:
[----:B------:R-:W-:Y:S01]  /*5500*/  HFMA2.MMA R235, -RZ, RZ, 0, 9.5367431640625e-07 ;  /* 0x00000010ffeb7435 */ /* 0x000fe200000001ff */
[----:B------:R-:W-:-:S05]  /*5510*/  MOV R220, R231 ;  /* 0x000000e700dc7202 */ /* 0x000fca0000000f00 */
[----:B------:R-:W-:-:S05]  /*5520*/  FADD.FTZ R230, R229, R220 ;  /* 0x000000dce5e67221 */ /* 0x000fca0000010000 */
[----:B------:R-:W-:-:S07]  /*5530*/  MOV R234, R230 ;  /* 0x000000e600ea7202 */ /* 0x000fce0000000f00 */
[----:B------:R-:W-:Y:S05]  /*5540*/  WARPSYNC.COLLECTIVE R233, `(.L_x_88) ;  /* 0x00000000e9087348 */ /* 0x000fea0003c00000 */
[----:B------:R0:W1:Y:S02]  /*5550*/  SHFL.BFLY P2, R231, R234, R235, R236 ;  /* 0x0c0000ebeae77389 */ /* 0x00006400000400ec */
[----:B01----:R-:W-:Y:S01]  /*5560*/  ENDCOLLECTIVE ;  /* 0x000000000000791b */ /* 0x003fe20003800000 */
.L_x_88:
[----:B------:R-:W-:Y:S01]  /*5570*/  HFMA2.MMA R235, -RZ, RZ, 0, 5.9604644775390625e-08 ;  /* 0x00000001ffeb7435 */ /* 0x000fe200000001ff */
[----:B------:R-:W-:-:S04]  /*5580*/  FADD.FTZ R220, R230, R231 ;  /* 0x000000e7e6dc7221 */ /* 0x000fc80000010000 */
[----:B------:R-:W-:-:S04]  /*5590*/  FMUL.FTZ R220, R220, 0.00032552084303461015224 ;  /* 0x39aaaaabdcdc7820 */ /* 0x000fc80000410000 */
        /* <DEDUP_REMOVED lines=196> */
.L_x_89:
[----:B------:R-:W-:Y:S01]  /*61e0*/  HFMA2.MMA R235, -RZ, RZ, 0, 1.1920928955078125e-07 ;  /* 0x00000002ffeb7435 */ /* 0x000fe200000001ff */
[----:B------:R-:W-:-:S05]  /*61f0*/  MOV R222, R231 ;  /* 0x000000e700de7202 */ /* 0x000fca0000000f00 */
[----:B------:R-:W-:-:S05]  /*6200*/  FADD.FTZ R222, R221, R222 ;  /* 0x000000deddde7221 */ /* 0x000fca0000010000 */
[----:B------:R-:W-:-:S07]  /*6210*/  MOV R234, R222 ;  /* 0x000000de00ea7202 */ /* 0x000fce0000000f00 */
[----:B------:R-:W-:Y:S05]  /*6220*/  WARPSYNC.COLLECTIVE R233, `(.L_x_90) ;  /* 0x00000000e9087348 */ /* 0x000fea0003c00000 */
[----:B------:R0:W1:Y:S02]  /*6230*/  SHFL.BFLY P2, R231, R234, R235, R236 ;  /* 0x0c0000ebeae77389 */ /* 0x00006400000400ec */
[----:B01----:R-:W-:Y:S01]  /*6240*/  ENDCOLLECTIVE ;  /* 0x000000000000791b */ /* 0x003fe20003800000 */
.L_x_90:
[----:B------:R-:W-:Y:S01]  /*6250*/  HFMA2.MMA R235, -RZ, RZ, 0, 2.384185791015625e-07 ;  /* 0x00000004ffeb7435 */ /* 0x000fe200000001ff */
[----:B------:R-:W-:-:S05]  /*6260*/  MOV R227, R231 ;  /* 0x000000e700e37202 */ /* 0x000fca0000000f00 */
[----:B------:R-:W-:-:S05]  /*6270*/  FADD.FTZ R227, R222, R227 ;  /* 0x000000e3dee37221 */ /* 0x000fca0000010000 */
[----:B------:R-:W-:-:S07]  /*6280*/  MOV R234, R227 ;  /* 0x000000e300ea7202 */ /* 0x000fce0000000f00 */
[----:B------:R-:W-:Y:S05]  /*6290*/  WARPSYNC.COLLECTIVE R233, `(.L_x_91) ;  /* 0x00000000e9087348 */ /* 0x000fea0003c00000 */
[----:B------:R0:W1:Y:S02]  /*62a0*/  SHFL.BFLY P2, R231, R234, R235, R236 ;  /* 0x0c0000ebeae77389 */ /* 0x00006400000400ec */
[----:B01----:R-:W-:Y:S01]  /*62b0*/  ENDCOLLECTIVE ;  /* 0x000000000000791b */ /* 0x003fe20003800000 */
.L_x_91:
[----:B------:R-:W-:Y:S01]  /*62c0*/  HFMA2.MMA R235, -RZ, RZ, 0, 4.76837158203125e-07 ;  /* 0x00000008ffeb7435 */ /* 0x000fe200000001ff */
[----:B------:R-:W-:-:S05]  /*62d0*/  MOV R230, R231 ;  /* 0x000000e700e67202 */ /* 0x000fca0000000f00 */
[----:B------:R-:W-:-:S05]  /*62e0*/  FADD.FTZ R230, R227, R230 ;  /* 0x000000e6e3e67221 */ /* 0x000fca0000010000 */
[----:B------:R-:W-:-:S07]  /*62f0*/  MOV R234, R230 ;  /* 0x000000e600ea7202 */ /* 0x000fce0000000f00 */
[----:B------:R-:W-:Y:S05]  /*6300*/  WARPSYNC.COLLECTIVE R233, `(.L_x_92) ;  /* 0x00000000e9087348 */ /* 0x000fea0003c00000 */
[----:B------:R0:W1:Y:S02]  /*6310*/  SHFL.BFLY P2, R231, R234, R235, R236 ;  /* 0x0c0000ebeae77389 */ /* 0x00006400000400ec */
[----:B01----:R-:W-:Y:S01]  /*6320*/  ENDCOLLECTIVE ;  /* 0x000000000000791b */ /* 0x003fe20003800000 */
.L_x_92:
[----:B------:R-:W-:Y:S01]  /*6330*/  HFMA2.MMA R235, -RZ, RZ, 0, 9.5367431640625e-07 ;  /* 0x00000010ffeb7435 */ /* 0x000fe200000001ff */
[----:B------:R-:W-:-:S05]  /*6340*/  MOV R229, R231 ;  /* 0x000000e700e57202 */ /* 0x000fca0000000f00 */
[----:B------:R-:W-:-:S05]  /*6350*/  FADD.FTZ R229, R230, R229 ;  /* 0x000000e5e6e57221 */ /* 0x000fca0000010000 */
[----:B------:R-:W-:-:S07]  /*6360*/  MOV R234, R229 ;  /* 0x000000e500ea7202 */ /* 0x000fce0000000f00 */
[----:B------:R-:W-:Y:S05]  /*6370*/  WARPSYNC.COLLECTIVE R233, `(.L_x_93) ;  /* 0x00000000e9087348 */ /* 0x000fea0003c00000 */
[----:B------:R0:W1:Y:S02]  /*6380*/  SHFL.BFLY P2, R231, R234, R235, R236 ;  /* 0x0c0000ebeae77389 */ /* 0x00006400000400ec */
[----:B01----:R-:W-:Y:S01]  /*6390*/  ENDCOLLECTIVE ;  /* 0x000000000000791b */ /* 0x003fe20003800000 */
.L_x_93:
[----:B------:R-:W-:Y:S01]  /*63a0*/  MOV R232, R231 ;  /* 0x000000e700e87202 */ /* 0x000fe20000000f00 */
[----:B------:R-:W-:Y:S06]  /*63b0*/  BRA `(.L_x_94) ;  /* 0xffffffb8004c7947 */ /* 0x000fec000383ffff */
.L_x_95:
        /* <DEDUP_REMOVED lines=12> */
.L_x_1992:


//--------------------- .text._ZN10layer_norm13ln_fwd_kernelINS_13Kernel_traitsI13__nv_bfloat16S2_S2_fjLj49152ELj4ELj1ELj4ELj16ENS_18Kernel_traits_baseILj49152ES2_S2_S2_fjLj128EEEEEEEvNS_9FwdParamsE --------------------------
	.section	.text._ZN10layer_norm13ln_fwd_kernelINS_13Kernel_traitsI13__nv_bfloat16S2_S2_fjLj49152ELj4ELj1ELj4ELj16ENS_18Kernel_traits_baseILj49152ES2_S2_S2_fjLj128EEEEEEEvNS_9FwdParamsE,"ax",@progbits
	.align	128
        .global         _ZN10layer_norm13ln_fwd_kernelINS_13Kernel_traitsI13__nv_bfloat16S2_S2_fjLj49152ELj4ELj1ELj4ELj16ENS_18Kernel_traits_baseILj49152ES2_S2_S2_fjLj128EEEEEEEvNS_9FwdParamsE
        .type           _ZN10layer_norm13ln_fwd_kernelINS_13Kernel_traitsI13__nv_bfloat16S2_S2_fjLj49152ELj4ELj1ELj4ELj16ENS_18Kernel_traits_baseILj49152ES2_S2_S2_fjLj128EEEEEEEvNS_9FwdParamsE,@function
        .size           _ZN10layer_norm13ln_fwd_kernelINS_13Kernel_traitsI13__nv_bfloat16S2_S2_fjLj49152ELj4ELj1ELj4ELj16ENS_18Kernel_traits_baseILj49152ES2_S2_S2_fjLj128EEEEEEEvNS_9FwdParamsE,(.L_x_1993 - _ZN10layer_norm13ln_fwd_kernelINS_13Kernel_traitsI13__nv_bfloat16S2_S2_fjLj49152ELj4ELj1ELj4ELj16ENS_18Kernel_traits_baseILj49152ES2_S2_S2_fjLj128EEEEEEEvNS_9FwdParamsE)
        .other          _ZN10layer_norm13ln_fwd_kernelINS_13Kernel_traitsI13__nv_bfloat16S2_S2_fjLj49152ELj4ELj1ELj4ELj16ENS_18Kernel_traits_baseILj49152ES2_S2_S2_fjLj128EEEEEEEvNS_9FwdParamsE,@"STO_CUDA_ENTRY STV_DEFAULT"
_ZN10layer_norm13ln_fwd_kernelINS_13Kernel_traitsI13__nv_bfloat16S2_S2_fjLj49152ELj4ELj1ELj4ELj16ENS_18Kernel_traits_baseILj49152ES2_S2_S2_fjLj128EEEEEEEvNS_9FwdParamsE:
.text._ZN10layer_norm13ln_fwd_kernelINS_13Kernel_traitsI13__nv_bfloat16S2_S2_fjLj49152ELj4ELj1ELj4ELj16ENS_18Kernel_traits_baseILj49152ES2_S2_S2_fjLj128EEEEEEEvNS_9FwdParamsE:
        /* <DEDUP_REMOVED lines=44> */
.L_x_99:
[----:B------:R-:W0:Y:S01]  /*02c0*/  S2R R26, SR_CTAID.X ;  /* 0x00000000001a7919 */ /* 0x000e220000002500 */
[----:B--2---:R-:W1:Y:S01]  /*02d0*/  LDC.64 R174, c[0x0][0x220] ;  /* 0x00008800ffae7b82 */ /* 0x004e620000000a00 */
[----:B------:R-:W-:Y:S01]  /*02e0*/  IMAD R19, R21, 0x1800, RZ ;  /* 0x0000180015137824 */ /* 0x000fe200078e02ff */
[----:B0-----:R-:W-:-:S04]  /*02f0*/  SHF.L.U32 R3, R26, 0x7, RZ ;  /* 0x000000071a037819 */ /* 0x001fc800000006ff */
[----:B------:R-:W-:-:S04]  /*0300*/  LOP3.LUT R0, R3, 0x180, R22, 0xe2, !PT ;  /* 0x0000018003007812 */ /* 0x000fc800078ee216 */
        /* <DEDUP_REMOVED lines=31> */
[----:B------:R-:W-:Y:S02]  /*0500*/  IADD3 R0, R19, 0x1400, RZ ;  /* 0x0000140013007810 */ /* 0x000fe40007ffe0ff */
[C---:B--2---:R-:W-:Y:S02]  /*0510*/  PRMT R15, R164.reuse, 0x7632, R15 ;  /* 0x00007632a40f7816 */ /* 0x044fe4000000000f */
[----:B------:R-:W-:Y:S02]  /*0520*/  SHF.L.U32 R17, R164, 0x10, RZ ;  /* 0x00000010a4117819 */ /* 0x000fe400000006ff */
[----:B------:R-:W-:Y:S02]  /*0530*/  SHF.L.U32 R15, R15, 0x10, RZ ;  /* 0x000000100f0f7819 */ /* 0x000fe400000006ff */
[C---:B------:R-:W-:Y:S01]  /*0540*/  SHF.L.U32 R13, R165.reuse, 0x10, RZ ;  /* 0x00000010a50d7819 */ /* 0x040fe200000006ff */
[----:B------:R-:W-:Y:S01]  /*0550*/  FADD.FTZ R160, RZ, R17 ;  /* 0x00000011ffa07221 */ /* 0x000fe20000010000 */
[----:B------:R-:W-:-:S02]  /*0560*/  PRMT R11, R165, 0x7632, R11 ;  /* 0x00007632a50b7816 */ /* 0x000fc4000000000b */
[C---:B------:R-:W-:Y:S01]  /*0570*/  PRMT R7, R166.reuse, 0x7632, R7 ;  /* 0x00007632a6077816 */ /* 0x040fe20000000007 */
[----:B------:R-:W-:Y:S01]  /*0580*/  FADD.FTZ R160, R15, R160 ;  /* 0x000000a00fa07221 */ /* 0x000fe20000010000 */
[----:B------:R-:W-:Y:S02]  /*0590*/  SHF.L.U32 R11, R11, 0x10, RZ ;  /* 0x000000100b0b7819 */ /* 0x000fe400000006ff */
[----:B------:R-:W-:Y:S01]  /*05a0*/  SHF.L.U32 R9, R166, 0x10, RZ ;  /* 0x00000010a6097819 */ /* 0x000fe200000006ff */
[----:B------:R-:W-:Y:S01]  /*05b0*/  FADD.FTZ R162, R13, R160 ;  /* 0x000000a00da27221 */ /* 0x000fe20000010000 */
[----:B------:R-:W-:-:S04]  /*05c0*/  IMAD.WIDE.U32 R160, R0, 0x10, R174 ;  /* 0x0000001000a07825 */ /* 0x000fc800078e00ae */
[----:B------:R-:W-:Y:S01]  /*05d0*/  FADD.FTZ R164, R11, R162 ;  /* 0x000000a20ba47221 */ /* 0x000fe20000010000 */
[----:B------:R-:W-:Y:S01]  /*05e0*/  SHF.L.U32 R7, R7, 0x10, RZ ;  /* 0x0000001007077819 */ /* 0x000fe200000006ff */
[----:B------:R-:W2:Y:S02]  /*05f0*/  LDG.E.128 R160, desc[UR6][R160.64] ;  /* 0x00000006a0a07981 */ /* 0x000ea4000c1e1d00 */
[----:B------:R-:W-:Y:S01]  /*0600*/  FADD.FTZ R164, R9, R164 ;  /* 0x000000a409a47221 */ /* 0x000fe20000010000 */
[C---:B------:R-:W-:Y:S02]  /*0610*/  PRMT R3, R167.reuse, 0x7632, R3 ;  /* 0x00007632a7037816 */ /* 0x040fe40000000003 */
[----:B------:R-:W-:Y:S01]  /*0620*/  SHF.L.U32 R5, R167, 0x10, RZ ;  /* 0x00000010a7057819 */ /* 0x000fe200000006ff */
[----:B------:R-:W-:Y:S01]  /*0630*/  FADD.FTZ R164, R7, R164 ;  /* 0x000000a407a47221 */ /* 0x000fe20000010000 */
[----:B------:R-:W-:Y:S02]  /*0640*/  SHF.L.U32 R3, R3, 0x10, RZ ;  /* 0x0000001003037819 */ /* 0x000fe400000006ff */
[C---:B---3--:R-:W-:Y:S01]  /*0650*/  PRMT R169, R124.reuse, 0x7632, R169 ;  /* 0x000076327ca97816 */ /* 0x048fe200000000a9 */
[----:B------:R-:W-:Y:S01]  /*0660*/  FADD.FTZ R164, R5, R164 ;  /* 0x000000a405a47221 */ /* 0x000fe20000010000 */
[----:B------:R-:W-:-:S02]  /*0670*/  SHF.L.U32 R171, R124, 0x10, RZ ;  /* 0x000000107cab7819 */ /* 0x000fc400000006ff */
[----:B------:R-:W-:Y:S01]  /*0680*/  SHF.L.U32 R169, R169, 0x10, RZ ;  /* 0x00000010a9a97819 */ /* 0x000fe200000006ff */
[----:B------:R-:W-:Y:S01]  /*0690*/  FADD.FTZ R164, R3, R164 ;  /* 0x000000a403a47221 */ /* 0x000fe20000010000 */
[----:B------:R-:W-:Y:S02]  /*06a0*/  IADD3 R124, R19, 0x1600, RZ ;  /* 0x00001600137c7810 */ /* 0x000fe40007ffe0ff */
[----:B------:R-:W-:Y:S01]  /*06b0*/  SHF.L.U32 R173, R125, 0x10, RZ ;  /* 0x000000107dad7819 */ /* 0x000fe200000006ff */
[--C-:B------:R-:W-:Y:S01]  /*06c0*/  FADD.FTZ R166, R171, R164.reuse ;  /* 0x000000a4aba67221 */ /* 0x100fe20000010000 */
[----:B------:R-:W-:Y:S02]  /*06d0*/  PRMT R164, R125, 0x7632, R164 ;  /* 0x000076327da47816 */ /* 0x000fe400000000a4 */
[----:B------:R-:W-:Y:S01]  /*06e0*/  SHF.L.U32 R177, R126, 0x10, RZ ;  /* 0x000000107eb17819 */ /* 0x000fe200000006ff */
[----:B------:R-:W-:Y:S01]  /*06f0*/  FADD.FTZ R166, R169, R166 ;  /* 0x000000a6a9a67221 */ /* 0x000fe20000010000 */
[----:B------:R-:W-:Y:S01]  /*0700*/  SHF.L.U32 R125, R164, 0x10, RZ ;  /* 0x00000010a47d7819 */ /* 0x000fe200000006ff */
[----:B------:R-:W-:Y:S01]  /*0710*/  IMAD.WIDE.U32 R164, R124, 0x10, R174 ;  /* 0x000000107ca47825 */ /* 0x000fe200078e00ae */
[----:B------:R-:W-:-:S03]  /*0720*/  PRMT R175, R126, 0x7632, R175 ;  /* 0x000076327eaf7816 */ /* 0x000fc600000000af */
[----:B------:R-:W-:-:S04]  /*0730*/  FADD.FTZ R166, R173, R166 ;  /* 0x000000a6ada67221 */ /* 0x000fc80000010000 */
[----:B------:R-:W-:Y:S01]  /*0740*/  FADD.FTZ R126, R125, R166 ;  /* 0x000000a67d7e7221 */ /* 0x000fe20000010000 */
[----:B------:R-:W-:Y:S01]  /*0750*/  SHF.L.U32 R175, R175, 0x10, RZ ;  /* 0x00000010afaf7819 */ /* 0x000fe200000006ff */
[----:B------:R-:W3:Y:S01]  /*0760*/  LDG.E.128 R164, desc[UR6][R164.64] ;  /* 0x00000006a4a47981 */ /* 0x000ee2000c1e1d00 */
[----:B------:R-:W-:Y:S01]  /*0770*/  SHF.L.U32 R179, R127, 0x10, RZ ;  /* 0x000000107fb37819 */ /* 0x000fe200000006ff */
[--C-:B------:R-:W-:Y:S01]  /*0780*/  FADD.FTZ R168, R177, R126.reuse ;  /* 0x0000007eb1a87221 */ /* 0x100fe20000010000 */
[----:B------:R-:W-:Y:S01]  /*0790*/  PRMT R126, R127, 0x7632, R126 ;  /* 0x000076327f7e7816 */ /* 0x000fe2000000007e */
[----:B------:R-:W-:Y:S01]  /*07a0*/  UMOV UR4, 0xffffffff ;  /* 0xffffffff00047882 */ /* 0x000fe20000000000 */
[----:B----4-:R-:W-:Y:S01]  /*07b0*/  PRMT R181, R128, 0x7632, R181 ;  /* 0x0000763280b57816 */ /* 0x010fe200000000b5 */
[----:B------:R-:W-:Y:S01]  /*07c0*/  FADD.FTZ R168, R175, R168 ;  /* 0x000000a8afa87221 */ /* 0x000fe20000010000 */
[----:B------:R-:W-:Y:S02]  /*07d0*/  SHF.L.U32 R127, R126, 0x10, RZ ;  /* 0x000000107e7f7819 */ /* 0x000fe400000006ff */
        /* <DEDUP_REMOVED lines=129> */
[----:B------:R-:W-:Y:S01]  /*0ff0*/  LOP3.LUT P0, RZ, R27, 0xff, RZ, 0xc0, !PT ;  /* 0x000000ff1bff7812 */ /* 0x000fe2000780c0ff */
[----:B------:R-:W-:Y:S01]  /*1000*/  FADD.FTZ R168, R241, R168 ;  /* 0x000000a8f1a87221 */ /* 0x000fe20000010000 */
[----:B------:R-:W-:Y:S02]  /*1010*/  SHF.R.U32.HI R182, RZ, 0x5, R25 ;  /* 0x00000005ffb67819 */ /* 0x000fe40000011619 */
[----:B------:R-:W-:Y:S01]  /*1020*/  ISETP.NE.AND P1, PT, R22, RZ, PT ;  /* 0x000000ff1600720c */ /* 0x000fe20003f25270 */
[----:B------:R-:W-:Y:S01]  /*1030*/  FADD.FTZ R168, R247, R168 ;  /* 0x000000a8f7a87221 */ /* 0x000fe20000010000 */
[----:B------:R-:W-:-:S03]  /*1040*/  LOP3.LUT R151, R182, 0x7fffffc, RZ, 0xc0, !PT ;  /* 0x07fffffcb6977812 */ /* 0x000fc600078ec0ff */
[----:B------:R-:W-:-:S04]  /*1050*/  FADD.FTZ R168, R245, R168 ;  /* 0x000000a8f5a87221 */ /* 0x000fc80000010000 */
[----:B------:R-:W-:Y:S01]  /*1060*/  FADD.FTZ R168, R251, R168 ;  /* 0x000000a8fba87221 */ /* 0x000fe20000010000 */
[----:B------:R-:W-:-:S03]  /*1070*/  @!P0 IADD3 R151, R151, 0x4, RZ ;  /* 0x0000000497978810 */ /* 0x000fc60007ffe0ff */
[----:B------:R-:W-:-:S04]  /*1080*/  FADD.FTZ R149, R249, R168 ;  /* 0x000000a8f9957221 */ /* 0x000fc80000010000 */
[----:B------:R-:W-:-:S04]  /*1090*/  FADD.FTZ R149, R126, R149 ;  /* 0x000000957e957221 */ /* 0x000fc80000010000 */
[----:B------:R-:W-:-:S04]  /*10a0*/  FADD.FTZ R149, R128, R149 ;  /* 0x0000009580957221 */ /* 0x000fc80000010000 */
[----:B------:R-:W-:-:S04]  /*10b0*/  FADD.FTZ R149, R152, R149 ;  /* 0x0000009598957221 */ /* 0x000fc80000010000 */
[----:B------:R-:W-:-:S04]  /*10c0*/  FADD.FTZ R134, R130, R149 ;  /* 0x0000009582867221 */ /* 0x000fc80000010000 */
[--C-:B------:R-:W-:Y:S01]  /*10d0*/  FADD.FTZ R149, R153, R134.reuse ;  /* 0x0000008699957221 */ /* 0x100fe20000010000 */
[C---:B------:R-:W-:Y:S02]  /*10e0*/  PRMT R134, R154.reuse, 0x7632, R134 ;  /* 0x000076329a867816 */ /* 0x040fe40000000086 */
[----:B------:R-:W-:Y:S01]  /*10f0*/  SHF.L.U32 R154, R154, 0x10, RZ ;  /* 0x000000109a9a7819 */ /* 0x000fe200000006ff */
[----:B------:R-:W-:Y:S01]  /*1100*/  FADD.FTZ R149, R132, R149 ;  /* 0x0000009584957221 */ /* 0x000fe20000010000 */
[----:B------:R-:W-:-:S03]  /*1110*/  SHF.L.U32 R134, R134, 0x10, RZ ;  /* 0x0000001086867819 */ /* 0x000fc600000006ff */
        /* <DEDUP_REMOVED lines=17> */
[----:B--2---:R-:W-:-:S03]  /*1230*/  PRMT R146, R160, 0x7632, R146 ;  /* 0x00007632a0927816 */ /* 0x004fc60000000092 */
[----:B------:R-:W-:Y:S01]  /*1240*/  FADD.FTZ R149, R144, R149 ;  /* 0x0000009590957221 */ /* 0x000fe20000010000 */
[----:B------:R-:W-:Y:S02]  /*1250*/  SHF.L.U32 R160, R160, 0x10, RZ ;  /* 0x00000010a0a07819 */ /* 0x000fe400000006ff */
[----:B------:R-:W-:Y:S02]  /*1260*/  SHF.L.U32 R146, R146, 0x10, RZ ;  /* 0x0000001092927819 */ /* 0x000fe400000006ff */
[C---:B------:R-:W-:Y:S01]  /*1270*/  PRMT R168, R161.reuse, 0x7632, R168 ;  /* 0x00007632a1a87816 */ /* 0x040fe200000000a8 */
[----:B------:R-:W-:Y:S01]  /*1280*/  FADD.FTZ R149, R160, R149 ;  /* 0x00000095a0957221 */ /* 0x000fe20000010000 */
[----:B------:R-:W-:Y:S02]  /*1290*/  SHF.L.U32 R161, R161, 0x10, RZ ;  /* 0x00000010a1a17819 */ /* 0x000fe400000006ff */
[----:B------:R-:W-:Y:S01]  /*12a0*/  SHF.L.U32 R168, R168, 0x10, RZ ;  /* 0x00000010a8a87819 */ /* 0x000fe200000006ff */
[----:B------:R-:W-:Y:S01]  /*12b0*/  FADD.FTZ R148, R146, R149 ;  /* 0x0000009592947221 */ /* 0x000fe20000010000 */
[----:B------:R-:W-:-:S02]  /*12c0*/  PRMT R170, R162, 0x7632, R170 ;  /* 0x00007632a2aa7816 */ /* 0x000fc400000000aa */
[----:B------:R-:W-:Y:S01]  /*12d0*/  SHF.L.U32 R162, R162, 0x10, RZ ;  /* 0x00000010a2a27819 */ /* 0x000fe200000006ff */
[----:B------:R-:W-:Y:S01]  /*12e0*/  FADD.FTZ R149, R161, R148 ;  /* 0x00000094a1957221 */ /* 0x000fe20000010000 */
[----:B------:R-:W-:Y:S02]  /*12f0*/  SHF.L.U32 R170, R170, 0x10, RZ ;  /* 0x00000010aaaa7819 */ /* 0x000fe400000006ff */
[C---:B------:R-:W-:Y:S01]  /*1300*/  PRMT R172, R163.reuse, 0x7632, R172 ;  /* 0x00007632a3ac7816 */ /* 0x040fe200000000ac */
[----:B------:R-:W-:Y:S01]  /*1310*/  FADD.FTZ R149, R168, R149 ;  /* 0x00000095a8957221 */ /* 0x000fe20000010000 */
[----:B------:R-:W-:Y:S02]  /*1320*/  SHF.L.U32 R163, R163, 0x10, RZ ;  /* 0x00000010a3a37819 */ /* 0x000fe400000006ff */
[----:B------:R-:W-:Y:S01]  /*1330*/  SHF.L.U32 R172, R172, 0x10, RZ ;  /* 0x00000010acac7819 */ /* 0x000fe200000006ff */
[----:B------:R-:W-:-:S04]  /*1340*/  FADD.FTZ R149, R162, R149 ;  /* 0x00000095a2957221 */ /* 0x000fc80000010000 */
[----:B------:R-:W-:-:S04]  /*1350*/  FADD.FTZ R148, R170, R149 ;  /* 0x00000095aa947221 */ /* 0x000fc80000010000 */
[----:B------:R-:W-:Y:S01]  /*1360*/  FADD.FTZ R149, R163, R148 ;  /* 0x00000094a3957221 */ /* 0x000fe20000010000 */
[C---:B---3--:R-:W-:Y:S02]  /*1370*/  PRMT R174, R164.reuse, 0x7632, R174 ;  /* 0x00007632a4ae7816 */ /* 0x048fe400000000ae */
[----:B------:R-:W-:Y:S01]  /*1380*/  SHF.L.U32 R164, R164, 0x10, RZ ;  /* 0x00000010a4a47819 */ /* 0x000fe200000006ff */
[----:B------:R-:W-:Y:S01]  /*1390*/  FADD.FTZ R149, R172, R149 ;  /* 0x00000095ac957221 */ /* 0x000fe20000010000 */
        /* <DEDUP_REMOVED lines=231> */
.L_x_110:
        /* <DEDUP_REMOVED lines=18> */
[----:B------:R-:W-:Y:S01]  /*2330*/  CS2R R148, SRZ ;  /* 0x0000000000947805 */ /* 0x000fe2000001ff00 */
[----:B------:R-:W-:Y:S01]  /*2340*/  HFMA2.MMA R27, -RZ, RZ, 0, 0 ;  /* 0x00000000ff1b7435 */ /* 0x000fe200000001ff */
[----:B------:R-:W-:-:S05]  /*2350*/  @!P1 LEA R151, R151, R184, 0x3 ;  /* 0x000000b897979211 */ /* 0x000fca00078e18ff */
        /* <DEDUP_REMOVED lines=10> */
[----:B------:R-:W-:-:S03]  /*2400*/  FFMA.FTZ R186, R27, R148, R186 ;  /* 0x000000941bba7223 */ /* 0x000fc600000100ba */
[----:B------:R-:W-:Y:S01]  /*2410*/  FMUL.FTZ R151, R194, R27 ;  /* 0x0000001bc2977220 */ /* 0x000fe20000410000 */
[----:B-1----:R-:W-:Y:S01]  /*2420*/  FMUL.FTZ R186, R192, R186 ;  /* 0x000000bac0ba7220 */ /* 0x002fe20000410000 */
[----:B------:R-:W0:Y:S01]  /*2430*/  SHFL.DOWN PT, R194, R190, 0x1, 0x1f ;  /* 0x08201f00bec27f89 */ /* 0x000e2200000e0000 */
[----:B--2---:R-:W-:Y:S01]  /*2440*/  FADD.FTZ R27, R188, R149 ;  /* 0x00000095bc1b7221 */ /* 0x004fe20000010000 */
[----:B------:R-:W-:Y:S02]  /*2450*/  FMUL.FTZ R151, R184, R151 ;  /* 0x00000097b8977220 */ /* 0x000fe40000410000 */
[----:B------:R-:W1:Y:S02]  /*2460*/  SHFL.DOWN PT, R149, R186, 0x1, 0x1f ;  /* 0x08201f00ba957f89 */ /* 0x000e6400000e0000 */
[----:B------:R-:W-:-:S05]  /*2470*/  FFMA.FTZ R27, R192, R151, R27 ;  /* 0x00000097c01b7223 */ /* 0x000fca000001001b */
        /* <DEDUP_REMOVED lines=9> */
[----:B------:R-:W-:Y:S01]  /*2510*/  LOP3.LUT R27, R20, 0x1, RZ, 0xc0, !PT ;  /* 0x00000001141b7812 */ /* 0x000fe200078ec0ff */
[----:B------:R-:W1:Y:S02]  /*2520*/  @!P2 LDC.64 R148, c[0x0][0x250] ;  /* 0x00009400ff94ab82 */ /* 0x000e640000000a00 */
[----:B------:R-:W-:Y:S01]  /*2530*/  FMUL.FTZ R190, R194, R190 ;  /* 0x000000bec2be7220 */ /* 0x000fe20000410000 */
[----:B------:R-:W-:-:S04]  /*2540*/  IADD3 R188, -R27, RZ, RZ ;  /* 0x000000ff1bbc7210 */ /* 0x000fc80007ffe1ff */
[----:B------:R-:W-:Y:S01]  /*2550*/  LOP3.LUT R27, R188, UR4, RZ, 0xc0, !PT ;  /* 0x00000004bc1b7c12 */ /* 0x000fe2000f8ec0ff */
[C---:B0-----:R-:W-:Y:S01]  /*2560*/  FMUL.FTZ R184, R151.reuse, R184 ;  /* 0x000000b897b87220 */ /* 0x041fe20000410000 */
[----:B------:R-:W-:Y:S01]  /*2570*/  FFMA.FTZ R151, R151, R190, R150 ;  /* 0x000000be97977223 */ /* 0x000fe20000010096 */
[----:B------:R-:W-:-:S03]  /*2580*/  LEA.HI R190, R25, R24, RZ, 0x19 ;  /* 0x0000001819be7211 */ /* 0x000fc600078fc8ff */
[----:B------:R-:W-:Y:S01]  /*2590*/  SHFL.IDX PT, R150, R184, RZ, 0x1f ;  /* 0x00001fffb8967589 */ /* 0x000fe200000e0000 */
[----:B------:R-:W-:-:S03]  /*25a0*/  LEA R190, P3, R190, R27, 0x2 ;  /* 0x0000001bbebe7211 */ /* 0x000fc600078610ff */
[----:B------:R-:W0:Y:S01]  /*25b0*/  SHFL.IDX PT, R151, R151, RZ, 0x1f ;  /* 0x00001fff97977589 */ /* 0x000e2200000e0000 */
        /* <DEDUP_REMOVED lines=23> */
.L_x_98:
[----:B------:R-:W2:Y:S04]  /*2730*/  LDG.E.STRONG.GPU R27, desc[UR6][R148.64] ;  /* 0x00000006941b7981 */ /* 0x000ea8000c1ef900 */
[----:B--2---:R-:W-:Y:S01]  /*2740*/  CCTL.IVALL ;  /* 0x00000000ff00798f */ /* 0x004fe20002000000 */
[----:B------:R-:W-:Y:S05]  /*2750*/  YIELD ;  /* 0x0000000000007946 */ /* 0x000fea0003800000 */
[----:B------:R-:W-:-:S13]  /*2760*/  ISETP.NE.AND P2, PT, R27, R150, PT ;  /* 0x000000961b00720c */ /* 0x000fda0003f45270 */
[----:B------:R-:W-:Y:S05]  /*2770*/  @P2 BRA `(.L_x_98) ;  /* 0xfffffffc00ec2947 */ /* 0x000fea000383ffff */
.L_x_97:
        /* <DEDUP_REMOVED lines=9> */
[----:B------:R0:W2:Y:S01]  /*2810*/  @!P1 LDG.E.64 R150, desc[UR6][R148.64] ;  /* 0x0000000694969981 */ /* 0x0000a2000c1e1b00 */
[----:B------:R-:W-:Y:S02]  /*2820*/  MOV R27, RZ ;  /* 0x000000ff001b7202 */ /* 0x000fe40000000f00 */
[----:B------:R-:W-:Y:S02]  /*2830*/  @!P1 MOV R27, 0x46400000 ;  /* 0x46400000001b9802 */ /* 0x000fe40000000f00 */
[----:B------:R-:W-:Y:S02]  /*2840*/  LOP3.LUT R26, R182, 0x3, R26, 0xc8, !PT ;  /* 0x00000003b61a7812 */ /* 0x000fe400078ec81a */
[----:B------:R-:W-:Y:S01]  /*2850*/  IADD3 R20, R20, 0x1, RZ ;  /* 0x0000000114147810 */ /* 0x000fe20007ffe0ff */
[----:B------:R-:W1:Y:S01]  /*2860*/  SHFL.DOWN PT, R184, R27, 0x2, 0x1f ;  /* 0x08401f001bb87f89 */ /* 0x000e6200000e0000 */
[----:B------:R-:W-:Y:S02]  /*2870*/  LOP3.LUT P1, RZ, R26, 0x1f, R25, 0xf8, !PT ;  /* 0x0000001f1aff7812 */ /* 0x000fe4000782f819 */
[----:B------:R-:W-:Y:S01]  /*2880*/  LOP3.LUT R20, R20, 0x3, RZ, 0xc0, !PT ;  /* 0x0000000314147812 */ /* 0x000fe200078ec0ff */
[----:B-1----:R-:W-:-:S04]  /*2890*/  FADD.FTZ R190, R184, R27 ;  /* 0x0000001bb8be7221 */ /* 0x002fc80000010000 */
[----:B------:R-:W1:Y:S01]  /*28a0*/  MUFU.RCP R192, R190 ;  /* 0x000000be00c07308 */ /* 0x000e620000001000 */
[----:B0-----:R-:W-:Y:S04]  /*28b0*/  SHFL.DOWN PT, R148, R190, 0x1, 0x1f ;  /* 0x08201f00be947f89 */ /* 0x001fe800000e0000 */
[----:B--2---:R-:W0:Y:S04]  /*28c0*/  SHFL.DOWN PT, R186, R150, 0x2, 0x1f ;  /* 0x08401f0096ba7f89 */ /* 0x004e2800000e0000 */
[----:B------:R-:W2:Y:S01]  /*28d0*/  SHFL.DOWN PT, R188, R151, 0x2, 0x1f ;  /* 0x08401f0097bc7f89 */ /* 0x000ea200000e0000 */
[----:B0-----:R-:W-:Y:S01]  /*28e0*/  FMUL.FTZ R194, R184, R186 ;  /* 0x000000bab8c27220 */ /* 0x001fe20000410000 */
[----:B------:R-:W-:-:S03]  /*28f0*/  FADD.FTZ R186, -R186, R150 ;  /* 0x00000096baba7221 */ /* 0x000fc60000010100 */
[----:B------:R-:W-:Y:S01]  /*2900*/  FFMA.FTZ R194, R27, R150, R194 ;  /* 0x000000961bc27223 */ /* 0x000fe200000100c2 */
[----:B------:R-:W-:-:S03]  /*2910*/  FMUL.FTZ R186, R186, R186 ;  /* 0x000000bababa7220 */ /* 0x000fc60000410000 */
[----:B-1----:R-:W-:Y:S01]  /*2920*/  FMUL.FTZ R194, R192, R194 ;  /* 0x000000c2c0c27220 */ /* 0x002fe20000410000 */
[----:B------:R-:W-:Y:S01]  /*2930*/  FMUL.FTZ R149, R186, R27 ;  /* 0x0000001bba957220 */ /* 0x000fe20000410000 */
[----:B--2---:R-:W-:-:S03]  /*2940*/  FADD.FTZ R27, R188, R151 ;  /* 0x00000097bc1b7221 */ /* 0x004fc60000010000 */
[----:B------:R-:W0:Y:S01]  /*2950*/  SHFL.DOWN PT, R150, R194, 0x1, 0x1f ;  /* 0x08201f00c2967f89 */ /* 0x000e2200000e0000 */
[----:B------:R-:W-:-:S04]  /*2960*/  FMUL.FTZ R149, R184, R149 ;  /* 0x00000095b8957220 */ /* 0x000fc80000410000 */
[----:B------:R-:W-:Y:S01]  /*2970*/  FFMA.FTZ R27, R192, R149, R27 ;  /* 0x00000095c01b7223 */ /* 0x000fe2000001001b */
[----:B------:R-:W-:-:S04]  /*2980*/  FADD.FTZ R149, R190, R148 ;  /* 0x00000094be957221 */ /* 0x000fc80000010000 */
[----:B------:R-:W1:Y:S02]  /*2990*/  SHFL.DOWN PT, R184, R27, 0x1, 0x1f ;  /* 0x08201f001bb87f89 */ /* 0x000e6400000e0000 */
[----:B------:R-:W2:Y:S01]  /*29a0*/  MUFU.RCP R149, R149 ;  /* 0x0000009500957308 */ /* 0x000ea20000001000 */
[----:B0-----:R-:W-:Y:S01]  /*29b0*/  FADD.FTZ R151, R194, -R150 ;  /* 0x80000096c2977221 */ /* 0x001fe20000010000 */
[----:B------:R-:W-:-:S03]  /*29c0*/  FMUL.FTZ R150, R148, R150 ;  /* 0x0000009694967220 */ /* 0x000fc60000410000 */
[----:B------:R-:W-:Y:S01]  /*29d0*/  FMUL.FTZ R151, R151, R151 ;  /* 0x0000009797977220 */ /* 0x000fe20000410000 */
[----:B------:R-:W-:-:S03]  /*29e0*/  FFMA.FTZ R150, R190, R194, R150 ;  /* 0x000000c2be967223 */ /* 0x000fc60000010096 */
[----:B------:R-:W-:Y:S01]  /*29f0*/  FMUL.FTZ R151, R190, R151 ;  /* 0x00000097be977220 */ /* 0x000fe20000410000 */
[----:B--2---:R-:W-:Y:S01]  /*2a00*/  FMUL.FTZ R182, R149, R150 ;  /* 0x0000009695b67220 */ /* 0x004fe20000410000 */
[----:B-1----:R-:W-:Y:S01]  /*2a10*/  FADD.FTZ R184, R27, R184 ;  /* 0x000000b81bb87221 */ /* 0x002fe20000010000 */
[----:B------:R-:W0:Y:S01]  /*2a20*/  LDC R150, c[0x0][0x260] ;  /* 0x00009800ff967b82 */ /* 0x000e220000000800 */
[----:B------:R-:W-:-:S03]  /*2a30*/  FMUL.FTZ R151, R148, R151 ;  /* 0x0000009794977220 */ /* 0x000fc60000410000 */
[----:B------:R-:W1:Y:S01]  /*2a40*/  SHFL.IDX PT, R182, R182, RZ, 0x1f ;  /* 0x00001fffb6b67589 */ /* 0x000e6200000e0000 */
[----:B------:R-:W-:-:S03]  /*2a50*/  FFMA.FTZ R151, R149, R151, R184 ;  /* 0x0000009795977223 */ /* 0x000fc600000100b8 */
[----:B------:R-:W2:Y:S03]  /*2a60*/  @!P1 LDC.64 R148, c[0x0][0x230] ;  /* 0x00008c00ff949b82 */ /* 0x000ea60000000a00 */
[----:B------:R-:W0:Y:S05]  /*2a70*/  SHFL.IDX PT, R151, R151, RZ, 0x1f ;  /* 0x00001fff97977589 */ /* 0x000e2a00000e0000 */
[----:B------:R-:W3:Y:S01]  /*2a80*/  @!P1 LDC.64 R26, c[0x0][0x238] ;  /* 0x00008e00ff1a9b82 */ /* 0x000ee20000000a00 */
[--C-:B-1----:R-:W-:Y:S01]  /*2a90*/  FADD.FTZ R17, R17, -R182.reuse ;  /* 0x800000b611117221 */ /* 0x102fe20000010000 */
[--C-:B------:R-:W-:Y:S01]  /*2aa0*/  FADD.FTZ R15, R15, -R182.reuse ;  /* 0x800000b60f0f7221 */ /* 0x100fe20000010000 */
[--C-:B------:R-:W-:Y:S01]  /*2ab0*/  FADD.FTZ R9, R9, -R182.reuse ;  /* 0x800000b609097221 */ /* 0x100fe20000010000 */
[----:B------:R-:W-:Y:S01]  /*2ac0*/  FADD.FTZ R7, R7, -R182 ;  /* 0x800000b607077221 */ /* 0x000fe20000010000 */
[----:B--2---:R-:W-:-:S04]  /*2ad0*/  @!P1 IMAD.WIDE R148, R21, 0x4, R148 ;  /* 0x0000000415949825 */ /* 0x004fc800078e0294 */
[--C-:B------:R-:W-:Y:S01]  /*2ae0*/  FADD.FTZ R171, R171, -R182.reuse ;  /* 0x800000b6abab7221 */ /* 0x100fe20000010000 */
[----:B------:R-:W-:Y:S01]  /*2af0*/  FADD.FTZ R169, R169, -R182 ;  /* 0x800000b6a9a97221 */ /* 0x000fe20000010000 */
[----:B0-----:R-:W-:Y:S01]  /*2b00*/  FFMA.FTZ R150, R151, 2.0345052689663134515e-05, R150 ;  /* 0x37aaaaab97967823 */ /* 0x001fe20000010096 */
[--C-:B------:R-:W-:Y:S01]  /*2b10*/  FADD.FTZ R177, R177, -R182.reuse ;  /* 0x800000b6b1b17221 */ /* 0x100fe20000010000 */
[--C-:B------:R-:W-:Y:S01]  /*2b20*/  FADD.FTZ R175, R175, -R182.reuse ;  /* 0x800000b6afaf7221 */ /* 0x100fe20000010000 */
[--C-:B------:R-:W-:Y:S01]  /*2b30*/  FADD.FTZ R13, R13, -R182.reuse ;  /* 0x800000b60d0d7221 */ /* 0x100fe20000010000 */
[----:B------:R0:W1:Y:S01]  /*2b40*/  MUFU.RSQ R184, R150 ;  /* 0x0000009600b87308 */ /* 0x0000620000001400 */
        /* <DEDUP_REMOVED lines=8> */
[----:B0-----:R-:W0:Y:S01]  /*2bd0*/  LDC.64 R150, c[0x0][0x228] ;  /* 0x00008a00ff967b82 */ /* 0x001e220000000a00 */
[--C-:B------:R-:W-:Y:S01]  /*2be0*/  FADD.FTZ R183, R183, -R182.reuse ;  /* 0x800000b6b7b77221 */ /* 0x100fe20000010000 */
[--C-:B------:R-:W-:Y:S01]  /*2bf0*/  FADD.FTZ R181, R181, -R182.reuse ;  /* 0x800000b6b5b57221 */ /* 0x100fe20000010000 */
[--C-:B------:R-:W-:Y:S01]  /*2c00*/  FADD.FTZ R185, R185, -R182.reuse ;  /* 0x800000b6b9b97221 */ /* 0x100fe20000010000 */
[--C-:B------:R-:W-:Y:S01]  /*2c10*/  FADD.FTZ R129, R129, -R182.reuse ;  /* 0x800000b681817221 */ /* 0x100fe20000010000 */
[--C-:B------:R-:W-:Y:S01]  /*2c20*/  FADD.FTZ R189, R189, -R182.reuse ;  /* 0x800000b6bdbd7221 */ /* 0x100fe20000010000 */
[--C-:B------:R-:W-:Y:S01]  /*2c30*/  FADD.FTZ R187, R187, -R182.reuse ;  /* 0x800000b6bbbb7221 */ /* 0x100fe20000010000 */
[--C-:B------:R-:W-:Y:S01]  /*2c40*/  FADD.FTZ R191, R191, -R182.reuse ;  /* 0x800000b6bfbf7221 */ /* 0x100fe20000010000 */
[C---:B-1----:R-:W-:Y:S01]  /*2c50*/  FMUL.FTZ R17, R184.reuse, R17 ;  /* 0x00000011b8117220 */ /* 0x042fe20000410000 */
[C---:B------:R-:W-:Y:S01]  /*2c60*/  FMUL.FTZ R186, R184.reuse, R15 ;  /* 0x0000000fb8ba7220 */ /* 0x040fe20000410000 */
[C---:B------:R-:W-:Y:S01]  /*2c70*/  FMUL.FTZ R9, R184.reuse, R9 ;  /* 0x00000009b8097220 */ /* 0x040fe20000410000 */
[C---:B------:R-:W-:Y:S01]  /*2c80*/  FMUL.FTZ R190, R184.reuse, R7 ;  /* 0x00000007b8be7220 */ /* 0x040fe20000410000 */
[C---:B------:R-:W-:Y:S01]  /*2c90*/  FMUL.FTZ R171, R184.reuse, R171 ;  /* 0x000000abb8ab7220 */ /* 0x040fe20000410000 */
[C---:B--2---:R-:W-:Y:S01]  /*2ca0*/  FMUL.FTZ R148, R184.reuse, R169 ;  /* 0x000000a9b8947220 */ /* 0x044fe20000410000 */
        /* <DEDUP_REMOVED lines=83> */
[----:B---3--:R-:W-:Y:S01]  /*31e0*/  @!P1 IMAD.WIDE R26, R21, 0x4, R26 ;  /* 0x00000004151a9825 */ /* 0x008fe200078e021a */
[----:B------:R-:W-:-:S03]  /*31f0*/  F2FP.BF16.F32.PACK_AB R186, R186, R17 ;  /* 0x00000011baba723e */ /* 0x000fc600000010ff */
[----:B------:R-:W-:Y:S01]  /*3200*/  FMUL.FTZ R183, R184, R183 ;  /* 0x000000b7b8b77220 */ /* 0x000fe20000410000 */
[----:B------:R-:W-:Y:S01]  /*3210*/  F2FP.BF16.F32.PACK_AB R9, R190, R9 ;  /* 0x00000009be09723e */ /* 0x000fe200000010ff */
[----:B------:R-:W-:Y:S01]  /*3220*/  FMUL.FTZ R198, R184, R181 ;  /* 0x000000b5b8c67220 */ /* 0x000fe20000410000 */
[----:B------:R-:W-:Y:S01]  /*3230*/  F2FP.BF16.F32.PACK_AB R148, R148, R171 ;  /* 0x000000ab9494723e */ /* 0x000fe200000010ff */
[----:B------:R-:W-:Y:S01]  /*3240*/  FMUL.FTZ R189, R184, R189 ;  /* 0x000000bdb8bd7220 */ /* 0x000fe20000410000 */
[----:B------:R-:W-:Y:S01]  /*3250*/  F2FP.BF16.F32.PACK_AB R177, R194, R177 ;  /* 0x000000b1c2b1723e */ /* 0x000fe200000010ff */
[C---:B------:R-:W-:Y:S01]  /*3260*/  FMUL.FTZ R202, R184.reuse, R187 ;  /* 0x000000bbb8ca7220 */ /* 0x040fe20000410000 */
[C---:B------:R-:W-:Y:S01]  /*3270*/  FMUL.FTZ R212, R184.reuse, R135 ;  /* 0x00000087b8d47220 */ /* 0x040fe20000410000 */
[----:B------:R-:W-:Y:S01]  /*3280*/  FMUL.FTZ R220, R184, R139 ;  /* 0x0000008bb8dc7220 */ /* 0x000fe20000410000 */
[----:B------:R-:W-:Y:S01]  /*3290*/  F2FP.BF16.F32.PACK_AB R188, R188, R13 ;  /* 0x0000000dbcbc723e */ /* 0x000fe200000010ff */
[----:B------:R-:W-:Y:S01]  /*32a0*/  FMUL.FTZ R200, R184, R129 ;  /* 0x00000081b8c87220 */ /* 0x000fe20000410000 */
[----:B------:R-:W-:Y:S01]  /*32b0*/  F2FP.BF16.F32.PACK_AB R7, R192, R5 ;  /* 0x00000005c007723e */ /* 0x000fe200000010ff */
        /* <DEDUP_REMOVED lines=10> */
[----:B------:R1:W-:Y:S01]  /*3360*/  @!P1 STG.E desc[UR6][R26.64], R184 ;  /* 0x000000b81a009986 */ /* 0x0003e2000c101906 */
[----:B0-----:R-:W-:-:S04]  /*3370*/  IMAD.WIDE.U32 R170, R6, 0x10, R150 ;  /* 0x0000001006aa7825 */ /* 0x001fc800078e0096 */
[C---:B------:R-:W-:Y:S01]  /*3380*/  FMUL.FTZ R185, R184.reuse, R185 ;  /* 0x000000b9b8b97220 */ /* 0x040fe20000410000 */
[C---:B------:R-:W-:Y:S01]  /*3390*/  FMUL.FTZ R191, R184.reuse, R191 ;  /* 0x000000bfb8bf7220 */ /* 0x040fe20000410000 */
[----:B------:R-:W-:Y:S01]  /*33a0*/  FMUL.FTZ R204, R184, R131 ;  /* 0x00000083b8cc7220 */ /* 0x000fe20000410000 */
[----:B------:R-:W-:-:S04]  /*33b0*/  IMAD.WIDE.U32 R174, R4, 0x10, R150 ;  /* 0x0000001004ae7825 */ /* 0x000fc800078e0096 */
[C---:B------:R-:W-:Y:S01]  /*33c0*/  FMUL.FTZ R3, R184.reuse, R128 ;  /* 0x00000080b8037220 */ /* 0x040fe20000410000 */
[----:B-----5:R-:W-:Y:S01]  /*33d0*/  HFMA2.MMA.BF16_V2 R4, R120, R186, R72 ;  /* 0x000000ba78047235 */ /* 0x020fe20000200048 */
[----:B------:R-:W-:Y:S01]  /*33e0*/  FMUL.FTZ R197, R184, R197 ;  /* 0x000000c5b8c57220 */ /* 0x000fe20000410000 */
[----:B------:R-:W-:Y:S01]  /*33f0*/  IMAD.WIDE.U32 R142, R8, 0x10, R150 ;  /* 0x00000010088e7825 */ /* 0x000fe200078e0096 */
[----:B------:R-:W-:-:S03]  /*3400*/  HFMA2.MMA.BF16_V2 R6, R122, R9, R74 ;  /* 0x000000097a067235 */ /* 0x000fc6000020004a */
[C---:B------:R-:W-:Y:S01]  /*3410*/  FMUL.FTZ R208, R184.reuse, R133 ;  /* 0x00000085b8d07220 */ /* 0x040fe20000410000 */
[----:B------:R-:W-:Y:S01]  /*3420*/  FMUL.FTZ R203, R184, R203 ;  /* 0x000000cbb8cb7220 */ /* 0x000fe20000410000 */
[----:B-1----:R-:W-:-:S04]  /*3430*/  IMAD.WIDE.U32 R26, R10, 0x10, R150 ;  /* 0x000000100a1a7825 */ /* 0x002fc800078e0096 */
[C---:B------:R-:W-:Y:S01]  /*3440*/  FMUL.FTZ R232, R184.reuse, R145 ;  /* 0x00000091b8e87220 */ /* 0x040fe20000410000 */
[C---:B------:R-:W-:Y:S01]  /*3450*/  FMUL.FTZ R128, R184.reuse, R144 ;  /* 0x00000090b8807220 */ /* 0x040fe20000410000 */
[----:B------:R-:W-:Y:S01]  /*3460*/  HFMA2.MMA.BF16_V2 R8, R116, R148, R68 ;  /* 0x0000009474087235 */ /* 0x000fe20000200044 */
[C---:B------:R-:W-:Y:S01]  /*3470*/  FMUL.FTZ R236, R184.reuse, R147 ;  /* 0x00000093b8ec7220 */ /* 0x040fe20000410000 */
[----:B------:R-:W-:Y:S01]  /*3480*/  HFMA2.MMA.BF16_V2 R10, R118, R177, R70 ;  /* 0x000000b1760a7235 */ /* 0x000fe20000200046 */
[----:B------:R-:W-:Y:S01]  /*3490*/  FMUL.FTZ R131, R184, R146 ;  /* 0x00000092b8837220 */ /* 0x000fe20000410000 */
[----:B------:R-:W-:-:S04]  /*34a0*/  IMAD.WIDE.U32 R144, R19, 0x10, R150 ;  /* 0x0000001013907825 */ /* 0x000fc800078e0096 */
[----:B------:R-:W-:Y:S01]  /*34b0*/  HFMA2.BF16_V2 R5, R121, R188, R73 ;  /* 0x000000bc79057231 */ /* 0x000fe20000200049 */
[----:B------:R-:W-:Y:S01]  /*34c0*/  F2FP.BF16.F32.PACK_AB R183, R198, R183 ;  /* 0x000000b7c6b7723e */ /* 0x000fe200000010ff */
[----:B------:R-:W-:Y:S01]  /*34d0*/  HFMA2.BF16_V2 R7, R123, R7, R75 ;  /* 0x000000077b077231 */ /* 0x000fe2000020004b */
[----:B------:R-:W-:Y:S01]  /*34e0*/  F2FP.BF16.F32.PACK_AB R189, R202, R189 ;  /* 0x000000bdcabd723e */ /* 0x000fe200000010ff */
[----:B------:R-:W-:-:S04]  /*34f0*/  IMAD.WIDE.U32 R146, R18, 0x10, R150 ;  /* 0x0000001012927825 */ /* 0x000fc800078e0096 */
[----:B------:R-:W-:Y:S01]  /*3500*/  HFMA2.BF16_V2 R9, R117, R173, R69 ;  /* 0x000000ad75097231 */ /* 0x000fe20000200045 */
[----:B------:R-:W-:Y:S01]  /*3510*/  F2FP.BF16.F32.PACK_AB R195, R206, R195 ;  /* 0x000000c3cec3723e */ /* 0x000fe200000010ff */
[----:B------:R-:W-:Y:S01]  /*3520*/  HFMA2.BF16_V2 R11, R119, R11, R71 ;  /* 0x0000000b770b7231 */ /* 0x000fe20000200047 */
[----:B------:R-:W-:Y:S01]  /*3530*/  F2FP.BF16.F32.PACK_AB R201, R210, R201 ;  /* 0x000000c9d2c9723e */ /* 0x000fe200000010ff */
        /* <DEDUP_REMOVED lines=11> */
[----:B------:R0:W-:Y:S01]  /*35f0*/  STG.E.128 desc[UR6][R144.64], R4 ;  /* 0x0000000490007986 */ /* 0x0001e2000c101d06 */
        /* <DEDUP_REMOVED lines=9> */
[----:B------:R-:W-:Y:S01]  /*3690*/  F2FP.BF16.F32.PACK_AB R207, R214, R207 ;  /* 0x000000cfd6cf723e */ /* 0x000fe200000010ff */
[C---:B------:R-:W-:Y:S01]  /*36a0*/  FMUL.FTZ R224, R184.reuse, R141 ;  /* 0x0000008db8e07220 */ /* 0x040fe20000410000 */
[C---:B------:R-:W-:Y:S01]  /*36b0*/  FMUL.FTZ R243, R184.reuse, R243 ;  /* 0x000000f3b8f37220 */ /* 0x040fe20000410000 */
[C---:B------:R-:W-:Y:S01]  /*36c0*/  FMUL.FTZ R238, R184.reuse, R241 ;  /* 0x000000f1b8ee7220 */ /* 0x040fe20000410000 */
[C---:B------:R-:W-:Y:S01]  /*36d0*/  FMUL.FTZ R251, R184.reuse, R251 ;  /* 0x000000fbb8fb7220 */ /* 0x040fe20000410000 */
[----:B------:R-:W-:Y:S01]  /*36e0*/  FMUL.FTZ R242, R184, R249 ;  /* 0x000000f9b8f27220 */ /* 0x000fe20000410000 */
[----:B------:R-:W-:-:S04]  /*36f0*/  IMAD.WIDE.U32 R16, R16, 0x10, R150 ;  /* 0x0000001010107825 */ /* 0x000fc800078e0096 */
[C---:B------:R-:W-:Y:S01]  /*3700*/  FMUL.FTZ R221, R184.reuse, R221 ;  /* 0x000000ddb8dd7220 */ /* 0x040fe20000410000 */
[----:B0-----:R-:W-:Y:S01]  /*3710*/  HFMA2.MMA.BF16_V2 R4, R112, R183, R64 ;  /* 0x000000b770047235 */ /* 0x001fe20000200040 */
[----:B------:R-:W-:Y:S01]  /*3720*/  HFMA2.BF16_V2 R5, R113, R185, R65 ;  /* 0x000000b971057231 */ /* 0x000fe20000200041 */
[----:B------:R-:W-:Y:S01]  /*3730*/  HFMA2.MMA.BF16_V2 R6, R114, R189, R66 ;  /* 0x000000bd72067235 */ /* 0x000fe20000200042 */
[----:B------:R-:W-:Y:S02]  /*3740*/  HFMA2.BF16_V2 R7, R115, R191, R67 ;  /* 0x000000bf73077231 */ /* 0x000fe40000200043 */
[----:B------:R-:W-:Y:S01]  /*3750*/  FMUL.FTZ R227, R184, R227 ;  /* 0x000000e3b8e37220 */ /* 0x000fe20000410000 */
[----:B-1----:R-:W-:Y:S01]  /*3760*/  F2FP.BF16.F32.PACK_AB R146, R218, R213 ;  /* 0x000000d5da92723e */ /* 0x002fe200000010ff */
[----:B------:R-:W-:Y:S01]  /*3770*/  HFMA2.MMA.BF16_V2 R8, R108, R195, R60 ;  /* 0x000000c36c087235 */ /* 0x000fe2000020003c */
[C---:B------:R-:W-:Y:S01]  /*3780*/  FMUL.FTZ R152, R184.reuse, R152 ;  /* 0x00000098b8987220 */ /* 0x040fe20000410000 */
[----:B------:R-:W-:Y:S01]  /*3790*/  HFMA2.MMA.BF16_V2 R10, R110, R201, R62 ;  /* 0x000000c96e0a7235 */ /* 0x000fe2000020003e */
[C---:B------:R-:W-:Y:S01]  /*37a0*/  FMUL.FTZ R15, R184.reuse, R130 ;  /* 0x00000082b80f7220 */ /* 0x040fe20000410000 */
[C---:B------:R-:W-:Y:S01]  /*37b0*/  FMUL.FTZ R154, R184.reuse, R154 ;  /* 0x0000009ab89a7220 */ /* 0x040fe20000410000 */
[C---:B------:R-:W-:Y:S01]  /*37c0*/  FMUL.FTZ R125, R184.reuse, R134 ;  /* 0x00000086b87d7220 */ /* 0x040fe20000410000 */
[----:B------:R-:W-:Y:S01]  /*37d0*/  FMUL.FTZ R141, R184, R178 ;  /* 0x000000b2b88d7220 */ /* 0x000fe20000410000 */
[----:B------:R-:W-:-:S04]  /*37e0*/  IMAD.WIDE.U32 R18, R14, 0x10, R150 ;  /* 0x000000100e127825 */ /* 0x000fc800078e0096 */
[----:B------:R-:W-:Y:S02]  /*37f0*/  HFMA2.BF16_V2 R9, R109, R197, R61 ;  /* 0x000000c56d097231 */ /* 0x000fe4000020003d */
[C---:B------:R-:W-:Y:S01]  /*3800*/  FMUL.FTZ R233, R184.reuse, R233 ;  /* 0x000000e9b8e97220 */ /* 0x040fe20000410000 */
[----:B------:R-:W-:Y:S02]  /*3810*/  HFMA2.BF16_V2 R11, R111, R203, R63 ;  /* 0x000000cb6f0b7231 */ /* 0x000fe4000020003f */
[C---:B------:R-:W-:Y:S01]  /*3820*/  FMUL.FTZ R239, R184.reuse, R239 ;  /* 0x000000efb8ef7220 */ /* 0x040fe20000410000 */
[C---:B------:R-:W-:Y:S01]  /*3830*/  FMUL.FTZ R156, R184.reuse, R156 ;  /* 0x0000009cb89c7220 */ /* 0x040fe20000410000 */
[C---:B------:R-:W-:Y:S01]  /*3840*/  FMUL.FTZ R127, R184.reuse, R138 ;  /* 0x0000008ab87f7220 */ /* 0x040fe20000410000 */
[----:B------:R-:W-:Y:S01]  /*3850*/  FMUL.FTZ R158, R184, R158 ;  /* 0x0000009eb89e7220 */ /* 0x000fe20000410000 */
[----:B------:R-:W-:Y:S01]  /*3860*/  IMAD.WIDE.U32 R12, R12, 0x10, R150 ;  /* 0x000000100c0c7825 */ /* 0x000fe200078e0096 */
[----:B------:R-:W-:-:S03]  /*3870*/  F2FP.BF16.F32.PACK_AB R145, R216, R209 ;  /* 0x000000d1d891723e */ /* 0x000fc600000010ff */
[----:B------:R-:W-:Y:S01]  /*3880*/  FMUL.FTZ R247, R184, R247 ;  /* 0x000000f7b8f77220 */ /* 0x000fe20000410000 */
[----:B------:R-:W-:Y:S01]  /*3890*/  F2FP.BF16.F32.PACK_AB R147, R220, R215 ;  /* 0x000000d7dc93723e */ /* 0x000fe200000010ff */
[----:B------:R-:W-:-:S04]  /*38a0*/  IMAD.WIDE.U32 R178, R2, 0x10, R150 ;  /* 0x0000001002b27825 */ /* 0x000fc800078e0096 */
[C---:B------:R-:W-:Y:S01]  /*38b0*/  FMUL.FTZ R240, R184.reuse, R245 ;  /* 0x000000f5b8f07220 */ /* 0x040fe20000410000 */
[C---:B------:R-:W-:Y:S01]  /*38c0*/  FMUL.FTZ R126, R184.reuse, R126 ;  /* 0x0000007eb87e7220 */ /* 0x040fe20000410000 */
[----:B------:R-:W-:Y:S01]  /*38d0*/  FMUL.FTZ R153, R184, R153 ;  /* 0x00000099b8997220 */ /* 0x000fe20000410000 */
[----:B------:R-:W-:-:S04]  /*38e0*/  IMAD.WIDE.U32 R186, R0, 0x10, R150 ;  /* 0x0000001000ba7825 */ /* 0x000fc800078e0096 */
[C---:B------:R-:W-:Y:S01]  /*38f0*/  FMUL.FTZ R132, R184.reuse, R132 ;  /* 0x00000084b8847220 */ /* 0x040fe20000410000 */
[C---:B------:R-:W-:Y:S01]  /*3900*/  FMUL.FTZ R130, R184.reuse, R160 ;  /* 0x000000a0b8827220 */ /* 0x040fe20000410000 */
[----:B------:R-:W-:Y:S01]  /*3910*/  FMUL.FTZ R134, R184, R162 ;  /* 0x000000a2b8867220 */ /* 0x000fe20000410000 */
[----:B------:R-:W-:Y:S01]  /*3920*/  IMAD.WIDE.U32 R192, R124, 0x10, R150 ;  /* 0x000000107cc07825 */ /* 0x000fe200078e0096 */
[----:B------:R-:W-:-:S03]  /*3930*/  F2FP.BF16.F32.PACK_AB R148, R222, R219 ;  /* 0x000000dbde94723e */ /* 0x000fc600000010ff */
        /* <DEDUP_REMOVED lines=9> */
[----:B------:R-:W-:Y:S01]  /*39d0*/  FMUL.FTZ R159, R184, R159 ;  /* 0x0000009fb89f7220 */ /* 0x000fe20000410000 */
[----:B------:R-:W-:Y:S01]  /*39e0*/  HFMA2.MMA.BF16_V2 R144, R104, R207, R56 ;  /* 0x000000cf68907235 */ /* 0x000fe20000200038 */
[----:B------:R-:W-:Y:S01]  /*39f0*/  STG.E.128 desc[UR6][R16.64], R4 ;  /* 0x0000000410007986 */ /* 0x000fe2000c101d06 */
[----:B------:R-:W-:Y:S01]  /*3a00*/  HFMA2.MMA.BF16_V2 R146, R106, R146, R58 ;  /* 0x000000926a927235 */ /* 0x000fe2000020003a */
[----:B------:R-:W-:Y:S01]  /*3a10*/  F2FP.BF16.F32.PACK_AB R238, R238, R243 ;  /* 0x000000f3eeee723e */ /* 0x000fe200000010ff */
[----:B------:R-:W-:Y:S01]  /*3a20*/  FMUL.FTZ R133, R184, R161 ;  /* 0x000000a1b8857220 */ /* 0x000fe20000410000 */
[----:B------:R-:W-:Y:S01]  /*3a30*/  F2FP.BF16.F32.PACK_AB R242, R242, R251 ;  /* 0x000000fbf2f2723e */ /* 0x000fe200000010ff */
[C---:B------:R-:W-:Y:S01]  /*3a40*/  FMUL.FTZ R168, R184.reuse, R168 ;  /* 0x000000a8b8a87220 */ /* 0x040fe20000410000 */
[C---:B------:R-:W-:Y:S01]  /*3a50*/  FMUL.FTZ R137, R184.reuse, R163 ;  /* 0x000000a3b8897220 */ /* 0x040fe20000410000 */
[----:B------:R-:W-:Y:S01]  /*3a60*/  FMUL.FTZ R172, R184, R172 ;  /* 0x000000acb8ac7220 */ /* 0x000fe20000410000 */
[----:B------:R-:W-:Y:S01]  /*3a70*/  F2FP.BF16.F32.PACK_AB R149, R224, R221 ;  /* 0x000000dde095723e */ /* 0x000fe200000010ff */
[----:B------:R0:W-:Y:S01]  /*3a80*/  STG.E.128 desc[UR6][R18.64], R8 ;  /* 0x0000000812007986 */ /* 0x0001e2000c101d06 */
[----:B------:R-:W-:Y:S01]  /*3a90*/  F2FP.BF16.F32.PACK_AB R151, R228, R227 ;  /* 0x000000e3e497723e */ /* 0x000fe200000010ff */
[C---:B------:R-:W-:Y:S01]  /*3aa0*/  FMUL.FTZ R165, R184.reuse, R165 ;  /* 0x000000a5b8a57220 */ /* 0x040fe20000410000 */
[----:B------:R-:W-:Y:S01]  /*3ab0*/  F2FP.BF16.F32.PACK_AB R15, R15, R152 ;  /* 0x000000980f0f723e */ /* 0x000fe200000010ff */
[C---:B------:R-:W-:Y:S01]  /*3ac0*/  FMUL.FTZ R176, R184.reuse, R176 ;  /* 0x000000b0b8b07220 */ /* 0x040fe20000410000 */
[----:B------:R-:W-:Y:S01]  /*3ad0*/  F2FP.BF16.F32.PACK_AB R125, R125, R154 ;  /* 0x0000009a7d7d723e */ /* 0x000fe200000010ff */
[C---:B------:R-:W-:Y:S01]  /*3ae0*/  FMUL.FTZ R167, R184.reuse, R167 ;  /* 0x000000a7b8a77220 */ /* 0x040fe20000410000 */
[----:B------:R-:W-:Y:S01]  /*3af0*/  FMUL.FTZ R180, R184, R180 ;  /* 0x000000b4b8b47220 */ /* 0x000fe20000410000 */
[----:B------:R-:W-:Y:S01]  /*3b00*/  F2FP.BF16.F32.PACK_AB R161, R232, R233 ;  /* 0x000000e9e8a1723e */ /* 0x000fe200000010ff */
[----:B------:R-:W-:Y:S01]  /*3b10*/  HFMA2.BF16_V2 R145, R105, R145, R57 ;  /* 0x0000009169917231 */ /* 0x000fe20000200039 */
[----:B------:R-:W-:Y:S01]  /*3b20*/  F2FP.BF16.F32.PACK_AB R163, R236, R239 ;  /* 0x000000efeca3723e */ /* 0x000fe200000010ff */
[----:B------:R-:W-:Y:S01]  /*3b30*/  HFMA2.BF16_V2 R147, R107, R147, R59 ;  /* 0x000000936b937231 */ /* 0x000fe2000020003b */
[----:B------:R-:W-:Y:S01]  /*3b40*/  F2FP.BF16.F32.PACK_AB R240, R240, R247 ;  /* 0x000000f7f0f0723e */ /* 0x000fe200000010ff */
[----:B------:R-:W-:Y:S01]  /*3b50*/  HFMA2.MMA.BF16_V2 R148, R100, R148, R52 ;  /* 0x0000009464947235 */ /* 0x000fe20000200034 */
[----:B------:R-:W-:Y:S01]  /*3b60*/  F2FP.BF16.F32.PACK_AB R3, R3, R126 ;  /* 0x0000007e0303723e */ /* 0x000fe200000010ff */
[----:B------:R-:W-:Y:S01]  /*3b70*/  HFMA2.MMA.BF16_V2 R150, R102, R150, R54 ;  /* 0x0000009666967235 */ /* 0x000fe20000200036 */
[----:B------:R-:W-:Y:S01]  /*3b80*/  F2FP.BF16.F32.PACK_AB R132, R132, R153 ;  /* 0x000000998484723e */ /* 0x000fe200000010ff */
[----:B------:R-:W-:Y:S01]  /*3b90*/  HFMA2.MMA.BF16_V2 R160, R96, R160, R48 ;  /* 0x000000a060a07235 */ /* 0x000fe20000200030 */
[----:B0-----:R-:W-:Y:S01]  /*3ba0*/  F2FP.BF16.F32.PACK_AB R18, R127, R156 ;  /* 0x0000009c7f12723e */ /* 0x001fe200000010ff */
[----:B------:R-:W-:Y:S01]  /*3bb0*/  HFMA2.MMA.BF16_V2 R162, R98, R162, R50 ;  /* 0x000000a262a27235 */ /* 0x000fe20000200032 */
        /* <DEDUP_REMOVED lines=9> */
[----:B------:R-:W-:Y:S01]  /*3c50*/  HFMA2.BF16_V2 R161, R97, R161, R49 ;  /* 0x000000a161a17231 */ /* 0x000fe20000200031 */
[----:B------:R-:W-:Y:S01]  /*3c60*/  F2FP.BF16.F32.PACK_AB R141, R141, R166 ;  /* 0x000000a68d8d723e */ /* 0x000fe200000010ff */
[----:B------:R-:W-:Y:S01]  /*3c70*/  HFMA2.BF16_V2 R163, R99, R163, R51 ;  /* 0x000000a363a37231 */ /* 0x000fe20000200033 */
[----:B------:R-:W-:Y:S01]  /*3c80*/  F2FP.BF16.F32.PACK_AB R140, R140, R157 ;  /* 0x0000009d8c8c723e */ /* 0x000fe200000010ff */
[----:B------:R0:W-:Y:S01]  /*3c90*/  STG.E.128 desc[UR6][R12.64], R144 ;  /* 0x000000900c007986 */ /* 0x0001e2000c101d06 */
        /* <DEDUP_REMOVED lines=9> */
[----:B------:R-:W-:Y:S01]  /*3d30*/  HFMA2.BF16_V2 R9, R89, R132, R41 ;  /* 0x0000008459097231 */ /* 0x000fe20000200029 */
[----:B------:R-:W-:Y:S01]  /*3d40*/  HFMA2.MMA.BF16_V2 R14, R86, R19, R38 ;  /* 0x00000013560e7235 */ /* 0x000fe20000200026 */
[----:B------:R-:W-:Y:S01]  /*3d50*/  HFMA2.BF16_V2 R11, R91, R136, R43 ;  /* 0x000000885b0b7231 */ /* 0x000fe2000020002b */
[----:B------:R-:W-:Y:S01]  /*3d60*/  HFMA2.MMA.BF16_V2 R132, R80, R16, R32 ;  /* 0x0000001050847235 */ /* 0x000fe20000200020 */
[----:B------:R-:W-:Y:S01]  /*3d70*/  HFMA2.BF16_V2 R15, R87, R128, R39 ;  /* 0x00000080570f7231 */ /* 0x000fe20000200027 */
[----:B------:R-:W-:Y:S01]  /*3d80*/  HFMA2.MMA.BF16_V2 R134, R82, R17, R34 ;  /* 0x0000001152867235 */ /* 0x000fe20000200022 */
[----:B------:R1:W-:Y:S01]  /*3d90*/  STG.E.128 desc[UR6][R26.64], R148 ;  /* 0x000000941a007986 */ /* 0x0003e2000c101d06 */
[----:B------:R-:W-:Y:S01]  /*3da0*/  HFMA2.MMA.BF16_V2 R164, R76, R139, R28 ;  /* 0x0000008b4ca47235 */ /* 0x000fe2000020001c */
[----:B0-----:R-:W-:Y:S01]  /*3db0*/  HFMA2.BF16_V2 R13, R85, R140, R37 ;  /* 0x0000008c550d7231 */ /* 0x001fe20000200025 */
[----:B------:R-:W-:Y:S01]  /*3dc0*/  HFMA2.MMA.BF16_V2 R12, R84, R18, R36 ;  /* 0x00000012540c7235 */ /* 0x000fe20000200024 */
[----:B------:R-:W-:Y:S01]  /*3dd0*/  HFMA2.BF16_V2 R133, R81, R133, R33 ;  /* 0x0000008551857231 */ /* 0x000fe20000200021 */
[----:B------:R-:W-:Y:S01]  /*3de0*/  HFMA2.MMA.BF16_V2 R166, R78, R141, R30 ;  /* 0x0000008d4ea67235 */ /* 0x000fe2000020001e */
[----:B------:R-:W-:Y:S01]  /*3df0*/  HFMA2.BF16_V2 R135, R83, R137, R35 ;  /* 0x0000008953877231 */ /* 0x000fe20000200023 */
[----:B------:R2:W-:Y:S01]  /*3e00*/  STG.E.128 desc[UR6][R142.64], R160 ;  /* 0x000000a08e007986 */ /* 0x0005e2000c101d06 */
[----:B------:R-:W-:Y:S01]  /*3e10*/  HFMA2.BF16_V2 R165, R77, R165, R29 ;  /* 0x000000a54da57231 */ /* 0x000fe2000020001d */
[----:B------:R-:W-:Y:S01]  /*3e20*/  IADD3 R21, R21, UR5, RZ ;  /* 0x0000000515157c10 */ /* 0x000fe2000fffe0ff */
[----:B------:R-:W-:Y:S01]  /*3e30*/  HFMA2.BF16_V2 R167, R79, R167, R31 ;  /* 0x000000a74fa77231 */ /* 0x000fe2000020001f */
[----:B------:R2:W-:Y:S02]  /*3e40*/  STG.E.128 desc[UR6][R170.64], R4 ;  /* 0x00000004aa007986 */ /* 0x0005e4000c101d06 */
[----:B------:R-:W-:-:S02]  /*3e50*/  ISETP.GE.AND P1, PT, R21, UR4, PT ;  /* 0x0000000415007c0c */ /* 0x000fc4000bf26270 */
[----:B------:R2:W-:Y:S01]  /*3e60*/  STG.E.128 desc[UR6][R174.64], R8 ;  /* 0x00000008ae007986 */ /* 0x0005e2000c101d06 */
[----:B-1----:R-:W-:-:S03]  /*3e70*/  SEL R27, RZ, 0x1, P0 ;  /* 0x00000001ff1b7807 */ /* 0x002fc60000000000 */
[----:B------:R2:W-:Y:S04]  /*3e80*/  STG.E.128 desc[UR6][R178.64], R12 ;  /* 0x0000000cb2007986 */ /* 0x0005e8000c101d06 */
[----:B------:R2:W-:Y:S04]  /*3e90*/  STG.E.128 desc[UR6][R186.64], R132 ;  /* 0x00000084ba007986 */ /* 0x0005e8000c101d06 */
[----:B------:R2:W-:Y:S01]  /*3ea0*/  STG.E.128 desc[UR6][R192.64], R164 ;  /* 0x000000a4c0007986 */ /* 0x0005e2000c101d06 */
[----:B------:R-:W-:Y:S05]  /*3eb0*/  @!P1 BRA `(.L_x_99) ;  /* 0xffffffc400009947 */ /* 0x000fea000383ffff */
[----:B------:R-:W-:Y:S05]  /*3ec0*/  EXIT ;  /* 0x000000000000794d */ /* 0x000fea0003800000 */
.L_x_96:
[----:B------:R-:W-:Y:S01]  /*3ed0*/  HFMA2.MMA R194, -RZ, RZ, 0, 5.9604644775390625e-08 ;  /* 0x00000001ffc27435 */ /* 0x000fe200000001ff */
[----:B------:R-:W-:Y:S02]  /*3ee0*/  MOV R192, R27 ;  /* 0x0000001b00c07202 */ /* 0x000fe40000000f00 */
[----:B------:R-:W-:Y:S02]  /*3ef0*/  MOV R196, 0x1f ;  /* 0x0000001f00c47802 */ /* 0x000fe40000000f00 */
[----:B------:R-:W-:-:S07]  /*3f00*/  MOV R190, 0xffffffff ;  /* 0xffffffff00be7802 */ /* 0x000fce0000000f00 */
[----:B-----5:R-:W-:Y:S05]  /*3f10*/  WARPSYNC.COLLECTIVE R190, `(.L_x_100) ;  /* 0x00000000be087348 */ /* 0x020fea0003c00000 */
[----:B------:R0:W1:Y:S02]  /*3f20*/  SHFL.BFLY P2, R188, R192, R194, R196 ;  /* 0x0c0000c2c0bc7389 */ /* 0x00006400000400c4 */
[----:B01---5:R-:W-:Y:S01]  /*3f30*/  ENDCOLLECTIVE ;  /* 0x000000000000791b */ /* 0x023fe20003800000 */
.L_x_100:
[----:B------:R-:W-:Y:S01]  /*3f40*/  HFMA2.MMA R194, -RZ, RZ, 0, 1.1920928955078125e-07 ;  /* 0x00000002ffc27435 */ /* 0x000fe200000001ff */
[----:B------:R-:W-:-:S05]  /*3f50*/  MOV R148, R188 ;  /* 0x000000bc00947202 */ /* 0x000fca0000000f00 */
[----:B------:R-:W-:-:S05]  /*3f60*/  FADD.FTZ R149, R27, R148 ;  /* 0x000000941b957221 */ /* 0x000fca0000010000 */
[----:B------:R-:W-:-:S07]  /*3f70*/  MOV R192, R149 ;  /* 0x0000009500c07202 */ /* 0x000fce0000000f00 */
[----:B------:R-:W-:Y:S05]  /*3f80*/  WARPSYNC.COLLECTIVE R190, `(.L_x_101) ;  /* 0x00000000be087348 */ /* 0x000fea0003c00000 */
[----:B------:R0:W1:Y:S02]  /*3f90*/  SHFL.BFLY P2, R188, R192, R194, R196 ;  /* 0x0c0000c2c0bc7389 */ /* 0x00006400000400c4 */
[----:B01----:R-:W-:Y:S01]  /*3fa0*/  ENDCOLLECTIVE ;  /* 0x000000000000791b */ /* 0x003fe20003800000 */
.L_x_101:
[----:B------:R-:W-:Y:S01]  /*3fb0*/  HFMA2.MMA R194, -RZ, RZ, 0, 2.384185791015625e-07 ;  /* 0x00000004ffc27435 */ /* 0x000fe200000001ff */
[----:B------:R-:W-:-:S05]  /*3fc0*/  MOV R148, R188 ;  /* 0x000000bc00947202 */ /* 0x000fca0000000f00 */
[----:B------:R-:W-:-:S05]  /*3fd0*/  FADD.FTZ R150, R149, R148 ;  /* 0x0000009495967221 */ /* 0x000fca0000010000 */
[----:B------:R-:W-:-:S07]  /*3fe0*/  MOV R192, R150 ;  /* 0x0000009600c07202 */ /* 0x000fce0000000f00 */
[----:B------:R-:W-:Y:S05]  /*3ff0*/  WARPSYNC.COLLECTIVE R190, `(.L_x_102) ;  /* 0x00000000be087348 */ /* 0x000fea0003c00000 */
[----:B------:R0:W1:Y:S02]  /*4000*/  SHFL.BFLY P2, R188, R192, R194, R196 ;  /* 0x0c0000c2c0bc7389 */ /* 0x00006400000400c4 */
[----:B01----:R-:W-:Y:S01]  /*4010*/  ENDCOLLECTIVE ;  /* 0x000000000000791b */ /* 0x003fe20003800000 */
.L_x_102:
[----:B------:R-:W-:Y:S01]  /*4020*/  HFMA2.MMA R194, -RZ, RZ, 0, 4.76837158203125e-07 ;  /* 0x00000008ffc27435 */ /* 0x000fe200000001ff */
[----:B------:R-:W-:-:S05]  /*4030*/  MOV R148, R188 ;  /* 0x000000bc00947202 */ /* 0x000fca0000000f00 */
[----:B------:R-:W-:-:S05]  /*4040*/  FADD.FTZ R184, R150, R148 ;  /* 0x0000009496b87221 */ /* 0x000fca0000010000 */
[----:B------:R-:W-:-:S07]  /*4050*/  MOV R192, R184 ;  /* 0x000000b800c07202 */ /* 0x000fce0000000f00 */
[----:B------:R-:W-:Y:S05]  /*4060*/  WARPSYNC.COLLECTIVE R190, `(.L_x_103) ;  /* 0x00000000be087348 */ /* 0x000fea0003c00000 */
[----:B------:R0:W1:Y:S02]  /*4070*/  SHFL.BFLY P2, R188, R192, R194, R196 ;  /* 0x0c0000c2c0bc7389 */ /* 0x00006400000400c4 */
[----:B01----:R-:W-:Y:S01]  /*4080*/  ENDCOLLECTIVE ;  /* 0x000000000000791b */ /* 0x003fe20003800000 */
.L_x_103:
[----:B------:R-:W-:Y:S01]  /*4090*/  HFMA2.MMA R194, -RZ, RZ, 0, 9.5367431640625e-07 ;  /* 0x00000010ffc27435 */ /* 0x000fe200000001ff */
[----:B------:R-:W-:-:S05]  /*40a0*/  MOV R148, R188 ;  /* 0x000000bc00947202 */ /* 0x000fca0000000f00 */
[----:B------:R-:W-:-:S05]  /*40b0*/  FADD.FTZ R186, R184, R148 ;  /* 0x00000094b8ba7221 */ /* 0x000fca0000010000 */
[----:B------:R-:W-:-:S07]  /*40c0*/  MOV R192, R186 ;  /* 0x000000ba00c07202 */ /* 0x000fce0000000f00 */
[----:B------:R-:W-:Y:S05]  /*40d0*/  WARPSYNC.COLLECTIVE R190, `(.L_x_104) ;  /* 0x00000000be087348 */ /* 0x000fea0003c00000 */
[----:B------:R0:W1:Y:S02]  /*40e0*/  SHFL.BFLY P2, R188, R192, R194, R196 ;  /* 0x0c0000c2c0bc7389 */ /* 0x00006400000400c4 */
[----:B01----:R-:W-:Y:S01]  /*40f0*/  ENDCOLLECTIVE ;  /* 0x000000000000791b */ /* 0x003fe20003800000 */
.L_x_104:
[----:B------:R-:W-:Y:S01]  /*4100*/  HFMA2.MMA R194, -RZ, RZ, 0, 5.9604644775390625e-08 ;  /* 0x00000001ffc27435 */ /* 0x000fe200000001ff */
[----:B------:R-:W-:-:S05]  /*4110*/  MOV R148, R188 ;  /* 0x000000bc00947202 */ /* 0x000fca0000000f00 */
        /* <DEDUP_REMOVED lines=198> */
.L_x_105:
[----:B------:R-:W-:Y:S01]  /*4d80*/  HFMA2.MMA R194, -RZ, RZ, 0, 1.1920928955078125e-07 ;  /* 0x00000002ffc27435 */ /* 0x000fe200000001ff */
[----:B------:R-:W-:-:S05]  /*4d90*/  MOV R150, R188 ;  /* 0x000000bc00967202 */ /* 0x000fca0000000f00 */
[----:B------:R-:W-:-:S05]  /*4da0*/  FADD.FTZ R150, R27, R150 ;  /* 0x000000961b967221 */ /* 0x000fca0000010000 */
[----:B------:R-:W-:-:S07]  /*4db0*/  MOV R192, R150 ;  /* 0x0000009600c07202 */ /* 0x000fce0000000f00 */
[----:B------:R-:W-:Y:S05]  /*4dc0*/  WARPSYNC.COLLECTIVE R190, `(.L_x_106) ;  /* 0x00000000be087348 */ /* 0x000fea0003c00000 */
[----:B------:R0:W1:Y:S02]  /*4dd0*/  SHFL.BFLY P2, R188, R192, R194, R196 ;  /* 0x0c0000c2c0bc7389 */ /* 0x00006400000400c4 */
[----:B01----:R-:W-:Y:S01]  /*4de0*/  ENDCOLLECTIVE ;  /* 0x000000000000791b */ /* 0x003fe20003800000 */
.L_x_106:
[----:B------:R-:W-:Y:S01]  /*4df0*/  HFMA2.MMA R194, -RZ, RZ, 0, 2.384185791015625e-07 ;  /* 0x00000004ffc27435 */ /* 0x000fe200000001ff */
[----:B------:R-:W-:-:S05]  /*4e00*/  MOV R149, R188 ;  /* 0x000000bc00957202 */ /* 0x000fca0000000f00 */
[----:B------:R-:W-:-:S05]  /*4e10*/  FADD.FTZ R149, R150, R149 ;  /* 0x0000009596957221 */ /* 0x000fca0000010000 */
[----:B------:R-:W-:-:S07]  /*4e20*/  MOV R192, R149 ;  /* 0x0000009500c07202 */ /* 0x000fce0000000f00 */
[----:B------:R-:W-:Y:S05]  /*4e30*/  WARPSYNC.COLLECTIVE R190, `(.L_x_107) ;  /* 0x00000000be087348 */ /* 0x000fea0003c00000 */
[----:B------:R0:W1:Y:S02]  /*4e40*/  SHFL.BFLY P2, R188, R192, R194, R196 ;  /* 0x0c0000c2c0bc7389 */ /* 0x00006400000400c4 */
[----:B01----:R-:W-:Y:S01]  /*4e50*/  ENDCOLLECTIVE ;  /* 0x000000000000791b */ /* 0x003fe20003800000 */
.L_x_107:
[----:B------:R-:W-:Y:S01]  /*4e60*/  HFMA2.MMA R194, -RZ, RZ, 0, 4.76837158203125e-07 ;  /* 0x00000008ffc27435 */ /* 0x000fe200000001ff */
[----:B------:R-:W-:-:S05]  /*4e70*/  MOV R184, R188 ;  /* 0x000000bc00b87202 */ /* 0x000fca0000000f00 */
[----:B------:R-:W-:-:S05]  /*4e80*/  FADD.FTZ R184, R149, R184 ;  /* 0x000000b895b87221 */ /* 0x000fca0000010000 */
[----:B------:R-:W-:-:S07]  /*4e90*/  MOV R192, R184 ;  /* 0x000000b800c07202 */ /* 0x000fce0000000f00 */
[----:B------:R-:W-:Y:S05]  /*4ea0*/  WARPSYNC.COLLECTIVE R190, `(.L_x_108) ;  /* 0x00000000be087348 */ /* 0x000fea0003c00000 */
[----:B------:R0:W1:Y:S02]  /*4eb0*/  SHFL.BFLY P2, R188, R192, R194, R196 ;  /* 0x0c0000c2c0bc7389 */ /* 0x00006400000400c4 */
[----:B01----:R-:W-:Y:S01]  /*4ec0*/  ENDCOLLECTIVE ;  /* 0x000000000000791b */ /* 0x003fe20003800000 */
.L_x_108:
[----:B------:R-:W-:Y:S01]  /*4ed0*/  HFMA2.MMA R194, -RZ, RZ, 0, 9.5367431640625e-07 ;  /* 0x00000010ffc27435 */ /* 0x000fe200000001ff */
[----:B------:R-:W-:-:S05]  /*4ee0*/  MOV R186, R188 ;  /* 0x000000bc00ba7202 */ /* 0x000fca0000000f00 */
[----:B------:R-:W-:-:S05]  /*4ef0*/  FADD.FTZ R186, R184, R186 ;  /* 0x000000bab8ba7221 */ /* 0x000fca0000010000 */
[----:B------:R-:W-:-:S07]  /*4f00*/  MOV R192, R186 ;  /* 0x000000ba00c07202 */ /* 0x000fce0000000f00 */
[----:B------:R-:W-:Y:S05]  /*4f10*/  WARPSYNC.COLLECTIVE R190, `(.L_x_109) ;  /* 0x00000000be087348 */ /* 0x000fea0003c00000 */
[----:B------:R0:W1:Y:S02]  /*4f20*/  SHFL.BFLY P2, R188, R192, R194, R196 ;  /* 0x0c0000c2c0bc7389 */ /* 0x00006400000400c4 */
[----:B01----:R-:W-:Y:S01]  /*4f30*/  ENDCOLLECTIVE ;  /* 0x000000000000791b */ /* 0x003fe20003800000 */
.L_x_109:
[----:B------:R-:W-:Y:S05]  /*4f40*/  BRA `(.L_x_110) ;  /* 0xffffffd000b07947 */ /* 0x000fea000383ffff */
.L_x_111:
        /* <DEDUP_REMOVED lines=11> */
.L_x_1993:


//--------------------- .text._ZN10layer_norm13ln_fwd_kernelINS_13Kernel_traitsI6__halffS2_fjLj49152ELj4ELj1ELj4ELj16ENS_18Kernel_traits_baseILj49152ES2_fS2_fjLj128EEEEEEEvNS_9FwdParamsE --------------------------
	.section	.text._ZN10layer_norm13ln_fwd_kernelINS_13Kernel_traitsI6__halffS2_fjLj49152ELj4ELj1ELj4ELj16ENS_18Kernel_traits_baseILj49152ES2_fS2_fjLj128EEEEEEEvNS_9FwdParamsE,"ax",@progbits
	.align	128
        .global         _ZN10layer_norm13ln_fwd_kernelINS_13Kernel_traitsI6__halffS2_fjLj49152ELj4ELj1ELj4ELj16ENS_18Kernel_traits_baseILj49152ES2_fS2_fjLj128EEEEEEEvNS_9FwdParamsE
        .type           _ZN10layer_norm13ln_fwd_kernelINS_13Kernel_traitsI6__halffS2_fjLj49152ELj4ELj1ELj4ELj16ENS_18Kernel_traits_baseILj49152ES2_fS2_fjLj128EEEEEEEvNS_9FwdParamsE,@function
        .size           _ZN10layer_norm13ln_fwd_kernelINS_13Kernel_traitsI6__halffS2_fjLj49152ELj4ELj1ELj4ELj16ENS_18Kernel_traits_baseILj49152ES2_fS2_fjLj128EEEEEEEvNS_9FwdParamsE,(.L_x_1994 - _ZN10layer_norm13ln_fwd_kernelINS_13Kernel_traitsI6__halffS2_fjLj49152ELj4ELj1ELj4ELj16ENS_18Kernel_traits_baseILj49152ES2_fS2_fjLj128EEEEEEEvNS_9FwdParamsE)
        .other          _ZN10layer_norm13ln_fwd_kernelINS_13Kernel_traitsI6__halffS2_fjLj49152ELj4ELj1ELj4ELj16ENS_18Kernel_traits_baseILj49152ES2_fS2_fjLj128EEEEEEEvNS_9FwdParamsE,@"STO_CUDA_ENTRY STV_DEFAULT"
_ZN10layer_norm13ln_fwd_kernelINS_13Kernel_traitsI6__halffS2_fjLj49152ELj4ELj1ELj4ELj16ENS_18Kernel_traits_baseILj49152ES2_fS2_fjLj128EEEEEEEvNS_9FwdParamsE:
.text._ZN10layer_norm13ln_fwd_kernelINS_13Kernel_traitsI6__halffS2_fjLj49152ELj4ELj1ELj4ELj16ENS_18Kernel_traits_baseILj49152ES2_fS2_fjLj128EEEEEEEvNS_9FwdParamsE:
        /* <DEDUP_REMOVED lines=69> */
.L_x_115:
        /* <DEDUP_REMOVED lines=394> */
.L_x_126:
        /* <DEDUP_REMOVED lines=82> */
.L_x_114:
[----:B------:R-:W2:Y:S04]  /*2210*/  LDG.E.STRONG.GPU R222, desc[UR6][R220.64] ;  /* 0x00000006dcde7981 */ /* 0x000ea8000c1ef900 */
[----:B--2---:R-:W-:Y:S01]  /*2220*/  CCTL.IVALL ;  /* 0x00000000ff00798f */ /* 0x004fe20002000000 */
[----:B------:R-:W-:Y:S05]  /*2230*/  YIELD ;  /* 0x0000000000007946 */ /* 0x000fea0003800000 */
[----:B------:R-:W-:-:S13]  /*2240*/  ISETP.NE.AND P2, PT, R222, R227, PT ;  /* 0x000000e3de00720c */ /* 0x000fda0003f45270 */
[----:B------:R-:W-:Y:S05]  /*2250*/  @P2 BRA `(.L_x_114) ;  /* 0xfffffffc00ec2947 */ /* 0x000fea000383ffff */
.L_x_113:
        /* <DEDUP_REMOVED lines=173> */
[----:B------:R-:W-:Y:S01]  /*2d30*/  FMUL.FTZ R133, R223, R110 ;  /* 0x0000006edf857220 */ /* 0x000fe20000410000 */
[----:B------:R-:W-:Y:S01]  /*2d40*/  F2FP.F16.F32.PACK_AB R110, RZ, R106 ;  /* 0x0000006aff6e723e */ /* 0x000fe200000000ff */
[--C-:B------:R-:W-:Y:S01]  /*2d50*/  FADD.FTZ R118, R118, -R221.reuse ;  /* 0x800000dd76767221 */ /* 0x100fe20000010000 */
[----:B------:R-:W-:Y:S01]  /*2d60*/  F2FP.F16.F32.PACK_AB R106, RZ, R107 ;  /* 0x0000006bff6a723e */ /* 0x000fe200000000ff */
[--C-:B------:R-:W-:Y:S01]  /*2d70*/  FADD.FTZ R119, R119, -R221.reuse ;  /* 0x800000dd77777221 */ /* 0x100fe20000010000 */
[----:B------:R-:W-:Y:S01]  /*2d80*/  F2FP.F16.F32.PACK_AB R107, RZ, R131 ;  /* 0x00000083ff6b723e */ /* 0x000fe200000000ff */
[C---:B------:R-:W-:Y:S01]  /*2d90*/  FMUL.FTZ R131, R223.reuse, R114 ;  /* 0x00000072df837220 */ /* 0x040fe20000410000 */
[----:B------:R-:W-:Y:S01]  /*2da0*/  F2FP.F16.F32.PACK_AB R109, RZ, R108 ;  /* 0x0000006cff6d723e */ /* 0x000fe200000000ff */
[--C-:B------:R-:W-:Y:S01]  /*2db0*/  FADD.FTZ R112, R112, -R221.reuse ;  /* 0x800000dd70707221 */ /* 0x100fe20000010000 */
[--C-:B------:R-:W-:Y:S01]  /*2dc0*/  FADD.FTZ R120, R120, -R221.reuse ;  /* 0x800000dd78787221 */ /* 0x100fe20000010000 */
[----:B------:R-:W-:Y:S01]  /*2dd0*/  F2FP.F16.F32.PACK_AB R108, RZ, R133 ;  /* 0x00000085ff6c723e */ /* 0x000fe200000000ff */
[C---:B------:R-:W-:Y:S01]  /*2de0*/  FMUL.FTZ R133, R223.reuse, R115 ;  /* 0x00000073df857220 */ /* 0x040fe20000410000 */
[----:B------:R-:W-:Y:S01]  /*2df0*/  F2FP.F16.F32.PACK_AB R115, RZ, R111 ;  /* 0x0000006fff73723e */ /* 0x000fe200000000ff */
[C---:B------:R-:W-:Y:S01]  /*2e00*/  FMUL.FTZ R118, R223.reuse, R118 ;  /* 0x00000076df767220 */ /* 0x040fe20000410000 */
[----:B------:R-:W-:Y:S01]  /*2e10*/  F2FP.F16.F32.PACK_AB R111, RZ, R131 ;  /* 0x00000083ff6f723e */ /* 0x000fe200000000ff */
[C---:B------:R-:W-:Y:S01]  /*2e20*/  FMUL.FTZ R119, R223.reuse, R119 ;  /* 0x00000077df777220 */ /* 0x040fe20000410000 */
[--C-:B------:R-:W-:Y:S01]  /*2e30*/  FADD.FTZ R86, R86, -R221.reuse ;  /* 0x800000dd56567221 */ /* 0x100fe20000010000 */
[C---:B------:R-:W-:Y:S01]  /*2e40*/  FMUL.FTZ R112, R223.reuse, R112 ;  /* 0x00000070df707220 */ /* 0x040fe20000410000 */
[----:B------:R-:W-:Y:S01]  /*2e50*/  FMUL.FTZ R131, R223, R120 ;  /* 0x00000078df837220 */ /* 0x000fe20000410000 */
[--C-:B------:R-:W-:Y:S01]  /*2e60*/  FADD.FTZ R121, R121, -R221.reuse ;  /* 0x800000dd79797221 */ /* 0x100fe20000010000 */
[--C-:B------:R-:W-:Y:S01]  /*2e70*/  FADD.FTZ R123, R123, -R221.reuse ;  /* 0x800000dd7b7b7221 */ /* 0x100fe20000010000 */
[--C-:B------:R-:W-:Y:S01]  /*2e80*/  FADD.FTZ R124, R124, -R221.reuse ;  /* 0x800000dd7c7c7221 */ /* 0x100fe20000010000 */
[----:B------:R-:W-:Y:S01]  /*2e90*/  F2FP.F16.F32.PACK_AB R120, RZ, R118 ;  /* 0x00000076ff78723e */ /* 0x000fe200000000ff */
[C---:B------:R-:W-:Y:S01]  /*2ea0*/  FMUL.FTZ R86, R223.reuse, R86 ;  /* 0x00000056df567220 */ /* 0x040fe20000410000 */
[----:B------:R-:W-:Y:S01]  /*2eb0*/  F2FP.F16.F32.PACK_AB R118, RZ, R119 ;  /* 0x00000077ff76723e */ /* 0x000fe200000000ff */
[C---:B------:R-:W-:Y:S01]  /*2ec0*/  FMUL.FTZ R121, R223.reuse, R121 ;  /* 0x00000079df797220 */ /* 0x040fe20000410000 */
[----:B------:R-:W-:Y:S01]  /*2ed0*/  F2FP.F16.F32.PACK_AB R114, RZ, R112 ;  /* 0x00000070ff72723e */ /* 0x000fe200000000ff */
[--C-:B------:R-:W-:Y:S01]  /*2ee0*/  FADD.FTZ R122, R122, -R221.reuse ;  /* 0x800000dd7a7a7221 */ /* 0x100fe20000010000 */
[----:B------:R-:W-:Y:S01]  /*2ef0*/  F2FP.F16.F32.PACK_AB R119, RZ, R131 ;  /* 0x00000083ff77723e */ /* 0x000fe200000000ff */
[----:B------:R-:W-:Y:S01]  /*2f00*/  FMUL.FTZ R131, R223, R123 ;  /* 0x0000007bdf837220 */ /* 0x000fe20000410000 */
[----:B------:R-:W-:Y:S01]  /*2f10*/  F2FP.F16.F32.PACK_AB R112, RZ, R133 ;  /* 0x00000085ff70723e */ /* 0x000fe200000000ff */
[--C-:B------:R-:W-:Y:S01]  /*2f20*/  FADD.FTZ R125, R125, -R221.reuse ;  /* 0x800000dd7d7d7221 */ /* 0x100fe20000010000 */
[--C-:B------:R-:W-:Y:S01]  /*2f30*/  FADD.FTZ R127, R127, -R221.reuse ;  /* 0x800000dd7f7f7221 */ /* 0x100fe20000010000 */
        /* <DEDUP_REMOVED lines=15> */
[--C-:B------:R-:W-:Y:S01]  /*3030*/  FADD.FTZ R132, R132, -R221.reuse ;  /* 0x800000dd84847221 */ /* 0x100fe20000010000 */
[--C-:B------:R-:W-:Y:S01]  /*3040*/  FADD.FTZ R134, R134, -R221.reuse ;  /* 0x800000dd86867221 */ /* 0x100fe20000010000 */
[----:B------:R-:W-:Y:S01]  /*3050*/  FMUL.FTZ R220, R223, R220 ;  /* 0x000000dcdfdc7220 */ /* 0x000fe20000410000 */
[----:B------:R-:W-:Y:S01]  /*3060*/  F2FP.F16.F32.PACK_AB R123, RZ, R122 ;  /* 0x0000007aff7b723e */ /* 0x000fe200000000ff */
[--C-:B------:R-:W-:Y:S01]  /*3070*/  FADD.FTZ R69, R69, -R221.reuse ;  /* 0x800000dd45457221 */ /* 0x100fe20000010000 */
[----:B------:R-:W-:Y:S01]  /*3080*/  F2FP.F16.F32.PACK_AB R129, RZ, R127 ;  /* 0x0000007fff81723e */ /* 0x000fe200000000ff */
[----:B------:R-:W-:Y:S01]  /*3090*/  FADD.FTZ R71, R71, -R221 ;  /* 0x800000dd47477221 */ /* 0x000fe20000010000 */
        /* <DEDUP_REMOVED lines=10> */
[----:B------:R-:W-:Y:S01]  /*3140*/  FMUL.FTZ R71, R223, R71 ;  /* 0x00000047df477220 */ /* 0x000fe20000410000 */
[----:B------:R-:W-:Y:S01]  /*3150*/  SHF.R.U64 R220, R172, 0x10, R173 ;  /* 0x00000010acdc7819 */ /* 0x000fe200000012ad */
[----:B------:R-:W-:Y:S01]  /*3160*/  FADD.FTZ R81, R81, -R221 ;  /* 0x800000dd51517221 */ /* 0x000fe20000010000 */
        /* <DEDUP_REMOVED lines=9> */
[----:B------:R-:W-:Y:S01]  /*3200*/  FMUL.FTZ R117, R223, R117 ;  /* 0x00000075df757220 */ /* 0x000fe20000410000 */
        /* <DEDUP_REMOVED lines=9> */
[----:B------:R-:W-:Y:S01]  /*32a0*/  FMUL.FTZ R139, R223, R228 ;  /* 0x000000e4df8b7220 */ /* 0x000fe20000410000 */
[----:B------:R-:W-:Y:S01]  /*32b0*/  SHF.R.U32.HI R225, RZ, 0x10, R181 ;  /* 0x00000010ffe17819 */ /* 0x000fe200000116b5 */
[----:B------:R-:W-:Y:S01]  /*32c0*/  FADD.FTZ R238, R147, -R221 ;  /* 0x800000dd93ee7221 */ /* 0x000fe20000010000 */
[----:B------:R-:W-:Y:S01]  /*32d0*/  SHF.R.U32.HI R226, RZ, 0x10, R37 ;  /* 0x00000010ffe27819 */ /* 0x000fe20000011625 */
[----:B------:R-:W-:Y:S01]  /*32e0*/  HFMA2 R69, R220.H0_H0, R69.H0_H0, R222.H0_H0 ;  /* 0x20000045dc457231 */ /* 0x000fe200000408de */
[----:B------:R-:W-:Y:S01]  /*32f0*/  F2FP.F16.F32.PACK_AB R81, RZ, R81 ;  /* 0x00000051ff51723e */ /* 0x000fe200000000ff */
[----:B------:R-:W-:Y:S01]  /*3300*/  FADD.FTZ R142, R142, -R221 ;  /* 0x800000dd8e8e7221 */ /* 0x000fe20000010000 */
[----:B------:R-:W-:Y:S01]  /*3310*/  SHF.R.U32.HI R220, RZ, 0x10, R185 ;  /* 0x00000010ffdc7819 */ /* 0x000fe200000116b9 */
[----:B------:R-:W-:Y:S01]  /*3320*/  HFMA2 R71, R226.H0_H0, R71.H0_H0, R225.H0_H0 ;  /* 0x20000047e2477231 */ /* 0x000fe200000408e1 */
[----:B------:R-:W-:Y:S01]  /*3330*/  SHF.R.U32.HI R225, RZ, 0x10, R41 ;  /* 0x00000010ffe17819 */ /* 0x000fe20000011629 */
[----:B------:R-:W-:Y:S01]  /*3340*/  FADD.FTZ R52, R52, -R221 ;  /* 0x800000dd34347221 */ /* 0x000fe20000010000 */
[----:B------:R-:W-:Y:S01]  /*3350*/  SHF.R.U64 R226, R186, 0x10, R187 ;  /* 0x00000010bae27819 */ /* 0x000fe200000012bb */
[----:B------:R-:W-:Y:S01]  /*3360*/  FADD.FTZ R236, R145, -R221 ;  /* 0x800000dd91ec7221 */ /* 0x000fe20000010000 */
[----:B------:R-:W-:Y:S01]  /*3370*/  SHF.R.U64 R222, R42, 0x10, R43 ;  /* 0x000000102ade7819 */ /* 0x000fe2000000122b */
[----:B------:R-:W-:Y:S01]  /*3380*/  HFMA2 R76, R225.H0_H0, R76.H0_H0, R220.H0_H0 ;  /* 0x2000004ce14c7231 */ /* 0x000fe200000408dc */
[--C-:B------:R-:W-:Y:S01]  /*3390*/  SHF.R.U64 R220, R46, 0x10, R47.reuse ;  /* 0x000000102edc7819 */ /* 0x100fe2000000122f */
[----:B------:R-:W-:Y:S01]  /*33a0*/  FMUL.FTZ R147, R223, R238 ;  /* 0x000000eedf937220 */ /* 0x000fe20000410000 */
[----:B------:R-:W-:Y:S01]  /*33b0*/  SHF.R.U32.HI R225, RZ, 0x10, R47 ;  /* 0x00000010ffe17819 */ /* 0x000fe2000001162f */
[----:B------:R-:W-:Y:S01]  /*33c0*/  HFMA2 R81, R222.H0_H0, R81.H0_H0, R226.H0_H0 ;  /* 0x20000051de517231 */ /* 0x000fe200000408e2 */
[----:B------:R-:W-:Y:S01]  /*33d0*/  SHF.R.U64 R222, R190, 0x10, R191 ;  /* 0x00000010bede7819 */ /* 0x000fe200000012bf */
[----:B------:R-:W-:Y:S01]  /*33e0*/  FADD.FTZ R57, R57, -R221 ;  /* 0x800000dd39397221 */ /* 0x000fe20000010000 */
[----:B------:R-:W-:Y:S01]  /*33f0*/  SHF.R.U32.HI R226, RZ, 0x10, R191 ;  /* 0x00000010ffe27819 */ /* 0x000fe200000116bf */
[C---:B------:R-:W-:Y:S01]  /*3400*/  FMUL.FTZ R145, R223.reuse, R142 ;  /* 0x0000008edf917220 */ /* 0x040fe20000410000 */
[----:B------:R-:W-:Y:S01]  /*3410*/  F2FP.F16.F32.PACK_AB R117, RZ, R117 ;  /* 0x00000075ff75723e */ /* 0x000fe200000000ff */
[----:B------:R-:W-:Y:S01]  /*3420*/  HFMA2 R87, R220.H0_H0, R87.H0_H0, R222.H0_H0 ;  /* 0x20000057dc577231 */ /* 0x000fe200000408de */
[----:B------:R-:W-:Y:S01]  /*3430*/  SHF.R.U32.HI R222, RZ, 0x10, R195 ;  /* 0x00000010ffde7819 */ /* 0x000fe200000116c3 */
[----:B------:R-:W-:Y:S01]  /*3440*/  HFMA2 R92, R225.H0_H0, R92.H0_H0, R226.H0_H0 ;  /* 0x2000005ce15c7231 */ /* 0x000fe200000408e2 */
[----:B------:R-:W-:Y:S01]  /*3450*/  SHF.R.U32.HI R220, RZ, 0x10, R51 ;  /* 0x00000010ffdc7819 */ /* 0x000fe20000011633 */
[C---:B------:R-:W-:Y:S01]  /*3460*/  FMUL.FTZ R52, R223.reuse, R52 ;  /* 0x00000034df347220 */ /* 0x040fe20000410000 */
[----:B------:R-:W-:Y:S01]  /*3470*/  SHF.R.U64 R225, R196, 0x10, R197 ;  /* 0x00000010c4e17819 */ /* 0x000fe200000012c5 */
[C---:B------:R-:W-:Y:S01]  /*3480*/  FMUL.FTZ R142, R223.reuse, R236 ;  /* 0x000000ecdf8e7220 */ /* 0x040fe20000410000 */
[----:B------:R-:W-:Y:S01]  /*3490*/  SHF.R.U64 R226, R148, 0x10, R149 ;  /* 0x0000001094e27819 */ /* 0x000fe20000001295 */
[----:B------:R-:W-:Y:S01]  /*34a0*/  HFMA2 R97, R220.H0_H0, R97.H0_H0, R222.H0_H0 ;  /* 0x20000061dc617231 */ /* 0x000fe200000408de */
[----:B------:R-:W-:Y:S01]  /*34b0*/  SHF.R.U64 R220, R204, 0x10, R205 ;  /* 0x00000010ccdc7819 */ /* 0x000fe200000012cd */
[----:B------:R-:W-:Y:S01]  /*34c0*/  FMUL.FTZ R57, R223, R57 ;  /* 0x00000039df397220 */ /* 0x000fe20000410000 */
[----:B------:R-:W-:Y:S01]  /*34d0*/  SHF.R.U64 R222, R156, 0x10, R157 ;  /* 0x000000109cde7819 */ /* 0x000fe2000000129d */
[----:B------:R-:W-:Y:S01]  /*34e0*/  HFMA2 R103, R226.H0_H0, R103.H0_H0, R225.H0_H0 ;  /* 0x20000067e2677231 */ /* 0x000fe200000408e1 */
[----:B------:R-:W-:Y:S01]  /*34f0*/  SHF.R.U32.HI R225, RZ, 0x10, R203 ;  /* 0x00000010ffe17819 */ /* 0x000fe200000116cb */
[----:B------:R-:W-:Y:S01]  /*3500*/  FADD.FTZ R136, R136, -R221 ;  /* 0x800000dd88887221 */ /* 0x000fe20000010000 */
[----:B------:R-:W-:Y:S01]  /*3510*/  SHF.R.U32.HI R226, RZ, 0x10, R155 ;  /* 0x00000010ffe27819 */ /* 0x000fe2000001169b */
[----:B------:R-:W-:Y:S01]  /*3520*/  HFMA2 R117, R222.H0_H0, R117.H0_H0, R220.H0_H0 ;  /* 0x20000075de757231 */ /* 0x000fe200000408dc */
[----:B------:R-:W-:Y:S01]  /*3530*/  SHF.R.U32.HI R220, RZ, 0x10, R209 ;  /* 0x00000010ffdc7819 */ /* 0x000fe200000116d1 */
[----:B------:R-:W-:Y:S01]  /*3540*/  FADD.FTZ R65, R65, -R221 ;  /* 0x800000dd41417221 */ /* 0x000fe20000010000 */
[----:B------:R-:W-:Y:S01]  /*3550*/  SHF.R.U32.HI R222, RZ, 0x10, R161 ;  /* 0x00000010ffde7819 */ /* 0x000fe200000116a1 */
[----:B------:R-:W-:Y:S01]  /*3560*/  HFMA2 R112, R226.H0_H0, R112.H0_H0, R225.H0_H0 ;  /* 0x20000070e2707231 */ /* 0x000fe200000408e1 */
[----:B------:R-:W-:Y:S01]  /*3570*/  SHF.R.U64 R225, R208, 0x10, R209 ;  /* 0x00000010d0e17819 */ /* 0x000fe200000012d1 */
[----:B------:R-:W-:Y:S01]  /*3580*/  FADD.FTZ R56, R56, -R221 ;  /* 0x800000dd38387221 */ /* 0x000fe20000010000 */
[----:B------:R-:W-:Y:S01]  /*3590*/  SHF.R.U64 R226, R160, 0x10, R161 ;  /* 0x00000010a0e27819 */ /* 0x000fe200000012a1 */
[----:B------:R-:W-:Y:S01]  /*35a0*/  HFMA2 R129, R222.H0_H0, R129.H0_H0, R220.H0_H0 ;  /* 0x20000081de817231 */ /* 0x000fe200000408dc */
[----:B------:R-:W-:Y:S01]  /*35b0*/  F2FP.F16.F32.PACK_AB R139, RZ, R139 ;  /* 0x0000008bff8b723e */ /* 0x000fe200000000ff */
[----:B------:R-:W-:Y:S01]  /*35c0*/  FADD.FTZ R138, R138, -R221 ;  /* 0x800000dd8a8a7221 */ /* 0x000fe20000010000 */
[----:B------:R-:W-:Y:S01]  /*35d0*/  SHF.R.U64 R220, R214, 0x10, R215 ;  /* 0x00000010d6dc7819 */ /* 0x000fe200000012d7 */
[----:B------:R-:W-:Y:S01]  /*35e0*/  HFMA2 R122, R226.H0_H0, R122.H0_H0, R225.H0_H0 ;  /* 0x2000007ae27a7231 */ /* 0x000fe200000408e1 */
[----:B------:R-:W-:Y:S01]  /*35f0*/  SHF.R.U64 R222, R166, 0x10, R167 ;  /* 0x00000010a6de7819 */ /* 0x000fe200000012a7 */
[C---:B------:R-:W-:Y:S01]  /*3600*/  FMUL.FTZ R136, R223.reuse, R136 ;  /* 0x00000088df887220 */ /* 0x040fe20000410000 */
[----:B------:R-:W-:Y:S01]  /*3610*/  F2FP.F16.F32.PACK_AB R134, RZ, R134 ;  /* 0x00000086ff86723e */ /* 0x000fe200000000ff */
[----:B------:R-:W-:Y:S01]  /*3620*/  FADD.FTZ R62, R62, -R221 ;  /* 0x800000dd3e3e7221 */ /* 0x000fe20000010000 */
[----:B------:R-:W-:Y:S01]  /*3630*/  SHF.R.U32.HI R225, RZ, 0x10, R213 ;  /* 0x00000010ffe17819 */ /* 0x000fe200000116d5 */
[----:B------:R-:W-:Y:S01]  /*3640*/  HFMA2 R139, R222.H0_H0, R139.H0_H0, R220.H0_H0 ;  /* 0x2000008bde8b7231 */ /* 0x000fe200000408dc */
[----:B------:R-:W-:Y:S01]  /*3650*/  SHF.R.U32.HI R226, RZ, 0x10, R165 ;  /* 0x00000010ffe27819 */ /* 0x000fe200000116a5 */
[C---:B------:R-:W-:Y:S01]  /*3660*/  FMUL.FTZ R230, R223.reuse, R230 ;  /* 0x000000e6dfe67220 */ /* 0x040fe20000410000 */
[----:B------:R-:W-:Y:S01]  /*3670*/  F2FP.F16.F32.PACK_AB R147, RZ, R147 ;  /* 0x00000093ff93723e */ /* 0x000fe200000000ff */
[C---:B------:R-:W-:Y:S01]  /*3680*/  FMUL.FTZ R65, R223.reuse, R65 ;  /* 0x00000041df417220 */ /* 0x040fe20000410000 */
[----:B------:R-:W-:Y:S01]  /*3690*/  SHF.R.U32.HI R220, RZ, 0x10, R219 ;  /* 0x00000010ffdc7819 */ /* 0x000fe200000116db */
[----:B------:R-:W-:Y:S01]  /*36a0*/  HFMA2 R134, R226.H0_H0, R134.H0_H0, R225.H0_H0 ;  /* 0x20000086e2867231 */ /* 0x000fe200000408e1 */
[----:B------:R-:W-:Y:S01]  /*36b0*/  SHF.R.U32.HI R222, RZ, 0x10, R171 ;  /* 0x00000010ffde7819 */ /* 0x000fe200000116ab */
[C---:B------:R-:W-:Y:S01]  /*36c0*/  FMUL.FTZ R56, R223.reuse, R56 ;  /* 0x00000038df387220 */ /* 0x040fe20000410000 */
[----:B------:R-:W-:Y:S01]  /*36d0*/  F2FP.F16.F32.PACK_AB R52, RZ, R52 ;  /* 0x00000034ff34723e */ /* 0x000fe200000000ff */
[C---:B------:R-:W-:Y:S01]  /*36e0*/  FMUL.FTZ R137, R223.reuse, R138 ;  /* 0x0000008adf897220 */ /* 0x040fe20000410000 */
[----:B------:R-:W-:Y:S01]  /*36f0*/  F2FP.F16.F32.PACK_AB R142, RZ, R142 ;  /* 0x0000008eff8e723e */ /* 0x000fe200000000ff */
[----:B------:R-:W-:Y:S01]  /*3700*/  HFMA2 R147, R222.H0_H0, R147.H0_H0, R220.H0_H0 ;  /* 0x20000093de937231 */ /* 0x000fe200000408dc */
[----:B------:R-:W-:Y:S01]  /*3710*/  SHF.R.U64 R225, R218, 0x10, R219 ;  /* 0x00000010dae17819 */ /* 0x000fe200000012db */
[----:B------:R-:W-:Y:S01]  /*3720*/  HFMA2 R52, R28.H0_H0, R52.H0_H0, R172.H0_H0 ;  /* 0x200000341c347231 */ /* 0x000fe200000408ac */
[----:B------:R-:W-:Y:S01]  /*3730*/  SHF.R.U64 R226, R170, 0x10, R171 ;  /* 0x00000010aae27819 */ /* 0x000fe200000012ab */
[----:B------:R-:W-:Y:S01]  /*3740*/  FMUL.FTZ R62, R223, R62 ;  /* 0x0000003edf3e7220 */ /* 0x000fe20000410000 */
[----:B------:R-:W-:Y:S01]  /*3750*/  F2FP.F16.F32.PACK_AB R57, RZ, R57 ;  /* 0x00000039ff39723e */ /* 0x000fe200000000ff */
[----:B------:R-:W-:Y:S01]  /*3760*/  FADD.FTZ R64, R64, -R221 ;  /* 0x800000dd40407221 */ /* 0x000fe20000010000 */
[----:B------:R-:W-:Y:S01]  /*3770*/  SHF.R.U64 R228, R30, 0x10, R31 ;  /* 0x000000101ee47819 */ /* 0x000fe2000000121f */
[----:B------:R-:W-:Y:S01]  /*3780*/  HFMA2 R142, R226.H0_H0, R142.H0_H0, R225.H0_H0 ;  /* 0x2000008ee28e7231 */ /* 0x000fe200000408e1 */
[----:B------:R-:W-:Y:S01]  /*3790*/  LOP3.LUT R220, R54, 0xffff, RZ, 0xc0, !PT ;  /* 0x0000ffff36dc7812 */ /* 0x000fe200078ec0ff */
[--C-:B------:R-:W-:Y:S01]  /*37a0*/  FADD.FTZ R73, R73, -R221.reuse ;  /* 0x800000dd49497221 */ /* 0x100fe20000010000 */
[----:B------:R-:W-:Y:S01]  /*37b0*/  F2FP.F16.F32.PACK_AB R138, RZ, R136 ;  /* 0x00000088ff8a723e */ /* 0x000fe200000000ff */
[----:B------:R-:W-:Y:S01]  /*37c0*/  HFMA2 R57, R228.H0_H0, R57.H0_H0, R227.H0_H0 ;  /* 0x20000039e4397231 */ /* 0x000fe200000408e3 */
[----:B------:R-:W-:Y:S01]  /*37d0*/  SHF.L.U32 R225, R220, 0x10, RZ ;  /* 0x00000010dce17819 */ /* 0x000fe200000006ff */
[----:B------:R-:W-:Y:S01]  /*37e0*/  FADD.FTZ R232, R141, -R221 ;  /* 0x800000dd8de87221 */ /* 0x000fe20000010000 */
[----:B------:R-:W-:Y:S01]  /*37f0*/  F2FP.F16.F32.PACK_AB R136, RZ, R230 ;  /* 0x000000e6ff88723e */ /* 0x000fe200000000ff */
[C---:B------:R-:W-:Y:S01]  /*3800*/  FMUL.FTZ R64, R223.reuse, R64 ;  /* 0x00000040df407220 */ /* 0x040fe20000410000 */
[----:B------:R-:W-:Y:S01]  /*3810*/  F2FP.F16.F32.PACK_AB R65, RZ, R65 ;  /* 0x00000041ff41723e */ /* 0x000fe200000000ff */
[----:B------:R-:W-:Y:S01]  /*3820*/  HFMA2 R60, R31.H0_H0, R60.H0_H0, R175.H0_H0 ;  /* 0x2000003c1f3c7231 */ /* 0x000fe200000408af */
[----:B------:R-:W-:Y:S01]  /*3830*/  SHF.R.U64 R230, R34, 0x10, R35 ;  /* 0x0000001022e67819 */ /* 0x000fe20000001223 */
[C---:B------:R-:W-:Y:S01]  /*3840*/  FMUL.FTZ R73, R223.reuse, R73 ;  /* 0x00000049df497220 */ /* 0x040fe20000410000 */
[----:B------:R-:W-:Y:S01]  /*3850*/  F2FP.F16.F32.PACK_AB R56, RZ, R56 ;  /* 0x00000038ff38723e */ /* 0x000fe200000000ff */
[----:B------:R-:W-:Y:S01]  /*3860*/  FMUL.FTZ R141, R223, R232 ;  /* 0x000000e8df8d7220 */ /* 0x000fe20000410000 */
[----:B------:R-:W-:Y:S01]  /*3870*/  LOP3.LUT R54, R225, 0xffff, R52, 0xf8, !PT ;  /* 0x0000ffffe1367812 */ /* 0x000fe200078ef834 */
[----:B------:R-:W-:Y:S01]  /*3880*/  HFMA2 R65, R230.H0_H0, R65.H0_H0, R229.H0_H0 ;  /* 0x20000041e6417231 */ /* 0x000fe200000408e5 */
[----:B------:R-:W-:Y:S01]  /*3890*/  F2FP.F16.F32.PACK_AB R62, RZ, R62 ;  /* 0x0000003eff3e723e */ /* 0x000fe200000000ff */
[----:B------:R-:W-:Y:S01]  /*38a0*/  HFMA2 R56, R30.H0_H0, R56.H0_H0, R174.H0_H0 ;  /* 0x200000381e387231 */ /* 0x000fe200000408ae */
[----:B------:R-:W-:Y:S01]  /*38b0*/  LOP3.LUT R52, R57, 0xffff, RZ, 0xc0, !PT ;  /* 0x0000ffff39347812 */ /* 0x000fe200078ec0ff */
[----:B------:R-:W-:Y:S01]  /*38c0*/  FADD.FTZ R70, R70, -R221 ;  /* 0x800000dd46467221 */ /* 0x000fe20000010000 */
[----:B------:R-:W-:Y:S01]  /*38d0*/  SHF.R.U32.HI R227, RZ, 0x10, R177 ;  /* 0x00000010ffe37819 */ /* 0x000fe200000116b1 */
[----:B------:R-:W-:Y:S01]  /*38e0*/  HFMA2 R62, R33.H0_H0, R62.H0_H0, R177.H0_H0 ;  /* 0x2000003e213e7231 */ /* 0x000fe200000408b1 */
[----:B------:R-:W-:Y:S01]  /*38f0*/  SHF.R.U32.HI R228, RZ, 0x10, R33 ;  /* 0x00000010ffe47819 */ /* 0x000fe20000011621 */
[----:B------:R-:W-:Y:S01]  /*3900*/  FADD.FTZ R83, R83, -R221 ;  /* 0x800000dd53537221 */ /* 0x000fe20000010000 */
[----:B------:R-:W-:Y:S01]  /*3910*/  SHF.R.U32.HI R232, RZ, 0x10, R179 ;  /* 0x00000010ffe87819 */ /* 0x000fe200000116b3 */
[----:B------:R-:W-:Y:S01]  /*3920*/  HFMA2 R59, R32.H0_H0, R59.H0_H0, R176.H0_H0 ;  /* 0x2000003b203b7231 */ /* 0x000fe200000408b0 */
[----:B------:R-:W-:Y:S01]  /*3930*/  SHF.L.U32 R225, R52, 0x10, RZ ;  /* 0x0000001034e17819 */ /* 0x000fe200000006ff */
[----:B------:R-:W-:Y:S01]  /*3940*/  HFMA2 R61, R228.H0_H0, R61.H0_H0, R227.H0_H0 ;  /* 0x2000003de43d7231 */ /* 0x000fe200000408e3 */
[----:B------:R-:W-:Y:S01]  /*3950*/  F2FP.F16.F32.PACK_AB R64, RZ, R64 ;  /* 0x00000040ff40723e */ /* 0x000fe200000000ff */
[----:B------:R-:W-:Y:S01]  /*3960*/  HFMA2 R66, R231.H0_H0, R66.H0_H0, R232.H0_H0 ;  /* 0x20000042e7427231 */ /* 0x000fe200000408e8 */
[----:B------:R-:W-:Y:S01]  /*3970*/  LOP3.LUT R63, R63, 0xffff, RZ, 0xc0, !PT ;  /* 0x0000ffff3f3f7812 */ /* 0x000fe200078ec0ff */
[----:B------:R-:W-:Y:S01]  /*3980*/  FMUL.FTZ R70, R223, R70 ;  /* 0x00000046df467220 */ /* 0x000fe20000410000 */
[----:B------:R-:W-:Y:S01]  /*3990*/  LOP3.LUT R57, R60, 0xffff, RZ, 0xc0, !PT ;  /* 0x0000ffff3c397812 */ /* 0x000fe200078ec0ff */
[----:B------:R-:W-:Y:S01]  /*39a0*/  HFMA2 R64, R34.H0_H0, R64.H0_H0, R178.H0_H0 ;  /* 0x2000004022407231 */ /* 0x000fe200000408b2 */
[----:B------:R-:W-:Y:S01]  /*39b0*/  SHF.L.U64.HI R60, R52, 0x10, RZ ;  /* 0x00000010343c7819 */ /* 0x000fe200000102ff */
[----:B------:R-:W-:Y:S01]  /*39c0*/  FADD.FTZ R78, R78, -R221 ;  /* 0x800000dd4e4e7221 */ /* 0x000fe20000010000 */
[----:B------:R-:W-:Y:S01]  /*39d0*/  LOP3.LUT R65, R65, 0xffff, RZ, 0xc0, !PT ;  /* 0x0000ffff41417812 */ /* 0x000fe200078ec0ff */
[----:B------:R-:W-:Y:S01]  /*39e0*/  HFMA2 R68, R35.H0_H0, R68.H0_H0, R179.H0_H0 ;  /* 0x2000004423447231 */ /* 0x000fe200000408b3 */
[----:B------:R-:W-:Y:S01]  /*39f0*/  F2FP.F16.F32.PACK_AB R73, RZ, R73 ;  /* 0x00000049ff49723e */ /* 0x000fe200000000ff */
[----:B------:R-:W-:Y:S01]  /*3a00*/  FMUL.FTZ R83, R223, R83 ;  /* 0x00000053df537220 */ /* 0x000fe20000410000 */
[----:B------:R-:W-:Y:S01]  /*3a10*/  SHF.R.U64 R227, R182, 0x10, R183 ;  /* 0x00000010b6e37819 */ /* 0x000fe200000012b7 */
[----:B------:R-:W-:Y:S01]  /*3a20*/  FADD.FTZ R93, R93, -R221 ;  /* 0x800000dd5d5d7221 */ /* 0x000fe20000010000 */
[----:B------:R-:W-:Y:S01]  /*3a30*/  SHF.R.U64 R228, R38, 0x10, R39 ;  /* 0x0000001026e47819 */ /* 0x000fe20000001227 */
[----:B------:R-:W-:Y:S01]  /*3a40*/  FMUL.FTZ R78, R223, R78 ;  /* 0x0000004edf4e7220 */ /* 0x000fe20000410000 */
[----:B------:R-:W-:Y:S01]  /*3a50*/  LOP3.LUT R52, R225, 0xffff, R56, 0xf8, !PT ;  /* 0x0000ffffe1347812 */ /* 0x000fe200078ef838 */
[----:B------:R-:W-:Y:S01]  /*3a60*/  HFMA2 R67, R36.H0_H0, R67.H0_H0, R180.H0_H0 ;  /* 0x2000004324437231 */ /* 0x000fe200000408b4 */
[C---:B------:R-:W-:Y:S01]  /*3a70*/  SHF.L.U32 R56, R63.reuse, 0x10, RZ ;  /* 0x000000103f387819 */ /* 0x040fe200000006ff */
[----:B------:R-:W-:Y:S01]  /*3a80*/  HFMA2 R73, R228.H0_H0, R73.H0_H0, R227.H0_H0 ;  /* 0x20000049e4497231 */ /* 0x000fe200000408e3 */
[----:B------:R-:W-:Y:S01]  /*3a90*/  SHF.R.U64 R232, R184, 0x10, R185 ;  /* 0x00000010b8e87819 */ /* 0x000fe200000012b9 */
[----:B------:R-:W-:Y:S01]  /*3aa0*/  FADD.FTZ R84, R84, -R221 ;  /* 0x800000dd54547221 */ /* 0x000fe20000010000 */
[----:B------:R-:W-:Y:S01]  /*3ab0*/  SHF.R.U64 R231, R40, 0x10, R41 ;  /* 0x0000001028e77819 */ /* 0x000fe20000001229 */
[----:B------:R-:W-:Y:S01]  /*3ac0*/  HFMA2 R72, R39.H0_H0, R72.H0_H0, R183.H0_H0 ;  /* 0x2000004827487231 */ /* 0x000fe200000408b7 */
[----:B------:R-:W-:Y:S01]  /*3ad0*/  LOP3.LUT R62, R62, 0xffff, RZ, 0xc0, !PT ;  /* 0x0000ffff3e3e7812 */ /* 0x000fe200078ec0ff */
[----:B------:R-:W-:Y:S01]  /*3ae0*/  FADD.FTZ R94, R94, -R221 ;  /* 0x800000dd5e5e7221 */ /* 0x000fe20000010000 */
[----:B------:R-:W-:Y:S01]  /*3af0*/  SHF.L.U64.HI R225, R63, 0x10, RZ ;  /* 0x000000103fe17819 */ /* 0x000fe200000102ff */
[----:B------:R-:W-:Y:S01]  /*3b00*/  HFMA2 R80, R231.H0_H0, R80.H0_H0, R232.H0_H0 ;  /* 0x20000050e7507231 */ /* 0x000fe200000408e8 */
        /* <DEDUP_REMOVED lines=9> */
[----:B------:R-:W-:Y:S01]  /*3ba0*/  HFMA2 R74, R229.H0_H0, R74.H0_H0, R230.H0_H0 ;  /* 0x2000004ae54a7231 */ /* 0x000fe200000408e6 */
[----:B------:R-:W-:Y:S01]  /*3bb0*/  LOP3.LUT R59, R62, 0xffff0000, R225, 0xf8, !PT ;  /* 0xffff00003e3b7812 */ /* 0x000fe200078ef8e1 */
[--C-:B------:R-:W-:Y:S01]  /*3bc0*/  FADD.FTZ R102, R102, -R221.reuse ;  /* 0x800000dd66667221 */ /* 0x100fe20000010000 */
[----:B------:R-:W-:Y:S01]  /*3bd0*/  F2FP.F16.F32.PACK_AB R70, RZ, R70 ;  /* 0x00000046ff46723e */ /* 0x000fe200000000ff */
[----:B------:R-:W-:Y:S01]  /*3be0*/  FMUL.FTZ R95, R223, R95 ;  /* 0x0000005fdf5f7220 */ /* 0x000fe20000410000 */
[----:B------:R-:W-:Y:S01]  /*3bf0*/  LOP3.LUT R62, R63, 0xffff, R64, 0xf8, !PT ;  /* 0x0000ffff3f3e7812 */ /* 0x000fe200078ef840 */
[----:B------:R-:W-:Y:S01]  /*3c00*/  FADD.FTZ R113, R113, -R221 ;  /* 0x800000dd71717221 */ /* 0x000fe20000010000 */
[----:B------:R-:W-:Y:S01]  /*3c10*/  SHF.R.U32.HI R232, RZ, 0x10, R189 ;  /* 0x00000010ffe87819 */ /* 0x000fe200000116bd */
[----:B------:R-:W-:Y:S01]  /*3c20*/  HFMA2 R70, R37.H0_H0, R70.H0_H0, R181.H0_H0 ;  /* 0x2000004625467231 */ /* 0x000fe200000408b5 */
[----:B------:R-:W-:Y:S01]  /*3c30*/  SHF.R.U32.HI R231, RZ, 0x10, R45 ;  /* 0x00000010ffe77819 */ /* 0x000fe2000001162d */
[----:B------:R-:W-:Y:S01]  /*3c40*/  HFMA2 R77, R42.H0_H0, R77.H0_H0, R186.H0_H0 ;  /* 0x2000004d2a4d7231 */ /* 0x000fe200000408ba */
[----:B------:R-:W-:Y:S01]  /*3c50*/  LOP3.LUT R57, R57, 0xffff0000, R60, 0xf8, !PT ;  /* 0xffff000039397812 */ /* 0x000fe200078ef83c */
[----:B------:R-:W-:Y:S01]  /*3c60*/  HFMA2 R85, R43.H0_H0, R85.H0_H0, R187.H0_H0 ;  /* 0x200000552b557231 */ /* 0x000fe200000408bb */
[----:B------:R-:W-:Y:S01]  /*3c70*/  LOP3.LUT R63, R68, 0xffff, RZ, 0xc0, !PT ;  /* 0x0000ffff443f7812 */ /* 0x000fe200078ec0ff */
[----:B------:R-:W-:Y:S01]  /*3c80*/  HFMA2 R90, R231.H0_H0, R90.H0_H0, R232.H0_H0 ;  /* 0x2000005ae75a7231 */ /* 0x000fe200000408e8 */
[----:B------:R-:W-:Y:S01]  /*3c90*/  F2FP.F16.F32.PACK_AB R83, RZ, R83 ;  /* 0x00000053ff53723e */ /* 0x000fe200000000ff */
[C---:B------:R-:W-:Y:S01]  /*3ca0*/  FMUL.FTZ R102, R223.reuse, R102 ;  /* 0x00000066df667220 */ /* 0x040fe20000410000 */
[----:B------:R-:W-:Y:S01]  /*3cb0*/  SHF.R.U32.HI R227, RZ, 0x10, R187 ;  /* 0x00000010ffe37819 */ /* 0x000fe200000116bb */
[----:B------:R-:W-:Y:S01]  /*3cc0*/  FMUL.FTZ R113, R223, R113 ;  /* 0x00000071df717220 */ /* 0x000fe20000410000 */
[----:B------:R-:W-:Y:S01]  /*3cd0*/  SHF.R.U32.HI R228, RZ, 0x10, R43 ;  /* 0x00000010ffe47819 */ /* 0x000fe2000001162b */
[----:B------:R-:W-:Y:S01]  /*3ce0*/  HFMA2 R79, R40.H0_H0, R79.H0_H0, R184.H0_H0 ;  /* 0x2000004f284f7231 */ /* 0x000fe200000408b8 */
[----:B------:R-:W-:Y:S01]  /*3cf0*/  SHF.L.U64.HI R68, R65, 0x10, RZ ;  /* 0x0000001041447819 */ /* 0x000fe200000102ff */
        /* <DEDUP_REMOVED lines=8> */
[----:B------:R-:W-:Y:S01]  /*3d80*/  FADD.FTZ R116, R116, -R221 ;  /* 0x800000dd74747221 */ /* 0x000fe20000010000 */
[----:B------:R-:W-:Y:S01]  /*3d90*/  F2FP.F16.F32.PACK_AB R78, RZ, R78 ;  /* 0x0000004eff4e723e */ /* 0x000fe200000000ff */
[----:B------:R-:W-:Y:S01]  /*3da0*/  HFMA2 R82, R229.H0_H0, R82.H0_H0, R230.H0_H0 ;  /* 0x20000052e5527231 */ /* 0x000fe200000408e6 */
[----:B------:R-:W-:Y:S01]  /*3db0*/  LOP3.LUT R63, R63, 0xffff0000, R68, 0xf8, !PT ;  /* 0xffff00003f3f7812 */ /* 0x000fe200078ef844 */
[----:B------:R-:W-:Y:S01]  /*3dc0*/  HFMA2 R75, R38.H0_H0, R75.H0_H0, R182.H0_H0 ;  /* 0x2000004b264b7231 */ /* 0x000fe200000408b6 */
[----:B------:R-:W-:Y:S01]  /*3dd0*/  LOP3.LUT R60, R60, 0xffff, R67, 0xf8, !PT ;  /* 0x0000ffff3c3c7812 */ /* 0x000fe200078ef843 */
        /* <DEDUP_REMOVED lines=9> */
[----:B------:R-:W-:Y:S01]  /*3e70*/  F2FP.F16.F32.PACK_AB R93, RZ, R93 ;  /* 0x0000005dff5d723e */ /* 0x000fe200000000ff */
[----:B------:R-:W-:Y:S01]  /*3e80*/  HFMA2 R98, R148.H0_H0, R98.H0_H0, R196.H0_H0 ;  /* 0x2000006294627231 */ /* 0x000fe200000408c4 */
[----:B------:R-:W-:Y:S01]  /*3e90*/  SHF.R.U64 R227, R192, 0x10, R193 ;  /* 0x00000010c0e37819 */ /* 0x000fe200000012c1 */
[----:B------:R-:W-:Y:S01]  /*3ea0*/  HFMA2 R108, R153.H0_H0, R108.H0_H0, R201.H0_H0 ;  /* 0x2000006c996c7231 */ /* 0x000fe200000408c9 */
[----:B------:R-:W-:Y:S01]  /*3eb0*/  SHF.R.U64 R228, R48, 0x10, R49 ;  /* 0x0000001030e47819 */ /* 0x000fe20000001231 */
[----:B------:R-:W-:Y:S01]  /*3ec0*/  HFMA2 R114, R154.H0_H0, R114.H0_H0, R202.H0_H0 ;  /* 0x200000729a727231 */ /* 0x000fe200000408ca */
[----:B------:R-:W-:Y:S01]  /*3ed0*/  LOP3.LUT R81, R81, 0xffff, RZ, 0xc0, !PT ;  /* 0x0000ffff51517812 */ /* 0x000fe200078ec0ff */
[----:B------:R-:W-:Y:S01]  /*3ee0*/  HFMA2 R111, R155.H0_H0, R111.H0_H0, R203.H0_H0 ;  /* 0x2000006f9b6f7231 */ /* 0x000fe200000408cb */
[----:B------:R-:W-:Y:S01]  /*3ef0*/  LOP3.LUT R65, R70, 0xffff, RZ, 0xc0, !PT ;  /* 0x0000ffff46417812 */ /* 0x000fe200078ec0ff */
[----:B------:R-:W-:Y:S01]  /*3f00*/  HFMA2 R93, R228.H0_H0, R93.H0_H0, R227.H0_H0 ;  /* 0x2000005de45d7231 */ /* 0x000fe200000408e3 */
[----:B------:R-:W-:Y:S01]  /*3f10*/  SHF.L.U64.HI R64, R69, 0x10, RZ ;  /* 0x0000001045407819 */ /* 0x000fe200000102ff */
[----:B------:R-:W-:Y:S01]  /*3f20*/  HFMA2 R91, R48.H0_H0, R91.H0_H0, R192.H0_H0 ;  /* 0x2000005b305b7231 */ /* 0x000fe200000408c0 */
[----:B------:R-:W-:Y:S01]  /*3f30*/  F2FP.F16.F32.PACK_AB R84, RZ, R84 ;  /* 0x00000054ff54723e */ /* 0x000fe200000000ff */
[----:B------:R-:W-:Y:S01]  /*3f40*/  HFMA2 R110, R151.H0_H0, R110.H0_H0, R199.H0_H0 ;  /* 0x2000006e976e7231 */ /* 0x000fe200000408c7 */
[----:B------:R-:W-:Y:S01]  /*3f50*/  LOP3.LUT R67, R67, 0xffff0000, R68, 0xf8, !PT ;  /* 0xffff000043437812 */ /* 0x000fe200078ef844 */
[----:B------:R-:W-:Y:S01]  /*3f60*/  HFMA2 R55, R29.H0_H0, R55.H0_H0, R173.H0_H0 ;  /* 0x200000371d377231 */ /* 0x000fe200000408ad */
[----:B------:R-:W-:Y:S01]  /*3f70*/  F2FP.F16.F32.PACK_AB R94, RZ, R94 ;  /* 0x0000005eff5e723e */ /* 0x000fe200000000ff */
[----:B------:R-:W-:Y:S01]  /*3f80*/  HFMA2 R84, R44.H0_H0, R84.H0_H0, R188.H0_H0 ;  /* 0x200000542c547231 */ /* 0x000fe200000408bc */
[----:B------:R-:W-:Y:S01]  /*3f90*/  LOP3.LUT R80, R80, 0xffff, RZ, 0xc0, !PT ;  /* 0x0000ffff50507812 */ /* 0x000fe200078ec0ff */
[----:B------:R-:W-:Y:S01]  /*3fa0*/  HFMA2 R120, R157.H0_H0, R120.H0_H0, R205.H0_H0 ;  /* 0x200000789d787231 */ /* 0x000fe200000408cd */
[----:B------:R-:W-:Y:S01]  /*3fb0*/  SHF.L.U32 R68, R81, 0x10, RZ ;  /* 0x0000001051447819 */ /* 0x000fe200000006ff */
[----:B------:R-:W-:Y:S01]  /*3fc0*/  HFMA2 R94, R49.H0_H0, R94.H0_H0, R193.H0_H0 ;  /* 0x2000005e315e7231 */ /* 0x000fe200000408c1 */
[----:B------:R-:W-:Y:S01]  /*3fd0*/  SHF.R.U32.HI R232, RZ, 0x10, R197 ;  /* 0x00000010ffe87819 */ /* 0x000fe200000116c5 */
[----:B------:R-:W-:Y:S01]  /*3fe0*/  HFMA2 R128, R161.H0_H0, R128.H0_H0, R209.H0_H0 ;  /* 0x20000080a1807231 */ /* 0x000fe200000408d1 */
[----:B------:R-:W-:Y:S01]  /*3ff0*/  SHF.R.U32.HI R231, RZ, 0x10, R149 ;  /* 0x00000010ffe77819 */ /* 0x000fe20000011695 */
[----:B------:R-:W-:Y:S01]  /*4000*/  FADD.FTZ R140, R140, -R221 ;  /* 0x800000dd8c8c7221 */ /* 0x000fe20000010000 */
[----:B------:R-:W-:Y:S01]  /*4010*/  LOP3.LUT R82, R82, 0xffff, RZ, 0xc0, !PT ;  /* 0x0000ffff52527812 */ /* 0x000fe200078ec0ff */
[----:B------:R-:W-:Y:S01]  /*4020*/  HFMA2 R109, R152.H0_H0, R109.H0_H0, R200.H0_H0 ;  /* 0x2000006d986d7231 */ /* 0x000fe200000408c8 */
[----:B------:R-:W-:Y:S01]  /*4030*/  SHF.R.U32.HI R227, RZ, 0x10, R199 ;  /* 0x00000010ffe37819 */ /* 0x000fe200000116c7 */
[----:B------:R-:W-:Y:S01]  /*4040*/  HFMA2 R105, R231.H0_H0, R105.H0_H0, R232.H0_H0 ;  /* 0x20000069e7697231 */ /* 0x000fe200000408e8 */
[----:B------:R-:W-:Y:S01]  /*4050*/  SHF.R.U32.HI R228, RZ, 0x10, R151 ;  /* 0x00000010ffe47819 */ /* 0x000fe20000011697 */
[----:B------:R-:W-:Y:S01]  /*4060*/  FMUL.FTZ R140, R223, R140 ;  /* 0x0000008cdf8c7220 */ /* 0x000fe20000410000 */
[----:B------:R-:W-:Y:S01]  /*4070*/  LOP3.LUT R65, R65, 0xffff0000, R64, 0xf8, !PT ;  /* 0xffff000041417812 */ /* 0x000fe200078ef840 */
[----:B------:R-:W-:Y:S01]  /*4080*/  FADD.FTZ R144, R144, -R221 ;  /* 0x800000dd90907221 */ /* 0x000fe20000010000 */
[----:B------:R-:W-:Y:S01]  /*4090*/  F2FP.F16.F32.PACK_AB R95, RZ, R95 ;  /* 0x0000005fff5f723e */ /* 0x000fe200000000ff */
[----:B------:R-:W-:Y:S01]  /*40a0*/  HFMA2 R106, R228.H0_H0, R106.H0_H0, R227.H0_H0 ;  /* 0x2000006ae46a7231 */ /* 0x000fe200000408e3 */
[----:B------:R-:W-:Y:S01]  /*40b0*/  SHF.R.U32.HI R229, RZ, 0x10, R193 ;  /* 0x00000010ffe57819 */ /* 0x000fe200000116c1 */
[----:B------:R-:W-:Y:S01]  /*40c0*/  HFMA2 R138, R166.H0_H0, R138.H0_H0, R214.H0_H0 ;  /* 0x2000008aa68a7231 */ /* 0x000fe200000408d6 */
[----:B------:R-:W-:Y:S01]  /*40d0*/  SHF.R.U32.HI R230, RZ, 0x10, R49 ;  /* 0x00000010ffe67819 */ /* 0x000fe20000011631 */
[----:B------:R-:W-:Y:S01]  /*40e0*/  FMUL.FTZ R144, R223, R144 ;  /* 0x00000090df907220 */ /* 0x000fe20000410000 */
[----:B------:R-:W-:Y:S01]  /*40f0*/  SHF.L.U32 R64, R73, 0x10, RZ ;  /* 0x0000001049407819 */ /* 0x000fe200000006ff */
[--C-:B------:R-:W-:Y:S01]  /*4100*/  FADD.FTZ R130, R130, -R221.reuse ;  /* 0x800000dd82827221 */ /* 0x100fe20000010000 */
[----:B------:R-:W-:Y:S01]  /*4110*/  LOP3.LUT R69, R78, 0xffff, RZ, 0xc0, !PT ;  /* 0x0000ffff4e457812 */ /* 0x000fe200078ec0ff */
[----:B------:R-:W-:Y:S01]  /*4120*/  HFMA2 R95, R230.H0_H0, R95.H0_H0, R229.H0_H0 ;  /* 0x2000005fe65f7231 */ /* 0x000fe200000408e5 */
[----:B------:R-:W-:Y:S01]  /*4130*/  SHF.L.U64.HI R78, R80, 0x10, RZ ;  /* 0x00000010504e7819 */ /* 0x000fe200000102ff */
[--C-:B------:R-:W-:Y:S01]  /*4140*/  FADD.FTZ R234, R143, -R221.reuse ;  /* 0x800000dd8fea7221 */ /* 0x100fe20000010000 */
[----:B------:R-:W-:Y:S01]  /*4150*/  LOP3.LUT R73, R85, 0xffff, RZ, 0xc0, !PT ;  /* 0x0000ffff55497812 */ /* 0x000fe200078ec0ff */
[----:B------:R-:W-:Y:S01]  /*4160*/  FADD.FTZ R146, R146, -R221 ;  /* 0x800000dd92927221 */ /* 0x000fe20000010000 */
[----:B------:R-:W-:Y:S01]  /*4170*/  SHF.L.U64.HI R72, R81, 0x10, RZ ;  /* 0x0000001051487819 */ /* 0x000fe200000102ff */
[C---:B------:R-:W-:Y:S01]  /*4180*/  FMUL.FTZ R130, R223.reuse, R130 ;  /* 0x00000082df827220 */ /* 0x040fe20000410000 */
[----:B------:R-:W-:Y:S01]  /*4190*/  LOP3.LUT R68, R68, 0xffff, R77, 0xf8, !PT ;  /* 0x0000ffff44447812 */ /* 0x000fe200078ef84d */
[----:B------:R-:W-:Y:S01]  /*41a0*/  HFMA2 R101, R150.H0_H0, R101.H0_H0, R198.H0_H0 ;  /* 0x2000006596657231 */ /* 0x000fe200000408c6 */
[----:B------:R-:W-:Y:S01]  /*41b0*/  SHF.L.U32 R70, R80, 0x10, RZ ;  /* 0x0000001050467819 */ /* 0x000fe200000006ff */
[C---:B------:R-:W-:Y:S01]  /*41c0*/  FMUL.FTZ R143, R223.reuse, R234 ;  /* 0x000000eadf8f7220 */ /* 0x040fe20000410000 */
[----:B------:R-:W-:Y:S01]  /*41d0*/  SHF.L.U32 R77, R82, 0x10, RZ ;  /* 0x00000010524d7819 */ /* 0x000fe200000006ff */
[----:B------:R-:W-:Y:S01]  /*41e0*/  HFMA2 R123, R159.H0_H0, R123.H0_H0, R207.H0_H0 ;  /* 0x2000007b9f7b7231 */ /* 0x000fe200000408cf */
[----:B------:R-:W-:Y:S01]  /*41f0*/  F2FP.F16.F32.PACK_AB R102, RZ, R102 ;  /* 0x00000066ff66723e */ /* 0x000fe200000000ff */
[----:B------:R-:W-:Y:S01]  /*4200*/  FMUL.FTZ R146, R223, R146 ;  /* 0x00000092df927220 */ /* 0x000fe20000410000 */
[----:B------:R-:W-:Y:S01]  /*4210*/  LOP3.LUT R87, R87, 0xffff, RZ, 0xc0, !PT ;  /* 0x0000ffff57577812 */ /* 0x000fe200078ec0ff */
[----:B------:R-:W-:Y:S01]  /*4220*/  HFMA2 R119, R158.H0_H0, R119.H0_H0, R206.H0_H0 ;  /* 0x200000779e777231 */ /* 0x000fe200000408ce */
[----:B------:R-:W-:Y:S01]  /*4230*/  LOP3.LUT R93, R93, 0xffff, RZ, 0xc0, !PT ;  /* 0x0000ffff5d5d7812 */ /* 0x000fe200078ec0ff */
[----:B------:R-:W-:Y:S01]  /*4240*/  HFMA2 R102, R149.H0_H0, R102.H0_H0, R197.H0_H0 ;  /* 0x2000006695667231 */ /* 0x000fe200000408c5 */
[----:B------:R-:W-:Y:S01]  /*4250*/  SHF.R.U64 R232, R200, 0x10, R201 ;  /* 0x00000010c8e87819 */ /* 0x000fe200000012c9 */
[----:B------:R-:W-:Y:S01]  /*4260*/  HFMA2 R125, R160.H0_H0, R125.H0_H0, R208.H0_H0 ;  /* 0x2000007da07d7231 */ /* 0x000fe200000408d0 */
[----:B------:R-:W-:Y:S01]  /*4270*/  SHF.R.U64 R231, R152, 0x10, R153 ;  /* 0x0000001098e77819 */ /* 0x000fe20000001299 */
[----:B------:R-:W-:Y:S01]  /*4280*/  HFMA2 R127, R162.H0_H0, R127.H0_H0, R210.H0_H0 ;  /* 0x2000007fa27f7231 */ /* 0x000fe200000408d2 */
[----:B------:R-:W-:-:S02]  /*4290*/  LOP3.LUT R99, R99, 0xffff, RZ, 0xc0, !PT ;  /* 0x0000ffff63637812 */ /* 0x000fc400078ec0ff */
[----:B------:R-:W-:Y:S01]  /*42a0*/  F2FP.F16.F32.PACK_AB R113, RZ, R113 ;  /* 0x00000071ff71723e */ /* 0x000fe200000000ff */
[----:B------:R-:W-:Y:S01]  /*42b0*/  HFMA2 R107, R231.H0_H0, R107.H0_H0, R232.H0_H0 ;  /* 0x2000006be76b7231 */ /* 0x000fe200000408e8 */
[----:B------:R-:W-:Y:S02]  /*42c0*/  SHF.R.U64 R228, R202, 0x10, R203 ;  /* 0x00000010cae47819 */ /* 0x000fe400000012cb */
[----:B------:R-:W-:Y:S02]  /*42d0*/  SHF.R.U64 R227, R154, 0x10, R155 ;  /* 0x000000109ae37819 */ /* 0x000fe4000000129b */
[----:B------:R-:W-:Y:S02]  /*42e0*/  LOP3.LUT R69, R69, 0xffff0000, R78, 0xf8, !PT ;  /* 0xffff000045457812 */ /* 0x000fe400078ef84e */
[----:B------:R-:W-:Y:S01]  /*42f0*/  LOP3.LUT R73, R73, 0xffff0000, R72, 0xf8, !PT ;  /* 0xffff000049497812 */ /* 0x000fe200078ef848 */
[----:B------:R-:W-:Y:S01]  /*4300*/  HFMA2 R113, R227.H0_H0, R113.H0_H0, R228.H0_H0 ;  /* 0x20000071e3717231 */ /* 0x000fe200000408e4 */
[----:B------:R-:W-:-:S02]  /*4310*/  SHF.R.U64 R229, R198, 0x10, R199 ;  /* 0x00000010c6e57819 */ /* 0x000fc400000012c7 */
[----:B------:R-:W-:Y:S02]  /*4320*/  SHF.R.U64 R230, R150, 0x10, R151 ;  /* 0x0000001096e67819 */ /* 0x000fe40000001297 */
[----:B------:R-:W-:Y:S02]  /*4330*/  LOP3.LUT R70, R70, 0xffff, R79, 0xf8, !PT ;  /* 0x0000ffff46467812 */ /* 0x000fe400078ef84f */
[----:B------:R-:W-:Y:S01]  /*4340*/  SHF.L.U64.HI R78, R82, 0x10, RZ ;  /* 0x00000010524e7819 */ /* 0x000fe200000102ff */
[----:B------:R-:W-:Y:S01]  /*4350*/  HFMA2 R104, R230.H0_H0, R104.H0_H0, R229.H0_H0 ;  /* 0x20000068e6687231 */ /* 0x000fe200000408e5 */
        /* <DEDUP_REMOVED lines=13> */
[----:B------:R-:W-:Y:S01]  /*4430*/  HFMA2 R115, R229.H0_H0, R115.H0_H0, R230.H0_H0 ;  /* 0x20000073e5737231 */ /* 0x000fe200000408e6 */
        /* <DEDUP_REMOVED lines=12> */
[----:B------:R-:W-:Y:S01]  /*4500*/  HFMA2 R121, R227.H0_H0, R121.H0_H0, R228.H0_H0 ;  /* 0x20000079e3797231 */ /* 0x000fe200000408e4 */
[----:B------:R-:W-:Y:S02]  /*4510*/  LOP3.LUT R85, R85, 0xffff0000, R84, 0xf8, !PT ;  /* 0xffff000055557812 */ /* 0x000fe400078ef854 */
[----:B------:R-:W-:-:S02]  /*4520*/  LOP3.LUT R87, R87, 0xffff0000, R94, 0xf8, !PT ;  /* 0xffff000057577812 */ /* 0x000fc400078ef85e */
[----:B------:R-:W-:Y:S02]  /*4530*/  F2FP.F16.F32.PACK_AB R116, RZ, R116 ;  /* 0x00000074ff74723e */ /* 0x000fe400000000ff */
[----:B------:R-:W-:Y:S02]  /*4540*/  SHF.R.U64 R229, R206, 0x10, R207 ;  /* 0x00000010cee57819 */ /* 0x000fe400000012cf */
[----:B------:R-:W-:Y:S01]  /*4550*/  SHF.R.U64 R230, R158, 0x10, R159 ;  /* 0x000000109ee67819 */ /* 0x000fe2000000129f */
[----:B------:R-:W-:Y:S01]  /*4560*/  HFMA2 R116, R156.H0_H0, R116.H0_H0, R204.H0_H0 ;  /* 0x200000749c747231 */ /* 0x000fe200000408cc */
[----:B------:R-:W-:Y:S02]  /*4570*/  LOP3.LUT R84, R81, 0xffff, R98, 0xf8, !PT ;  /* 0x0000ffff51547812 */ /* 0x000fe400078ef862 */
[----:B------:R-:W-:Y:S01]  /*4580*/  LOP3.LUT R89, R108, 0xffff, RZ, 0xc0, !PT ;  /* 0x0000ffff6c597812 */ /* 0x000fe200078ec0ff */
[----:B------:R-:W-:Y:S01]  /*4590*/  HFMA2 R124, R230.H0_H0, R124.H0_H0, R229.H0_H0 ;  /* 0x2000007ce67c7231 */ /* 0x000fe200000408e5 */
[----:B------:R-:W-:-:S02]  /*45a0*/  SHF.L.U64.HI R94, R107, 0x10, RZ ;  /* 0x000000106b5e7819 */ /* 0x000fc400000102ff */
[----:B------:R-:W-:Y:S02]  /*45b0*/  SHF.L.U32 R81, R113, 0x10, RZ ;  /* 0x0000001071517819 */ /* 0x000fe400000006ff */
[----:B------:R-:W-:Y:S02]  /*45c0*/  LOP3.LUT R117, R117, 0xffff, RZ, 0xc0, !PT ;  /* 0x0000ffff75757812 */ /* 0x000fe400078ec0ff */
[----:B------:R-:W-:Y:S02]  /*45d0*/  LOP3.LUT R75, R75, 0xffff0000, R78, 0xf8, !PT ;  /* 0xffff00004b4b7812 */ /* 0x000fe400078ef84e */
[----:B------:R-:W-:Y:S02]  /*45e0*/  SHF.L.U32 R78, R93, 0x10, RZ ;  /* 0x000000105d4e7819 */ /* 0x000fe400000006ff */
[----:B------:R-:W-:Y:S02]  /*45f0*/  LOP3.LUT R89, R89, 0xffff0000, R94, 0xf8, !PT ;  /* 0xffff000059597812 */ /* 0x000fe400078ef85e */
[----:B------:R-:W-:-:S02]  /*4600*/  F2FP.F16.F32.PACK_AB R133, RZ, R133 ;  /* 0x00000085ff85723e */ /* 0x000fc400000000ff */
[----:B------:R-:W-:Y:S02]  /*4610*/  SHF.R.U64 R228, R212, 0x10, R213 ;  /* 0x00000010d4e47819 */ /* 0x000fe400000012d5 */
[----:B------:R-:W-:Y:S02]  /*4620*/  SHF.R.U64 R227, R164, 0x10, R165 ;  /* 0x00000010a4e37819 */ /* 0x000fe400000012a5 */
[----:B------:R-:W-:Y:S02]  /*4630*/  LOP3.LUT R94, R81, 0xffff, R114, 0xf8, !PT ;  /* 0x0000ffff515e7812 */ /* 0x000fe400078ef872 */
[----:B------:R-:W-:Y:S01]  /*4640*/  LOP3.LUT R93, R111, 0xffff, RZ, 0xc0, !PT ;  /* 0x0000ffff6f5d7812 */ /* 0x000fe200078ec0ff */
[----:B------:R-:W-:Y:S01]  /*4650*/  HFMA2 R133, R227.H0_H0, R133.H0_H0, R228.H0_H0 ;  /* 0x20000085e3857231 */ /* 0x000fe200000408e4 */
[----:B------:R-:W-:Y:S02]  /*4660*/  SHF.L.U64.HI R96, R113, 0x10, RZ ;  /* 0x0000001071607819 */ /* 0x000fe400000102ff */
[----:B------:R-:W-:-:S02]  /*4670*/  SHF.R.U32.HI R229, RZ, 0x10, R211 ;  /* 0x00000010ffe57819 */ /* 0x000fc400000116d3 */
[----:B------:R-:W-:Y:S02]  /*4680*/  SHF.R.U32.HI R230, RZ, 0x10, R163 ;  /* 0x00000010ffe67819 */ /* 0x000fe400000116a3 */
[----:B------:R-:W-:Y:S02]  /*4690*/  LOP3.LUT R104, R104, 0xffff, RZ, 0xc0, !PT ;  /* 0x0000ffff68687812 */ /* 0x000fe400078ec0ff */
[----:B------:R-:W-:Y:S01]  /*46a0*/  SHF.L.U32 R81, R117, 0x10, RZ ;  /* 0x0000001075517819 */ /* 0x000fe200000006ff */
[----:B------:R-:W-:Y:S01]  /*46b0*/  HFMA2 R132, R230.H0_H0, R132.H0_H0, R229.H0_H0 ;  /* 0x20000084e6847231 */ /* 0x000fe200000408e5 */
[----:B------:R-:W-:Y:S02]  /*46c0*/  F2FP.F16.F32.PACK_AB R131, RZ, R131 ;  /* 0x00000083ff83723e */ /* 0x000fe400000000ff */
[----:B------:R-:W-:Y:S02]  /*46d0*/  LOP3.LUT R78, R78, 0xffff, R91, 0xf8, !PT ;  /* 0x0000ffff4e4e7812 */ /* 0x000fe400078ef85b */
[----:B------:R-:W-:Y:S01]  /*46e0*/  LOP3.LUT R93, R93, 0xffff0000, R96, 0xf8, !PT ;  /* 0xffff00005d5d7812 */ /* 0x000fe200078ef860 */
[----:B------:R-:W-:Y:S01]  /*46f0*/  HFMA2 R131, R165.H0_H0, R131.H0_H0, R213.H0_H0 ;  /* 0x20000083a5837231 */ /* 0x000fe200000408d5 */
[----:B------:R-:W-:-:S02]  /*4700*/  LOP3.LUT R91, R110, 0xffff, RZ, 0xc0, !PT ;  /* 0x0000ffff6e5b7812 */ /* 0x000fc400078ec0ff */
[----:B------:R-:W-:Y:S02]  /*4710*/  SHF.L.U64.HI R88, R104, 0x10, RZ ;  /* 0x0000001068587819 */ /* 0x000fe400000102ff */
[----:B------:R-:W-:Y:S02]  /*4720*/  LOP3.LUT R96, R81, 0xffff, R116, 0xf8, !PT ;  /* 0x0000ffff51607812 */ /* 0x000fe400078ef874 */
[----:B------:R-:W-:Y:S02]  /*4730*/  LOP3.LUT R122, R122, 0xffff, RZ, 0xc0, !PT ;  /* 0x0000ffff7a7a7812 */ /* 0x000fe400078ec0ff */
[----:B------:R-:W-:Y:S02]  /*4740*/  LOP3.LUT R55, R55, 0xffff, RZ, 0xc0, !PT ;  /* 0x0000ffff37377812 */ /* 0x000fe400078ec0ff */
[----:B------:R-:W-:Y:S02]  /*4750*/  SHF.L.U64.HI R220, R220, 0x10, RZ ;  /* 0x00000010dcdc7819 */ /* 0x000fe400000102ff */
[----:B------:R-:W-:-:S02]  /*4760*/  LOP3.LUT R116, R58, 0xffff, RZ, 0xc0, !PT ;  /* 0x0000ffff3a747812 */ /* 0x000fc400078ec0ff */
[----:B------:R-:W-:Y:S02]  /*4770*/  F2FP.F16.F32.PACK_AB R141, RZ, R141 ;  /* 0x0000008dff8d723e */ /* 0x000fe400000000ff */
[----:B------:R-:W-:Y:S02]  /*4780*/  SHF.R.U64 R230, R216, 0x10, R217 ;  /* 0x00000010d8e67819 */ /* 0x000fe400000012d9 */
[----:B------:R-:W-:Y:S02]  /*4790*/  SHF.R.U64 R229, R168, 0x10, R169 ;  /* 0x00000010a8e57819 */ /* 0x000fe400000012a9 */
[----:B------:R-:W-:Y:S02]  /*47a0*/  LOP3.LUT R99, R120, 0xffff, RZ, 0xc0, !PT ;  /* 0x0000ffff78637812 */ /* 0x000fe400078ec0ff */
[----:B------:R-:W-:Y:S01]  /*47b0*/  LOP3.LUT R91, R91, 0xffff0000, R88, 0xf8, !PT ;  /* 0xffff00005b5b7812 */ /* 0x000fe200078ef858 */
[----:B------:R-:W-:Y:S01]  /*47c0*/  HFMA2 R141, R229.H0_H0, R141.H0_H0, R230.H0_H0 ;  /* 0x2000008de58d7231 */ /* 0x000fe200000408e6 */
[----:B------:R-:W-:-:S02]  /*47d0*/  LOP3.LUT R103, R128, 0xffff, RZ, 0xc0, !PT ;  /* 0x0000ffff80677812 */ /* 0x000fc400078ec0ff */
[----:B------:R-:W-:Y:S02]  /*47e0*/  SHF.L.U64.HI R108, R122, 0x10, RZ ;  /* 0x000000107a6c7819 */ /* 0x000fe400000102ff */
[----:B------:R-:W-:Y:S02]  /*47f0*/  LOP3.LUT R120, R53, 0xffff, RZ, 0xc0, !PT ;  /* 0x0000ffff35787812 */ /* 0x000fe400078ec0ff */
[----:B------:R-:W-:Y:S02]  /*4800*/  F2FP.F16.F32.PACK_AB R137, RZ, R137 ;  /* 0x00000089ff89723e */ /* 0x000fe400000000ff */
[----:B------:R-:W-:Y:S02]  /*4810*/  LOP3.LUT R55, R55, 0xffff0000, R220, 0xf8, !PT ;  /* 0xffff000037377812 */ /* 0x000fe400078ef8dc */
[----:B------:R-:W-:Y:S01]  /*4820*/  SHF.L.U32 R88, R107, 0x10, RZ ;  /* 0x000000106b587819 */ /* 0x000fe200000006ff */
[----:B------:R-:W-:Y:S01]  /*4830*/  HFMA2 R137, R167.H0_H0, R137.H0_H0, R215.H0_H0 ;  /* 0x20000089a7897231 */ /* 0x000fe200000408d7 */
        /* <DEDUP_REMOVED lines=10> */
[----:B------:R-:W-:Y:S02]  /*48e0*/  F2FP.F16.F32.PACK_AB R140, RZ, R140 ;  /* 0x0000008cff8c723e */ /* 0x000fe400000000ff */
[----:B------:R-:W-:Y:S02]  /*48f0*/  SHF.L.U32 R109, R139, 0x10, RZ ;  /* 0x000000108b6d7819 */ /* 0x000fe400000006ff */
[----:B------:R-:W-:Y:S01]  /*4900*/  LOP3.LUT R120, R61, 0xffff, RZ, 0xc0, !PT ;  /* 0x0000ffff3d787812 */ /* 0x000fe200078ec0ff */
        /* <DEDUP_REMOVED lines=8> */
[----:B------:R-:W-:Y:S02]  /*4990*/  F2FP.F16.F32.PACK_AB R144, RZ, R144 ;  /* 0x00000090ff90723e */ /* 0x000fe400000000ff */
[----:B------:R-:W-:Y:S02]  /*49a0*/  LOP3.LUT R109, R137, 0xffff, RZ, 0xc0, !PT ;  /* 0x0000ffff896d7812 */ /* 0x000fe400078ec0ff */
[----:B------:R-:W-:Y:S01]  /*49b0*/  SHF.L.U64.HI R110, R139, 0x10, RZ ;  /* 0x000000108b6e7819 */ /* 0x000fe200000102ff */
[----:B------:R-:W-:Y:S01]  /*49c0*/  HFMA2 R144, R170.H0_H0, R144.H0_H0, R218.H0_H0 ;  /* 0x20000090aa907231 */ /* 0x000fe200000408da */
        /* <DEDUP_REMOVED lines=20> */
[----:B------:R-:W-:Y:S01]  /*4b10*/  HFMA2 R118, R232.H0_H0, R118.H0_H0, R231.H0_H0 ;  /* 0x20000076e8767231 */ /* 0x000fe200000408e7 */
        /* <DEDUP_REMOVED lines=8> */
[----:B------:R-:W-:Y:S01]  /*4ba0*/  F2FP.F16.F32.PACK_AB R145, RZ, R145 ;  /* 0x00000091ff91723e */ /* 0x000fe200000000ff */
[----:B------:R-:W-:Y:S01]  /*4bb0*/  HFMA2 R126, R232.H0_H0, R126.H0_H0, R231.H0_H0 ;  /* 0x2000007ee87e7231 */ /* 0x000fe200000408e7 */
[----:B------:R-:W-:-:S02]  /*4bc0*/  LOP3.LUT R124, R124, 0xffff, RZ, 0xc0, !PT ;  /* 0x0000ffff7c7c7812 */ /* 0x000fc400078ec0ff */
[----:B------:R-:W-:Y:S01]  /*4bd0*/  F2FP.F16.F32.PACK_AB R130, RZ, R130 ;  /* 0x00000082ff82723e */ /* 0x000fe200000000ff */
[----:B------:R-:W2:Y:S01]  /*4be0*/  LDC.64 R66, c[0x0][0x228] ;  /* 0x00008a00ff427b82 */ /* 0x000ea20000000a00 */
[----:B------:R-:W-:Y:S01]  /*4bf0*/  LOP3.LUT R86, R86, 0xffff, R101, 0xf8, !PT ;  /* 0x0000ffff56567812 */ /* 0x000fe200078ef865 */
[----:B------:R-:W-:Y:S01]  /*4c00*/  HFMA2 R145, R169.H0_H0, R145.H0_H0, R217.H0_H0 ;  /* 0x20000091a9917231 */ /* 0x000fe200000408d9 */
[----:B------:R-:W-:Y:S01]  /*4c10*/  SHF.L.U64.HI R98, R117, 0x10, RZ ;  /* 0x0000001075627819 */ /* 0x000fe200000102ff */
[----:B------:R-:W-:Y:S01]  /*4c20*/  HFMA2 R130, R163.H0_H0, R130.H0_H0, R211.H0_H0 ;  /* 0x20000082a3827231 */ /* 0x000fe200000408d3 */
[----:B------:R-:W-:Y:S02]  /*4c30*/  F2FP.F16.F32.PACK_AB R143, RZ, R143 ;  /* 0x0000008fff8f723e */ /* 0x000fe400000000ff */
[----:B------:R-:W-:Y:S01]  /*4c40*/  SHF.R.U32.HI R228, RZ, 0x10, R217 ;  /* 0x00000010ffe47819 */ /* 0x000fe200000116d9 */
[----:B0-----:R-:W-:Y:S01]  /*4c50*/  @!P1 IMAD.WIDE R74, R5, 0x4, R74 ;  /* 0x00000004054a9825 */ /* 0x001fe200078e024a */
[----:B------:R-:W-:-:S02]  /*4c60*/  SHF.R.U32.HI R227, RZ, 0x10, R169 ;  /* 0x00000010ffe37819 */ /* 0x000fc400000116a9 */
[----:B------:R-:W-:Y:S02]  /*4c70*/  LOP3.LUT R101, R123, 0xffff, RZ, 0xc0, !PT ;  /* 0x0000ffff7b657812 */ /* 0x000fe400078ec0ff */
[----:B------:R-:W-:Y:S01]  /*4c80*/  SHF.L.U64.HI R102, R124, 0x10, RZ ;  /* 0x000000107c667819 */ /* 0x000fe200000102ff */
[----:B------:R-:W-:Y:S01]  /*4c90*/  HFMA2 R143, R227.H0_H0, R143.H0_H0, R228.H0_H0 ;  /* 0x2000008fe38f7231 */ /* 0x000fe200000408e4 */
[----:B------:R-:W-:Y:S01]  /*4ca0*/  F2FP.F16.F32.PACK_AB R146, RZ, R146 ;  /* 0x00000092ff92723e */ /* 0x000fe200000000ff */
[----:B-1----:R-:W-:Y:S01]  /*4cb0*/  @!P1 IMAD.WIDE R76, R5, 0x4, R76 ;  /* 0x00000004054c9825 */ /* 0x002fe200078e024c */
[----:B------:R-:W-:Y:S01]  /*4cc0*/  LOP3.LUT R99, R99, 0xffff0000, R98, 0xf8, !PT ;  /* 0xffff000063637812 */ /* 0x000fe200078ef862 */
[----:B------:R2:W-:Y:S01]  /*4cd0*/  @!P1 STG.E desc[UR6][R74.64], R221 ;  /* 0x000000dd4a009986 */ /* 0x0005e2000c101906 */
[----:B------:R-:W-:Y:S01]  /*4ce0*/  LOP3.LUT R118, R118, 0xffff, RZ, 0xc0, !PT ;  /* 0x0000ffff76767812 */ /* 0x000fe200078ec0ff */
[----:B------:R-:W-:Y:S01]  /*4cf0*/  HFMA2 R146, R171.H0_H0, R146.H0_H0, R219.H0_H0 ;  /* 0x20000092ab927231 */ /* 0x000fe200000408db */
        /* <DEDUP_REMOVED lines=49> */
[----:B------:R-:W-:Y:S01]  /*5010*/  F2FP.F16.F32.PACK_AB R135, RZ, R135 ;  /* 0x00000087ff87723e */ /* 0x000fe200000000ff */
[----:B------:R-:W-:-:S04]  /*5020*/  IMAD.WIDE.U32 R114, R23, 0x8, R66 ;  /* 0x0000000817727825 */ /* 0x000fc800078e0042 */
[----:B------:R-:W-:Y:S01]  /*5030*/  HFMA2 R136, R232.H0_H0, R136.H0_H0, R231.H0_H0 ;  /* 0x20000088e8887231 */ /* 0x000fe200000408e7 */
[----:B------:R0:W-:Y:S01]  /*5040*/  STG.E.64 desc[UR6][R112.64], R60 ;  /* 0x0000003c70007986 */ /* 0x0001e2000c101b06 */
[----:B------:R-:W-:Y:S01]  /*5050*/  LOP3.LUT R98, R98, 0xffff, R119, 0xf8, !PT ;  /* 0x0000ffff62627812 */ /* 0x000fe200078ef877 */
[--C-:B------:R-:W-:Y:S01]  /*5060*/  IMAD.WIDE.U32 R22, R22, 0x8, R66.reuse ;  /* 0x0000000816167825 */ /* 0x100fe200078e0042 */
[----:B------:R-:W-:Y:S01]  /*5070*/  SHF.L.U32 R100, R122, 0x10, RZ ;  /* 0x000000107a647819 */ /* 0x000fe200000006ff */
[----:B------:R0:W-:Y:S02]  /*5080*/  STG.E.64 desc[UR6][R24.64], R64 ;  /* 0x0000004018007986 */ /* 0x0001e4000c101b06 */
[----:B------:R-:W-:Y:S02]  /*5090*/  HFMA2 R135, R164.H0_H0, R135.H0_H0, R212.H0_H0 ;  /* 0x20000087a4877231 */ /* 0x000fe400000408d4 */
        /* <DEDUP_REMOVED lines=42> */
.L_x_112:
[----:B------:R-:W-:Y:S01]  /*5340*/  HFMA2.MMA R235, -RZ, RZ, 0, 5.9604644775390625e-08 ;  /* 0x00000001ffeb7435 */ /* 0x000fe200000001ff */
[----:B------:R-:W-:Y:S02]  /*5350*/  MOV R234, R221 ;  /* 0x000000dd00ea7202 */ /* 0x000fe40000000f00 */
[----:B------:R-:W-:Y:S02]  /*5360*/  MOV R236, 0x1f ;  /* 0x0000001f00ec7802 */ /* 0x000fe40000000f00 */
[----:B------:R-:W-:-:S07]  /*5370*/  MOV R233, 0xffffffff ;  /* 0xffffffff00e97802 */ /* 0x000fce0000000f00 */
[----:B-----5:R-:W-:Y:S05]  /*5380*/  WARPSYNC.COLLECTIVE R233, `(.L_x_116) ;  /* 0x00000000e9087348 */ /* 0x020fea0003c00000 */
[----:B------:R0:W1:Y:S02]  /*5390*/  SHFL.BFLY P2, R231, R234, R235, R236 ;  /* 0x0c0000ebeae77389 */ /* 0x00006400000400ec */
[----:B01---5:R-:W-:Y:S01]  /*53a0*/  ENDCOLLECTIVE ;  /* 0x000000000000791b */ /* 0x023fe20003800000 */
.L_x_116:
[----:B------:R-:W-:Y:S01]  /*53b0*/  HFMA2.MMA R235, -RZ, RZ, 0, 1.1920928955078125e-07 ;  /* 0x00000002ffeb7435 */ /* 0x000fe200000001ff */
[----:B------:R-:W-:-:S05]  /*53c0*/  MOV R220, R231 ;  /* 0x000000e700dc7202 */ /* 0x000fca0000000f00 */
[----:B------:R-:W-:-:S05]  /*53d0*/  FADD.FTZ R222, R221, R220 ;  /* 0x000000dcddde7221 */ /* 0x000fca0000010000 */
[----:B------:R-:W-:-:S07]  /*53e0*/  MOV R234, R222 ;  /* 0x000000de00ea7202 */ /* 0x000fce0000000f00 */
[----:B------:R-:W-:Y:S05]  /*53f0*/  WARPSYNC.COLLECTIVE R233, `(.L_x_117) ;  /* 0x00000000e9087348 */ /* 0x000fea0003c00000 */
[----:B------:R0:W1:Y:S02]  /*5400*/  SHFL.BFLY P2, R231, R234, R235, R236 ;  /* 0x0c0000ebeae77389 */ /* 0x00006400000400ec */
[----:B01----:R-:W-:Y:S01]  /*5410*/  ENDCOLLECTIVE ;  /* 0x000000000000791b */ /* 0x003fe20003800000 */
.L_x_117:
[----:B------:R-:W-:Y:S01]  /*5420*/  HFMA2.MMA R235, -RZ, RZ, 0, 2.384185791015625e-07 ;  /* 0x00000004ffeb7435 */ /* 0x000fe200000001ff */
[----:B------:R-:W-:-:S05]  /*5430*/  MOV R227, R231 ;  /* 0x000000e700e37202 */ /* 0x000fca0000000f00 */
[----:B------:R-:W-:-:S05]  /*5440*/  FADD.FTZ R227, R222, R227 ;  /* 0x000000e3dee37221 */ /* 0x000fca0000010000 */
[----:B------:R-:W-:-:S07]  /*5450*/  MOV R234, R227 ;  /* 0x000000e300ea7202 */ /* 0x000fce0000000f00 */
[----:B------:R-:W-:Y:S05]  /*5460*/  WARPSYNC.COLLECTIVE R233, `(.L_x_118) ;  /* 0x00000000e9087348 */ /* 0x000fea0003c00000 */
[----:B------:R0:W1:Y:S02]  /*5470*/  SHFL.BFLY P2, R231, R234, R235, R236 ;  /* 0x0c0000ebeae77389 */ /* 0x00006400000400ec */
[----:B01----:R-:W-:Y:S01]  /*5480*/  ENDCOLLECTIVE ;  /* 0x000000000000791b */ /* 0x003fe20003800000 */
.L_x_118:
[----:B------:R-:W-:Y:S01]  /*5490*/  HFMA2.MMA R235, -RZ, RZ, 0, 4.76837158203125e-07 ;  /* 0x00000008ffeb7435 */ /* 0x000fe200000001ff */
[----:B------:R-:W-:-:S05]  /*54a0*/  MOV R220, R231 ;  /* 0x000000e700dc7202 */ /* 0x000fca0000000f00 */
[----:B------:R-:W-:-:S05]  /*54b0*/  FADD.FTZ R229, R227, R220 ;  /* 0x000000dce3e57221 */ /* 0x000fca0000010000 */
[----:B------:R-:W-:-:S07]  /*54c0*/  MOV R234, R229 ;  /* 0x000000e500ea7202 */ /* 0x000fce0000000f00 */
[----:B------:R-:W-:Y:S05]  /*54d0*/  WARPSYNC.COLLECTIVE R233, `(.L_x_119) ;  /* 0x00000000e9087348 */ /* 0x000fea0003c00000 */
[----:B------:R0:W1:Y:S02]  /*54e0*/  SHFL.BFLY P2, R231, R234, R235, R236 ;  /* 0x0c0000ebeae77389 */ /* 0x00006400000400ec */
[----:B01----:R-:W-:Y:S01]  /*54f0*/  ENDCOLLECTIVE ;  /* 0x000000000000791b */ /* 0x003fe20003800000 */
.L_x_119:
[----:B------:R-:W-:Y:S01]  /*5500*/  HFMA2.MMA R235, -RZ, RZ, 0, 9.5367431640625e-07 ;  /* 0x00000010ffeb7435 */ /* 0x000fe200000001ff */
[----:B------:R-:W-:-:S05]  /*5510*/  MOV R220, R231 ;  /* 0x000000e700dc7202 */ /* 0x000fca0000000f00 */
[----:B------:R-:W-:-:S05]  /*5520*/  FADD.FTZ R230, R229, R220 ;  /* 0x000000dce5e67221 */ /* 0x000fca0000010000 */
[----:B------:R-:W-:-:S07]  /*5530*/  MOV R234, R230 ;  /* 0x000000e600ea7202 */ /* 0x000fce0000000f00 */
[----:B------:R-:W-:Y:S05]  /*5540*/  WARPSYNC.COLLECTIVE R233, `(.L_x_120) ;  /* 0x00000000e9087348 */ /* 0x000fea0003c00000 */
[----:B------:R0:W1:Y:S02]  /*5550*/  SHFL.BFLY P2, R231, R234, R235, R236 ;  /* 0x0c0000ebeae77389 */ /* 0x00006400000400ec */
[----:B01----:R-:W-:Y:S01]  /*5560*/  ENDCOLLECTIVE ;  /* 0x000000000000791b */ /* 0x003fe20003800000 */
.L_x_120:
        /* <DEDUP_REMOVED lines=199> */
.L_x_121:
[----:B------:R-:W-:Y:S01]  /*61e0*/  HFMA2.MMA R235, -RZ, RZ, 0, 1.1920928955078125e-07 ;  /* 0x00000002ffeb7435 */ /* 0x000fe200000001ff */
[----:B------:R-:W-:-:S05]  /*61f0*/  MOV R222, R231 ;  /* 0x000000e700de7202 */ /* 0x000fca0000000f00 */
[----:B------:R-:W-:-:S05]  /*6200*/  FADD.FTZ R222, R221, R222 ;  /* 0x000000deddde7221 */ /* 0x000fca0000010000 */
[----:B------:R-:W-:-:S07]  /*6210*/  MOV R234, R222 ;  /* 0x000000de00ea7202 */ /* 0x000fce0000000f00 */
[----:B------:R-:W-:Y:S05]  /*6220*/  WARPSYNC.COLLECTIVE R233, `(.L_x_122) ;  /* 0x00000000e9087348 */ /* 0x000fea0003c00000 */
[----:B------:R0:W1:Y:S02]  /*6230*/  SHFL.BFLY P2, R231, R234, R235, R236 ;  /* 0x0c0000ebeae77389 */ /* 0x00006400000400ec */
[----:B01----:R-:W-:Y:S01]  /*6240*/  ENDCOLLECTIVE ;  /* 0x000000000000791b */ /* 0x003fe20003800000 */
.L_x_122:
[----:B------:R-:W-:Y:S01]  /*6250*/  HFMA2.MMA R235, -RZ, RZ, 0, 2.384185791015625e-07 ;  /* 0x00000004ffeb7435 */ /* 0x000fe200000001ff */
[----:B------:R-:W-:-:S05]  /*6260*/  MOV R227, R231 ;  /* 0x000000e700e37202 */ /* 0x000fca0000000f00 */
[----:B------:R-:W-:-:S05]  /*6270*/  FADD.FTZ R227, R222, R227 ;  /* 0x000000e3dee37221 */ /* 0x000fca0000010000 */
[----:B------:R-:W-:-:S07]  /*6280*/  MOV R234, R227 ;  /* 0x000000e300ea7202 */ /* 0x000fce0000000f00 */
[----:B------:R-:W-:Y:S05]  /*6290*/  WARPSYNC.COLLECTIVE R233, `(.L_x_123) ;  /* 0x00000000e9087348 */ /* 0x000fea0003c00000 */
[----:B------:R0:W1:Y:S02]  /*62a0*/  SHFL.BFLY P2, R231, R234, R235, R236 ;  /* 0x0c0000ebeae77389 */ /* 0x00006400000400ec */
[----:B01----:R-:W-:Y:S01]  /*62b0*/  ENDCOLLECTIVE ;  /* 0x000000000000791b */ /* 0x003fe20003800000 */
.L_x_123:
[----:B------:R-:W-:Y:S01]  /*62c0*/  HFMA2.MMA R235, -RZ, RZ, 0, 4.76837158203125e-07 ;  /* 0x00000008ffeb7435 */ /* 0x000fe200000001ff */
[----:B------:R-:W-:-:S05]  /*62d0*/  MOV R230, R231 ;  /* 0x000000e700e67202 */ /* 0x000fca0000000f00 */
[----:B------:R-:W-:-:S05]  /*62e0*/  FADD.FTZ R230, R227, R230 ;  /* 0x000000e6e3e67221 */ /* 0x000fca0000010000 */
[----:B------:R-:W-:-:S07]  /*62f0*/  MOV R234, R230 ;  /* 0x000000e600ea7202 */ /* 0x000fce0000000f00 */
[----:B------:R-:W-:Y:S05]  /*6300*/  WARPSYNC.COLLECTIVE R233, `(.L_x_124) ;  /* 0x00000000e9087348 */ /* 0x000fea0003c00000 */
[----:B------:R0:W1:Y:S02]  /*6310*/  SHFL.BFLY P2, R231, R234, R235, R236 ;  /* 0x0c0000ebeae77389 */ /* 0x00006400000400ec */
[----:B01----:R-:W-:Y:S01]  /*6320*/  ENDCOLLECTIVE ;  /* 0x000000000000791b */ /* 0x003fe20003800000 */
.L_x_124:
[----:B------:R-:W-:Y:S01]  /*6330*/  HFMA2.MMA R235, -RZ, RZ, 0, 9.5367431640625e-07 ;  /* 0x00000010ffeb7435 */ /* 0x000fe200000001ff */
[----:B------:R-:W-:-:S05]  /*6340*/  MOV R229, R231 ;  /* 0x000000e700e57202 */ /* 0x000fca0000000f00 */
[----:B------:R-:W-:-:S05]  /*6350*/  FADD.FTZ R229, R230, R229 ;  /* 0x000000e5e6e57221 */ /* 0x000fca0000010000 */
[----:B------:R-:W-:-:S07]  /*6360*/  MOV R234, R229 ;  /* 0x000000e500ea7202 */ /* 0x000fce0000000f00 */
[----:B------:R-:W-:Y:S05]  /*6370*/  WARPSYNC.COLLECTIVE R233, `(.L_x_125) ;  /* 0x00000000e9087348 */ /* 0x000fea0003c00000 */
[----:B------:R0:W1:Y:S02]  /*6380*/  SHFL.BFLY P2, R231, R234, R235, R236 ;  /* 0x0c0000ebeae77389 */ /* 0x00006400000400ec */
[----:B01----:R-:W-:Y:S01]  /*6390*/  ENDCOLLECTIVE ;  /* 0x000000000000791b */ /* 0x003fe20003800000 */
.L_x_125:
[----:B------:R-:W-:Y:S01]  /*63a0*/  MOV R232, R231 ;  /* 0x000000e700e87202 */ /* 0x000fe20000000f00 */
[----:B------:R-:W-:Y:S06]  /*63b0*/  BRA `(.L_x_126) ;  /* 0xffffffb8004c7947 */ /* 0x000fec000383ffff */
.L_x_127:
        /* <DEDUP_REMOVED lines=12> */
.L_x_1994:


//--------------------- .text._ZN10layer_norm13ln_fwd_kernelINS_13Kernel_traitsI6__halfS2_S2_fjLj49152ELj4ELj1ELj4ELj16ENS_18Kernel_traits_baseILj49152ES2_S2_S2_fjLj128EEEEEEEvNS_9FwdParamsE --------------------------
	.section	.text._ZN10layer_norm13ln_fwd_kernelINS_13Kernel_traitsI6__halfS2_S2_fjLj49152ELj4ELj1ELj4ELj16ENS_18Kernel_traits_baseILj49152ES2_S2_S2_fjLj128EEEEEEEvNS_9FwdParamsE,"ax",@progbits
	.align	128
        .global         _ZN10layer_norm13ln_fwd_kernelINS_13Kernel_traitsI6__halfS2_S2_fjLj49152ELj4ELj1ELj4ELj16ENS_18Kernel_traits_baseILj49152ES2_S2_S2_fjLj128EEEEEEEvNS_9FwdParamsE
        .type           _ZN10layer_norm13ln_fwd_kernelINS_13Kernel_traitsI6__halfS2_S2_fjLj49152ELj4ELj1ELj4ELj16ENS_18Kernel_traits_baseILj49152ES2_S2_S2_fjLj128EEEEEEEvNS_9FwdParamsE,@function
        .size           _ZN10layer_norm13ln_fwd_kernelINS_13Kernel_traitsI6__halfS2_S2_fjLj49152ELj4ELj1ELj4ELj16ENS_18Kernel_traits_baseILj49152ES2_S2_S2_fjLj128EEEEEEEvNS_9FwdParamsE,(.L_x_1995 - _ZN10layer_norm13ln_fwd_kernelINS_13Kernel_traitsI6__halfS2_S2_fjLj49152ELj4ELj1ELj4ELj16ENS_18Kernel_traits_baseILj49152ES2_S2_S2_fjLj128EEEEEEEvNS_9FwdParamsE)
        .other          _ZN10layer_norm13ln_fwd_kernelINS_13Kernel_traitsI6__halfS2_S2_fjLj49152ELj4ELj1ELj4ELj16ENS_18Kernel_traits_baseILj49152ES2_S2_S2_fjLj128EEEEEEEvNS_9FwdParamsE,@"STO_CUDA_ENTRY STV_DEFAULT"
_ZN10layer_norm13ln_fwd_kernelINS_13Kernel_traitsI6__halfS2_S2_fjLj49152ELj4ELj1ELj4ELj16ENS_18Kernel_traits_baseILj49152ES2_S2_S2_fjLj128EEEEEEEvNS_9FwdParamsE:
.text._ZN10layer_norm13ln_fwd_kernelINS_13Kernel_traitsI6__halfS2_S2_fjLj49152ELj4ELj1ELj4ELj16ENS_18Kernel_traits_baseILj49152ES2_S2_S2_fjLj128EEEEEEEvNS_9FwdParamsE:
        /* <DEDUP_REMOVED lines=44> */
.L_x_131:
[----:B-1----:R-:W1:Y:S01]  /*02c0*/  S2R R27, SR_CTAID.X ;  /* 0x00000000001b7919 */ /* 0x002e620000002500 */
[----:B------:R-:W2:Y:S01]  /*02d0*/  LDC.64 R172, c[0x0][0x220] ;  /* 0x00008800ffac7b82 */ /* 0x000ea20000000a00 */
[----:B------:R-:W-:Y:S01]  /*02e0*/  IMAD R20, R22, 0x1800, RZ ;  /* 0x0000180016147824 */ /* 0x000fe200078e02ff */
[----:B-1----:R-:W-:-:S04]  /*02f0*/  SHF.L.U32 R0, R27, 0x7, RZ ;  /* 0x000000071b007819 */ /* 0x002fc800000006ff */
[----:B0-----:R-:W-:-:S04]  /*0300*/  LOP3.LUT R3, R0, 0x180, R23, 0xe2, !PT ;  /* 0x0000018000037812 */ /* 0x001fc800078ee217 */
[----:B------:R-:W-:-:S04]  /*0310*/  LOP3.LUT R3, R3, 0x60, R26, 0xf8, !PT ;  /* 0x0000006003037812 */ /* 0x000fc800078ef81a */
[----:B------:R-:W-:-:S05]  /*0320*/  LOP3.LUT R20, R20, R3, RZ, 0xfc, !PT ;  /* 0x0000000314147212 */ /* 0x000fca00078efcff */
[----:B--2---:R-:W-:-:S06]  /*0330*/  IMAD.WIDE.U32 R164, R20, 0x10, R172 ;  /* 0x0000001014a47825 */ /* 0x004fcc00078e00ac */
        /* <DEDUP_REMOVED lines=31> */
[----:B------:R-:W-:Y:S01]  /*0530*/  IADD3 R169, R20, 0x1600, RZ ;  /* 0x0000160014a97810 */ /* 0x000fe20007ffe0ff */
[--C-:B--2---:R-:W-:Y:S02]  /*0540*/  HADD2.F32 R10, -RZ, R164.reuse.H0_H0 ;  /* 0x200000a4ff0a7230 */ /* 0x104fe40000004100 */
[----:B------:R-:W-:Y:S02]  /*0550*/  HADD2.F32 R9, -RZ, R164.H1_H1 ;  /* 0x300000a4ff097230 */ /* 0x000fe40000004100 */
[--C-:B------:R-:W-:Y:S02]  /*0560*/  HADD2.F32 R8, -RZ, R165.reuse.H0_H0 ;  /* 0x200000a5ff087230 */ /* 0x100fe40000004100 */
[----:B------:R-:W-:Y:S01]  /*0570*/  FADD.FTZ R0, RZ, R10 ;  /* 0x0000000aff007221 */ /* 0x000fe20000010000 */
[----:B------:R-:W-:Y:S02]  /*0580*/  HADD2.F32 R6, -RZ, R165.H1_H1 ;  /* 0x300000a5ff067230 */ /* 0x000fe40000004100 */
[----:B------:R-:W-:-:S02]  /*0590*/  HADD2.F32 R5, -RZ, R166.H0_H0 ;  /* 0x200000a6ff057230 */ /* 0x000fc40000004100 */
[----:B------:R-:W-:Y:S01]  /*05a0*/  FADD.FTZ R3, R9, R0 ;  /* 0x0000000009037221 */ /* 0x000fe20000010000 */
[----:B------:R-:W-:-:S03]  /*05b0*/  HADD2.F32 R4, -RZ, R166.H1_H1 ;  /* 0x300000a6ff047230 */ /* 0x000fc60000004100 */
[----:B------:R-:W-:-:S04]  /*05c0*/  FADD.FTZ R3, R8, R3 ;  /* 0x0000000308037221 */ /* 0x000fc80000010000 */
[----:B------:R-:W-:Y:S01]  /*05d0*/  FADD.FTZ R0, R6, R3 ;  /* 0x0000000306007221 */ /* 0x000fe20000010000 */
[----:B------:R-:W-:-:S03]  /*05e0*/  HADD2.F32 R3, -RZ, R167.H0_H0 ;  /* 0x200000a7ff037230 */ /* 0x000fc60000004100 */
[----:B------:R-:W-:Y:S01]  /*05f0*/  FADD.FTZ R165, R5, R0 ;  /* 0x0000000005a57221 */ /* 0x000fe20000010000 */
[----:B------:R-:W-:-:S03]  /*0600*/  HADD2.F32 R2, -RZ, R167.H1_H1 ;  /* 0x300000a7ff027230 */ /* 0x000fc60000004100 */
[----:B------:R-:W-:-:S04]  /*0610*/  FADD.FTZ R0, R4, R165 ;  /* 0x000000a504007221 */ /* 0x000fc80000010000 */
[----:B------:R-:W-:Y:S01]  /*0620*/  FADD.FTZ R165, R3, R0 ;  /* 0x0000000003a57221 */ /* 0x000fe20000010000 */
[----:B---3--:R-:W-:-:S03]  /*0630*/  HADD2.F32 R0, -RZ, R124.H0_H0 ;  /* 0x2000007cff007230 */ /* 0x008fc60000004100 */
[----:B------:R-:W-:Y:S01]  /*0640*/  FADD.FTZ R165, R2, R165 ;  /* 0x000000a502a57221 */ /* 0x000fe20000010000 */
[----:B------:R-:W-:-:S03]  /*0650*/  HADD2.F32 R170, -RZ, R124.H1_H1 ;  /* 0x3000007cffaa7230 */ /* 0x000fc60000004100 */
[----:B------:R-:W-:Y:S01]  /*0660*/  FADD.FTZ R165, R0, R165 ;  /* 0x000000a500a57221 */ /* 0x000fe20000010000 */
[----:B------:R-:W-:-:S03]  /*0670*/  HADD2.F32 R124, -RZ, R125.H0_H0 ;  /* 0x2000007dff7c7230 */ /* 0x000fc60000004100 */
[----:B------:R-:W-:Y:S01]  /*0680*/  FADD.FTZ R165, R170, R165 ;  /* 0x000000a5aaa57221 */ /* 0x000fe20000010000 */
[----:B------:R-:W-:-:S03]  /*0690*/  HADD2.F32 R171, -RZ, R125.H1_H1 ;  /* 0x3000007dffab7230 */ /* 0x000fc60000004100 */
[----:B------:R-:W-:Y:S01]  /*06a0*/  FADD.FTZ R166, R124, R165 ;  /* 0x000000a57ca67221 */ /* 0x000fe20000010000 */
[----:B------:R-:W-:-:S04]  /*06b0*/  IMAD.WIDE.U32 R164, R169, 0x10, R172 ;  /* 0x00000010a9a47825 */ /* 0x000fc800078e00ac */
[----:B------:R-:W-:Y:S01]  /*06c0*/  FADD.FTZ R174, R171, R166 ;  /* 0x000000a6abae7221 */ /* 0x000fe20000010000 */
[--C-:B------:R-:W-:Y:S01]  /*06d0*/  HADD2.F32 R125, -RZ, R126.reuse.H0_H0 ;  /* 0x2000007eff7d7230 */ /* 0x100fe20000004100 */
[----:B------:R-:W2:Y:S01]  /*06e0*/  LDG.E.128 R164, desc[UR6][R164.64] ;  /* 0x00000006a4a47981 */ /* 0x000ea2000c1e1d00 */
[----:B------:R-:W-:-:S03]  /*06f0*/  HADD2.F32 R172, -RZ, R126.H1_H1 ;  /* 0x3000007effac7230 */ /* 0x000fc60000004100 */
[----:B------:R-:W-:Y:S01]  /*0700*/  FADD.FTZ R173, R125, R174 ;  /* 0x000000ae7dad7221 */ /* 0x000fe20000010000 */
[----:B------:R-:W-:-:S03]  /*0710*/  HADD2.F32 R126, -RZ, R127.H0_H0 ;  /* 0x2000007fff7e7230 */ /* 0x000fc60000004100 */
[----:B------:R-:W-:Y:S01]  /*0720*/  FADD.FTZ R175, R172, R173 ;  /* 0x000000adacaf7221 */ /* 0x000fe20000010000 */
[----:B------:R-:W-:-:S03]  /*0730*/  HADD2.F32 R173, -RZ, R127.H1_H1 ;  /* 0x3000007fffad7230 */ /* 0x000fc60000004100 */
[----:B------:R-:W-:Y:S01]  /*0740*/  FADD.FTZ R174, R126, R175 ;  /* 0x000000af7eae7221 */ /* 0x000fe20000010000 */
[----:B----4-:R-:W-:-:S03]  /*0750*/  HADD2.F32 R127, -RZ, R128.H0_H0 ;  /* 0x20000080ff7f7230 */ /* 0x010fc60000004100 */
[----:B------:R-:W-:Y:S01]  /*0760*/  FADD.FTZ R176, R173, R174 ;  /* 0x000000aeadb07221 */ /* 0x000fe20000010000 */
[----:B------:R-:W-:-:S03]  /*0770*/  HADD2.F32 R174, -RZ, R128.H1_H1 ;  /* 0x30000080ffae7230 */ /* 0x000fc60000004100 */
[----:B------:R-:W-:Y:S01]  /*0780*/  FADD.FTZ R175, R127, R176 ;  /* 0x000000b07faf7221 */ /* 0x000fe20000010000 */
[----:B------:R-:W-:-:S03]  /*0790*/  HADD2.F32 R128, -RZ, R129.H0_H0 ;  /* 0x20000081ff807230 */ /* 0x000fc60000004100 */
        /* <DEDUP_REMOVED lines=139> */
[----:B--2---:R-:W-:-:S03]  /*1050*/  HADD2.F32 R163, -RZ, R164.H0_H0 ;  /* 0x200000a4ffa37230 */ /* 0x004fc60000004100 */
[----:B------:R-:W-:Y:S01]  /*1060*/  FADD.FTZ R148, R213, R148 ;  /* 0x00000094d5947221 */ /* 0x000fe20000010000 */
[----:B------:R-:W-:-:S03]  /*1070*/  HADD2.F32 R214, -RZ, R164.H1_H1 ;  /* 0x300000a4ffd67230 */ /* 0x000fc60000004100 */
[----:B------:R-:W-:Y:S01]  /*1080*/  FADD.FTZ R149, R163, R148 ;  /* 0x00000094a3957221 */ /* 0x000fe20000010000 */
[----:B------:R-:W-:-:S03]  /*1090*/  HADD2.F32 R164, -RZ, R165.H0_H0 ;  /* 0x200000a5ffa47230 */ /* 0x000fc60000004100 */
[----:B------:R-:W-:Y:S01]  /*10a0*/  FADD.FTZ R149, R214, R149 ;  /* 0x00000095d6957221 */ /* 0x000fe20000010000 */
[----:B------:R-:W-:-:S03]  /*10b0*/  HADD2.F32 R215, -RZ, R165.H1_H1 ;  /* 0x300000a5ffd77230 */ /* 0x000fc60000004100 */
[----:B------:R-:W-:Y:S01]  /*10c0*/  FADD.FTZ R148, R164, R149 ;  /* 0x00000095a4947221 */ /* 0x000fe20000010000 */
[--C-:B------:R-:W-:Y:S01]  /*10d0*/  HADD2.F32 R165, -RZ, R166.reuse.H0_H0 ;  /* 0x200000a6ffa57230 */ /* 0x100fe20000004100 */
[----:B------:R-:W-:Y:S02]  /*10e0*/  LOP3.LUT P0, RZ, R168, 0xff, RZ, 0xc0, !PT ;  /* 0x000000ffa8ff7812 */ /* 0x000fe4000780c0ff */
[----:B------:R-:W-:Y:S01]  /*10f0*/  FADD.FTZ R148, R215, R148 ;  /* 0x00000094d7947221 */ /* 0x000fe20000010000 */
[----:B------:R-:W-:-:S03]  /*1100*/  HADD2.F32 R168, -RZ, R166.H1_H1 ;  /* 0x300000a6ffa87230 */ /* 0x000fc60000004100 */
[----:B------:R-:W-:Y:S01]  /*1110*/  FADD.FTZ R149, R165, R148 ;  /* 0x00000094a5957221 */ /* 0x000fe20000010000 */
[--C-:B------:R-:W-:Y:S01]  /*1120*/  HADD2.F32 R166, -RZ, R167.reuse.H0_H0 ;  /* 0x200000a7ffa67230 */ /* 0x100fe20000004100 */
[----:B------:R-:W-:Y:S02]  /*1130*/  SHF.R.U32.HI R216, RZ, 0x5, R26 ;  /* 0x00000005ffd87819 */ /* 0x000fe4000001161a */
[----:B------:R-:W-:Y:S01]  /*1140*/  FADD.FTZ R149, R168, R149 ;  /* 0x00000095a8957221 */ /* 0x000fe20000010000 */
[----:B------:R-:W-:Y:S01]  /*1150*/  HADD2.F32 R167, -RZ, R167.H1_H1 ;  /* 0x300000a7ffa77230 */ /* 0x000fe20000004100 */
[----:B------:R-:W-:Y:S01]  /*1160*/  UMOV UR4, 0xffffffff ;  /* 0xffffffff00047882 */ /* 0x000fe20000000000 */
[----:B------:R-:W-:Y:S01]  /*1170*/  LOP3.LUT R150, R216, 0x7fffffc, RZ, 0xc0, !PT ;  /* 0x07fffffcd8967812 */ /* 0x000fe200078ec0ff */
        /* <DEDUP_REMOVED lines=217> */
.L_x_142:
[----:B------:R-:W2:Y:S01]  /*1f10*/  @!P1 S2R R218, SR_CgaCtaId ;  /* 0x0000000000da9919 */ /* 0x000ea20000008800 */
[----:B------:R-:W-:Y:S01]  /*1f20*/  @!P1 MOV R149, 0x400 ;  /* 0x0000040000959802 */ /* 0x000fe20000000f00 */
[----:B------:R-:W-:Y:S05]  /*1f30*/  WARPSYNC.ALL ;  /* 0x0000000000007948 */ /* 0x000fea0003800000 */
[----:B------:R-:W-:Y:S02]  /*1f40*/  LOP3.LUT R151, R216, 0x3, RZ, 0xc0, !PT ;  /* 0x00000003d8977812 */ /* 0x000fe400078ec0ff */
[----:B--2---:R-:W-:Y:S01]  /*1f50*/  @!P1 LEA R219, R218, R149, 0x18 ;  /* 0x00000095dadb9211 */ /* 0x004fe200078ec0ff */
[----:B-1----:R-:W-:Y:S01]  /*1f60*/  FADD.FTZ R149, R217, R222 ;  /* 0x000000ded9957221 */ /* 0x002fe20000010000 */
[----:B------:R-:W-:-:S04]  /*1f70*/  @!P1 IADD3 R218, R150, R151, RZ ;  /* 0x0000009796da9210 */ /* 0x000fc80007ffe0ff */
[----:B------:R-:W-:-:S05]  /*1f80*/  @!P1 LEA R218, R218, R219, 0x3 ;  /* 0x000000dbdada9211 */ /* 0x000fca00078e18ff */
[----:B------:R1:W-:Y:S01]  /*1f90*/  @!P1 STS.64 [R218], R148 ;  /* 0x00000094da009388 */ /* 0x0003e20000000a00 */
[----:B------:R-:W-:-:S13]  /*1fa0*/  ISETP.GT.U32.AND P1, PT, R23, 0x3, PT ;  /* 0x000000031700780c */ /* 0x000fda0003f24070 */
[----:B-1----:R-:W0:Y:S01]  /*1fb0*/  @!P1 S2R R149, SR_CgaCtaId ;  /* 0x0000000000959919 */ /* 0x002e220000008800 */
[----:B------:R-:W-:Y:S01]  /*1fc0*/  @!P1 MOV R148, 0x400 ;  /* 0x0000040000949802 */ /* 0x000fe20000000f00 */
[----:B------:R-:W-:Y:S01]  /*1fd0*/  ULDC UR5, c[0x0][0x210] ;  /* 0x0000840000057ab9 */ /* 0x000fe20000000800 */
[----:B------:R-:W-:Y:S01]  /*1fe0*/  @!P1 IADD3 R150, R23, R150, RZ ;  /* 0x0000009617969210 */ /* 0x000fe20007ffe0ff */
[----:B------:R-:W-:Y:S01]  /*1ff0*/  USHF.L.U32 UR4, UR5, 0x2, URZ ;  /* 0x0000000205047899 */ /* 0x000fe2000800063f */
[----:B------:R-:W-:Y:S01]  /*2000*/  BAR.SYNC.DEFER_BLOCKING 0x0 ;  /* 0x0000000000007b1d */ /* 0x000fe20000010000 */
[----:B------:R-:W-:Y:S02]  /*2010*/  LOP3.LUT P2, RZ, R151, 0x1f, R26, 0xf8, !PT ;  /* 0x0000001f97ff7812 */ /* 0x000fe4000784f81a */
[----:B0-----:R-:W-:Y:S02]  /*2020*/  @!P1 LEA R217, R149, R148, 0x18 ;  /* 0x0000009495d99211 */ /* 0x001fe400078ec0ff */
[----:B------:R-:W-:-:S02]  /*2030*/  CS2R R148, SRZ ;  /* 0x0000000000947805 */ /* 0x000fc4000001ff00 */
[----:B------:R-:W-:Y:S01]  /*2040*/  @!P1 LEA R150, R150, R217, 0x3 ;  /* 0x000000d996969211 */ /* 0x000fe200078e18ff */
[----:B------:R-:W-:-:S04]  /*2050*/  HFMA2.MMA R217, -RZ, RZ, 0, 0 ;  /* 0x00000000ffd97435 */ /* 0x000fc800000001ff */
[----:B------:R-:W-:Y:S02]  /*2060*/  @!P1 LDS.64 R148, [R150] ;  /* 0x0000000096949984 */ /* 0x000fe40000000a00 */
[----:B------:R-:W-:-:S05]  /*2070*/  @!P1 MOV R217, 0x45400000 ;  /* 0x4540000000d99802 */ /* 0x000fca0000000f00 */
[----:B------:R-:W0:Y:S02]  /*2080*/  SHFL.DOWN PT, R218, R217, 0x2, 0x1f ;  /* 0x08401f00d9da7f89 */ /* 0x000e2400000e0000 */
[----:B0-----:R-:W-:-:S04]  /*2090*/  FADD.FTZ R221, R218, R217 ;  /* 0x000000d9dadd7221 */ /* 0x001fc80000010000 */
[----:B------:R-:W0:Y:S01]  /*20a0*/  MUFU.RCP R222, R221 ;  /* 0x000000dd00de7308 */ /* 0x000e220000001000 */
[----:B------:R-:W1:Y:S04]  /*20b0*/  SHFL.DOWN PT, R219, R148, 0x2, 0x1f ;  /* 0x08401f0094db7f89 */ /* 0x000e6800000e0000 */
[----:B------:R-:W2:Y:S01]  /*20c0*/  SHFL.DOWN PT, R220, R149, 0x2, 0x1f ;  /* 0x08401f0095dc7f89 */ /* 0x000ea200000e0000 */
[----:B-1----:R-:W-:Y:S01]  /*20d0*/  FADD.FTZ R223, -R219, R148 ;  /* 0x00000094dbdf7221 */ /* 0x002fe20000010100 */
[----:B------:R-:W-:-:S03]  /*20e0*/  FMUL.FTZ R226, R218, R219 ;  /* 0x000000dbdae27220 */ /* 0x000fc60000410000 */
[----:B------:R-:W-:Y:S01]  /*20f0*/  FMUL.FTZ R224, R223, R223 ;  /* 0x000000dfdfe07220 */ /* 0x000fe20000410000 */
[----:B------:R-:W-:-:S03]  /*2100*/  FFMA.FTZ R223, R217, R148, R226 ;  /* 0x00000094d9df7223 */ /* 0x000fc600000100e2 */
[----:B------:R-:W-:Y:S01]  /*2110*/  FMUL.FTZ R219, R224, R217 ;  /* 0x000000d9e0db7220 */ /* 0x000fe20000410000 */
[----:B0-----:R-:W-:Y:S01]  /*2120*/  FMUL.FTZ R150, R222, R223 ;  /* 0x000000dfde967220 */ /* 0x001fe20000410000 */
        /* <DEDUP_REMOVED lines=11> */
[----:B------:R-:W-:Y:S01]  /*21e0*/  FFMA.FTZ R219, R221, R150, R222 ;  /* 0x00000096dddb7223 */ /* 0x000fe200000100de */
[----:B------:R-:W-:Y:S01]  /*21f0*/  LOP3.LUT R150, R21, 0x1, RZ, 0xc0, !PT ;  /* 0x0000000115967812 */ /* 0x000fe200078ec0ff */
[----:B--2---:R-:W-:Y:S01]  /*2200*/  FADD.FTZ R151, R217, R148 ;  /* 0x00000094d9977221 */ /* 0x004fe20000010000 */
[----:B------:R-:W-:Y:S01]  /*2210*/  FMUL.FTZ R221, R221, R220 ;  /* 0x000000dcdddd7220 */ /* 0x000fe20000410000 */
[----:B------:R-:W1:Y:S01]  /*2220*/  @!P2 LDC.64 R148, c[0x0][0x250] ;  /* 0x00009400ff94ab82 */ /* 0x000e620000000a00 */
[----:B------:R-:W-:Y:S02]  /*2230*/  IADD3 R220, -R150, RZ, RZ ;  /* 0x000000ff96dc7210 */ /* 0x000fe40007ffe1ff */
[----:B------:R-:W-:Y:S02]  /*2240*/  FMUL.FTZ R221, R224, R221 ;  /* 0x000000dde0dd7220 */ /* 0x000fe40000410000 */
[----:B------:R-:W-:Y:S01]  /*2250*/  LOP3.LUT R217, R220, UR4, RZ, 0xc0, !PT ;  /* 0x00000004dcd97c12 */ /* 0x000fe2000f8ec0ff */
[C---:B0-----:R-:W-:Y:S01]  /*2260*/  FMUL.FTZ R150, R218.reuse, R219 ;  /* 0x000000dbda967220 */ /* 0x041fe20000410000 */
[----:B------:R-:W-:Y:S01]  /*2270*/  FFMA.FTZ R151, R218, R221, R151 ;  /* 0x000000ddda977223 */ /* 0x000fe20000010097 */
[----:B------:R-:W-:-:S04]  /*2280*/  LEA.HI R218, R26, R25, RZ, 0x19 ;  /* 0x000000191ada7211 */ /* 0x000fc800078fc8ff */
        /* <DEDUP_REMOVED lines=26> */
.L_x_130:
[----:B------:R-:W2:Y:S04]  /*2430*/  LDG.E.STRONG.GPU R150, desc[UR6][R148.64] ;  /* 0x0000000694967981 */ /* 0x000ea8000c1ef900 */
[----:B--2---:R-:W-:Y:S01]  /*2440*/  CCTL.IVALL ;  /* 0x00000000ff00798f */ /* 0x004fe20002000000 */
[----:B------:R-:W-:Y:S05]  /*2450*/  YIELD ;  /* 0x0000000000007946 */ /* 0x000fea0003800000 */
[----:B------:R-:W-:-:S13]  /*2460*/  ISETP.NE.AND P2, PT, R150, R217, PT ;  /* 0x000000d99600720c */ /* 0x000fda0003f45270 */
[----:B------:R-:W-:Y:S05]  /*2470*/  @P2 BRA `(.L_x_130) ;  /* 0xfffffffc00ec2947 */ /* 0x000fea000383ffff */
.L_x_129:
        /* <DEDUP_REMOVED lines=26> */
[----:B--2---:R-:W-:Y:S01]  /*2620*/  FADD.FTZ R149, R220, R151 ;  /* 0x00000097dc957221 */ /* 0x004fe20000010000 */
[----:B------:R-:W-:Y:S01]  /*2630*/  FADD.FTZ R150, R221, R226 ;  /* 0x000000e2dd967221 */ /* 0x000fe20000010000 */
[----:B0-----:R-:W-:Y:S01]  /*2640*/  FMUL.FTZ R224, R222, R223 ;  /* 0x000000dfdee07220 */ /* 0x001fe20000410000 */
[----:B------:R-:W-:-:S04]  /*2650*/  FMUL.FTZ R217, R148, R217 ;  /* 0x000000d994d97220 */ /* 0x000fc80000410000 */
[----:B------:R-:W0:Y:S01]  /*2660*/  SHFL.DOWN PT, R219, R224, 0x1, 0x1f ;  /* 0x08201f00e0db7f89 */ /* 0x000e2200000e0000 */
[----:B------:R-:W-:Y:S01]  /*2670*/  FMUL.FTZ R217, R218, R217 ;  /* 0x000000d9dad97220 */ /* 0x000fe20000410000 */
[----:B------:R-:W1:Y:S03]  /*2680*/  MUFU.RCP R150, R150 ;  /* 0x0000009600967308 */ /* 0x000e660000001000 */
[----:B------:R-:W-:-:S05]  /*2690*/  FFMA.FTZ R149, R222, R217, R149 ;  /* 0x000000d9de957223 */ /* 0x000fca0000010095 */
[----:B------:R-:W2:Y:S01]  /*26a0*/  SHFL.DOWN PT, R148, R149, 0x1, 0x1f ;  /* 0x08201f0095947f89 */ /* 0x000ea200000e0000 */
[----:B0-----:R-:W-:-:S04]  /*26b0*/  FADD.FTZ R151, R224, -R219 ;  /* 0x800000dbe0977221 */ /* 0x001fc80000010000 */
[----:B------:R-:W-:-:S04]  /*26c0*/  FMUL.FTZ R218, R151, R151 ;  /* 0x0000009797da7220 */ /* 0x000fc80000410000 */
[----:B------:R-:W-:Y:S01]  /*26d0*/  FMUL.FTZ R151, R221, R218 ;  /* 0x000000dadd977220 */ /* 0x000fe20000410000 */
[----:B--2---:R-:W-:Y:S01]  /*26e0*/  FADD.FTZ R27, R149, R148 ;  /* 0x00000094951b7221 */ /* 0x004fe20000010000 */
[C---:B------:R-:W-:Y:S02]  /*26f0*/  FMUL.FTZ R148, R226.reuse, R219 ;  /* 0x000000dbe2947220 */ /* 0x040fe40000410000 */
[----:B------:R-:W-:Y:S02]  /*2700*/  FMUL.FTZ R151, R226, R151 ;  /* 0x00000097e2977220 */ /* 0x000fe40000410000 */
[----:B------:R-:W-:Y:S02]  /*2710*/  FFMA.FTZ R221, R221, R224, R148 ;  /* 0x000000e0dddd7223 */ /* 0x000fe40000010094 */
[C---:B-1----:R-:W-:Y:S01]  /*2720*/  FFMA.FTZ R216, R150.reuse, R151, R27 ;  /* 0x0000009796d87223 */ /* 0x042fe2000001001b */
[----:B------:R-:W0:Y:S01]  /*2730*/  @!P1 LDC.64 R148, c[0x0][0x238] ;  /* 0x00008e00ff949b82 */ /* 0x000e220000000a00 */
[----:B------:R-:W-:-:S04]  /*2740*/  FMUL.FTZ R217, R150, R221 ;  /* 0x000000dd96d97220 */ /* 0x000fc80000410000 */
[----:B------:R-:W1:Y:S03]  /*2750*/  SHFL.IDX PT, R216, R216, RZ, 0x1f ;  /* 0x00001fffd8d87589 */ /* 0x000e6600000e0000 */
[----:B------:R-:W1:Y:S01]  /*2760*/  LDC R27, c[0x0][0x260] ;  /* 0x00009800ff1b7b82 */ /* 0x000e620000000800 */
[----:B------:R-:W2:Y:S07]  /*2770*/  SHFL.IDX PT, R217, R217, RZ, 0x1f ;  /* 0x00001fffd9d97589 */ /* 0x000eae00000e0000 */
[----:B------:R-:W3:Y:S01]  /*2780*/  @!P1 LDC.64 R150, c[0x0][0x230] ;  /* 0x00008c00ff969b82 */ /* 0x000ee20000000a00 */
[----:B0-----:R-:W-:-:S04]  /*2790*/  @!P1 IMAD.WIDE R148, R22, 0x4, R148 ;  /* 0x0000000416949825 */ /* 0x001fc800078e0294 */
[----:B-1----:R-:W-:Y:S01]  /*27a0*/  FFMA.FTZ R27, R216, 2.0345052689663134515e-05, R27 ;  /* 0x37aaaaabd81b7823 */ /* 0x002fe2000001001b */
[--C-:B--2---:R-:W-:Y:S01]  /*27b0*/  FADD.FTZ R10, R10, -R217.reuse ;  /* 0x800000d90a0a7221 */ /* 0x104fe20000010000 */
[--C-:B------:R-:W-:Y:S01]  /*27c0*/  FADD.FTZ R9, R9, -R217.reuse ;  /* 0x800000d909097221 */ /* 0x100fe20000010000 */
[--C-:B------:R-:W-:Y:S01]  /*27d0*/  FADD.FTZ R5, R5, -R217.reuse ;  /* 0x800000d905057221 */ /* 0x100fe20000010000 */
[--C-:B------:R-:W-:Y:S01]  /*27e0*/  FADD.FTZ R4, R4, -R217.reuse ;  /* 0x800000d904047221 */ /* 0x100fe20000010000 */
[--C-:B------:R-:W-:Y:S01]  /*27f0*/  FADD.FTZ R0, R0, -R217.reuse ;  /* 0x800000d900007221 */ /* 0x100fe20000010000 */
[----:B------:R-:W0:Y:S01]  /*2800*/  MUFU.RSQ R27, R27 ;  /* 0x0000001b001b7308 */ /* 0x000e220000001400 */
[----:B------:R-:W-:Y:S01]  /*2810*/  FADD.FTZ R170, R170, -R217 ;  /* 0x800000d9aaaa7221 */ /* 0x000fe20000010000 */
[----:B---3--:R-:W-:-:S04]  /*2820*/  @!P1 IMAD.WIDE R150, R22, 0x4, R150 ;  /* 0x0000000416969825 */ /* 0x008fc800078e0296 */
[--C-:B------:R-:W-:Y:S01]  /*2830*/  FADD.FTZ R125, R125, -R217.reuse ;  /* 0x800000d97d7d7221 */ /* 0x100fe20000010000 */
[--C-:B------:R-:W-:Y:S01]  /*2840*/  FADD.FTZ R172, R172, -R217.reuse ;  /* 0x800000d9acac7221 */ /* 0x100fe20000010000 */
[--C-:B------:R-:W-:Y:S01]  /*2850*/  FADD.FTZ R8, R8, -R217.reuse ;  /* 0x800000d908087221 */ /* 0x100fe20000010000 */
[--C-:B------:R-:W-:Y:S01]  /*2860*/  FADD.FTZ R6, R6, -R217.reuse ;  /* 0x800000d906067221 */ /* 0x100fe20000010000 */
[----:B------:R1:W-:Y:S01]  /*2870*/  @!P1 STG.E desc[UR6][R150.64], R217 ;  /* 0x000000d996009986 */ /* 0x0003e2000c101906 */
        /* <DEDUP_REMOVED lines=11> */
[----:B-1----:R-:W0:Y:S01]  /*2930*/  LDC.64 R150, c[0x0][0x228] ;  /* 0x00008a00ff967b82 */ /* 0x002e220000000a00 */
        /* <DEDUP_REMOVED lines=19> */
[----:B------:R-:W-:Y:S01]  /*2a70*/  F2FP.F16.F32.PACK_AB R10, R9, R10 ;  /* 0x0000000a090a723e */ /* 0x000fe200000000ff */
[--C-:B------:R-:W-:Y:S01]  /*2a80*/  FADD.FTZ R128, R128, -R217.reuse ;  /* 0x800000d980807221 */ /* 0x100fe20000010000 */
[----:B------:R-:W-:Y:S01]  /*2a90*/  F2FP.F16.F32.PACK_AB R220, R4, R5 ;  /* 0x0000000504dc723e */ /* 0x000fe200000000ff */
[--C-:B------:R-:W-:Y:S01]  /*2aa0*/  FADD.FTZ R175, R175, -R217.reuse ;  /* 0x800000d9afaf7221 */ /* 0x100fe20000010000 */
[--C-:B------:R-:W-:Y:S01]  /*2ab0*/  FADD.FTZ R130, R130, -R217.reuse ;  /* 0x800000d982827221 */ /* 0x100fe20000010000 */
[--C-:B------:R-:W-:Y:S01]  /*2ac0*/  FADD.FTZ R177, R177, -R217.reuse ;  /* 0x800000d9b1b17221 */ /* 0x100fe20000010000 */
        /* <DEDUP_REMOVED lines=15> */
[C---:B------:R-:W-:Y:S01]  /*2bc0*/  FMUL.FTZ R174, R27.reuse, R174 ;  /* 0x000000ae1bae7220 */ /* 0x040fe20000410000 */
[C---:B------:R-:W-:Y:S01]  /*2bd0*/  FMUL.FTZ R129, R27.reuse, R129 ;  /* 0x000000811b817220 */ /* 0x040fe20000410000 */
[----:B------:R-:W-:Y:S01]  /*2be0*/  FMUL.FTZ R176, R27, R176 ;  /* 0x000000b01bb07220 */ /* 0x000fe20000410000 */
[----:B------:R-:W-:Y:S01]  /*2bf0*/  F2FP.F16.F32.PACK_AB R6, R6, R8 ;  /* 0x000000080606723e */ /* 0x000fe200000000ff */
[--C-:B------:R-:W-:Y:S01]  /*2c00*/  FADD.FTZ R136, R136, -R217.reuse ;  /* 0x800000d988887221 */ /* 0x100fe20000010000 */
[----:B------:R-:W-:Y:S01]  /*2c10*/  F2FP.F16.F32.PACK_AB R221, R2, R3 ;  /* 0x0000000302dd723e */ /* 0x000fe200000000ff */
[--C-:B------:R-:W-:Y:S01]  /*2c20*/  FADD.FTZ R183, R183, -R217.reuse ;  /* 0x800000d9b7b77221 */ /* 0x100fe20000010000 */
[--C-:B------:R-:W-:Y:S01]  /*2c30*/  FADD.FTZ R138, R138, -R217.reuse ;  /* 0x800000d98a8a7221 */ /* 0x100fe20000010000 */
[--C-:B------:R-:W-:Y:S01]  /*2c40*/  FADD.FTZ R185, R185, -R217.reuse ;  /* 0x800000d9b9b97221 */ /* 0x100fe20000010000 */
[C---:B------:R-:W-:Y:S01]  /*2c50*/  FMUL.FTZ R131, R27.reuse, R131 ;  /* 0x000000831b837220 */ /* 0x040fe20000410000 */
[C---:B------:R-:W-:Y:S01]  /*2c60*/  FMUL.FTZ R178, R27.reuse, R178 ;  /* 0x000000b21bb27220 */ /* 0x040fe20000410000 */
[C---:B------:R-:W-:Y:S01]  /*2c70*/  FMUL.FTZ R133, R27.reuse, R133 ;  /* 0x000000851b857220 */ /* 0x040fe20000410000 */
[----:B------:R-:W-:Y:S01]  /*2c80*/  FMUL.FTZ R180, R27, R180 ;  /* 0x000000b41bb47220 */ /* 0x000fe20000410000 */
[----:B------:R0:W-:Y:S01]  /*2c90*/  @!P1 STG.E desc[UR6][R148.64], R27 ;  /* 0x0000001b94009986 */ /* 0x0001e2000c101906 */
[----:B------:R-:W-:Y:S01]  /*2ca0*/  F2FP.F16.F32.PACK_AB R222, R171, R124 ;  /* 0x0000007cabde723e */ /* 0x000fe200000000ff */
[--C-:B------:R-:W-:Y:S01]  /*2cb0*/  FADD.FTZ R140, R140, -R217.reuse ;  /* 0x800000d98c8c7221 */ /* 0x100fe20000010000 */
[----:B------:R-:W-:Y:S01]  /*2cc0*/  F2FP.F16.F32.PACK_AB R126, R173, R126 ;  /* 0x0000007ead7e723e */ /* 0x000fe200000000ff */
        /* <DEDUP_REMOVED lines=11> */
[----:B0-----:R-:W-:-:S04]  /*2d80*/  IMAD.WIDE.U32 R148, R14, 0x10, R150 ;  /* 0x000000100e947825 */ /* 0x001fc800078e0096 */
[--C-:B------:R-:W-:Y:S01]  /*2d90*/  FADD.FTZ R143, R143, -R217.reuse ;  /* 0x800000d98f8f7221 */ /* 0x100fe20000010000 */
[--C-:B------:R-:W-:Y:S01]  /*2da0*/  FADD.FTZ R190, R190, -R217.reuse ;  /* 0x800000d9bebe7221 */ /* 0x100fe20000010000 */
[----:B------:R-:W-:Y:S01]  /*2db0*/  FADD.FTZ R145, R145, -R217 ;  /* 0x800000d991917221 */ /* 0x000fe20000010000 */
[----:B------:R-:W-:-:S04]  /*2dc0*/  IMAD.WIDE.U32 R172, R12, 0x10, R150 ;  /* 0x000000100cac7825 */ /* 0x000fc800078e0096 */
        /* <DEDUP_REMOVED lines=9> */
[----:B------:R-:W-:Y:S01]  /*2e60*/  IMAD.WIDE.U32 R2, R18, 0x10, R150 ;  /* 0x0000001012027825 */ /* 0x000fe200078e0096 */
[----:B-----5:R-:W-:-:S03]  /*2e70*/  HFMA2.MMA R12, R28, R10, R76 ;  /* 0x0000000a1c0c7235 */ /* 0x020fc6000000004c */
[----:B------:R-:W-:Y:S01]  /*2e80*/  FADD.FTZ R144, R144, -R217 ;  /* 0x800000d990907221 */ /* 0x000fe20000010000 */
[----:B------:R-:W-:Y:S01]  /*2e90*/  HFMA2.MMA R14, R30, R220, R78 ;  /* 0x000000dc1e0e7235 */ /* 0x000fe2000000004e */
[----:B------:R-:W-:-:S04]  /*2ea0*/  IMAD.WIDE.U32 R8, R16, 0x10, R150 ;  /* 0x0000001010087825 */ /* 0x000fc800078e0096 */
        /* <DEDUP_REMOVED lines=43> */
[----:B------:R-:W-:Y:S01]  /*3160*/  IMAD.WIDE.U32 R124, R15, 0x10, R150 ;  /* 0x000000100f7c7825 */ /* 0x000fe200078e0096 */
[----:B------:R-:W-:-:S03]  /*3170*/  HFMA2.MMA R16, R32, R0, R80 ;  /* 0x0000000020107235 */ /* 0x000fc60000000050 */
[----:B------:R-:W-:Y:S01]  /*3180*/  FMUL.FTZ R136, R27, R136 ;  /* 0x000000881b887220 */ /* 0x000fe20000410000 */
[----:B------:R-:W-:Y:S01]  /*3190*/  HFMA2.MMA R18, R34, R223, R82 ;  /* 0x000000df22127235 */ /* 0x000fe20000000052 */
[----:B------:R-:W-:-:S04]  /*31a0*/  IMAD.WIDE.U32 R170, R13, 0x10, R150 ;  /* 0x000000100daa7825 */ /* 0x000fc800078e0096 */
[C---:B------:R-:W-:Y:S01]  /*31b0*/  FMUL.FTZ R183, R27.reuse, R183 ;  /* 0x000000b71bb77220 */ /* 0x040fe20000410000 */
[C---:B------:R-:W-:Y:S01]  /*31c0*/  FMUL.FTZ R138, R27.reuse, R138 ;  /* 0x0000008a1b8a7220 */ /* 0x040fe20000410000 */
[----:B------:R-:W-:Y:S01]  /*31d0*/  FMUL.FTZ R185, R27, R185 ;  /* 0x000000b91bb97220 */ /* 0x000fe20000410000 */
[----:B------:R-:W-:-:S04]  /*31e0*/  IMAD.WIDE.U32 R216, R20, 0x10, R150 ;  /* 0x0000001014d87825 */ /* 0x000fc800078e0096 */
[----:B------:R-:W-:Y:S01]  /*31f0*/  HFMA2 R13, R29, R6, R77 ;  /* 0x000000061d0d7231 */ /* 0x000fe2000000004d */
[----:B------:R-:W-:Y:S01]  /*3200*/  F2FP.F16.F32.PACK_AB R127, R174, R127 ;  /* 0x0000007fae7f723e */ /* 0x000fe200000000ff */
[----:B------:R-:W-:Y:S02]  /*3210*/  HFMA2 R15, R31, R221, R79 ;  /* 0x000000dd1f0f7231 */ /* 0x000fe4000000004f */
[----:B------:R-:W-:Y:S01]  /*3220*/  IMAD.WIDE.U32 R218, R19, 0x10, R150 ;  /* 0x0000001013da7825 */ /* 0x000fe200078e0096 */
[----:B------:R-:W-:-:S03]  /*3230*/  F2FP.F16.F32.PACK_AB R129, R176, R129 ;  /* 0x00000081b081723e */ /* 0x000fc600000000ff */
[C---:B------:R-:W-:Y:S01]  /*3240*/  FMUL.FTZ R140, R27.reuse, R140 ;  /* 0x0000008c1b8c7220 */ /* 0x040fe20000410000 */
[----:B------:R-:W-:Y:S01]  /*3250*/  FMUL.FTZ R187, R27, R187 ;  /* 0x000000bb1bbb7220 */ /* 0x000fe20000410000 */
[----:B------:R-:W-:-:S04]  /*3260*/  IMAD.WIDE.U32 R4, R17, 0x10, R150 ;  /* 0x0000001011047825 */ /* 0x000fc800078e0096 */
[C---:B------:R-:W-:Y:S01]  /*3270*/  FMUL.FTZ R142, R27.reuse, R142 ;  /* 0x0000008e1b8e7220 */ /* 0x040fe20000410000 */
[C---:B------:R-:W-:Y:S01]  /*3280*/  FMUL.FTZ R189, R27.reuse, R189 ;  /* 0x000000bd1bbd7220 */ /* 0x040fe20000410000 */
[----:B------:R-:W-:Y:S01]  /*3290*/  HFMA2 R17, R33, R222, R81 ;  /* 0x000000de21117231 */ /* 0x000fe20000000051 */
[----:B------:R-:W-:Y:S01]  /*32a0*/  F2FP.F16.F32.PACK_AB R20, R178, R131 ;  /* 0x00000083b214723e */ /* 0x000fe200000000ff */
[----:B------:R-:W-:Y:S01]  /*32b0*/  HFMA2 R19, R35, R126, R83 ;  /* 0x0000007e23137231 */ /* 0x000fe20000000053 */
[----:B------:R-:W-:Y:S01]  /*32c0*/  F2FP.F16.F32.PACK_AB R133, R180, R133 ;  /* 0x00000085b485723e */ /* 0x000fe200000000ff */
[C---:B------:R-:W-:Y:S01]  /*32d0*/  FMUL.FTZ R143, R27.reuse, R143 ;  /* 0x0000008f1b8f7220 */ /* 0x040fe20000410000 */
[C---:B------:R-:W-:Y:S01]  /*32e0*/  FMUL.FTZ R190, R27.reuse, R190 ;  /* 0x000000be1bbe7220 */ /* 0x040fe20000410000 */
[C---:B------:R-:W-:Y:S01]  /*32f0*/  FMUL.FTZ R145, R27.reuse, R145 ;  /* 0x000000911b917220 */ /* 0x040fe20000410000 */
[----:B------:R-:W-:Y:S01]  /*3300*/  FMUL.FTZ R192, R27, R192 ;  /* 0x000000c01bc07220 */ /* 0x000fe20000410000 */
[----:B------:R-:W-:Y:S01]  /*3310*/  F2FP.F16.F32.PACK_AB R128, R175, R128 ;  /* 0x00000080af80723e */ /* 0x000fe200000000ff */
[----:B------:R-:W-:Y:S01]  /*3320*/  FMUL.FTZ R147, R27, R147 ;  /* 0x000000931b937220 */ /* 0x000fe20000410000 */
[----:B------:R-:W-:Y:S01]  /*3330*/  F2FP.F16.F32.PACK_AB R130, R177, R130 ;  /* 0x00000082b182723e */ /* 0x000fe200000000ff */
[C---:B------:R-:W-:Y:S01]  /*3340*/  FMUL.FTZ R195, R27.reuse, R195 ;  /* 0x000000c31bc37220 */ /* 0x040fe20000410000 */
[----:B------:R-:W-:Y:S01]  /*3350*/  F2FP.F16.F32.PACK_AB R135, R182, R135 ;  /* 0x00000087b687723e */ /* 0x000fe200000000ff */
[C---:B------:R-:W-:Y:S01]  /*3360*/  FMUL.FTZ R196, R27.reuse, R196 ;  /* 0x000000c41bc47220 */ /* 0x040fe20000410000 */
[----:B------:R-:W-:Y:S01]  /*3370*/  F2FP.F16.F32.PACK_AB R137, R184, R137 ;  /* 0x00000089b889723e */ /* 0x000fe200000000ff */
        /* <DEDUP_REMOVED lines=17> */
[----:B------:R0:W-:Y:S01]  /*3490*/  STG.E.128 desc[UR6][R216.64], R12 ;  /* 0x0000000cd8007986 */ /* 0x0001e2000c101d06 */
[----:B------:R-:W-:Y:S01]  /*34a0*/  F2FP.F16.F32.PACK_AB R136, R183, R136 ;  /* 0x00000088b788723e */ /* 0x000fe200000000ff */
[----:B------:R-:W-:Y:S01]  /*34b0*/  FMUL.FTZ R194, R27, R194 ;  /* 0x000000c21bc27220 */ /* 0x000fe20000410000 */
        /* <DEDUP_REMOVED lines=30> */
[----:B0-----:R-:W-:Y:S01]  /*36a0*/  HFMA2.MMA R12, R36, R127, R84 ;  /* 0x0000007f240c7235 */ /* 0x001fe20000000054 */
[----:B------:R-:W-:Y:S01]  /*36b0*/  F2FP.F16.F32.PACK_AB R142, R189, R142 ;  /* 0x0000008ebd8e723e */ /* 0x000fe200000000ff */
[----:B------:R-:W-:Y:S01]  /*36c0*/  HFMA2.MMA R14, R38, R129, R86 ;  /* 0x00000081260e7235 */ /* 0x000fe20000000056 */
[----:B------:R-:W-:Y:S01]  /*36d0*/  F2FP.F16.F32.PACK_AB R143, R190, R143 ;  /* 0x0000008fbe8f723e */ /* 0x000fe200000000ff */
[----:B------:R-:W-:Y:S01]  /*36e0*/  HFMA2 R13, R37, R128, R85 ;  /* 0x00000080250d7231 */ /* 0x000fe20000000055 */
[----:B------:R-:W-:Y:S01]  /*36f0*/  F2FP.F16.F32.PACK_AB R27, R192, R145 ;  /* 0x00000091c01b723e */ /* 0x000fe200000000ff */
[----:B------:R-:W-:Y:S01]  /*3700*/  HFMA2 R15, R39, R130, R87 ;  /* 0x00000082270f7231 */ /* 0x000fe20000000057 */
[----:B------:R-:W-:Y:S01]  /*3710*/  HFMA2.MMA R128, R44, R135, R92 ;  /* 0x000000872c807235 */ /* 0x000fe2000000005c */
[----:B------:R-:W-:Y:S01]  /*3720*/  F2FP.F16.F32.PACK_AB R147, R195, R147 ;  /* 0x00000093c393723e */ /* 0x000fe200000000ff */
[----:B------:R-:W-:Y:S01]  /*3730*/  HFMA2.MMA R130, R46, R137, R94 ;  /* 0x000000892e827235 */ /* 0x000fe2000000005e */
[----:B------:R-:W-:Y:S01]  /*3740*/  F2FP.F16.F32.PACK_AB R196, R199, R196 ;  /* 0x000000c4c7c4723e */ /* 0x000fe200000000ff */
[----:B------:R-:W-:Y:S01]  /*3750*/  HFMA2 R129, R45, R136, R93 ;  /* 0x000000882d817231 */ /* 0x000fe2000000005d */
[----:B------:R-:W-:Y:S01]  /*3760*/  F2FP.F16.F32.PACK_AB R200, R202, R200 ;  /* 0x000000c8cac8723e */ /* 0x000fe200000000ff */
[----:B------:R-:W-:Y:S01]  /*3770*/  HFMA2 R131, R47, R131, R95 ;  /* 0x000000832f837231 */ /* 0x000fe2000000005f */
[----:B------:R-:W-:Y:S01]  /*3780*/  F2FP.F16.F32.PACK_AB R153, R204, R153 ;  /* 0x00000099cc99723e */ /* 0x000fe200000000ff */
[----:B------:R-:W-:Y:S01]  /*3790*/  HFMA2 R135, R51, R142, R99 ;  /* 0x0000008e33877231 */ /* 0x000fe20000000063 */
[----:B-1----:R-:W-:Y:S01]  /*37a0*/  HFMA2.MMA R16, R40, R20, R88 ;  /* 0x0000001428107235 */ /* 0x002fe20000000058 */
[----:B------:R-:W-:Y:S01]  /*37b0*/  HFMA2 R17, R41, R132, R89 ;  /* 0x0000008429117231 */ /* 0x000fe20000000059 */
[----:B------:R-:W-:Y:S01]  /*37c0*/  HFMA2.MMA R18, R42, R133, R90 ;  /* 0x000000852a127235 */ /* 0x000fe2000000005a */
[----:B------:R-:W-:Y:S01]  /*37d0*/  HFMA2 R19, R43, R134, R91 ;  /* 0x000000862b137231 */ /* 0x000fe2000000005b */
[----:B------:R-:W-:Y:S01]  /*37e0*/  HFMA2.MMA R132, R48, R139, R96 ;  /* 0x0000008b30847235 */ /* 0x000fe20000000060 */
        /* <DEDUP_REMOVED lines=9> */
[----:B------:R0:W-:Y:S01]  /*3880*/  STG.E.128 desc[UR6][R2.64], R12 ;  /* 0x0000000c02007986 */ /* 0x0001e2000c101d06 */
[----:B------:R-:W-:Y:S01]  /*3890*/  F2FP.F16.F32.PACK_AB R198, R201, R198 ;  /* 0x000000c6c9c6723e */ /* 0x000fe200000000ff */
[----:B------:R-:W-:Y:S01]  /*38a0*/  HFMA2 R137, R53, R144, R101 ;  /* 0x0000009035897231 */ /* 0x000fe20000000065 */
[----:B------:R-:W-:Y:S01]  /*38b0*/  F2FP.F16.F32.PACK_AB R159, R210, R159 ;  /* 0x0000009fd29f723e */ /* 0x000fe200000000ff */
[----:B------:R1:W-:Y:S01]  /*38c0*/  STG.E.128 desc[UR6][R4.64], R16 ;  /* 0x0000001004007986 */ /* 0x0003e2000c101d06 */
[----:B------:R-:W-:Y:S01]  /*38d0*/  F2FP.F16.F32.PACK_AB R161, R212, R161 ;  /* 0x000000a1d4a1723e */ /* 0x000fe200000000ff */
[----:B------:R-:W-:Y:S01]  /*38e0*/  HFMA2 R139, R55, R146, R103 ;  /* 0x00000092378b7231 */ /* 0x000fe20000000067 */
[----:B------:R-:W-:Y:S01]  /*38f0*/  F2FP.F16.F32.PACK_AB R152, R203, R152 ;  /* 0x00000098cb98723e */ /* 0x000fe200000000ff */
[----:B------:R-:W-:Y:S01]  /*3900*/  STG.E.128 desc[UR6][R8.64], R128 ;  /* 0x0000008008007986 */ /* 0x000fe2000c101d06 */
        /* <DEDUP_REMOVED lines=16> */
[----:B------:R-:W-:Y:S01]  /*3a10*/  F2FP.F16.F32.PACK_AB R166, R167, R166 ;  /* 0x000000a6a7a6723e */ /* 0x000fe200000000ff */
[----:B-1----:R-:W-:Y:S01]  /*3a20*/  HFMA2.MMA R16, R64, R155, R112 ;  /* 0x0000009b40107235 */ /* 0x002fe20000000070 */
[----:B------:R-:W-:Y:S01]  /*3a30*/  HFMA2 R203, R63, R154, R111 ;  /* 0x0000009a3fcb7231 */ /* 0x000fe2000000006f */
[----:B------:R-:W-:Y:S01]  /*3a40*/  HFMA2.MMA R18, R66, R157, R114 ;  /* 0x0000009d42127235 */ /* 0x000fe20000000072 */
[----:B------:R-:W-:Y:S01]  /*3a50*/  IMAD.WIDE.U32 R10, R11, 0x10, R150 ;  /* 0x000000100b0a7825 */ /* 0x000fe200078e0096 */
[----:B------:R-:W-:-:S03]  /*3a60*/  HFMA2.MMA R126, R70, R161, R118 ;  /* 0x000000a1467e7235 */ /* 0x000fc60000000076 */
[----:B------:R-:W-:Y:S01]  /*3a70*/  HFMA2 R17, R65, R156, R113 ;  /* 0x0000009c41117231 */ /* 0x000fe20000000071 */
[----:B--2---:R-:W-:Y:S01]  /*3a80*/  HFMA2.MMA R124, R68, R159, R116 ;  /* 0x0000009f447c7235 */ /* 0x004fe20000000074 */
        /* <DEDUP_REMOVED lines=16> */
[----:B------:R1:W-:Y:S04]  /*3b90*/  STG.E.128 desc[UR6][R6.64], R124 ;  /* 0x0000007c06007986 */ /* 0x0003e8000c101d06 */
[----:B------:R1:W-:Y:S04]  /*3ba0*/  STG.E.128 desc[UR6][R150.64], R128 ;  /* 0x0000008096007986 */ /* 0x0003e8000c101d06 */
[----:B------:R-:W-:Y:S05]  /*3bb0*/  @!P1 BRA `(.L_x_131) ;  /* 0xffffffc400c09947 */ /* 0x000fea000383ffff */
[----:B------:R-:W-:Y:S05]  /*3bc0*/  EXIT ;  /* 0x000000000000794d */ /* 0x000fea0003800000 */
.L_x_128:
[----:B------:R-:W-:Y:S01]  /*3bd0*/  HFMA2.MMA R223, -RZ, RZ, 0, 5.9604644775390625e-08 ;  /* 0x00000001ffdf7435 */ /* 0x000fe200000001ff */
[----:B------:R-:W-:Y:S02]  /*3be0*/  MOV R224, R149 ;  /* 0x0000009500e07202 */ /* 0x000fe40000000f00 */
[----:B------:R-:W-:Y:S02]  /*3bf0*/  MOV R226, 0x1f ;  /* 0x0000001f00e27802 */ /* 0x000fe40000000f00 */
[----:B------:R-:W-:-:S07]  /*3c00*/  MOV R221, 0xffffffff ;  /* 0xffffffff00dd7802 */ /* 0x000fce0000000f00 */
[----:B-----5:R-:W-:Y:S05]  /*3c10*/  WARPSYNC.COLLECTIVE R221, `(.L_x_132) ;  /* 0x00000000dd087348 */ /* 0x020fea0003c00000 */
[----:B------:R0:W1:Y:S02]  /*3c20*/  SHFL.BFLY P2, R222, R224, R223, R226 ;  /* 0x0c0000dfe0de7389 */ /* 0x00006400000400e2 */
[----:B01---5:R-:W-:Y:S01]  /*3c30*/  ENDCOLLECTIVE ;  /* 0x000000000000791b */ /* 0x023fe20003800000 */
.L_x_132:
[----:B------:R-:W-:Y:S01]  /*3c40*/  HFMA2.MMA R223, -RZ, RZ, 0, 1.1920928955078125e-07 ;  /* 0x00000002ffdf7435 */ /* 0x000fe200000001ff */
[----:B------:R-:W-:-:S05]  /*3c50*/  MOV R148, R222 ;  /* 0x000000de00947202 */ /* 0x000fca0000000f00 */
[----:B------:R-:W-:-:S05]  /*3c60*/  FADD.FTZ R151, R149, R148 ;  /* 0x0000009495977221 */ /* 0x000fca0000010000 */
[----:B------:R-:W-:-:S07]  /*3c70*/  MOV R224, R151 ;  /* 0x0000009700e07202 */ /* 0x000fce0000000f00 */
[----:B------:R-:W-:Y:S05]  /*3c80*/  WARPSYNC.COLLECTIVE R221, `(.L_x_133) ;  /* 0x00000000dd087348 */ /* 0x000fea0003c00000 */
[----:B------:R0:W1:Y:S02]  /*3c90*/  SHFL.BFLY P2, R222, R224, R223, R226 ;  /* 0x0c0000dfe0de7389 */ /* 0x00006400000400e2 */
[----:B01----:R-:W-:Y:S01]  /*3ca0*/  ENDCOLLECTIVE ;  /* 0x000000000000791b */ /* 0x003fe20003800000 */
.L_x_133:
[----:B------:R-:W-:Y:S01]  /*3cb0*/  HFMA2.MMA R223, -RZ, RZ, 0, 2.384185791015625e-07 ;  /* 0x00000004ffdf7435 */ /* 0x000fe200000001ff */
[----:B------:R-:W-:-:S05]  /*3cc0*/  MOV R148, R222 ;  /* 0x000000de00947202 */ /* 0x000fca0000000f00 */
[----:B------:R-:W-:-:S05]  /*3cd0*/  FADD.FTZ R217, R151, R148 ;  /* 0x0000009497d97221 */ /* 0x000fca0000010000 */
[----:B------:R-:W-:-:S07]  /*3ce0*/  MOV R224, R217 ;  /* 0x000000d900e07202 */ /* 0x000fce0000000f00 */
[----:B------:R-:W-:Y:S05]  /*3cf0*/  WARPSYNC.COLLECTIVE R221, `(.L_x_134) ;  /* 0x00000000dd087348 */ /* 0x000fea0003c00000 */
[----:B------:R0:W1:Y:S02]  /*3d00*/  SHFL.BFLY P2, R222, R224, R223, R226 ;  /* 0x0c0000dfe0de7389 */ /* 0x00006400000400e2 */
[----:B01----:R-:W-:Y:S01]  /*3d10*/  ENDCOLLECTIVE ;  /* 0x000000000000791b */ /* 0x003fe20003800000 */
.L_x_134:
[----:B------:R-:W-:Y:S01]  /*3d20*/  HFMA2.MMA R223, -RZ, RZ, 0, 4.76837158203125e-07 ;  /* 0x00000008ffdf7435 */ /* 0x000fe200000001ff */
[----:B------:R-:W-:-:S05]  /*3d30*/  MOV R148, R222 ;  /* 0x000000de00947202 */ /* 0x000fca0000000f00 */
[----:B------:R-:W-:-:S05]  /*3d40*/  FADD.FTZ R218, R217, R148 ;  /* 0x00000094d9da7221 */ /* 0x000fca0000010000 */
[----:B------:R-:W-:-:S07]  /*3d50*/  MOV R224, R218 ;  /* 0x000000da00e07202 */ /* 0x000fce0000000f00 */
[----:B------:R-:W-:Y:S05]  /*3d60*/  WARPSYNC.COLLECTIVE R221, `(.L_x_135) ;  /* 0x00000000dd087348 */ /* 0x000fea0003c00000 */
[----:B------:R0:W1:Y:S02]  /*3d70*/  SHFL.BFLY P2, R222, R224, R223, R226 ;  /* 0x0c0000dfe0de7389 */ /* 0x00006400000400e2 */
[----:B01----:R-:W-:Y:S01]  /*3d80*/  ENDCOLLECTIVE ;  /* 0x000000000000791b */ /* 0x003fe20003800000 */
.L_x_135:
[----:B------:R-:W-:Y:S01]  /*3d90*/  HFMA2.MMA R223, -RZ, RZ, 0, 9.5367431640625e-07 ;  /* 0x00000010ffdf7435 */ /* 0x000fe200000001ff */
[----:B------:R-:W-:-:S05]  /*3da0*/  MOV R219, R222 ;  /* 0x000000de00db7202 */ /* 0x000fca0000000f00 */
[----:B------:R-:W-:-:S05]  /*3db0*/  FADD.FTZ R219, R218, R219 ;  /* 0x000000dbdadb7221 */ /* 0x000fca0000010000 */
[----:B------:R-:W-:-:S07]  /*3dc0*/  MOV R224, R219 ;  /* 0x000000db00e07202 */ /* 0x000fce0000000f00 */
[----:B------:R-:W-:Y:S05]  /*3dd0*/  WARPSYNC.COLLECTIVE R221, `(.L_x_136) ;  /* 0x00000000dd087348 */ /* 0x000fea0003c00000 */
[----:B------:R0:W1:Y:S02]  /*3de0*/  SHFL.BFLY P2, R222, R224, R223, R226 ;  /* 0x0c0000dfe0de7389 */ /* 0x00006400000400e2 */
[----:B01----:R-:W-:Y:S01]  /*3df0*/  ENDCOLLECTIVE ;  /* 0x000000000000791b */ /* 0x003fe20003800000 */
.L_x_136:
        /* <DEDUP_REMOVED lines=200> */
.L_x_137:
[----:B------:R-:W-:Y:S01]  /*4a80*/  HFMA2.MMA R223, -RZ, RZ, 0, 1.1920928955078125e-07 ;  /* 0x00000002ffdf7435 */ /* 0x000fe200000001ff */
[----:B------:R-:W-:-:S05]  /*4a90*/  MOV R218, R222 ;  /* 0x000000de00da7202 */ /* 0x000fca0000000f00 */
[----:B------:R-:W-:-:S05]  /*4aa0*/  FADD.FTZ R218, R149, R218 ;  /* 0x000000da95da7221 */ /* 0x000fca0000010000 */
[----:B------:R-:W-:-:S07]  /*4ab0*/  MOV R224, R218 ;  /* 0x000000da00e07202 */ /* 0x000fce0000000f00 */
[----:B------:R-:W-:Y:S05]  /*4ac0*/  WARPSYNC.COLLECTIVE R221, `(.L_x_138) ;  /* 0x00000000dd087348 */ /* 0x000fea0003c00000 */
[----:B------:R0:W1:Y:S02]  /*4ad0*/  SHFL.BFLY P2, R222, R224, R223, R226 ;  /* 0x0c0000dfe0de7389 */ /* 0x00006400000400e2 */
[----:B01----:R-:W-:Y:S01]  /*4ae0*/  ENDCOLLECTIVE ;  /* 0x000000000000791b */ /* 0x003fe20003800000 */
.L_x_138:
[----:B------:R-:W-:Y:S01]  /*4af0*/  HFMA2.MMA R223, -RZ, RZ, 0, 2.384185791015625e-07 ;  /* 0x00000004ffdf7435 */ /* 0x000fe200000001ff */
[----:B------:R-:W-:-:S05]  /*4b00*/  MOV R151, R222 ;  /* 0x000000de00977202 */ /* 0x000fca0000000f00 */
[----:B------:R-:W-:-:S05]  /*4b10*/  FADD.FTZ R151, R218, R151 ;  /* 0x00000097da977221 */ /* 0x000fca0000010000 */
[----:B------:R-:W-:-:S07]  /*4b20*/  MOV R224, R151 ;  /* 0x0000009700e07202 */ /* 0x000fce0000000f00 */
[----:B------:R-:W-:Y:S05]  /*4b30*/  WARPSYNC.COLLECTIVE R221, `(.L_x_139) ;  /* 0x00000000dd087348 */ /* 0x000fea0003c00000 */
[----:B------:R0:W1:Y:S02]  /*4b40*/  SHFL.BFLY P2, R222, R224, R223, R226 ;  /* 0x0c0000dfe0de7389 */ /* 0x00006400000400e2 */
[----:B01----:R-:W-:Y:S01]  /*4b50*/  ENDCOLLECTIVE ;  /* 0x000000000000791b */ /* 0x003fe20003800000 */
.L_x_139:
[----:B------:R-:W-:Y:S01]  /*4b60*/  HFMA2.MMA R223, -RZ, RZ, 0, 4.76837158203125e-07 ;  /* 0x00000008ffdf7435 */ /* 0x000fe200000001ff */
[----:B------:R-:W-:-:S05]  /*4b70*/  MOV R220, R222 ;  /* 0x000000de00dc7202 */ /* 0x000fca0000000f00 */
[----:B------:R-:W-:-:S05]  /*4b80*/  FADD.FTZ R220, R151, R220 ;  /* 0x000000dc97dc7221 */ /* 0x000fca0000010000 */
[----:B------:R-:W-:-:S07]  /*4b90*/  MOV R224, R220 ;  /* 0x000000dc00e07202 */ /* 0x000fce0000000f00 */
[----:B------:R-:W-:Y:S05]  /*4ba0*/  WARPSYNC.COLLECTIVE R221, `(.L_x_140) ;  /* 0x00000000dd087348 */ /* 0x000fea0003c00000 */
[----:B------:R0:W1:Y:S02]  /*4bb0*/  SHFL.BFLY P2, R222, R224, R223, R226 ;  /* 0x0c0000dfe0de7389 */ /* 0x00006400000400e2 */
[----:B01----:R-:W-:Y:S01]  /*4bc0*/  ENDCOLLECTIVE ;  /* 0x000000000000791b */ /* 0x003fe20003800000 */
.L_x_140:
[----:B------:R-:W-:Y:S01]  /*4bd0*/  HFMA2.MMA R223, -RZ, RZ, 0, 9.5367431640625e-07 ;  /* 0x00000010ffdf7435 */ /* 0x000fe200000001ff */
[----:B------:R-:W-:-:S05]  /*4be0*/  MOV R217, R222 ;  /* 0x000000de00d97202 */ /* 0x000fca0000000f00 */
[----:B------:R-:W-:-:S05]  /*4bf0*/  FADD.FTZ R217, R220, R217 ;  /* 0x000000d9dcd97221 */ /* 0x000fca0000010000 */
[----:B------:R-:W-:-:S07]  /*4c00*/  MOV R224, R217 ;  /* 0x000000d900e07202 */ /* 0x000fce0000000f00 */
[----:B------:R-:W-:Y:S05]  /*4c10*/  WARPSYNC.COLLECTIVE R221, `(.L_x_141) ;  /* 0x00000000dd087348 */ /* 0x000fea0003c00000 */
[----:B------:R0:W1:Y:S02]  /*4c20*/  SHFL.BFLY P2, R222, R224, R223, R226 ;  /* 0x0c0000dfe0de7389 */ /* 0x00006400000400e2 */
[----:B01----:R-:W-:Y:S01]  /*4c30*/  ENDCOLLECTIVE ;  /* 0x000000000000791b */ /* 0x003fe20003800000 */
.L_x_141:
[----:B------:R-:W-:Y:S05]  /*4c40*/  BRA `(.L_x_142) ;  /* 0xffffffd000b07947 */ /* 0x000fea000383ffff */
.L_x_143:
        /* <DEDUP_REMOVED lines=11> */
.L_x_1995:


//--------------------- .text._ZN10layer_norm13ln_fwd_kernelINS_13Kernel_traitsIffffjLj49152ELj8ELj1ELj4ELj16ENS_18Kernel_traits_baseILj49152EffffjLj128EEEEEEEvNS_9FwdParamsE --------------------------
	.section	.text._ZN10layer_norm13ln_fwd_kernelINS_13Kernel_traitsIffffjLj49152ELj8ELj1ELj4ELj16ENS_18Kernel_traits_baseILj49152EffffjLj128EEEEEEEvNS_9FwdParamsE,"ax",@progbits
	.align	128
        .global         _ZN10layer_norm13ln_fwd_kernelINS_13Kernel_traitsIffffjLj49152ELj8ELj1ELj4ELj16ENS_18Kernel_traits_baseILj49152EffffjLj128EEEEEEEvNS_9FwdParamsE
        .type           _ZN10layer_norm13ln_fwd_kernelINS_13Kernel_traitsIffffjLj49152ELj8ELj1ELj4ELj16ENS_18Kernel_traits_baseILj49152EffffjLj128EEEEEEEvNS_9FwdParamsE,@function
        .size           _ZN10layer_norm13ln_fwd_kernelINS_13Kernel_traitsIffffjLj49152ELj8ELj1ELj4ELj16ENS_18Kernel_traits_baseILj49152EffffjLj128EEEEEEEvNS_9FwdParamsE,(.L_x_1996 - _ZN10layer_norm13ln_fwd_kernelINS_13Kernel_traitsIffffjLj49152ELj8ELj1ELj4ELj16ENS_18Kernel_traits_baseILj49152EffffjLj128EEEEEEEvNS_9FwdParamsE)
        .other          _ZN10layer_norm13ln_fwd_kernelINS_13Kernel_traitsIffffjLj49152ELj8ELj1ELj4ELj16ENS_18Kernel_traits_baseILj49152EffffjLj128EEEEEEEvNS_9FwdParamsE,@"STO_CUDA_ENTRY STV_DEFAULT"
_ZN10layer_norm13ln_fwd_kernelINS_13Kernel_traitsIffffjLj49152ELj8ELj1ELj4ELj16ENS_18Kernel_traits_baseILj49152EffffjLj128EEEEEEEvNS_9FwdParamsE:
.text._ZN10layer_norm13ln_fwd_kernelINS_13Kernel_traitsIffffjLj49152ELj8ELj1ELj4ELj16ENS_18Kernel_traits_baseILj49152EffffjLj128EEEEEEEvNS_9FwdParamsE:
        /* <DEDUP_REMOVED lines=44> */
.L_x_147:
[----:B0-2---:R-:W0:Y:S01]  /*02c0*/  LDC.64 R100, c[0x0][0x220] ;  /* 0x00008800ff647b82 */ /* 0x005e220000000a00 */
[----:B------:R-:W-:Y:S01]  /*02d0*/  SHF.L.U32 R102, R149, 0x7, RZ ;  /* 0x0000000795667819 */ /* 0x000fe200000006ff */
[----:B------:R-:W-:-:S03]  /*02e0*/  IMAD R163, R152, 0x3000, RZ ;  /* 0x0000300098a37824 */ /* 0x000fc600078e02ff */
        /* <DEDUP_REMOVED lines=103> */
[----:B------:R-:W-:-:S04]  /*0960*/  FMUL.FTZ R166, R166, 0.00065104168606922030449 ;  /* 0x3a2aaaaba6a67820 */ /* 0x000fc80000410000 */
        /* <DEDUP_REMOVED lines=105> */
.L_x_158:
        /* <DEDUP_REMOVED lines=19> */
[----:B------:R-:W-:-:S06]  /*1130*/  HFMA2.MMA R169, -RZ, RZ, 0, 0 ;  /* 0x00000000ffa97435 */ /* 0x000fcc00000001ff */
[----:B------:R-:W-:-:S05]  /*1140*/  @!P1 MOV R169, 0x44c00000 ;  /* 0x44c0000000a99802 */ /* 0x000fca0000000f00 */
[----:B------:R-:W1:Y:S04]  /*1150*/  SHFL.DOWN PT, R170, R169, 0x2, 0x1f ;  /* 0x08401f00a9aa7f89 */ /* 0x000e6800000e0000 */
[----:B------:R-:W2:Y:S01]  /*1160*/  @!P1 LDS.64 R166, [R168] ;  /* 0x00000000a8a69984 */ /* 0x000ea20000000a00 */
[----:B------:R-:W-:Y:S01]  /*1170*/  LOP3.LUT P1, RZ, R0, 0x1f, R3, 0xf8, !PT ;  /* 0x0000001f00ff7812 */ /* 0x000fe2000782f803 */
[----:B-1----:R-:W-:-:S04]  /*1180*/  FADD.FTZ R173, R170, R169 ;  /* 0x000000a9aaad7221 */ /* 0x002fc80000010000 */
[----:B------:R-:W1:Y:S01]  /*1190*/  MUFU.RCP R174, R173 ;  /* 0x000000ad00ae7308 */ /* 0x000e620000001000 */
[----:B--2---:R-:W2:Y:S04]  /*11a0*/  SHFL.DOWN PT, R171, R166, 0x2, 0x1f ;  /* 0x08401f00a6ab7f89 */ /* 0x004ea800000e0000 */
[----:B0-----:R-:W0:Y:S01]  /*11b0*/  SHFL.DOWN PT, R172, R167, 0x2, 0x1f ;  /* 0x08401f00a7ac7f89 */ /* 0x001e2200000e0000 */
[----:B--2---:R-:W-:Y:S01]  /*11c0*/  FADD.FTZ R175, -R171, R166 ;  /* 0x000000a6abaf7221 */ /* 0x004fe20000010100 */
[----:B------:R-:W-:-:S03]  /*11d0*/  FMUL.FTZ R178, R170, R171 ;  /* 0x000000abaab27220 */ /* 0x000fc60000410000 */
[----:B------:R-:W-:Y:S01]  /*11e0*/  FMUL.FTZ R176, R175, R175 ;  /* 0x000000afafb07220 */ /* 0x000fe20000410000 */
[----:B------:R-:W-:-:S03]  /*11f0*/  FFMA.FTZ R175, R169, R166, R178 ;  /* 0x000000a6a9af7223 */ /* 0x000fc600000100b2 */
[----:B------:R-:W-:Y:S01]  /*1200*/  FMUL.FTZ R171, R176, R169 ;  /* 0x000000a9b0ab7220 */ /* 0x000fe20000410000 */
[----:B-1----:R-:W-:Y:S01]  /*1210*/  FMUL.FTZ R168, R174, R175 ;  /* 0x000000afaea87220 */ /* 0x002fe20000410000 */
[----:B------:R-:W1:Y:S01]  /*1220*/  SHFL.DOWN PT, R176, R173, 0x1, 0x1f ;  /* 0x08201f00adb07f89 */ /* 0x000e6200000e0000 */
[----:B0-----:R-:W-:Y:S01]  /*1230*/  FADD.FTZ R169, R172, R167 ;  /* 0x000000a7aca97221 */ /* 0x001fe20000010000 */
[----:B------:R-:W-:Y:S02]  /*1240*/  FMUL.FTZ R171, R170, R171 ;  /* 0x000000abaaab7220 */ /* 0x000fe40000410000 */
[----:B------:R-:W0:Y:S02]  /*1250*/  SHFL.DOWN PT, R167, R168, 0x1, 0x1f ;  /* 0x08201f00a8a77f89 */ /* 0x000e2400000e0000 */
[----:B------:R-:W-:Y:S02]  /*1260*/  FFMA.FTZ R169, R174, R171, R169 ;  /* 0x000000abaea97223 */ /* 0x000fe400000100a9 */
[----:B------:R-:W2:Y:S03]  /*1270*/  @!P1 LDC.64 R174, c[0x0][0x250] ;  /* 0x00009400ffae9b82 */ /* 0x000ea60000000a00 */
[----:B------:R-:W3:Y:S01]  /*1280*/  SHFL.DOWN PT, R166, R169, 0x1, 0x1f ;  /* 0x08201f00a9a67f89 */ /* 0x000ee200000e0000 */
[----:B-1----:R-:W-:Y:S01]  /*1290*/  FADD.FTZ R170, R173, R176 ;  /* 0x000000b0adaa7221 */ /* 0x002fe20000010000 */
[----:B0-----:R-:W-:Y:S01]  /*12a0*/  FADD.FTZ R0, R168, -R167 ;  /* 0x800000a7a8007221 */ /* 0x001fe20000010000 */
[----:B------:R-:W-:-:S04]  /*12b0*/  FMUL.FTZ R172, R176, R167 ;  /* 0x000000a7b0ac7220 */ /* 0x000fc80000410000 */
[----:B------:R-:W0:Y:S01]  /*12c0*/  MUFU.RCP R170, R170 ;  /* 0x000000aa00aa7308 */ /* 0x000e220000001000 */
[----:B------:R-:W-:Y:S01]  /*12d0*/  FMUL.FTZ R0, R0, R0 ;  /* 0x0000000000007220 */ /* 0x000fe20000410000 */
[----:B------:R-:W-:Y:S01]  /*12e0*/  FFMA.FTZ R171, R173, R168, R172 ;  /* 0x000000a8adab7223 */ /* 0x000fe200000100ac */
[----:B---3--:R-:W-:Y:S02]  /*12f0*/  FADD.FTZ R167, R169, R166 ;  /* 0x000000a6a9a77221 */ /* 0x008fe40000010000 */
[----:B------:R-:W-:Y:S01]  /*1300*/  FMUL.FTZ R173, R173, R0 ;  /* 0x00000000adad7220 */ /* 0x000fe20000410000 */
[----:B------:R-:W-:-:S03]  /*1310*/  LOP3.LUT R0, R150, 0x1, RZ, 0xc0, !PT ;  /* 0x0000000196007812 */ /* 0x000fc600078ec0ff */
[----:B------:R-:W-:Y:S01]  /*1320*/  FMUL.FTZ R173, R176, R173 ;  /* 0x000000adb0ad7220 */ /* 0x000fe20000410000 */
[----:B------:R-:W-:-:S04]  /*1330*/  IADD3 R168, -R0, RZ, RZ ;  /* 0x000000ff00a87210 */ /* 0x000fc80007ffe1ff */
[----:B------:R-:W-:Y:S01]  /*1340*/  LOP3.LUT R0, R168, UR4, RZ, 0xc0, !PT ;  /* 0x00000004a8007c12 */ /* 0x000fe2000f8ec0ff */
[C---:B0-----:R-:W-:Y:S01]  /*1350*/  FFMA.FTZ R173, R170.reuse, R173, R167 ;  /* 0x000000adaaad7223 */ /* 0x041fe200000100a7 */
[----:B------:R-:W-:Y:S01]  /*1360*/  FMUL.FTZ R171, R170, R171 ;  /* 0x000000abaaab7220 */ /* 0x000fe20000410000 */
[----:B------:R-:W-:-:S04]  /*1370*/  LEA.HI R167, R3, R148, RZ, 0x19 ;  /* 0x0000009403a77211 */ /* 0x000fc800078fc8ff */
[----:B------:R-:W-:Y:S01]  /*1380*/  SHFL.IDX PT, R172, R171, RZ, 0x1f ;  /* 0x00001fffabac7589 */ /* 0x000fe200000e0000 */
[----:B------:R-:W-:-:S03]  /*1390*/  LEA R170, P2, R167, R0, 0x3 ;  /* 0x00000000a7aa7211 */ /* 0x000fc600078418ff */
[----:B------:R-:W0:Y:S01]  /*13a0*/  SHFL.IDX PT, R173, R173, RZ, 0x1f ;  /* 0x00001fffadad7589 */ /* 0x000e2200000e0000 */
[----:B------:R-:W-:Y:S02]  /*13b0*/  @!P1 IADD3 R0, P3, R149, R170, RZ ;  /* 0x000000aa95009210 */ /* 0x000fe40007f7e0ff */
[----:B------:R-:W-:Y:S02]  /*13c0*/  IADD3.X R176, RZ, RZ, RZ, P2, !PT ;  /* 0x000000ffffb07210 */ /* 0x000fe400017fe4ff */
[----:B--2---:R-:W-:Y:S02]  /*13d0*/  @!P1 LEA R166, P2, R0, R174, 0x3 ;  /* 0x000000ae00a69211 */ /* 0x004fe400078418ff */
        /* <DEDUP_REMOVED lines=20> */
.L_x_146:
[----:B------:R-:W2:Y:S04]  /*1520*/  LDG.E.STRONG.GPU R0, desc[UR6][R166.64] ;  /* 0x00000006a6007981 */ /* 0x000ea8000c1ef900 */
[----:B--2---:R-:W-:Y:S01]  /*1530*/  CCTL.IVALL ;  /* 0x00000000ff00798f */ /* 0x004fe20002000000 */
[----:B------:R-:W-:Y:S05]  /*1540*/  YIELD ;  /* 0x0000000000007946 */ /* 0x000fea0003800000 */
[----:B------:R-:W-:-:S13]  /*1550*/  ISETP.NE.AND P1, PT, R0, R171, PT ;  /* 0x000000ab0000720c */ /* 0x000fda0003f25270 */
[----:B------:R-:W-:Y:S05]  /*1560*/  @P1 BRA `(.L_x_146) ;  /* 0xfffffffc00ec1947 */ /* 0x000fea000383ffff */
.L_x_145:
[----:B------:R-:W-:Y:S01]  /*1570*/  ISETP.GT.U32.AND P1, PT, R151, 0x7, PT ;  /* 0x000000079700780c */ /* 0x000fe20003f24070 */
[----:B------:R-:W-:Y:S05]  /*1580*/  WARPSYNC.ALL ;  /* 0x0000000000007948 */ /* 0x000fea0003800000 */
[----:B------:R-:W-:Y:S01]  /*1590*/  BAR.SYNC.DEFER_BLOCKING 0x0 ;  /* 0x0000000000007b1d */ /* 0x000fe20000010000 */
[----:B0-----:R-:W-:Y:S02]  /*15a0*/  CS2R R168, SRZ ;  /* 0x0000000000a87805 */ /* 0x001fe4000001ff00 */
[----:B------:R-:W-:-:S03]  /*15b0*/  MOV R171, RZ ;  /* 0x000000ff00ab7202 */ /* 0x000fc60000000f00 */
[----:B------:R-:W-:Y:S02]  /*15c0*/  ULDC.64 UR8, c[0x0][0x228] ;  /* 0x00008a0000087ab9 */ /* 0x000fe40000000a00 */
[----:B------:R-:W0:Y:S01]  /*15d0*/  @!P1 LDC.64 R172, c[0x0][0x250] ;  /* 0x00009400ffac9b82 */ /* 0x000e220000000a00 */
[----:B------:R-:W-:Y:S01]  /*15e0*/  @!P1 IADD3 R0, P2, R151, R170, RZ ;  /* 0x000000aa97009210 */ /* 0x000fe20007f5e0ff */
[----:B------:R-:W-:-:S03]  /*15f0*/  ULDC UR4, c[0x0][0x214] ;  /* 0x0000850000047ab9 */ /* 0x000fc60000000800 */
[----:B------:R-:W-:Y:S02]  /*1600*/  @!P1 IADD3.X R167, RZ, R176, RZ, P2, !PT ;  /* 0x000000b0ffa79210 */ /* 0x000fe400017fe4ff */
[----:B0-----:R-:W-:-:S04]  /*1610*/  @!P1 LEA R166, P2, R0, R172, 0x3 ;  /* 0x000000ac00a69211 */ /* 0x001fc800078418ff */
[----:B------:R-:W-:-:S05]  /*1620*/  @!P1 LEA.HI.X R167, R0, R173, R167, 0x3, P2 ;  /* 0x000000ad00a79211 */ /* 0x000fca00010f1ca7 */
[----:B------:R-:W2:Y:S01]  /*1630*/  @!P1 LDG.E.64 R168, desc[UR6][R166.64] ;  /* 0x00000006a6a89981 */ /* 0x000ea2000c1e1b00 */
[----:B------:R-:W-:Y:S02]  /*1640*/  @!P1 MOV R171, 0x45c00000 ;  /* 0x45c0000000ab9802 */ /* 0x000fe40000000f00 */
[----:B------:R-:W-:-:S03]  /*1650*/  IADD3 R150, R150, 0x1, RZ ;  /* 0x0000000196967810 */ /* 0x000fc60007ffe0ff */
[----:B------:R-:W0:Y:S01]  /*1660*/  SHFL.DOWN PT, R0, R171, 0x4, 0x1f ;  /* 0x08801f00ab007f89 */ /* 0x000e2200000e0000 */
[----:B------:R-:W-:Y:S01]  /*1670*/  LOP3.LUT R150, R150, 0x3, RZ, 0xc0, !PT ;  /* 0x0000000396967812 */ /* 0x000fe200078ec0ff */
[----:B0-----:R-:W-:-:S04]  /*1680*/  FADD.FTZ R170, R0, R171 ;  /* 0x000000ab00aa7221 */ /* 0x001fc80000010000 */
[----:B------:R-:W0:Y:S01]  /*1690*/  MUFU.RCP R172, R170 ;  /* 0x000000aa00ac7308 */ /* 0x000e220000001000 */
[----:B------:R-:W1:Y:S02]  /*16a0*/  SHFL.DOWN PT, R177, R170, 0x2, 0x1f ;  /* 0x08401f00aab17f89 */ /* 0x000e6400000e0000 */
[----:B-1----:R-:W-:-:S05]  /*16b0*/  FADD.FTZ R176, R170, R177 ;  /* 0x000000b1aab07221 */ /* 0x002fca0000010000 */
        /* <DEDUP_REMOVED lines=8> */
[----:B------:R-:W1:Y:S01]  /*1740*/  MUFU.RCP R173, R176 ;  /* 0x000000b000ad7308 */ /* 0x000e620000001000 */
[----:B0-----:R-:W-:Y:S01]  /*1750*/  FMUL.FTZ R175, R172, R175 ;  /* 0x000000afacaf7220 */ /* 0x001fe20000410000 */
[----:B------:R-:W-:Y:S01]  /*1760*/  FMUL.FTZ R171, R168, R171 ;  /* 0x000000aba8ab7220 */ /* 0x000fe20000410000 */
[----:B------:R-:W-:-:S03]  /*1770*/  FADD.FTZ R168, R176, R181 ;  /* 0x000000b5b0a87221 */ /* 0x000fc60000010000 */
[----:B------:R-:W0:Y:S01]  /*1780*/  SHFL.DOWN PT, R174, R175, 0x2, 0x1f ;  /* 0x08401f00afae7f89 */ /* 0x000e2200000e0000 */
[----:B------:R-:W-:Y:S02]  /*1790*/  FMUL.FTZ R171, R0, R171 ;  /* 0x000000ab00ab7220 */ /* 0x000fe40000410000 */
[----:B------:R-:W2:Y:S02]  /*17a0*/  MUFU.RCP R168, R168 ;  /* 0x000000a800a87308 */ /* 0x000ea40000001000 */
[----:B------:R-:W-:Y:S01]  /*17b0*/  FFMA.FTZ R167, R172, R171, R167 ;  /* 0x000000abaca77223 */ /* 0x000fe200000100a7 */
[----:B0-----:R-:W-:Y:S01]  /*17c0*/  FMUL.FTZ R179, R177, R174 ;  /* 0x000000aeb1b37220 */ /* 0x001fe20000410000 */
[----:B------:R-:W-:-:S03]  /*17d0*/  FADD.FTZ R174, R175, -R174 ;  /* 0x800000aeafae7221 */ /* 0x000fc60000010000 */
[----:B------:R-:W-:Y:S01]  /*17e0*/  FFMA.FTZ R0, R170, R175, R179 ;  /* 0x000000afaa007223 */ /* 0x000fe200000100b3 */
[----:B------:R-:W-:-:S03]  /*17f0*/  FMUL.FTZ R169, R174, R174 ;  /* 0x000000aeaea97220 */ /* 0x000fc60000410000 */
[----:B-1----:R-:W-:Y:S01]  /*1800*/  FMUL.FTZ R171, R173, R0 ;  /* 0x00000000adab7220 */ /* 0x002fe20000410000 */
[----:B------:R-:W-:Y:S01]  /*1810*/  FMUL.FTZ R170, R170, R169 ;  /* 0x000000a9aaaa7220 */ /* 0x000fe20000410000 */
[----:B------:R-:W0:Y:S03]  /*1820*/  SHFL.DOWN PT, R0, R167, 0x2, 0x1f ;  /* 0x08401f00a7007f89 */ /* 0x000e2600000e0000 */
[----:B------:R-:W-:Y:S01]  /*1830*/  FMUL.FTZ R170, R177, R170 ;  /* 0x000000aab1aa7220 */ /* 0x000fe20000410000 */
[----:B------:R-:W1:Y:S01]  /*1840*/  SHFL.DOWN PT, R166, R171, 0x1, 0x1f ;  /* 0x08201f00aba67f89 */ /* 0x000e6200000e0000 */
[----:B0-----:R-:W-:-:S04]  /*1850*/  FADD.FTZ R0, R167, R0 ;  /* 0x00000000a7007221 */ /* 0x001fc80000010000 */
[----:B------:R-:W-:Y:S01]  /*1860*/  FFMA.FTZ R170, R173, R170, R0 ;  /* 0x000000aaadaa7223 */ /* 0x000fe20000010000 */
[----:B-1----:R-:W-:Y:S01]  /*1870*/  FMUL.FTZ R169, R181, R166 ;  /* 0x000000a6b5a97220 */ /* 0x002fe20000410000 */
[----:B------:R-:W-:Y:S01]  /*1880*/  FADD.FTZ R166, R171, -R166 ;  /* 0x800000a6aba67221 */ /* 0x000fe20000010000 */
[----:B------:R-:W-:Y:S02]  /*1890*/  LOP3.LUT R0, R151, 0x7, R2, 0xf8, !PT ;  /* 0x0000000797007812 */ /* 0x000fe400078ef802 */
[----:B------:R-:W0:Y:S01]  /*18a0*/  SHFL.DOWN PT, R167, R170, 0x1, 0x1f ;  /* 0x08201f00aaa77f89 */ /* 0x000e2200000e0000 */
[----:B------:R-:W-:Y:S01]  /*18b0*/  FFMA.FTZ R169, R176, R171, R169 ;  /* 0x000000abb0a97223 */ /* 0x000fe200000100a9 */
[----:B------:R-:W-:Y:S02]  /*18c0*/  LOP3.LUT P1, RZ, R0, 0x3, R165, 0xf8, !PT ;  /* 0x0000000300ff7812 */ /* 0x000fe4000782f8a5 */
[----:B------:R-:W1:Y:S01]  /*18d0*/  LDC R0, c[0x0][0x260] ;  /* 0x00009800ff007b82 */ /* 0x000e620000000800 */
[----:B--2---:R-:W-:Y:S01]  /*18e0*/  FMUL.FTZ R172, R168, R169 ;  /* 0x000000a9a8ac7220 */ /* 0x004fe20000410000 */
[----:B------:R-:W-:-:S04]  /*18f0*/  FMUL.FTZ R169, R166, R166 ;  /* 0x000000a6a6a97220 */ /* 0x000fc80000410000 */
[----:B------:R-:W-:Y:S01]  /*1900*/  FMUL.FTZ R176, R176, R169 ;  /* 0x000000a9b0b07220 */ /* 0x000fe20000410000 */
[----:B------:R-:W2:Y:S03]  /*1910*/  SHFL.IDX PT, R183, R172, RZ, 0x1f ;  /* 0x00001fffacb77589 */ /* 0x000ea600000e0000 */
[----:B------:R-:W-:Y:S01]  /*1920*/  FMUL.FTZ R176, R181, R176 ;  /* 0x000000b0b5b07220 */ /* 0x000fe20000410000 */
[----:B0-----:R-:W-:-:S04]  /*1930*/  FADD.FTZ R167, R170, R167 ;  /* 0x000000a7aaa77221 */ /* 0x001fc80000010000 */
[----:B------:R-:W-:-:S05]  /*1940*/  FFMA.FTZ R167, R168, R176, R167 ;  /* 0x000000b0a8a77223 */ /* 0x000fca00000100a7 */
[----:B------:R-:W1:Y:S01]  /*1950*/  SHFL.IDX PT, R175, R167, RZ, 0x1f ;  /* 0x00001fffa7af7589 */ /* 0x000e6200000e0000 */
[--C-:B--2---:R-:W-:Y:S01]  /*1960*/  FADD.FTZ R170, R120, -R183.reuse ;  /* 0x800000b778aa7221 */ /* 0x104fe20000010000 */
[--C-:B------:R-:W-:Y:S01]  /*1970*/  FADD.FTZ R171, R121, -R183.reuse ;  /* 0x800000b779ab7221 */ /* 0x100fe20000010000 */
[--C-:B------:R-:W-:Y:S01]  /*1980*/  FADD.FTZ R165, R116, -R183.reuse ;  /* 0x800000b774a57221 */ /* 0x100fe20000010000 */
[----:B------:R-:W0:Y:S01]  /*1990*/  LDC.64 R120, c[0x0][0x228] ;  /* 0x00008a00ff787b82 */ /* 0x000e220000000a00 */
[--C-:B------:R-:W-:Y:S01]  /*19a0*/  FADD.FTZ R166, R117, -R183.reuse ;  /* 0x800000b775a67221 */ /* 0x100fe20000010000 */
[--C-:B------:R-:W-:Y:S01]  /*19b0*/  FADD.FTZ R168, R118, -R183.reuse ;  /* 0x800000b776a87221 */ /* 0x100fe20000010000 */
[--C-:B------:R-:W-:Y:S01]  /*19c0*/  FADD.FTZ R169, R119, -R183.reuse ;  /* 0x800000b777a97221 */ /* 0x100fe20000010000 */
[--C-:B------:R-:W-:Y:S01]  /*19d0*/  FADD.FTZ R123, R123, -R183.reuse ;  /* 0x800000b77b7b7221 */ /* 0x100fe20000010000 */
[--C-:B------:R-:W-:Y:S01]  /*19e0*/  FADD.FTZ R126, R126, -R183.reuse ;  /* 0x800000b77e7e7221 */ /* 0x100fe20000010000 */
[--C-:B------:R-:W-:Y:S01]  /*19f0*/  FADD.FTZ R127, R127, -R183.reuse ;  /* 0x800000b77f7f7221 */ /* 0x100fe20000010000 */
[--C-:B------:R-:W-:Y:S01]  /*1a00*/  FADD.FTZ R130, R130, -R183.reuse ;  /* 0x800000b782827221 */ /* 0x100fe20000010000 */
[----:B------:R-:W2:Y:S01]  /*1a10*/  @!P1 LDC.64 R116, c[0x0][0x230] ;  /* 0x00008c00ff749b82 */ /* 0x000ea20000000a00 */
[--C-:B------:R-:W-:Y:S01]  /*1a20*/  FADD.FTZ R173, R114, -R183.reuse ;  /* 0x800000b772ad7221 */ /* 0x100fe20000010000 */
[--C-:B------:R-:W-:Y:S01]  /*1a30*/  FADD.FTZ R131, R131, -R183.reuse ;  /* 0x800000b783837221 */ /* 0x100fe20000010000 */
[--C-:B------:R-:W-:Y:S01]  /*1a40*/  FADD.FTZ R124, R124, -R183.reuse ;  /* 0x800000b77c7c7221 */ /* 0x100fe20000010000 */
[--C-:B------:R-:W-:Y:S01]  /*1a50*/  FADD.FTZ R134, R134, -R183.reuse ;  /* 0x800000b786867221 */ /* 0x100fe20000010000 */
[--C-:B------:R-:W-:Y:S01]  /*1a60*/  FADD.FTZ R125, R125, -R183.reuse ;  /* 0x800000b77d7d7221 */ /* 0x100fe20000010000 */
[--C-:B------:R-:W-:Y:S01]  /*1a70*/  FADD.FTZ R135, R135, -R183.reuse ;  /* 0x800000b787877221 */ /* 0x100fe20000010000 */
[--C-:B------:R-:W-:Y:S01]  /*1a80*/  FADD.FTZ R128, R128, -R183.reuse ;  /* 0x800000b780807221 */ /* 0x100fe20000010000 */
[----:B------:R-:W3:Y:S01]  /*1a90*/  @!P1 LDC.64 R118, c[0x0][0x238] ;  /* 0x00008e00ff769b82 */ /* 0x000ee20000000a00 */
[--C-:B------:R-:W-:Y:S01]  /*1aa0*/  FADD.FTZ R138, R138, -R183.reuse ;  /* 0x800000b78a8a7221 */ /* 0x100fe20000010000 */
[--C-:B------:R-:W-:Y:S01]  /*1ab0*/  FADD.FTZ R177, R110, -R183.reuse ;  /* 0x800000b76eb17221 */ /* 0x100fe20000010000 */
[----:B-1----:R-:W-:Y:S01]  /*1ac0*/  FFMA.FTZ R0, R175, 2.0345052689663134515e-05, R0 ;  /* 0x37aaaaabaf007823 */ /* 0x002fe20000010000 */
[--C-:B------:R-:W-:Y:S01]  /*1ad0*/  FADD.FTZ R178, R111, -R183.reuse ;  /* 0x800000b76fb27221 */ /* 0x100fe20000010000 */
[--C-:B------:R-:W-:Y:S01]  /*1ae0*/  FADD.FTZ R129, R129, -R183.reuse ;  /* 0x800000b781817221 */ /* 0x100fe20000010000 */
[----:B------:R-:W-:Y:S01]  /*1af0*/  FADD.FTZ R139, R139, -R183 ;  /* 0x800000b78b8b7221 */ /* 0x000fe20000010000 */
[----:B------:R-:W1:Y:S01]  /*1b00*/  MUFU.RSQ R185, R0 ;  /* 0x0000000000b97308 */ /* 0x000e620000001400 */
[----:B0-----:R-:W-:-:S04]  /*1b10*/  IMAD.WIDE.U32 R110, R163, 0x10, R120 ;  /* 0x00000010a36e7825 */ /* 0x001fc800078e0078 */
        /* <DEDUP_REMOVED lines=10> */
[----:B--2---:R-:W-:-:S04]  /*1bc0*/  @!P1 IMAD.WIDE R116, R152, 0x4, R116 ;  /* 0x0000000498749825 */ /* 0x004fc800078e0274 */
        /* <DEDUP_REMOVED lines=17> */
[----:B------:R-:W-:Y:S01]  /*1ce0*/  FADD.FTZ R100, R100, -R183 ;  /* 0x800000b764647221 */ /* 0x000fe20000010000 */
[----:B---3--:R-:W-:-:S04]  /*1cf0*/  @!P1 IMAD.WIDE R112, R152, 0x4, R118 ;  /* 0x0000000498709825 */ /* 0x008fc800078e0276 */
[C---:B------:R-:W-:Y:S01]  /*1d00*/  FMUL.FTZ R101, R185.reuse, R168 ;  /* 0x000000a8b9657220 */ /* 0x040fe20000410000 */
[C---:B------:R-:W-:Y:S01]  /*1d10*/  FMUL.FTZ R129, R185.reuse, R132 ;  /* 0x00000084b9817220 */ /* 0x040fe20000410000 */
[----:B------:R-:W-:Y:S01]  /*1d20*/  FMUL.FTZ R139, R185, R142 ;  /* 0x0000008eb98b7220 */ /* 0x000fe20000410000 */
[--C-:B------:R-:W-:Y:S01]  /*1d30*/  FADD.FTZ R122, R122, -R183.reuse ;  /* 0x800000b77a7a7221 */ /* 0x100fe20000010000 */
[--C-:B------:R-:W-:Y:S01]  /*1d40*/  FADD.FTZ R141, R141, -R183.reuse ;  /* 0x800000b78d8d7221 */ /* 0x100fe20000010000 */
[----:B------:R-:W-:Y:S01]  /*1d50*/  LEA R108, P2, R164, UR8, 0x4 ;  /* 0x00000008a46c7c11 */ /* 0x000fe2000f8420ff */
[C---:B------:R-:W-:Y:S01]  /*1d60*/  FMUL.FTZ R165, R185.reuse, R165 ;  /* 0x000000a5b9a57220 */ /* 0x040fe20000410000 */
[C---:B------:R-:W-:Y:S01]  /*1d70*/  FMUL.FTZ R166, R185.reuse, R166 ;  /* 0x000000a6b9a67220 */ /* 0x040fe20000410000 */
[C---:B------:R-:W-:Y:S01]  /*1d80*/  FMUL.FTZ R0, R185.reuse, R169 ;  /* 0x000000a9b9007220 */ /* 0x040fe20000410000 */
[C---:B------:R-:W-:Y:S01]  /*1d90*/  FMUL.FTZ R132, R185.reuse, R133 ;  /* 0x00000085b9847220 */ /* 0x040fe20000410000 */
[----:B------:R-:W-:Y:S01]  /*1da0*/  FMUL.FTZ R142, R185, R143 ;  /* 0x0000008fb98e7220 */ /* 0x000fe20000410000 */
[--C-:B------:R-:W-:Y:S01]  /*1db0*/  FADD.FTZ R144, R144, -R183.reuse ;  /* 0x800000b790907221 */ /* 0x100fe20000010000 */
[--C-:B------:R-:W-:Y:S01]  /*1dc0*/  FADD.FTZ R179, R104, -R183.reuse ;  /* 0x800000b768b37221 */ /* 0x100fe20000010000 */
[--C-:B------:R-:W-:Y:S01]  /*1dd0*/  FADD.FTZ R105, R105, -R183.reuse ;  /* 0x800000b769697221 */ /* 0x100fe20000010000 */
        /* <DEDUP_REMOVED lines=11> */
[----:B------:R-:W-:Y:S01]  /*1e90*/  FADD.FTZ R182, R103, -R183 ;  /* 0x800000b767b67221 */ /* 0x000fe20000010000 */
[----:B------:R0:W-:Y:S01]  /*1ea0*/  @!P1 STG.E desc[UR6][R116.64], R183 ;  /* 0x000000b774009986 */ /* 0x0001e2000c101906 */
[C---:B------:R-:W-:Y:S01]  /*1eb0*/  FMUL.FTZ R107, R185.reuse, R170 ;  /* 0x000000aab96b7220 */ /* 0x040fe20000410000 */
[C---:B------:R-:W-:Y:S01]  /*1ec0*/  FMUL.FTZ R137, R185.reuse, R140 ;  /* 0x0000008cb9897220 */ /* 0x040fe20000410000 */
[C---:B------:R-:W-:Y:S01]  /*1ed0*/  FMUL.FTZ R147, R185.reuse, R100 ;  /* 0x00000064b9937220 */ /* 0x040fe20000410000 */
[----:B-----5:R-:W-:Y:S01]  /*1ee0*/  FFMA.FTZ R102, R6, R101, R54 ;  /* 0x0000006506667223 */ /* 0x020fe20000010036 */
[----:B------:R-:W-:Y:S01]  /*1ef0*/  LEA.HI.X R109, R164, UR9, RZ, 0x4, P2 ;  /* 0x00000009a46d7c11 */ /* 0x000fe200090f24ff */
[C---:B------:R-:W-:Y:S01]  /*1f00*/  FMUL.FTZ R115, R185.reuse, R122 ;  /* 0x0000007ab9737220 */ /* 0x040fe20000410000 */
[----:B------:R-:W-:Y:S01]  /*1f10*/  FMUL.FTZ R140, R185, R141 ;  /* 0x0000008db98c7220 */ /* 0x000fe20000410000 */
[----:B------:R-:W-:Y:S01]  /*1f20*/  FFMA.FTZ R103, R7, R0, R55 ;  /* 0x0000000007677223 */ /* 0x000fe20000010037 */
[----:B------:R-:W-:Y:S01]  /*1f30*/  FFMA.FTZ R101, R5, R166, R53 ;  /* 0x000000a605657223 */ /* 0x000fe20000010035 */
[----:B------:R-:W-:Y:S01]  /*1f40*/  FFMA.FTZ R100, R4, R165, R52 ;  /* 0x000000a504647223 */ /* 0x000fe20000010034 */
[----:B------:R1:W-:Y:S01]  /*1f50*/  @!P1 STG.E desc[UR6][R112.64], R185 ;  /* 0x000000b970009986 */ /* 0x0003e2000c101906 */
[C---:B------:R-:W-:Y:S01]  /*1f60*/  FMUL.FTZ R141, R185.reuse, R144 ;  /* 0x00000090b98d7220 */ /* 0x040fe20000410000 */
[----:B------:R-:W-:Y:S01]  /*1f70*/  FMUL.FTZ R164, R185, R105 ;  /* 0x00000069b9a47220 */ /* 0x000fe20000410000 */
[----:B0-----:R-:W-:Y:S01]  /*1f80*/  LEA R116, P1, R161, UR8, 0x4 ;  /* 0x00000008a1747c11 */ /* 0x001fe2000f8220ff */
[----:B------:R-:W-:Y:S01]  /*1f90*/  FMUL.FTZ R144, R185, R145 ;  /* 0x00000091b9907220 */ /* 0x000fe20000410000 */
[----:B------:R-:W-:Y:S01]  /*1fa0*/  FFMA.FTZ R105, R9, R104, R57 ;  /* 0x0000006809697223 */ /* 0x000fe20000010039 */
[----:B------:R-:W-:Y:S01]  /*1fb0*/  LEA R118, P2, R162, UR8, 0x4 ;  /* 0x00000008a2767c11 */ /* 0x000fe2000f8420ff */
[----:B------:R-:W-:Y:S01]  /*1fc0*/  FMUL.FTZ R145, R185, R106 ;  /* 0x0000006ab9917220 */ /* 0x000fe20000410000 */
[----:B------:R-:W-:Y:S01]  /*1fd0*/  FFMA.FTZ R104, R8, R107, R56 ;  /* 0x0000006b08687223 */ /* 0x000fe20000010038 */
[----:B------:R-:W-:Y:S01]  /*1fe0*/  FFMA.FTZ R106, R10, R115, R58 ;  /* 0x000000730a6a7223 */ /* 0x000fe2000001003a */
[----:B------:R-:W-:Y:S01]  /*1ff0*/  FFMA.FTZ R107, R11, R114, R59 ;  /* 0x000000720b6b7223 */ /* 0x000fe2000001003b */
[----:B------:R0:W-:Y:S01]  /*2000*/  STG.E.128 desc[UR6][R110.64], R100 ;  /* 0x000000646e007986 */ /* 0x0001e2000c101d06 */
[----:B------:R-:W-:Y:S01]  /*2010*/  LEA.HI.X R117, R161, UR9, RZ, 0x4, P1 ;  /* 0x00000009a1757c11 */ /* 0x000fe200088f24ff */
[----:B------:R-:W-:Y:S01]  /*2020*/  FFMA.FTZ R115, R15, R126, R63 ;  /* 0x0000007e0f737223 */ /* 0x000fe2000001003f */
[----:B------:R-:W-:Y:S01]  /*2030*/  FFMA.FTZ R114, R14, R123, R62 ;  /* 0x0000007b0e727223 */ /* 0x000fe2000001003e */
[----:B-1----:R-:W-:Y:S01]  /*2040*/  FFMA.FTZ R113, R13, R124, R61 ;  /* 0x0000007c0d717223 */ /* 0x002fe2000001003d */
[----:B------:R-:W-:Y:S01]  /*2050*/  FFMA.FTZ R112, R12, R121, R60 ;  /* 0x000000790c707223 */ /* 0x000fe2000001003c */
[----:B------:R-:W-:Y:S01]  /*2060*/  LEA.HI.X R119, R162, UR9, RZ, 0x4, P2 ;  /* 0x00000009a2777c11 */ /* 0x000fe200090f24ff */
[----:B------:R1:W-:Y:S01]  /*2070*/  STG.E.128 desc[UR6][R108.64], R104 ;  /* 0x000000686c007986 */ /* 0x0003e2000c101d06 */
[----:B------:R-:W-:Y:S01]  /*2080*/  LEA R120, P3, R159, UR8, 0x4 ;  /* 0x000000089f787c11 */ /* 0x000fe2000f8620ff */
[----:B------:R-:W-:Y:S01]  /*2090*/  FMUL.FTZ R167, R185, R167 ;  /* 0x000000a7b9a77220 */ /* 0x000fe20000410000 */
[C---:B------:R-:W-:Y:S01]  /*20a0*/  LEA R122, P4, R160.reuse, UR8, 0x4 ;  /* 0x00000008a07a7c11 */ /* 0x040fe2000f8820ff */
[----:B------:R2:W-:Y:S01]  /*20b0*/  STG.E.128 desc[UR6][R116.64], R112 ;  /* 0x0000007074007986 */ /* 0x0005e2000c101d06 */
[----:B------:R-:W-:Y:S01]  /*20c0*/  LEA.HI.X R121, R159, UR9, RZ, 0x4, P3 ;  /* 0x000000099f797c11 */ /* 0x000fe200098f24ff */
[C---:B------:R-:W-:Y:S01]  /*20d0*/  FMUL.FTZ R172, R185.reuse, R172 ;  /* 0x000000acb9ac7220 */ /* 0x040fe20000410000 */
[----:B------:R-:W-:Y:S01]  /*20e0*/  LEA.HI.X R123, R160, UR9, RZ, 0x4, P4 ;  /* 0x00000009a07b7c11 */ /* 0x000fe2000a0f24ff */
[C---:B------:R-:W-:Y:S01]  /*20f0*/  FMUL.FTZ R173, R185.reuse, R173 ;  /* 0x000000adb9ad7220 */ /* 0x040fe20000410000 */
[C---:B------:R-:W-:Y:S01]  /*2100*/  FMUL.FTZ R174, R185.reuse, R174 ;  /* 0x000000aeb9ae7220 */ /* 0x040fe20000410000 */
[----:B------:R-:W-:Y:S01]  /*2110*/  FMUL.FTZ R175, R185, R175 ;  /* 0x000000afb9af7220 */ /* 0x000fe20000410000 */
[----:B0-----:R-:W-:Y:S01]  /*2120*/  FFMA.FTZ R103, R19, R130, R67 ;  /* 0x0000008213677223 */ /* 0x001fe20000010043 */
[----:B------:R-:W-:Y:S01]  /*2130*/  FFMA.FTZ R102, R18, R127, R66 ;  /* 0x0000007f12667223 */ /* 0x000fe20000010042 */
[----:B------:R-:W-:Y:S01]  /*2140*/  FFMA.FTZ R101, R17, R128, R65 ;  /* 0x0000008011657223 */ /* 0x000fe20000010041 */
[----:B------:R-:W-:Y:S01]  /*2150*/  FFMA.FTZ R100, R16, R125, R64 ;  /* 0x0000007d10647223 */ /* 0x000fe20000010040 */
[----:B------:R-:W-:Y:S01]  /*2160*/  FFMA.FTZ R111, R27, R138, R75 ;  /* 0x0000008a1b6f7223 */ /* 0x000fe2000001004b */
[----:B------:R-:W-:Y:S01]  /*2170*/  FFMA.FTZ R110, R26, R135, R74 ;  /* 0x000000871a6e7223 */ /* 0x000fe2000001004a */
[----:B------:R-:W-:Y:S01]  /*2180*/  FMUL.FTZ R176, R185, R176 ;  /* 0x000000b0b9b07220 */ /* 0x000fe20000410000 */
[----:B-1----:R-:W-:Y:S01]  /*2190*/  FFMA.FTZ R105, R21, R132, R69 ;  /* 0x0000008415697223 */ /* 0x002fe20000010045 */
[----:B------:R0:W-:Y:S01]  /*21a0*/  STG.E.128 desc[UR6][R118.64], R100 ;  /* 0x0000006476007986 */ /* 0x0001e2000c101d06 */
[----:B------:R-:W-:Y:S01]  /*21b0*/  FFMA.FTZ R104, R20, R129, R68 ;  /* 0x0000008114687223 */ /* 0x000fe20000010044 */
[----:B------:R-:W-:Y:S01]  /*21c0*/  FFMA.FTZ R106, R22, R131, R70 ;  /* 0x00000083166a7223 */ /* 0x000fe20000010046 */
[----:B------:R-:W-:Y:S01]  /*21d0*/  FFMA.FTZ R107, R23, R134, R71 ;  /* 0x00000086176b7223 */ /* 0x000fe20000010047 */
[----:B------:R-:W-:Y:S01]  /*21e0*/  FFMA.FTZ R109, R25, R136, R73 ;  /* 0x00000088196d7223 */ /* 0x000fe20000010049 */
[----:B------:R-:W-:Y:S01]  /*21f0*/  FFMA.FTZ R108, R24, R133, R72 ;  /* 0x00000085186c7223 */ /* 0x000fe20000010048 */
[----:B--2---:R-:W-:Y:S01]  /*2200*/  FFMA.FTZ R113, R29, R140, R77 ;  /* 0x0000008c1d717223 */ /* 0x004fe2000001004d */
[----:B------:R-:W-:Y:S01]  /*2210*/  FFMA.FTZ R112, R28, R137, R76 ;  /* 0x000000891c707223 */ /* 0x000fe2000001004c */
[----:B------:R1:W-:Y:S01]  /*2220*/  STG.E.128 desc[UR6][R120.64], R104 ;  /* 0x0000006878007986 */ /* 0x0003e2000c101d06 */
[----:B------:R-:W-:Y:S01]  /*2230*/  FFMA.FTZ R114, R30, R139, R78 ;  /* 0x0000008b1e727223 */ /* 0x000fe2000001004e */
[----:B------:R-:W-:Y:S01]  /*2240*/  FFMA.FTZ R115, R31, R142, R79 ;  /* 0x0000008e1f737223 */ /* 0x000fe2000001004f */
[----:B------:R-:W-:Y:S01]  /*2250*/  FFMA.FTZ R117, R33, R144, R81 ;  /* 0x0000009021757223 */ /* 0x000fe20000010051 */
[----:B------:R-:W-:Y:S01]  /*2260*/  FFMA.FTZ R116, R32, R141, R80 ;  /* 0x0000008d20747223 */ /* 0x000fe20000010050 */
[C---:B------:R-:W-:Y:S01]  /*2270*/  FMUL.FTZ R177, R185.reuse, R177 ;  /* 0x000000b1b9b17220 */ /* 0x040fe20000410000 */
[C---:B------:R-:W-:Y:S01]  /*2280*/  FMUL.FTZ R178, R185.reuse, R178 ;  /* 0x000000b2b9b27220 */ /* 0x040fe20000410000 */
[----:B------:R2:W-:Y:S01]  /*2290*/  STG.E.128 desc[UR6][R122.64], R108 ;  /* 0x0000006c7a007986 */ /* 0x0005e2000c101d06 */
[C---:B------:R-:W-:Y:S01]  /*22a0*/  FMUL.FTZ R179, R185.reuse, R179 ;  /* 0x000000b3b9b37220 */ /* 0x040fe20000410000 */
[----:B------:R-:W-:Y:S01]  /*22b0*/  FMUL.FTZ R180, R185, R180 ;  /* 0x000000b4b9b47220 */ /* 0x000fe20000410000 */
[----:B0-----:R-:W-:Y:S01]  /*22c0*/  LEA R100, P1, R154, UR8, 0x4 ;  /* 0x000000089a647c11 */ /* 0x001fe2000f8220ff */
[----:B------:R-:W-:Y:S01]  /*22d0*/  FFMA.FTZ R118, R34, R143, R82 ;  /* 0x0000008f22767223 */ /* 0x000fe20000010052 */
[----:B------:R-:W-:Y:S01]  /*22e0*/  LEA R102, P2, R157, UR8, 0x4 ;  /* 0x000000089d667c11 */ /* 0x000fe2000f8420ff */
[----:B------:R-:W-:Y:S01]  /*22f0*/  FFMA.FTZ R119, R35, R146, R83 ;  /* 0x0000009223777223 */ /* 0x000fe20000010053 */
[----:B------:R-:W-:Y:S01]  /*2300*/  LEA.HI.X R101, R154, UR9, RZ, 0x4, P1 ;  /* 0x000000099a657c11 */ /* 0x000fe200088f24ff */
[----:B------:R-:W-:Y:S01]  /*2310*/  FMUL.FTZ R168, R185, R181 ;  /* 0x000000b5b9a87220 */ /* 0x000fe20000410000 */
[----:B------:R-:W-:Y:S01]  /*2320*/  LEA.HI.X R103, R157, UR9, RZ, 0x4, P2 ;  /* 0x000000099d677c11 */ /* 0x000fe200090f24ff */
[----:B------:R-:W-:Y:S01]  /*2330*/  FMUL.FTZ R182, R185, R182 ;  /* 0x000000b6b9b67220 */ /* 0x000fe20000410000 */
[----:B-1----:R-:W-:Y:S01]  /*2340*/  LEA R104, P1, R155, UR8, 0x4 ;  /* 0x000000089b687c11 */ /* 0x002fe2000f8220ff */
[----:B------:R0:W-:Y:S01]  /*2350*/  STG.E.128 desc[UR6][R100.64], R112 ;  /* 0x0000007064007986 */ /* 0x0001e2000c101d06 */
[----:B------:R-:W-:Y:S01]  /*2360*/  LEA R106, P2, R153, UR8, 0x4 ;  /* 0x00000008996a7c11 */ /* 0x000fe2000f8420ff */
[----:B------:R-:W-:Y:S01]  /*2370*/  FFMA.FTZ R121, R37, R172, R85 ;  /* 0x000000ac25797223 */ /* 0x000fe20000010055 */
[----:B------:R-:W-:Y:S01]  /*2380*/  LEA.HI.X R105, R155, UR9, RZ, 0x4, P1 ;  /* 0x000000099b697c11 */ /* 0x000fe200088f24ff */
[----:B------:R1:W-:Y:S01]  /*2390*/  STG.E.128 desc[UR6][R102.64], R116 ;  /* 0x0000007466007986 */ /* 0x0003e2000c101d06 */
[----:B------:R-:W-:Y:S01]  /*23a0*/  FFMA.FTZ R120, R36, R167, R84 ;  /* 0x000000a724787223 */ /* 0x000fe20000010054 */
[----:B--2---:R-:W-:Y:S01]  /*23b0*/  LEA R108, P1, R156, UR8, 0x4 ;  /* 0x000000089c6c7c11 */ /* 0x004fe2000f8220ff */
[----:B------:R-:W-:Y:S01]  /*23c0*/  FFMA.FTZ R123, R39, R174, R87 ;  /* 0x000000ae277b7223 */ /* 0x000fe20000010057 */
[----:B------:R-:W-:Y:S01]  /*23d0*/  LEA R110, P3, R158, UR8, 0x4 ;  /* 0x000000089e6e7c11 */ /* 0x000fe2000f8620ff */
[----:B------:R-:W-:Y:S01]  /*23e0*/  FFMA.FTZ R122, R38, R173, R86 ;  /* 0x000000ad267a7223 */ /* 0x000fe20000010056 */
[----:B------:R-:W-:-:S02]  /*23f0*/  LEA.HI.X R107, R153, UR9, RZ, 0x4, P2 ;  /* 0x00000009996b7c11 */ /* 0x000fc400090f24ff */
[----:B------:R-:W-:Y:S02]  /*2400*/  LEA.HI.X R109, R156, UR9, RZ, 0x4, P1 ;  /* 0x000000099c6d7c11 */ /* 0x000fe400088f24ff */
[----:B------:R-:W-:Y:S01]  /*2410*/  LEA.HI.X R111, R158, UR9, RZ, 0x4, P3 ;  /* 0x000000099e6f7c11 */ /* 0x000fe200098f24ff */
[----:B------:R2:W-:Y:S01]  /*2420*/  STG.E.128 desc[UR6][R104.64], R120 ;  /* 0x0000007868007986 */ /* 0x0005e2000c101d06 */
[----:B------:R-:W-:Y:S01]  /*2430*/  IADD3 R152, R152, UR5, RZ ;  /* 0x0000000598987c10 */ /* 0x000fe2000fffe0ff */
        /* <DEDUP_REMOVED lines=8> */
[----:B------:R-:W-:Y:S01]  /*24c0*/  FFMA.FTZ R117, R49, R168, R97 ;  /* 0x000000a831757223 */ /* 0x000fe20000010061 */
[----:B------:R-:W-:Y:S01]  /*24d0*/  FFMA.FTZ R116, R48, R147, R96 ;  /* 0x0000009330747223 */ /* 0x000fe20000010060 */
[----:B------:R-:W-:Y:S01]  /*24e0*/  FFMA.FTZ R118, R50, R163, R98 ;  /* 0x000000a332767223 */ /* 0x000fe20000010062 */
[----:B------:R-:W-:Y:S01]  /*24f0*/  FFMA.FTZ R119, R51, R182, R99 ;  /* 0x000000b633777223 */ /* 0x000fe20000010063 */
[----:B------:R2:W-:Y:S01]  /*2500*/  STG.E.128 desc[UR6][R106.64], R100 ;  /* 0x000000646a007986 */ /* 0x0005e2000c101d06 */
[----:B------:R-:W-:-:S02]  /*2510*/  ISETP.GE.AND P1, PT, R152, UR4, PT ;  /* 0x0000000498007c0c */ /* 0x000fc4000bf26270 */
[----:B------:R-:W-:Y:S01]  /*2520*/  SEL R0, RZ, 0x1, P0 ;  /* 0x00000001ff007807 */ /* 0x000fe20000000000 */
[----:B------:R2:W-:Y:S04]  /*2530*/  STG.E.128 desc[UR6][R108.64], R112 ;  /* 0x000000706c007986 */ /* 0x0005e8000c101d06 */
[----:B------:R2:W-:Y:S06]  /*2540*/  STG.E.128 desc[UR6][R110.64], R116 ;  /* 0x000000746e007986 */ /* 0x0005ec000c101d06 */
[----:B------:R-:W-:Y:S05]  /*2550*/  @!P1 BRA `(.L_x_147) ;  /* 0xffffffdc00589947 */ /* 0x000fea000383ffff */
[----:B------:R-:W-:Y:S05]  /*2560*/  EXIT ;  /* 0x000000000000794d */ /* 0x000fea0003800000 */
.L_x_144:
[----:B------:R-:W-:Y:S01]  /*2570*/  HFMA2.MMA R175, -RZ, RZ, 0, 5.9604644775390625e-08 ;  /* 0x00000001ffaf7435 */ /* 0x000fe200000001ff */
[----:B------:R-:W-:Y:S02]  /*2580*/  MOV R176, R0 ;  /* 0x0000000000b07202 */ /* 0x000fe40000000f00 */
[----:B------:R-:W-:Y:S02]  /*2590*/  MOV R178, 0x1f ;  /* 0x0000001f00b27802 */ /* 0x000fe40000000f00 */
[----:B------:R-:W-:-:S07]  /*25a0*/  MOV R173, 0xffffffff ;  /* 0xffffffff00ad7802 */ /* 0x000fce0000000f00 */
[----:B-----5:R-:W-:Y:S05]  /*25b0*/  WARPSYNC.COLLECTIVE R173, `(.L_x_148) ;  /* 0x00000000ad087348 */ /* 0x020fea0003c00000 */
[----:B------:R0:W1:Y:S02]  /*25c0*/  SHFL.BFLY P2, R174, R176, R175, R178 ;  /* 0x0c0000afb0ae7389 */ /* 0x00006400000400b2 */
[----:B01---5:R-:W-:Y:S01]  /*25d0*/  ENDCOLLECTIVE ;  /* 0x000000000000791b */ /* 0x023fe20003800000 */
.L_x_148:
[----:B------:R-:W-:Y:S01]  /*25e0*/  HFMA2.MMA R175, -RZ, RZ, 0, 1.1920928955078125e-07 ;  /* 0x00000002ffaf7435 */ /* 0x000fe200000001ff */
[----:B------:R-:W-:-:S05]  /*25f0*/  MOV R167, R174 ;  /* 0x000000ae00a77202 */ /* 0x000fca0000000f00 */
[----:B------:R-:W-:-:S05]  /*2600*/  FADD.FTZ R167, R0, R167 ;  /* 0x000000a700a77221 */ /* 0x000fca0000010000 */
[----:B------:R-:W-:-:S07]  /*2610*/  MOV R176, R167 ;  /* 0x000000a700b07202 */ /* 0x000fce0000000f00 */
[----:B------:R-:W-:Y:S05]  /*2620*/  WARPSYNC.COLLECTIVE R173, `(.L_x_149) ;  /* 0x00000000ad087348 */ /* 0x000fea0003c00000 */
[----:B------:R0:W1:Y:S02]  /*2630*/  SHFL.BFLY P2, R174, R176, R175, R178 ;  /* 0x0c0000afb0ae7389 */ /* 0x00006400000400b2 */
[----:B01----:R-:W-:Y:S01]  /*2640*/  ENDCOLLECTIVE ;  /* 0x000000000000791b */ /* 0x003fe20003800000 */
.L_x_149:
[----:B------:R-:W-:Y:S01]  /*2650*/  HFMA2.MMA R175, -RZ, RZ, 0, 2.384185791015625e-07 ;  /* 0x00000004ffaf7435 */ /* 0x000fe200000001ff */
[----:B------:R-:W-:-:S05]  /*2660*/  MOV R166, R174 ;  /* 0x000000ae00a67202 */ /* 0x000fca0000000f00 */
[----:B------:R-:W-:-:S05]  /*2670*/  FADD.FTZ R169, R167, R166 ;  /* 0x000000a6a7a97221 */ /* 0x000fca0000010000 */
[----:B------:R-:W-:-:S07]  /*2680*/  MOV R176, R169 ;  /* 0x000000a900b07202 */ /* 0x000fce0000000f00 */
[----:B------:R-:W-:Y:S05]  /*2690*/  WARPSYNC.COLLECTIVE R173, `(.L_x_150) ;  /* 0x00000000ad087348 */ /* 0x000fea0003c00000 */
[----:B------:R0:W1:Y:S02]  /*26a0*/  SHFL.BFLY P2, R174, R176, R175, R178 ;  /* 0x0c0000afb0ae7389 */ /* 0x00006400000400b2 */
[----:B01----:R-:W-:Y:S01]  /*26b0*/  ENDCOLLECTIVE ;  /* 0x000000000000791b */ /* 0x003fe20003800000 */
.L_x_150:
[----:B------:R-:W-:Y:S01]  /*26c0*/  HFMA2.MMA R175, -RZ, RZ, 0, 4.76837158203125e-07 ;  /* 0x00000008ffaf7435 */ /* 0x000fe200000001ff */
[----:B------:R-:W-:-:S05]  /*26d0*/  MOV R166, R174 ;  /* 0x000000ae00a67202 */ /* 0x000fca0000000f00 */
[----:B------:R-:W-:-:S05]  /*26e0*/  FADD.FTZ R170, R169, R166 ;  /* 0x000000a6a9aa7221 */ /* 0x000fca0000010000 */
[----:B------:R-:W-:-:S07]  /*26f0*/  MOV R176, R170 ;  /* 0x000000aa00b07202 */ /* 0x000fce0000000f00 */
[----:B------:R-:W-:Y:S05]  /*2700*/  WARPSYNC.COLLECTIVE R173, `(.L_x_151) ;  /* 0x00000000ad087348 */ /* 0x000fea0003c00000 */
[----:B------:R0:W1:Y:S02]  /*2710*/  SHFL.BFLY P2, R174, R176, R175, R178 ;  /* 0x0c0000afb0ae7389 */ /* 0x00006400000400b2 */
[----:B01----:R-:W-:Y:S01]  /*2720*/  ENDCOLLECTIVE ;  /* 0x000000000000791b */ /* 0x003fe20003800000 */
.L_x_151:
[----:B------:R-:W-:Y:S01]  /*2730*/  HFMA2.MMA R175, -RZ, RZ, 0, 9.5367431640625e-07 ;  /* 0x00000010ffaf7435 */ /* 0x000fe200000001ff */
[----:B------:R-:W-:-:S05]  /*2740*/  MOV R171, R174 ;  /* 0x000000ae00ab7202 */ /* 0x000fca0000000f00 */
[----:B------:R-:W-:-:S05]  /*2750*/  FADD.FTZ R171, R170, R171 ;  /* 0x000000abaaab7221 */ /* 0x000fca0000010000 */
[----:B------:R-:W-:-:S07]  /*2760*/  MOV R176, R171 ;  /* 0x000000ab00b07202 */ /* 0x000fce0000000f00 */
[----:B------:R-:W-:Y:S05]  /*2770*/  WARPSYNC.COLLECTIVE R173, `(.L_x_152) ;  /* 0x00000000ad087348 */ /* 0x000fea0003c00000 */
[----:B------:R0:W1:Y:S02]  /*2780*/  SHFL.BFLY P2, R174, R176, R175, R178 ;  /* 0x0c0000afb0ae7389 */ /* 0x00006400000400b2 */
[----:B01----:R-:W-:Y:S01]  /*2790*/  ENDCOLLECTIVE ;  /* 0x000000000000791b */ /* 0x003fe20003800000 */
.L_x_152:
[----:B------:R-:W-:Y:S01]  /*27a0*/  HFMA2.MMA R175, -RZ, RZ, 0, 5.9604644775390625e-08 ;  /* 0x00000001ffaf7435 */ /* 0x000fe200000001ff */
[----:B------:R-:W-:-:S05]  /*27b0*/  MOV R166, R174 ;  /* 0x000000ae00a67202 */ /* 0x000fca0000000f00 */
[----:B------:R-:W-:-:S04]  /*27c0*/  FADD.FTZ R166, R171, R166 ;  /* 0x000000a6aba67221 */ /* 0x000fc80000010000 */
[----:B------:R-:W-:-:S04]  /*27d0*/  FMUL.FTZ R166, R166, 0.00065104168606922030449 ;  /* 0x3a2aaaaba6a67820 */ /* 0x000fc80000410000 */
[--C-:B------:R-:W-:Y:S01]  /*27e0*/  FADD.FTZ R0, R116, -R166.reuse ;  /* 0x800000a674007221 */ /* 0x100fe20000010000 */
[--C-:B------:R-:W-:Y:S01]  /*27f0*/  FADD.FTZ R167, R117, -R166.reuse ;  /* 0x800000a675a77221 */ /* 0x100fe20000010000 */
[----:B------:R-:W-:Y:S02]  /*2800*/  FADD.FTZ R169, R118, -R166 ;  /* 0x800000a676a97221 */ /* 0x000fe40000010000 */
[----:B------:R-:W-:-:S04]  /*2810*/  FFMA.FTZ R0, R0, R0, RZ ;  /* 0x0000000000007223 */ /* 0x000fc800000100ff */
        /* <DEDUP_REMOVED lines=92> */
[----:B------:R-:W-:-:S07]  /*2de0*/  MOV R176, R0 ;  /* 0x0000000000b07202 */ /* 0x000fce0000000f00 */
[----:B------:R-:W-:Y:S05]  /*2df0*/  WARPSYNC.COLLECTIVE R173, `(.L_x_153) ;  /* 0x00000000ad087348 */ /* 0x000fea0003c00000 */
[----:B------:R0:W1:Y:S02]  /*2e00*/  SHFL.BFLY P2, R174, R176, R175, R178 ;  /* 0x0c0000afb0ae7389 */ /* 0x00006400000400b2 */
[----:B01----:R-:W-:Y:S01]  /*2e10*/  ENDCOLLECTIVE ;  /* 0x000000000000791b */ /* 0x003fe20003800000 */
.L_x_153:
[----:B------:R-:W-:Y:S01]  /*2e20*/  HFMA2.MMA R175, -RZ, RZ, 0, 1.1920928955078125e-07 ;  /* 0x00000002ffaf7435 */ /* 0x000fe200000001ff */
[----:B------:R-:W-:-:S05]  /*2e30*/  MOV R167, R174 ;  /* 0x000000ae00a77202 */ /* 0x000fca0000000f00 */
[----:B------:R-:W-:-:S05]  /*2e40*/  FADD.FTZ R167, R0, R167 ;  /* 0x000000a700a77221 */ /* 0x000fca0000010000 */
[----:B------:R-:W-:-:S07]  /*2e50*/  MOV R176, R167 ;  /* 0x000000a700b07202 */ /* 0x000fce0000000f00 */
[----:B------:R-:W-:Y:S05]  /*2e60*/  WARPSYNC.COLLECTIVE R173, `(.L_x_154) ;  /* 0x00000000ad087348 */ /* 0x000fea0003c00000 */
[----:B------:R0:W1:Y:S02]  /*2e70*/  SHFL.BFLY P2, R174, R176, R175, R178 ;  /* 0x0c0000afb0ae7389 */ /* 0x00006400000400b2 */
[----:B01----:R-:W-:Y:S01]  /*2e80*/  ENDCOLLECTIVE ;  /* 0x000000000000791b */ /* 0x003fe20003800000 */
.L_x_154:
[----:B------:R-:W-:Y:S01]  /*2e90*/  HFMA2.MMA R175, -RZ, RZ, 0, 2.384185791015625e-07 ;  /* 0x00000004ffaf7435 */ /* 0x000fe200000001ff */
[----:B------:R-:W-:-:S05]  /*2ea0*/  MOV R170, R174 ;  /* 0x000000ae00aa7202 */ /* 0x000fca0000000f00 */
[----:B------:R-:W-:-:S05]  /*2eb0*/  FADD.FTZ R170, R167, R170 ;  /* 0x000000aaa7aa7221 */ /* 0x000fca0000010000 */
[----:B------:R-:W-:-:S07]  /*2ec0*/  MOV R176, R170 ;  /* 0x000000aa00b07202 */ /* 0x000fce0000000f00 */
[----:B------:R-:W-:Y:S05]  /*2ed0*/  WARPSYNC.COLLECTIVE R173, `(.L_x_155) ;  /* 0x00000000ad087348 */ /* 0x000fea0003c00000 */
[----:B------:R0:W1:Y:S02]  /*2ee0*/  SHFL.BFLY P2, R174, R176, R175, R178 ;  /* 0x0c0000afb0ae7389 */ /* 0x00006400000400b2 */
[----:B01----:R-:W-:Y:S01]  /*2ef0*/  ENDCOLLECTIVE ;  /* 0x000000000000791b */ /* 0x003fe20003800000 */
.L_x_155:
[----:B------:R-:W-:Y:S01]  /*2f00*/  HFMA2.MMA R175, -RZ, RZ, 0, 4.76837158203125e-07 ;  /* 0x00000008ffaf7435 */ /* 0x000fe200000001ff */
[----:B------:R-:W-:-:S05]  /*2f10*/  MOV R169, R174 ;  /* 0x000000ae00a97202 */ /* 0x000fca0000000f00 */
[----:B------:R-:W-:-:S05]  /*2f20*/  FADD.FTZ R169, R170, R169 ;  /* 0x000000a9aaa97221 */ /* 0x000fca0000010000 */
[----:B------:R-:W-:-:S07]  /*2f30*/  MOV R176, R169 ;  /* 0x000000a900b07202 */ /* 0x000fce0000000f00 */
[----:B------:R-:W-:Y:S05]  /*2f40*/  WARPSYNC.COLLECTIVE R173, `(.L_x_156) ;  /* 0x00000000ad087348 */ /* 0x000fea0003c00000 */
[----:B------:R0:W1:Y:S02]  /*2f50*/  SHFL.BFLY P2, R174, R176, R175, R178 ;  /* 0x0c0000afb0ae7389 */ /* 0x00006400000400b2 */
[----:B01----:R-:W-:Y:S01]  /*2f60*/  ENDCOLLECTIVE ;  /* 0x000000000000791b */ /* 0x003fe20003800000 */
.L_x_156:
[----:B------:R-:W-:Y:S01]  /*2f70*/  HFMA2.MMA R175, -RZ, RZ, 0, 9.5367431640625e-07 ;  /* 0x00000010ffaf7435 */ /* 0x000fe200000001ff */
[----:B------:R-:W-:-:S05]  /*2f80*/  MOV R172, R174 ;  /* 0x000000ae00ac7202 */ /* 0x000fca0000000f00 */
[----:B------:R-:W-:-:S05]  /*2f90*/  FADD.FTZ R172, R169, R172 ;  /* 0x000000aca9ac7221 */ /* 0x000fca0000010000 */
[----:B------:R-:W-:-:S07]  /*2fa0*/  MOV R176, R172 ;  /* 0x000000ac00b07202 */ /* 0x000fce0000000f00 */
[----:B------:R-:W-:Y:S05]  /*2fb0*/  WARPSYNC.COLLECTIVE R173, `(.L_x_157) ;  /* 0x00000000ad087348 */ /* 0x000fea0003c00000 */
[----:B------:R0:W1:Y:S02]  /*2fc0*/  SHFL.BFLY P2, R174, R176, R175, R178 ;  /* 0x0c0000afb0ae7389 */ /* 0x00006400000400b2 */
[----:B01----:R-:W-:Y:S01]  /*2fd0*/  ENDCOLLECTIVE ;  /* 0x000000000000791b */ /* 0x003fe20003800000 */
.L_x_157:
[----:B------:R-:W-:Y:S01]  /*2fe0*/  MOV R171, R174 ;  /* 0x000000ae00ab7202 */ /* 0x000fe20000000f00 */
[----:B------:R-:W-:Y:S06]  /*2ff0*/  BRA `(.L_x_158) ;  /* 0xffffffe000007947 */ /* 0x000fec000383ffff */
.L_x_159:
        /* <DEDUP_REMOVED lines=16> */
.L_x_1996:


//--------------------- .text._ZN10layer_norm13ln_fwd_kernelINS_13Kernel_traitsI13__nv_bfloat16fS2_fjLj40960ELj4ELj1ELj4ELj16ENS_18Kernel_traits_baseILj40960ES2_fS2_fjLj128EEEEEEEvNS_9FwdParamsE --------------------------
	.section	.text._ZN10layer_norm13ln_fwd_kernelINS_13Kernel_traitsI13__nv_bfloat16fS2_fjLj40960ELj4ELj1ELj4ELj16ENS_18Kernel_traits_baseILj40960ES2_fS2_fjLj128EEEEEEEvNS_9FwdParamsE,"ax",@progbits
	.align	128
        .global         _ZN10layer_norm13ln_fwd_kernelINS_13Kernel_traitsI13__nv_bfloat16fS2_fjLj40960ELj4ELj1ELj4ELj16ENS_18Kernel_traits_baseILj40960ES2_fS2_fjLj128EEEEEEEvNS_9FwdParamsE
        .type           _ZN10layer_norm13ln_fwd_kernelINS_13Kernel_traitsI13__nv_bfloat16fS2_fjLj40960ELj4ELj1ELj4ELj16ENS_18Kernel_traits_baseILj40960ES2_fS2_fjLj128EEEEEEEvNS_9FwdParamsE,@function
        .size           _ZN10layer_norm13ln_fwd_kernelINS_13Kernel_traitsI13__nv_bfloat16fS2_fjLj40960ELj4ELj1ELj4ELj16ENS_18Kernel_traits_baseILj40960ES2_fS2_fjLj128EEEEEEEvNS_9FwdParamsE,(.L_x_1997 - _ZN10layer_norm13ln_fwd_kernelINS_13Kernel_traitsI13__nv_bfloat16fS2_fjLj40960ELj4ELj1ELj4ELj16ENS_18Kernel_traits_baseILj40960ES2_fS2_fjLj128EEEEEEEvNS_9FwdParamsE)
        .other          _ZN10layer_norm13ln_fwd_kernelINS_13Kernel_traitsI13__nv_bfloat16fS2_fjLj40960ELj4ELj1ELj4ELj16ENS_18Kernel_traits_baseILj40960ES2_fS2_fjLj128EEEEEEEvNS_9FwdParamsE,@"STO_CUDA_ENTRY STV_DEFAULT"
_ZN10layer_norm13ln_fwd_kernelINS_13Kernel_traitsI13__nv_bfloat16fS2_fjLj40960ELj4ELj1ELj4ELj16ENS_18Kernel_traits_baseILj40960ES2_fS2_fjLj128EEEEEEEvNS_9FwdParamsE:
.text._ZN10layer_norm13ln_fwd_kernelINS_13Kernel_traitsI13__nv_bfloat16fS2_fjLj40960ELj4ELj1ELj4ELj16ENS_18Kernel_traits_baseILj40960ES2_fS2_fjLj128EEEEEEEvNS_9FwdParamsE:
        /* <DEDUP_REMOVED lines=17> */
[----:B------:R0:W5:Y:S01]  /*0110*/  LDG.E.64 R84, desc[UR6][R4.64+0x1000] ;  /* 0x0010000604547981 */ /* 0x000162000c1e1b00 */
[----:B-1----:R-:W-:-:S03]  /*0120*/  IMAD.WIDE.U32 R6, R3, 0x8, R6 ;  /* 0x0000000803067825 */ /* 0x002fc600078e0006 */
[----:B------:R0:W5:Y:S04]  /*0130*/  LDG.E.64 R86, desc[UR6][R4.64+0x2000] ;  /* 0x0020000604567981 */ /* 0x000168000c1e1b00 */
        /* <DEDUP_REMOVED lines=37> */
[----:B------:R0:W5:Y:S01]  /*0390*/  LDG.E.64 R160, desc[UR6][R6.64+0x13000] ;  /* 0x0130000606a07981 */ /* 0x000162000c1e1b00 */
[----:B------:R-:W-:Y:S01]  /*03a0*/  HFMA2.MMA R0, -RZ, RZ, 0, 5.9604644775390625e-08 ;  /* 0x00000001ff007435 */ /* 0x000fe200000001ff */
[----:B------:R-:W-:-:S10]  /*03b0*/  MOV R165, RZ ;  /* 0x000000ff00a57202 */ /* 0x000fd40000000f00 */
.L_x_163:
[----:B--2---:R-:W0:Y:S01]  /*03c0*/  S2R R187, SR_CTAID.X ;  /* 0x0000000000bb7919 */ /* 0x004e220000002500 */
        /* <DEDUP_REMOVED lines=141> */
[----:B------:R-:W-:-:S03]  /*0ca0*/  LOP3.LUT P0, RZ, R0, 0xff, RZ, 0xc0, !PT ;  /* 0x000000ff00ff7812 */ /* 0x000fc6000780c0ff */
[----:B------:R-:W-:-:S04]  /*0cb0*/  FADD.FTZ R189, R79, R190 ;  /* 0x000000be4fbd7221 */ /* 0x000fc80000010000 */
[----:B------:R-:W-:Y:S01]  /*0cc0*/  FADD.FTZ R0, R80, R189 ;  /* 0x000000bd50007221 */ /* 0x000fe20000010000 */
        /* <DEDUP_REMOVED lines=19> */
[----:B------:R-:W-:-:S04]  /*0e00*/  FMUL.FTZ R190, R190, 0.00039062500582076609135 ;  /* 0x39cccccdbebe7820 */ /* 0x000fc80000410000 */
        /* <DEDUP_REMOVED lines=169> */
.L_x_174:
        /* <DEDUP_REMOVED lines=19> */
[----:B------:R-:W-:Y:S01]  /*19d0*/  @!P1 LEA R193, R189, R194, 0x3 ;  /* 0x000000c2bdc19211 */ /* 0x000fe200078e18ff */
[----:B------:R-:W-:-:S04]  /*19e0*/  HFMA2.MMA R189, -RZ, RZ, 0, 0 ;  /* 0x00000000ffbd7435 */ /* 0x000fc800000001ff */
[----:B------:R-:W-:Y:S02]  /*19f0*/  @!P1 LDS.64 R190, [R193] ;  /* 0x00000000c1be9984 */ /* 0x000fe40000000a00 */
[----:B------:R-:W-:-:S05]  /*1a00*/  @!P1 MOV R189, 0x45200000 ;  /* 0x4520000000bd9802 */ /* 0x000fca0000000f00 */
[----:B------:R-:W1:Y:S02]  /*1a10*/  SHFL.DOWN PT, R194, R189, 0x2, 0x1f ;  /* 0x08401f00bdc27f89 */ /* 0x000e6400000e0000 */
[----:B-1----:R-:W-:-:S04]  /*1a20*/  FADD.FTZ R197, R194, R189 ;  /* 0x000000bdc2c57221 */ /* 0x002fc80000010000 */
[----:B------:R-:W1:Y:S01]  /*1a30*/  MUFU.RCP R198, R197 ;  /* 0x000000c500c67308 */ /* 0x000e620000001000 */
[----:B------:R-:W2:Y:S04]  /*1a40*/  SHFL.DOWN PT, R195, R190, 0x2, 0x1f ;  /* 0x08401f00bec37f89 */ /* 0x000ea800000e0000 */
[----:B0-----:R-:W0:Y:S01]  /*1a50*/  SHFL.DOWN PT, R196, R191, 0x2, 0x1f ;  /* 0x08401f00bfc47f89 */ /* 0x001e2200000e0000 */
[----:B--2---:R-:W-:Y:S01]  /*1a60*/  FADD.FTZ R199, -R195, R190 ;  /* 0x000000bec3c77221 */ /* 0x004fe20000010100 */
[----:B------:R-:W-:-:S03]  /*1a70*/  FMUL.FTZ R202, R194, R195 ;  /* 0x000000c3c2ca7220 */ /* 0x000fc60000410000 */
[----:B------:R-:W-:Y:S01]  /*1a80*/  FMUL.FTZ R200, R199, R199 ;  /* 0x000000c7c7c87220 */ /* 0x000fe20000410000 */
[----:B------:R-:W-:Y:S02]  /*1a90*/  FFMA.FTZ R195, R189, R190, R202 ;  /* 0x000000bebdc37223 */ /* 0x000fe400000100ca */
[----:B------:R-:W2:Y:S01]  /*1aa0*/  SHFL.DOWN PT, R202, R197, 0x1, 0x1f ;  /* 0x08201f00c5ca7f89 */ /* 0x000ea200000e0000 */
[----:B------:R-:W-:Y:S01]  /*1ab0*/  FMUL.FTZ R193, R200, R189 ;  /* 0x000000bdc8c17220 */ /* 0x000fe20000410000 */
[----:B-1----:R-:W-:Y:S01]  /*1ac0*/  FMUL.FTZ R200, R198, R195 ;  /* 0x000000c3c6c87220 */ /* 0x002fe20000410000 */
[----:B0-----:R-:W-:Y:S01]  /*1ad0*/  FADD.FTZ R189, R196, R191 ;  /* 0x000000bfc4bd7221 */ /* 0x001fe20000010000 */
[----:B------:R-:W-:Y:S01]  /*1ae0*/  LEA.HI R196, R162, R163, RZ, 0x19 ;  /* 0x000000a3a2c47211 */ /* 0x000fe200078fc8ff */
[----:B------:R-:W-:Y:S02]  /*1af0*/  FMUL.FTZ R193, R194, R193 ;  /* 0x000000c1c2c17220 */ /* 0x000fe40000410000 */
[----:B------:R-:W0:Y:S02]  /*1b00*/  SHFL.DOWN PT, R191, R200, 0x1, 0x1f ;  /* 0x08201f00c8bf7f89 */ /* 0x000e2400000e0000 */
[----:B------:R-:W-:-:S05]  /*1b10*/  FFMA.FTZ R189, R198, R193, R189 ;  /* 0x000000c1c6bd7223 */ /* 0x000fca00000100bd */
[----:B------:R-:W1:Y:S01]  /*1b20*/  SHFL.DOWN PT, R190, R189, 0x1, 0x1f ;  /* 0x08201f00bdbe7f89 */ /* 0x000e6200000e0000 */
[----:B--2---:R-:W-:-:S06]  /*1b30*/  FADD.FTZ R193, R197, R202 ;  /* 0x000000cac5c17221 */ /* 0x004fcc0000010000 */
[----:B------:R-:W2:Y:S01]  /*1b40*/  MUFU.RCP R193, R193 ;  /* 0x000000c100c17308 */ /* 0x000ea20000001000 */
[----:B0-----:R-:W-:Y:S01]  /*1b50*/  FADD.FTZ R0, R200, -R191 ;  /* 0x800000bfc8007221 */ /* 0x001fe20000010000 */
[----:B------:R-:W-:-:S03]  /*1b60*/  FMUL.FTZ R194, R202, R191 ;  /* 0x000000bfcac27220 */ /* 0x000fc60000410000 */
[----:B------:R-:W-:Y:S01]  /*1b70*/  FMUL.FTZ R0, R0, R0 ;  /* 0x0000000000007220 */ /* 0x000fe20000410000 */
[----:B------:R-:W-:-:S03]  /*1b80*/  FFMA.FTZ R194, R197, R200, R194 ;  /* 0x000000c8c5c27223 */ /* 0x000fc600000100c2 */
[----:B------:R-:W-:Y:S01]  /*1b90*/  FMUL.FTZ R197, R197, R0 ;  /* 0x00000000c5c57220 */ /* 0x000fe20000410000 */
[----:B-1----:R-:W-:Y:S01]  /*1ba0*/  FADD.FTZ R0, R189, R190 ;  /* 0x000000bebd007221 */ /* 0x002fe20000010000 */
[----:B------:R-:W-:Y:S01]  /*1bb0*/  LOP3.LUT R189, R165, 0x1, RZ, 0xc0, !PT ;  /* 0x00000001a5bd7812 */ /* 0x000fe200078ec0ff */
[----:B------:R-:W0:Y:S01]  /*1bc0*/  @!P2 LDC.64 R190, c[0x0][0x250] ;  /* 0x00009400ffbeab82 */ /* 0x000e220000000a00 */
[----:B------:R-:W-:Y:S02]  /*1bd0*/  FMUL.FTZ R197, R202, R197 ;  /* 0x000000c5cac57220 */ /* 0x000fe40000410000 */
[----:B------:R-:W-:Y:S01]  /*1be0*/  IADD3 R195, -R189, RZ, RZ ;  /* 0x000000ffbdc37210 */ /* 0x000fe20007ffe1ff */
[C---:B--2---:R-:W-:Y:S01]  /*1bf0*/  FMUL.FTZ R194, R193.reuse, R194 ;  /* 0x000000c2c1c27220 */ /* 0x044fe20000410000 */
[----:B------:R-:W-:Y:S02]  /*1c00*/  FFMA.FTZ R0, R193, R197, R0 ;  /* 0x000000c5c1007223 */ /* 0x000fe40000010000 */
[----:B------:R-:W-:-:S02]  /*1c10*/  LOP3.LUT R189, R195, UR4, RZ, 0xc0, !PT ;  /* 0x00000004c3bd7c12 */ /* 0x000fc4000f8ec0ff */
[----:B------:R-:W-:Y:S02]  /*1c20*/  SHFL.IDX PT, R198, R194, RZ, 0x1f ;  /* 0x00001fffc2c67589 */ /* 0x000fe400000e0000 */
[----:B------:R-:W-:Y:S02]  /*1c30*/  LEA R193, P3, R196, R189, 0x2 ;  /* 0x000000bdc4c17211 */ /* 0x000fe400078610ff */
[----:B------:R-:W1:Y:S02]  /*1c40*/  SHFL.IDX PT, R199, R0, RZ, 0x1f ;  /* 0x00001fff00c77589 */ /* 0x000e6400000e0000 */
        /* <DEDUP_REMOVED lines=14> */
[----:B------:R-:W-:-:S04]  /*1d30*/  LEA R190, P3, R189, UR8, 0x2 ;  /* 0x00000008bdbe7c11 */ /* 0x000fc8000f8610ff */
[----:B------:R-:W-:Y:S02]  /*1d40*/  LEA.HI.X R191, R189, UR9, R0, 0x2, P3 ;  /* 0x00000009bdbf7c11 */ /* 0x000fe400098f1400 */
[----:B------:R-:W-:Y:S01]  /*1d50*/  SEL R189, R194, 0xffffffff, !P2 ;  /* 0xffffffffc2bd7807 */ /* 0x000fe20005000000 */
[----:B------:R-:W-:Y:S06]  /*1d60*/  MEMBAR.ALL.GPU ;  /* 0x0000000000007992 */ /* 0x000fec000000a000 */
[----:B------:R-:W-:-:S00]  /*1d70*/  ERRBAR ;  /* 0x00000000000079ab */ /* 0x000fc00000000000 */
[----:B------:R-:W-:Y:S06]  /*1d80*/  CGAERRBAR ;  /* 0x00000000000075ab */ /* 0x000fec0000000000 */
[----:B------:R0:W-:Y:S01]  /*1d90*/  REDG.E.ADD.S32.STRONG.GPU desc[UR6][R190.64], R189 ;  /* 0x000000bdbe00798e */ /* 0x0001e2000c10e386 */
[----:B------:R-:W-:-:S04]  /*1da0*/  SHF.L.U32 R0, R165, 0x1, RZ ;  /* 0x00000001a5007819 */ /* 0x000fc800000006ff */
[----:B------:R-:W-:-:S07]  /*1db0*/  LOP3.LUT R195, R0, 0x4, RZ, 0xc, !PT ;  /* 0x0000000400c37812 */ /* 0x000fce00078e0cff */
.L_x_162:
[----:B------:R-:W2:Y:S04]  /*1dc0*/  LDG.E.STRONG.GPU R0, desc[UR6][R190.64] ;  /* 0x00000006be007981 */ /* 0x000ea8000c1ef900 */
[----:B--2---:R-:W-:Y:S01]  /*1dd0*/  CCTL.IVALL ;  /* 0x00000000ff00798f */ /* 0x004fe20002000000 */
[----:B------:R-:W-:Y:S05]  /*1de0*/  YIELD ;  /* 0x0000000000007946 */ /* 0x000fea0003800000 */
[----:B------:R-:W-:-:S13]  /*1df0*/  ISETP.NE.AND P2, PT, R0, R195, PT ;  /* 0x000000c30000720c */ /* 0x000fda0003f45270 */
[----:B------:R-:W-:Y:S05]  /*1e00*/  @P2 BRA `(.L_x_162) ;  /* 0xfffffffc00ec2947 */ /* 0x000fea000383ffff */
.L_x_161:
[----:B------:R-:W1:Y:S01]  /*1e10*/  @!P1 LDC.64 R194, c[0x0][0x250] ;  /* 0x00009400ffc29b82 */ /* 0x000e620000000a00 */
[----:B------:R-:W-:Y:S07]  /*1e20*/  WARPSYNC.ALL ;  /* 0x0000000000007948 */ /* 0x000fee0003800000 */
[----:B------:R-:W-:Y:S01]  /*1e30*/  BAR.SYNC.DEFER_BLOCKING 0x0 ;  /* 0x0000000000007b1d */ /* 0x000fe20000010000 */
[----:B------:R-:W-:Y:S02]  /*1e40*/  @!P1 IADD3 R0, P2, R188, R193, RZ ;  /* 0x000000c1bc009210 */ /* 0x000fe40007f5e0ff */
[----:B0-----:R-:W-:-:S02]  /*1e50*/  CS2R R188, SRZ ;  /* 0x0000000000bc7805 */ /* 0x001fc4000001ff00 */
[----:B------:R-:W-:Y:S01]  /*1e60*/  @!P1 IADD3.X R191, RZ, R197, RZ, P2, !PT ;  /* 0x000000c5ffbf9210 */ /* 0x000fe200017fe4ff */
[----:B------:R-:W-:Y:S01]  /*1e70*/  ULDC UR4, c[0x0][0x214] ;  /* 0x0000850000047ab9 */ /* 0x000fe20000000800 */
[----:B-1----:R-:W-:-:S04]  /*1e80*/  @!P1 LEA R190, P2, R0, R194, 0x3 ;  /* 0x000000c200be9211 */ /* 0x002fc800078418ff */
        /* <DEDUP_REMOVED lines=20> */
[----:B---3--:R-:W-:Y:S02]  /*1fd0*/  FADD.FTZ R191, R190, R189 ;  /* 0x000000bdbebf7221 */ /* 0x008fe40000010000 */
[----:B0-----:R-:W-:Y:S01]  /*1fe0*/  FMUL.FTZ R197, R196, R197 ;  /* 0x000000c5c4c57220 */ /* 0x001fe20000410000 */
[----:B------:R-:W-:-:S04]  /*1ff0*/  FMUL.FTZ R193, R188, R193 ;  /* 0x000000c1bcc17220 */ /* 0x000fc80000410000 */
[----:B------:R-:W0:Y:S01]  /*2000*/  SHFL.DOWN PT, R198, R197, 0x1, 0x1f ;  /* 0x08201f00c5c67f89 */ /* 0x000e2200000e0000 */
[----:B------:R-:W-:-:S04]  /*2010*/  FMUL.FTZ R193, R0, R193 ;  /* 0x000000c100c17220 */ /* 0x000fc80000410000 */
[----:B------:R-:W-:-:S05]  /*2020*/  FFMA.FTZ R191, R196, R193, R191 ;  /* 0x000000c1c4bf7223 */ /* 0x000fca00000100bf */
[----:B------:R-:W2:Y:S01]  /*2030*/  SHFL.DOWN PT, R188, R191, 0x1, 0x1f ;  /* 0x08201f00bfbc7f89 */ /* 0x000ea200000e0000 */
[----:B0-----:R-:W-:-:S04]  /*2040*/  FMUL.FTZ R195, R199, R198 ;  /* 0x000000c6c7c37220 */ /* 0x001fc80000410000 */
[----:B------:R-:W-:Y:S01]  /*2050*/  FFMA.FTZ R195, R194, R197, R195 ;  /* 0x000000c5c2c37223 */ /* 0x000fe200000100c3 */
[----:B------:R-:W-:-:S03]  /*2060*/  FADD.FTZ R197, R197, -R198 ;  /* 0x800000c6c5c57221 */ /* 0x000fc60000010000 */
[----:B-1----:R-:W-:Y:S01]  /*2070*/  FMUL.FTZ R0, R200, R195 ;  /* 0x000000c3c8007220 */ /* 0x002fe20000410000 */
[----:B------:R-:W-:Y:S01]  /*2080*/  FMUL.FTZ R197, R197, R197 ;  /* 0x000000c5c5c57220 */ /* 0x000fe20000410000 */
[----:B--2---:R-:W-:-:S03]  /*2090*/  FADD.FTZ R189, R191, R188 ;  /* 0x000000bcbfbd7221 */ /* 0x004fc60000010000 */
[----:B------:R-:W-:Y:S01]  /*20a0*/  FMUL.FTZ R194, R194, R197 ;  /* 0x000000c5c2c27220 */ /* 0x000fe20000410000 */
[----:B------:R-:W0:Y:S03]  /*20b0*/  SHFL.IDX PT, R0, R0, RZ, 0x1f ;  /* 0x00001fff00007589 */ /* 0x000e2600000e0000 */
[----:B------:R-:W-:-:S04]  /*20c0*/  FMUL.FTZ R194, R199, R194 ;  /* 0x000000c2c7c27220 */ /* 0x000fc80000410000 */
[----:B------:R-:W-:-:S05]  /*20d0*/  FFMA.FTZ R194, R200, R194, R189 ;  /* 0x000000c2c8c27223 */ /* 0x000fca00000100bd */
[----:B------:R-:W1:Y:S01]  /*20e0*/  SHFL.IDX PT, R251, R194, RZ, 0x1f ;  /* 0x00001fffc2fb7589 */ /* 0x000e6200000e0000 */
[--C-:B0-----:R-:W-:Y:S01]  /*20f0*/  FADD.FTZ R187, R4, -R0.reuse ;  /* 0x8000000004bb7221 */ /* 0x101fe20000010000 */
[--C-:B------:R-:W-:Y:S01]  /*2100*/  FADD.FTZ R11, R11, -R0.reuse ;  /* 0x800000000b0b7221 */ /* 0x100fe20000010000 */
[----:B------:R-:W1:Y:S01]  /*2110*/  LDC R4, c[0x0][0x260] ;  /* 0x00009800ff047b82 */ /* 0x000e620000000800 */
        /* <DEDUP_REMOVED lines=23> */
[----:B-1----:R-:W-:Y:S01]  /*2290*/  FFMA.FTZ R4, R251, 2.4414062863797880709e-05, R4 ;  /* 0x37cccccdfb047823 */ /* 0x002fe20000010004 */
        /* <DEDUP_REMOVED lines=34> */
[----:B------:R-:W-:Y:S01]  /*24c0*/  F2FP.BF16.F32.PACK_AB R47, RZ, R49 ;  /* 0x00000031ff2f723e */ /* 0x000fe200000010ff */
[--C-:B------:R-:W-:Y:S01]  /*24d0*/  FADD.FTZ R17, R17, -R0.reuse ;  /* 0x8000000011117221 */ /* 0x100fe20000010000 */
[--C-:B------:R-:W-:Y:S01]  /*24e0*/  FADD.FTZ R19, R19, -R0.reuse ;  /* 0x8000000013137221 */ /* 0x100fe20000010000 */
[--C-:B------:R-:W-:Y:S01]  /*24f0*/  FADD.FTZ R21, R21, -R0.reuse ;  /* 0x8000000015157221 */ /* 0x100fe20000010000 */
[--C-:B------:R-:W-:Y:S01]  /*2500*/  FADD.FTZ R229, R43, -R0.reuse ;  /* 0x800000002be57221 */ /* 0x100fe20000010000 */
[C---:B------:R-:W-:Y:S01]  /*2510*/  FMUL.FTZ R61, R4.reuse, R187 ;  /* 0x000000bb043d7220 */ /* 0x040fe20000410000 */
[C---:B------:R-:W-:Y:S01]  /*2520*/  FMUL.FTZ R42, R4.reuse, R193 ;  /* 0x000000c1042a7220 */ /* 0x040fe20000410000 */
[C---:B------:R-:W-:Y:S01]  /*2530*/  FMUL.FTZ R7, R4.reuse, R13 ;  /* 0x0000000d04077220 */ /* 0x040fe20000410000 */
[C---:B------:R-:W-:Y:S01]  /*2540*/  FMUL.FTZ R44, R4.reuse, R199 ;  /* 0x000000c7042c7220 */ /* 0x040fe20000410000 */
[----:B------:R-:W-:Y:S01]  /*2550*/  F2FP.BF16.F32.PACK_AB R49, RZ, R11 ;  /* 0x0000000bff31723e */ /* 0x000fe200000010ff */
[--C-:B------:R-:W-:Y:S01]  /*2560*/  FADD.FTZ R251, R65, -R0.reuse ;  /* 0x8000000041fb7221 */ /* 0x100fe20000010000 */
[--C-:B------:R-:W-:Y:S01]  /*2570*/  FADD.FTZ R69, R69, -R0.reuse ;  /* 0x8000000045457221 */ /* 0x100fe20000010000 */
[----:B------:R-:W-:Y:S01]  /*2580*/  F2FP.BF16.F32.PACK_AB R36, RZ, R36 ;  /* 0x00000024ff24723e */ /* 0x000fe200000010ff */
[C---:B------:R-:W-:Y:S01]  /*2590*/  FMUL.FTZ R43, R4.reuse, R195 ;  /* 0x000000c3042b7220 */ /* 0x040fe20000410000 */
[C---:B------:R-:W-:Y:S01]  /*25a0*/  FMUL.FTZ R13, R4.reuse, R15 ;  /* 0x0000000f040d7220 */ /* 0x040fe20000410000 */
[C---:B------:R-:W-:Y:S01]  /*25b0*/  FMUL.FTZ R64, R4.reuse, R66 ;  /* 0x0000004204407220 */ /* 0x040fe20000410000 */
[C---:B------:R-:W-:Y:S01]  /*25c0*/  FMUL.FTZ R193, R4.reuse, R18 ;  /* 0x0000001204c17220 */ /* 0x040fe20000410000 */
[C---:B------:R-:W-:Y:S01]  /*25d0*/  FMUL.FTZ R196, R4.reuse, R24 ;  /* 0x0000001804c47220 */ /* 0x040fe20000410000 */
[----:B------:R-:W-:Y:S01]  /*25e0*/  FMUL.FTZ R199, R4, R79 ;  /* 0x0000004f04c77220 */ /* 0x000fe20000410000 */
[----:B-----5:R-:W-:Y:S01]  /*25f0*/  SHF.R.U64 R11, R122, 0x10, R123 ;  /* 0x000000107a0b7819 */ /* 0x020fe2000000127b */
[--C-:B------:R-:W-:Y:S01]  /*2600*/  FADD.FTZ R72, R72, -R0.reuse ;  /* 0x8000000048487221 */ /* 0x100fe20000010000 */
[----:B------:R-:W-:Y:S01]  /*2610*/  SHF.R.U64 R187, R2, 0x10, R3 ;  /* 0x0000001002bb7819 */ /* 0x000fe20000001203 */
[C---:B------:R-:W-:Y:S01]  /*2620*/  FMUL.FTZ R65, R4.reuse, R201 ;  /* 0x000000c904417220 */ /* 0x040fe20000410000 */
[----:B------:R-:W-:Y:S01]  /*2630*/  F2FP.BF16.F32.PACK_AB R34, RZ, R34 ;  /* 0x00000022ff22723e */ /* 0x000fe200000010ff */
[C---:B------:R-:W-:Y:S01]  /*2640*/  FMUL.FTZ R60, R4.reuse, R57 ;  /* 0x00000039043c7220 */ /* 0x040fe20000410000 */
[C---:B------:R-:W-:Y:S01]  /*2650*/  FMUL.FTZ R18, R4.reuse, R68 ;  /* 0x0000004404127220 */ /* 0x040fe20000410000 */
[----:B------:R-:W-:Y:S01]  /*2660*/  F2FP.BF16.F32.PACK_AB R66, RZ, R63 ;  /* 0x0000003fff42723e */ /* 0x000fe200000010ff */
[C---:B------:R-:W-:Y:S01]  /*2670*/  FMUL.FTZ R195, R4.reuse, R71 ;  /* 0x0000004704c37220 */ /* 0x040fe20000410000 */
[----:B------:R-:W-:Y:S01]  /*2680*/  FMUL.FTZ R79, R4, R82 ;  /* 0x00000052044f7220 */ /* 0x000fe20000410000 */
[----:B------:R-:W-:Y:S01]  /*2690*/  SHF.R.U32.HI R24, RZ, 0x10, R123 ;  /* 0x00000010ff187819 */ /* 0x000fe2000001167b */
[--C-:B------:R-:W-:Y:S01]  /*26a0*/  FADD.FTZ R241, R56, -R0.reuse ;  /* 0x8000000038f17221 */ /* 0x100fe20000010000 */
[----:B------:R-:W-:Y:S01]  /*26b0*/  SHF.R.U32.HI R15, RZ, 0x10, R3 ;  /* 0x00000010ff0f7819 */ /* 0x000fe20000011603 */
        /* <DEDUP_REMOVED lines=8> */
[--C-:B------:R-:W-:Y:S01]  /*2740*/  FADD.FTZ R81, R81, -R0.reuse ;  /* 0x8000000051517221 */ /* 0x100fe20000010000 */
[----:B------:R-:W-:Y:S01]  /*2750*/  SHF.R.U32.HI R68, RZ, 0x10, R125 ;  /* 0x00000010ff447819 */ /* 0x000fe2000001167d */
[C---:B------:R-:W-:Y:S01]  /*2760*/  FMUL.FTZ R17, R4.reuse, R17 ;  /* 0x0000001104117220 */ /* 0x040fe20000410000 */
[----:B------:R-:W-:Y:S01]  /*2770*/  SHF.R.U32.HI R63, RZ, 0x10, R85 ;  /* 0x00000010ff3f7819 */ /* 0x000fe20000011655 */
[C---:B------:R-:W-:Y:S01]  /*2780*/  FMUL.FTZ R56, R4.reuse, R19 ;  /* 0x0000001304387220 */ /* 0x040fe20000410000 */
[----:B------:R-:W-:Y:S01]  /*2790*/  F2FP.BF16.F32.PACK_AB R54, RZ, R54 ;  /* 0x00000036ff36723e */ /* 0x000fe200000010ff */
[----:B------:R-:W-:Y:S01]  /*27a0*/  FMUL.FTZ R21, R4, R21 ;  /* 0x0000001504157220 */ /* 0x000fe20000410000 */
[----:B------:R-:W-:Y:S01]  /*27b0*/  F2FP.BF16.F32.PACK_AB R38, RZ, R38 ;  /* 0x00000026ff26723e */ /* 0x000fe200000010ff */
[--C-:B------:R-:W-:Y:S01]  /*27c0*/  FADD.FTZ R29, R29, -R0.reuse ;  /* 0x800000001d1d7221 */ /* 0x100fe20000010000 */
[----:B------:R-:W-:Y:S01]  /*27d0*/  SHF.R.U64 R80, R124, 0x10, R125 ;  /* 0x000000107c507819 */ /* 0x000fe2000000127d */
[----:B------:R-:W-:Y:S01]  /*27e0*/  FMUL.FTZ R19, R4, R207 ;  /* 0x000000cf04137220 */ /* 0x000fe20000410000 */
[----:B------:R-:W-:Y:S01]  /*27f0*/  SHF.R.U64 R59, R84, 0x10, R85 ;  /* 0x00000010543b7819 */ /* 0x000fe20000001255 */
[----:B------:R-:W-:Y:S01]  /*2800*/  FMUL.FTZ R194, R4, R69 ;  /* 0x0000004504c27220 */ /* 0x000fe20000410000 */
[----:B------:R-:W-:Y:S01]  /*2810*/  SHF.R.U64 R70, R126, 0x10, R127 ;  /* 0x000000107e467819 */ /* 0x000fe2000000127f */
[--C-:B------:R-:W-:Y:S01]  /*2820*/  FADD.FTZ R25, R25, -R0.reuse ;  /* 0x8000000019197221 */ /* 0x100fe20000010000 */
[----:B------:R-:W-:Y:S01]  /*2830*/  SHF.R.U64 R83, R86, 0x10, R87 ;  /* 0x0000001056537819 */ /* 0x000fe20000001257 */
[--C-:B------:R-:W-:Y:S01]  /*2840*/  FADD.FTZ R31, R31, -R0.reuse ;  /* 0x800000001f1f7221 */ /* 0x100fe20000010000 */
[----:B------:R-:W-:Y:S01]  /*2850*/  FADD.FTZ R231, R46, -R0 ;  /* 0x800000002ee77221 */ /* 0x000fe20000010000 */
[----:B------:R-:W-:Y:S01]  /*2860*/  FMUL.FTZ R69, R4, R72 ;  /* 0x0000004804457220 */ /* 0x000fe20000410000 */
[----:B------:R-:W-:-:S02]  /*2870*/  HFMA2.BF16_V2 R187, R187.H0_H0, R36.H0_H0, R11.H0_H0 ;  /* 0x20000024bbbb7231 */ /* 0x000fc4000024080b */
[C---:B------:R-:W-:Y:S01]  /*2880*/  FMUL.FTZ R46, R4.reuse, R23 ;  /* 0x00000017042e7220 */ /* 0x040fe20000410000 */
[C---:B------:R-:W-:Y:S01]  /*2890*/  FMUL.FTZ R72, R4.reuse, R78 ;  /* 0x0000004e04487220 */ /* 0x040fe20000410000 */
[----:B------:R-:W-:Y:S02]  /*28a0*/  HFMA2.BF16_V2 R11, R15.H0_H0, R34.H0_H0, R24.H0_H0 ;  /* 0x200000220f0b7231 */ /* 0x000fe40000240818 */
[C---:B------:R-:W-:Y:S01]  /*28b0*/  FMUL.FTZ R23, R4.reuse, R27 ;  /* 0x0000001b04177220 */ /* 0x040fe20000410000 */
[----:B------:R-:W-:Y:S01]  /*28c0*/  F2FP.BF16.F32.PACK_AB R78, RZ, R73 ;  /* 0x00000049ff4e723e */ /* 0x000fe200000010ff */
[C---:B------:R-:W-:Y:S01]  /*28d0*/  FMUL.FTZ R200, R4.reuse, R81 ;  /* 0x0000005104c87220 */ /* 0x040fe20000410000 */
[----:B------:R-:W-:Y:S02]  /*28e0*/  HFMA2.BF16_V2 R15, R63.H0_H0, R40.H0_H0, R68.H0_H0 ;  /* 0x200000283f0f7231 */ /* 0x000fe40000240844 */
[--C-:B------:R-:W-:Y:S01]  /*28f0*/  FADD.FTZ R35, R35, -R0.reuse ;  /* 0x8000000023237221 */ /* 0x100fe20000010000 */
[----:B------:R-:W-:Y:S01]  /*2900*/  F2FP.BF16.F32.PACK_AB R13, RZ, R13 ;  /* 0x0000000dff0d723e */ /* 0x000fe200000010ff */
[----:B------:R-:W-:Y:S01]  /*2910*/  FMUL.FTZ R27, R4, R29 ;  /* 0x0000001d041b7220 */ /* 0x000fe20000410000 */
[----:B------:R-:W-:Y:S01]  /*2920*/  F2FP.BF16.F32.PACK_AB R17, RZ, R17 ;  /* 0x00000011ff11723e */ /* 0x000fe200000010ff */
[----:B------:R-:W-:Y:S01]  /*2930*/  HFMA2.BF16_V2 R80, R59.H0_H0, R54.H0_H0, R80.H0_H0 ;  /* 0x200000363b507231 */ /* 0x000fe20000240850 */
[----:B------:R-:W-:Y:S01]  /*2940*/  F2FP.BF16.F32.PACK_AB R21, RZ, R21 ;  /* 0x00000015ff15723e */ /* 0x000fe200000010ff */
[----:B------:R-:W-:Y:S01]  /*2950*/  HFMA2.BF16_V2 R83, R83.H0_H0, R38.H0_H0, R70.H0_H0 ;  /* 0x2000002653537231 */ /* 0x000fe20000240846 */
[----:B------:R-:W-:Y:S01]  /*2960*/  SHF.R.U32.HI R34, RZ, 0x10, R127 ;  /* 0x00000010ff227819 */ /* 0x000fe2000001167f */
[--C-:B------:R-:W-:Y:S01]  /*2970*/  FADD.FTZ R37, R37, -R0.reuse ;  /* 0x8000000025257221 */ /* 0x100fe20000010000 */
[----:B------:R-:W-:Y:S01]  /*2980*/  SHF.R.U32.HI R24, RZ, 0x10, R87 ;  /* 0x00000010ff187819 */ /* 0x000fe20000011657 */
        /* <DEDUP_REMOVED lines=9> */
[----:B------:R-:W-:Y:S01]  /*2a20*/  F2FP.BF16.F32.PACK_AB R56, RZ, R56 ;  /* 0x00000038ff38723e */ /* 0x000fe200000010ff */
[C---:B------:R-:W-:Y:S01]  /*2a30*/  FMUL.FTZ R31, R4.reuse, R217 ;  /* 0x000000d9041f7220 */ /* 0x040fe20000410000 */
[----:B------:R-:W-:Y:S01]  /*2a40*/  F2FP.BF16.F32.PACK_AB R19, RZ, R19 ;  /* 0x00000013ff13723e */ /* 0x000fe200000010ff */
[----:B------:R-:W-:Y:S01]  /*2a50*/  FADD.FTZ R41, R41, -R0 ;  /* 0x8000000029297221 */ /* 0x000fe20000010000 */
[----:B------:R-:W-:Y:S01]  /*2a60*/  SHF.R.U32.HI R38, RZ, 0x10, R129 ;  /* 0x00000010ff267819 */ /* 0x000fe20000011681 */
[C---:B------:R-:W-:Y:S01]  /*2a70*/  FMUL.FTZ R20, R4.reuse, R33 ;  /* 0x0000002104147220 */ /* 0x040fe20000410000 */
[----:B------:R-:W-:Y:S01]  /*2a80*/  SHF.R.U32.HI R59, RZ, 0x10, R89 ;  /* 0x00000010ff3b7819 */ /* 0x000fe20000011659 */
[C---:B------:R-:W-:Y:S01]  /*2a90*/  FMUL.FTZ R33, R4.reuse, R35 ;  /* 0x0000002304217220 */ /* 0x040fe20000410000 */
[----:B------:R-:W-:Y:S01]  /*2aa0*/  SHF.R.U32.HI R63, RZ, 0x10, R131 ;  /* 0x00000010ff3f7819 */ /* 0x000fe20000011683 */
[C---:B------:R-:W-:Y:S01]  /*2ab0*/  FMUL.FTZ R35, R4.reuse, R37 ;  /* 0x0000002504237220 */ /* 0x040fe20000410000 */
[----:B------:R-:W-:Y:S01]  /*2ac0*/  SHF.R.U32.HI R54, RZ, 0x10, R91 ;  /* 0x00000010ff367819 */ /* 0x000fe2000001165b */
[----:B------:R-:W-:Y:S01]  /*2ad0*/  FMUL.FTZ R198, R4, R77 ;  /* 0x0000004d04c67220 */ /* 0x000fe20000410000 */
[----:B------:R-:W-:Y:S01]  /*2ae0*/  HFMA2.BF16_V2 R13, R24.H0_H0, R13.H0_H0, R34.H0_H0 ;  /* 0x2000000d180d7231 */ /* 0x000fe20000240822 */
[----:B------:R-:W-:Y:S01]  /*2af0*/  F2FP.BF16.F32.PACK_AB R25, RZ, R25 ;  /* 0x00000019ff19723e */ /* 0x000fe200000010ff */
[----:B------:R-:W-:Y:S01]  /*2b00*/  HFMA2.BF16_V2 R81, R36.H0_H0, R17.H0_H0, R81.H0_H0 ;  /* 0x2000001124517231 */ /* 0x000fe20000240851 */
[----:B------:R-:W-:Y:S01]  /*2b10*/  F2FP.BF16.F32.PACK_AB R23, RZ, R23 ;  /* 0x00000017ff17723e */ /* 0x000fe200000010ff */
[----:B------:R-:W-:-:S02]  /*2b20*/  HFMA2.BF16_V2 R73, R40.H0_H0, R21.H0_H0, R73.H0_H0 ;  /* 0x2000001528497231 */ /* 0x000fc40000240849 */
[C---:B------:R-:W-:Y:S01]  /*2b30*/  FMUL.FTZ R37, R4.reuse, R39 ;  /* 0x0000002704257220 */ /* 0x040fe20000410000 */
[----:B------:R-:W-:Y:S01]  /*2b40*/  FMUL.FTZ R197, R4, R75 ;  /* 0x0000004b04c57220 */ /* 0x000fe20000410000 */
[----:B------:R-:W-:Y:S01]  /*2b50*/  HFMA2.BF16_V2 R17, R59.H0_H0, R56.H0_H0, R38.H0_H0 ;  /* 0x200000383b117231 */ /* 0x000fe20000240826 */
[----:B------:R-:W-:Y:S01]  /*2b60*/  SHF.R.U64 R77, R132, 0x10, R133 ;  /* 0x00000010844d7819 */ /* 0x000fe20000001285 */
[----:B------:R-:W-:Y:S01]  /*2b70*/  HFMA2.BF16_V2 R19, R54.H0_H0, R19.H0_H0, R63.H0_H0 ;  /* 0x2000001336137231 */ /* 0x000fe2000024083f */
[----:B------:R-:W-:Y:S01]  /*2b80*/  SHF.R.U64 R24, R92, 0x10, R93 ;  /* 0x000000105c187819 */ /* 0x000fe2000000125d */
[C---:B------:R-:W-:Y:S01]  /*2b90*/  FMUL.FTZ R39, R4.reuse, R41 ;  /* 0x0000002904277220 */ /* 0x040fe20000410000 */
[----:B------:R-:W-:Y:S01]  /*2ba0*/  SHF.R.U32.HI R21, RZ, 0x10, R133 ;  /* 0x00000010ff157819 */ /* 0x000fe20000011685 */
[----:B------:R-:W-:Y:S01]  /*2bb0*/  FMUL.FTZ R41, R4, R229 ;  /* 0x000000e504297220 */ /* 0x000fe20000410000 */
[----:B------:R-:W-:Y:S01]  /*2bc0*/  SHF.R.U32.HI R34, RZ, 0x10, R93 ;  /* 0x00000010ff227819 */ /* 0x000fe2000001165d */
[----:B------:R-:W-:Y:S01]  /*2bd0*/  HFMA2.BF16_V2 R77, R24.H0_H0, R25.H0_H0, R77.H0_H0 ;  /* 0x20000019184d7231 */ /* 0x000fe2000024084d */
[----:B------:R-:W-:Y:S01]  /*2be0*/  F2FP.BF16.F32.PACK_AB R27, RZ, R27 ;  /* 0x0000001bff1b723e */ /* 0x000fe200000010ff */
[--C-:B------:R-:W-:Y:S01]  /*2bf0*/  FADD.FTZ R45, R45, -R0.reuse ;  /* 0x800000002d2d7221 */ /* 0x100fe20000010000 */
[----:B------:R-:W-:Y:S01]  /*2c00*/  F2FP.BF16.F32.PACK_AB R29, RZ, R29 ;  /* 0x0000001dff1d723e */ /* 0x000fe200000010ff */
[----:B------:R-:W-:Y:S01]  /*2c10*/  HFMA2.BF16_V2 R21, R34.H0_H0, R23.H0_H0, R21.H0_H0 ;  /* 0x2000001722157231 */ /* 0x000fe20000240815 */
[----:B------:R-:W-:Y:S01]  /*2c20*/  F2FP.BF16.F32.PACK_AB R31, RZ, R31 ;  /* 0x0000001fff1f723e */ /* 0x000fe200000010ff */
[--C-:B------:R-:W-:Y:S01]  /*2c30*/  FADD.FTZ R51, R51, -R0.reuse ;  /* 0x8000000033337221 */ /* 0x100fe20000010000 */
[----:B------:R-:W-:Y:S01]  /*2c40*/  SHF.R.U64 R75, R134, 0x10, R135 ;  /* 0x00000010864b7819 */ /* 0x000fe20000001287 */
[--C-:B------:R-:W-:Y:S01]  /*2c50*/  FADD.FTZ R249, R62, -R0.reuse ;  /* 0x800000003ef97221 */ /* 0x100fe20000010000 */
[----:B------:R-:W-:Y:S01]  /*2c60*/  SHF.R.U64 R36, R94, 0x10, R95 ;  /* 0x000000105e247819 */ /* 0x000fe2000000125f */
[C---:B------:R-:W-:Y:S01]  /*2c70*/  FMUL.FTZ R5, R4.reuse, R189 ;  /* 0x000000bd04057220 */ /* 0x040fe20000410000 */
[----:B------:R-:W-:Y:S01]  /*2c80*/  SHF.R.U32.HI R40, RZ, 0x10, R135 ;  /* 0x00000010ff287819 */ /* 0x000fe20000011687 */
[----:B------:R-:W-:Y:S01]  /*2c90*/  FMUL.FTZ R62, R4, R233 ;  /* 0x000000e9043e7220 */ /* 0x000fe20000410000 */
[----:B------:R-:W-:Y:S01]  /*2ca0*/  SHF.R.U32.HI R38, RZ, 0x10, R95 ;  /* 0x00000010ff267819 */ /* 0x000fe2000001165f */
[----:B------:R-:W-:Y:S01]  /*2cb0*/  HFMA2.BF16_V2 R75, R36.H0_H0, R27.H0_H0, R75.H0_H0 ;  /* 0x2000001b244b7231 */ /* 0x000fe2000024084b */
[----:B------:R-:W-:Y:S01]  /*2cc0*/  SHF.R.U64 R56, R136, 0x10, R137 ;  /* 0x0000001088387819 */ /* 0x000fe20000001289 */
[----:B------:R-:W-:Y:S01]  /*2cd0*/  FMUL.FTZ R189, R4, R239 ;  /* 0x000000ef04bd7220 */ /* 0x000fe20000410000 */
[----:B------:R-:W-:Y:S01]  /*2ce0*/  SHF.R.U64 R54, R96, 0x10, R97 ;  /* 0x0000001060367819 */ /* 0x000fe20000001261 */
[----:B------:R-:W-:Y:S01]  /*2cf0*/  HFMA2.BF16_V2 R23, R38.H0_H0, R29.H0_H0, R40.H0_H0 ;  /* 0x2000001d26177231 */ /* 0x000fe20000240828 */
[----:B------:R-:W-:Y:S01]  /*2d00*/  F2FP.BF16.F32.PACK_AB R35, RZ, R35 ;  /* 0x00000023ff23723e */ /* 0x000fe200000010ff */
[C---:B------:R-:W-:Y:S01]  /*2d10*/  FMUL.FTZ R45, R4.reuse, R45 ;  /* 0x0000002d042d7220 */ /* 0x040fe20000410000 */
[----:B------:R-:W-:Y:S01]  /*2d20*/  F2FP.BF16.F32.PACK_AB R39, RZ, R39 ;  /* 0x00000027ff27723e */ /* 0x000fe200000010ff */
[----:B------:R-:W-:Y:S01]  /*2d30*/  HFMA2.BF16_V2 R24, R54.H0_H0, R31.H0_H0, R56.H0_H0 ;  /* 0x2000001f36187231 */ /* 0x000fe20000240838 */
[----:B------:R-:W-:Y:S01]  /*2d40*/  F2FP.BF16.F32.PACK_AB R41, RZ, R41 ;  /* 0x00000029ff29723e */ /* 0x000fe200000010ff */
[----:B------:R-:W-:Y:S01]  /*2d50*/  FMUL.FTZ R188, R4, R51 ;  /* 0x0000003304bc7220 */ /* 0x000fe20000410000 */
[----:B------:R-:W-:Y:S01]  /*2d60*/  SHF.R.U64 R27, R138, 0x10, R139 ;  /* 0x000000108a1b7819 */ /* 0x000fe2000000128b */
[--C-:B------:R-:W-:Y:S01]  /*2d70*/  FADD.FTZ R55, R55, -R0.reuse ;  /* 0x8000000037377221 */ /* 0x100fe20000010000 */
[----:B------:R-:W-:Y:S01]  /*2d80*/  SHF.R.U64 R70, R98, 0x10, R99 ;  /* 0x0000001062467819 */ /* 0x000fe20000001263 */
[--C-:B------:R-:W-:Y:S01]  /*2d90*/  FADD.FTZ R247, R58, -R0.reuse ;  /* 0x800000003af77221 */ /* 0x100fe20000010000 */
[----:B------:R-:W-:Y:S01]  /*2da0*/  SHF.R.U64 R31, R140, 0x10, R141 ;  /* 0x000000108c1f7819 */ /* 0x000fe2000000128d */
[----:B------:R-:W-:Y:S01]  /*2db0*/  FMUL.FTZ R58, R4, R53 ;  /* 0x00000035043a7220 */ /* 0x000fe20000410000 */
[----:B------:R-:W-:Y:S01]  /*2dc0*/  SHF.R.U64 R68, R100, 0x10, R101 ;  /* 0x0000001064447819 */ /* 0x000fe20000001265 */
[----:B------:R-:W-:Y:S01]  /*2dd0*/  HFMA2.BF16_V2 R70, R70.H0_H0, R35.H0_H0, R27.H0_H0 ;  /* 0x2000002346467231 */ /* 0x000fe2000024081b */
[----:B------:R-:W-:Y:S01]  /*2de0*/  SHF.R.U32.HI R38, RZ, 0x10, R141 ;  /* 0x00000010ff267819 */ /* 0x000fe2000001168d */
[C---:B------:R-:W-:Y:S01]  /*2df0*/  FMUL.FTZ R53, R4.reuse, R55 ;  /* 0x0000003704357220 */ /* 0x040fe20000410000 */
[----:B------:R-:W-:Y:S01]  /*2e00*/  SHF.R.U32.HI R36, RZ, 0x10, R101 ;  /* 0x00000010ff247819 */ /* 0x000fe20000011665 */
[----:B------:R-:W-:Y:S01]  /*2e10*/  HFMA2.BF16_V2 R68, R68.H0_H0, R39.H0_H0, R31.H0_H0 ;  /* 0x2000002744447231 */ /* 0x000fe2000024081f */
        /* <DEDUP_REMOVED lines=11> */
[----:B------:R-:W-:Y:S01]  /*2ed0*/  FMUL.FTZ R192, R4, R251 ;  /* 0x000000fb04c07220 */ /* 0x000fe20000410000 */
[----:B------:R-:W-:Y:S01]  /*2ee0*/  F2FP.BF16.F32.PACK_AB R62, RZ, R62 ;  /* 0x0000003eff3e723e */ /* 0x000fe200000010ff */
[--C-:B------:R-:W-:Y:S01]  /*2ef0*/  FADD.FTZ R205, R22, -R0.reuse ;  /* 0x8000000016cd7221 */ /* 0x100fe20000010000 */
[----:B------:R-:W-:Y:S01]  /*2f00*/  SHF.R.U32.HI R27, RZ, 0x10, R143 ;  /* 0x00000010ff1b7819 */ /* 0x000fe2000001168f */
[----:B------:R-:W-:Y:S01]  /*2f10*/  HFMA2.BF16_V2 R25, R34.H0_H0, R37.H0_H0, R29.H0_H0 ;  /* 0x2000002522197231 */ /* 0x000fe2000024081d */
[----:B------:R-:W-:Y:S01]  /*2f20*/  SHF.R.U32.HI R31, RZ, 0x10, R103 ;  /* 0x00000010ff1f7819 */ /* 0x000fe20000011667 */
[----:B------:R-:W-:Y:S01]  /*2f30*/  FMUL.FTZ R8, R4, R203 ;  /* 0x000000cb04087220 */ /* 0x000fe20000410000 */
[----:B------:R-:W-:Y:S01]  /*2f40*/  SHF.R.U64 R63, R144, 0x10, R145 ;  /* 0x00000010903f7819 */ /* 0x000fe20000001291 */
[--C-:B------:R-:W-:Y:S01]  /*2f50*/  FADD.FTZ R209, R26, -R0.reuse ;  /* 0x800000001ad17221 */ /* 0x100fe20000010000 */
[----:B------:R-:W-:Y:S01]  /*2f60*/  SHF.R.U64 R36, R104, 0x10, R105 ;  /* 0x0000001068247819 */ /* 0x000fe20000001269 */
[----:B------:R-:W-:Y:S01]  /*2f70*/  HFMA2.BF16_V2 R31, R31.H0_H0, R62.H0_H0, R27.H0_H0 ;  /* 0x2000003e1f1f7231 */ /* 0x000fe2000024081b */
[----:B------:R-:W-:Y:S01]  /*2f80*/  F2FP.BF16.F32.PACK_AB R189, RZ, R189 ;  /* 0x000000bdffbd723e */ /* 0x000fe200000010ff */
[----:B------:R-:W-:Y:S01]  /*2f90*/  FMUL.FTZ R9, R4, R205 ;  /* 0x000000cd04097220 */ /* 0x000fe20000410000 */
[----:B------:R-:W-:Y:S01]  /*2fa0*/  SHF.R.U64 R35, R146, 0x10, R147 ;  /* 0x0000001092237819 */ /* 0x000fe20000001293 */
[----:B------:R-:W-:Y:S01]  /*2fb0*/  HFMA2.BF16_V2 R63, R36.H0_H0, R47.H0_H0, R63.H0_H0 ;  /* 0x2000002f243f7231 */ /* 0x000fe2000024083f */
[----:B------:R-:W-:Y:S01]  /*2fc0*/  SHF.R.U64 R38, R106, 0x10, R107 ;  /* 0x000000106a267819 */ /* 0x000fe2000000126b */
[--C-:B------:R-:W-:Y:S01]  /*2fd0*/  FADD.FTZ R211, R30, -R0.reuse ;  /* 0x800000001ed37221 */ /* 0x100fe20000010000 */
[----:B------:R-:W-:Y:S01]  /*2fe0*/  F2FP.BF16.F32.PACK_AB R45, RZ, R45 ;  /* 0x0000002dff2d723e */ /* 0x000fe200000010ff */
[----:B------:R-:W-:Y:S01]  /*2ff0*/  FMUL.FTZ R10, R4, R209 ;  /* 0x000000d1040a7220 */ /* 0x000fe20000410000 */
[----:B------:R-:W-:Y:S01]  /*3000*/  F2FP.BF16.F32.PACK_AB R188, RZ, R188 ;  /* 0x000000bcffbc723e */ /* 0x000fe200000010ff */
[----:B------:R-:W-:Y:S01]  /*3010*/  HFMA2.BF16_V2 R62, R38.H0_H0, R189.H0_H0, R35.H0_H0 ;  /* 0x200000bd263e7231 */ /* 0x000fe20000240823 */
[----:B------:R-:W-:Y:S01]  /*3020*/  SHF.R.U64 R59, R142, 0x10, R143 ;  /* 0x000000108e3b7819 */ /* 0x000fe2000000128f */
[----:B------:R-:W-:Y:S01]  /*3030*/  FMUL.FTZ R12, R4, R211 ;  /* 0x000000d3040c7220 */ /* 0x000fe20000410000 */
[----:B------:R-:W-:Y:S01]  /*3040*/  SHF.R.U64 R34, R102, 0x10, R103 ;  /* 0x0000001066227819 */ /* 0x000fe20000001267 */
[--C-:B------:R-:W-:Y:S01]  /*3050*/  FADD.FTZ R213, R28, -R0.reuse ;  /* 0x800000001cd57221 */ /* 0x100fe20000010000 */
[----:B------:R-:W-:Y:S01]  /*3060*/  SHF.R.U32.HI R33, RZ, 0x10, R145 ;  /* 0x00000010ff217819 */ /* 0x000fe20000011691 */
[C---:B------:R-:W-:Y:S01]  /*3070*/  FMUL.FTZ R16, R4.reuse, R223 ;  /* 0x000000df04107220 */ /* 0x040fe20000410000 */
[----:B------:R-:W-:Y:S01]  /*3080*/  SHF.R.U32.HI R29, RZ, 0x10, R105 ;  /* 0x00000010ff1d7819 */ /* 0x000fe20000011669 */
[----:B------:R-:W-:Y:S01]  /*3090*/  HFMA2.BF16_V2 R59, R34.H0_H0, R45.H0_H0, R59.H0_H0 ;  /* 0x2000002d223b7231 */ /* 0x000fe2000024083b */
[----:B------:R-:W-:Y:S01]  /*30a0*/  SHF.R.U32.HI R39, RZ, 0x10, R149 ;  /* 0x00000010ff277819 */ /* 0x000fe20000011695 */
[C---:B------:R-:W-:Y:S01]  /*30b0*/  FMUL.FTZ R249, R4.reuse, R249 ;  /* 0x000000f904f97220 */ /* 0x040fe20000410000 */
[----:B------:R-:W-:Y:S01]  /*30c0*/  SHF.R.U32.HI R36, RZ, 0x10, R109 ;  /* 0x00000010ff247819 */ /* 0x000fe2000001166d */
        /* <DEDUP_REMOVED lines=8> */
[--C-:B------:R-:W-:Y:S01]  /*3150*/  FADD.FTZ R235, R48, -R0.reuse ;  /* 0x8000000030eb7221 */ /* 0x100fe20000010000 */
[----:B------:R-:W-:Y:S01]  /*3160*/  F2FP.BF16.F32.PACK_AB R191, RZ, R191 ;  /* 0x000000bfffbf723e */ /* 0x000fe200000010ff */
[----:B------:R-:W-:Y:S01]  /*3170*/  HFMA2.BF16_V2 R57, R35.H0_H0, R190.H0_H0, R37.H0_H0 ;  /* 0x200000be23397231 */ /* 0x000fe20000240825 */
[----:B------:R-:W-:Y:S01]  /*3180*/  SHF.R.U64 R33, R148, 0x10, R149 ;  /* 0x0000001094217819 */ /* 0x000fe20000001295 */
[----:B------:R-:W-:Y:S01]  /*3190*/  FMUL.FTZ R26, R4, R225 ;  /* 0x000000e1041a7220 */ /* 0x000fe20000410000 */
[----:B------:R-:W-:Y:S01]  /*31a0*/  SHF.R.U64 R56, R108, 0x10, R109 ;  /* 0x000000106c387819 */ /* 0x000fe2000000126d */
[C---:B------:R-:W-:Y:S01]  /*31b0*/  FMUL.FTZ R48, R4.reuse, R215 ;  /* 0x000000d704307220 */ /* 0x040fe20000410000 */
        /* <DEDUP_REMOVED lines=11> */
[----:B------:R-:W-:Y:S01]  /*3270*/  FMUL.FTZ R30, R4, R227 ;  /* 0x000000e3041e7220 */ /* 0x000fe20000410000 */
[----:B------:R-:W-:Y:S01]  /*3280*/  F2FP.BF16.F32.PACK_AB R195, RZ, R195 ;  /* 0x000000c3ffc3723e */ /* 0x000fe200000010ff */
[----:B------:R-:W-:Y:S01]  /*3290*/  HFMA2.BF16_V2 R27, R34.H0_H0, R53.H0_H0, R27.H0_H0 ;  /* 0x20000035221b7231 */ /* 0x000fe2000024081b */
[----:B------:R-:W-:Y:S01]  /*32a0*/  SHF.R.U64 R33, R152, 0x10, R153 ;  /* 0x0000001098217819 */ /* 0x000fe20000001299 */
[--C-:B------:R-:W-:Y:S01]  /*32b0*/  FADD.FTZ R237, R52, -R0.reuse ;  /* 0x8000000034ed7221 */ /* 0x100fe20000010000 */
[----:B------:R-:W-:Y:S01]  /*32c0*/  SHF.R.U64 R55, R112, 0x10, R113 ;  /* 0x0000001070377819 */ /* 0x000fe20000001271 */
[C---:B------:R-:W-:Y:S01]  /*32d0*/  FMUL.FTZ R52, R4.reuse, R235 ;  /* 0x000000eb04347220 */ /* 0x040fe20000410000 */
[----:B------:R-:W-:Y:S01]  /*32e0*/  SHF.R.U32.HI R38, RZ, 0x10, R155 ;  /* 0x00000010ff267819 */ /* 0x000fe2000001169b */
[C---:B------:R-:W-:Y:S01]  /*32f0*/  FMUL.FTZ R32, R4.reuse, R237 ;  /* 0x000000ed04207220 */ /* 0x040fe20000410000 */
[----:B------:R-:W-:Y:S01]  /*3300*/  SHF.R.U32.HI R36, RZ, 0x10, R115 ;  /* 0x00000010ff247819 */ /* 0x000fe20000011673 */
[----:B------:R-:W-:Y:S01]  /*3310*/  HFMA2.BF16_V2 R55, R55.H0_H0, R192.H0_H0, R33.H0_H0 ;  /* 0x200000c037377231 */ /* 0x000fe20000240821 */
[----:B------:R-:W-:Y:S01]  /*3320*/  F2FP.BF16.F32.PACK_AB R193, RZ, R193 ;  /* 0x000000c1ffc1723e */ /* 0x000fe200000010ff */
[----:B------:R-:W-:Y:S01]  /*3330*/  HFMA2.BF16_V2 R49, R105.H0_H0, R49.H0_H0, R145.H0_H0 ;  /* 0x2000003169317231 */ /* 0x000fe20000240891 */
[----:B------:R-:W-:Y:S01]  /*3340*/  SHF.R.U32.HI R34, RZ, 0x10, R113 ;  /* 0x00000010ff227819 */ /* 0x000fe20000011671 */
[----:B------:R-:W-:Y:S01]  /*3350*/  HFMA2.BF16_V2 R38, R36.H0_H0, R195.H0_H0, R38.H0_H0 ;  /* 0x200000c324267231 */ /* 0x000fe20000240826 */
[----:B------:R-:W-:Y:S01]  /*3360*/  SHF.R.U32.HI R47, RZ, 0x10, R153 ;  /* 0x00000010ff2f7819 */ /* 0x000fe20000011699 */
[----:B------:R-:W-:Y:S01]  /*3370*/  FMUL.FTZ R51, R4, R247 ;  /* 0x000000f704337220 */ /* 0x000fe20000410000 */
[----:B------:R-:W-:Y:S01]  /*3380*/  F2FP.BF16.F32.PACK_AB R197, RZ, R197 ;  /* 0x000000c5ffc5723e */ /* 0x000fe200000010ff */
[----:B------:R-:W-:Y:S01]  /*3390*/  HFMA2.BF16_V2 R66, R112.H0_H0, R66.H0_H0, R152.H0_H0 ;  /* 0x2000004270427231 */ /* 0x000fe20000240898 */
[----:B------:R-:W-:Y:S01]  /*33a0*/  SHF.R.U32.HI R36, RZ, 0x10, R157 ;  /* 0x00000010ff247819 */ /* 0x000fe2000001169d */
[----:B------:R-:W-:Y:S01]  /*33b0*/  HFMA2.BF16_V2 R33, R34.H0_H0, R193.H0_H0, R47.H0_H0 ;  /* 0x200000c122217231 */ /* 0x000fe2000024082f */
[----:B------:R-:W-:Y:S01]  /*33c0*/  SHF.R.U32.HI R192, RZ, 0x10, R117 ;  /* 0x00000010ffc07819 */ /* 0x000fe20000011675 */
[----:B------:R-:W-:Y:S01]  /*33d0*/  FADD.FTZ R76, R76, -R0 ;  /* 0x800000004c4c7221 */ /* 0x000fe20000010000 */
[----:B------:R-:W-:Y:S01]  /*33e0*/  F2FP.BF16.F32.PACK_AB R5, RZ, R5 ;  /* 0x00000005ff05723e */ /* 0x000fe200000010ff */
[----:B------:R-:W-:Y:S01]  /*33f0*/  HFMA2.BF16_V2 R71, R115.H0_H0, R71.H0_H0, R155.H0_H0 ;  /* 0x2000004773477231 */ /* 0x000fe2000024089b */
[----:B------:R-:W-:Y:S01]  /*3400*/  F2FP.BF16.F32.PACK_AB R194, RZ, R194 ;  /* 0x000000c2ffc2723e */ /* 0x000fe200000010ff */
[----:B------:R-:W-:Y:S01]  /*3410*/  HFMA2.BF16_V2 R36, R192.H0_H0, R197.H0_H0, R36.H0_H0 ;  /* 0x200000c5c0247231 */ /* 0x000fe20000240824 */
[----:B------:R-:W-:Y:S01]  /*3420*/  SHF.R.U64 R53, R154, 0x10, R155 ;  /* 0x000000109a357819 */ /* 0x000fe2000000129b */
[----:B------:R-:W-:Y:S01]  /*3430*/  HFMA2.BF16_V2 R192, R3.H0_H0, R5.H0_H0, R123.H0_H0 ;  /* 0x2000000503c07231 */ /* 0x000fe2000024087b */
[----:B------:R-:W-:Y:S01]  /*3440*/  SHF.R.U64 R45, R114, 0x10, R115 ;  /* 0x00000010722d7819 */ /* 0x000fe20000001273 */
[----:B------:R-:W-:Y:S01]  /*3450*/  FMUL.FTZ R76, R4, R76 ;  /* 0x0000004c044c7220 */ /* 0x000fe20000410000 */
[----:B------:R-:W-:Y:S01]  /*3460*/  F2FP.BF16.F32.PACK_AB R61, RZ, R61 ;  /* 0x0000003dff3d723e */ /* 0x000fe200000010ff */
[----:B------:R-:W-:Y:S01]  /*3470*/  HFMA2.BF16_V2 R82, R120.H0_H0, R82.H0_H0, R160.H0_H0 ;  /* 0x2000005278527231 */ /* 0x000fe200002408a0 */
[----:B------:R-:W-:Y:S01]  /*3480*/  F2FP.BF16.F32.PACK_AB R198, RZ, R198 ;  /* 0x000000c6ffc6723e */ /* 0x000fe200000010ff */
[----:B------:R-:W-:Y:S01]  /*3490*/  HFMA2.BF16_V2 R53, R45.H0_H0, R194.H0_H0, R53.H0_H0 ;  /* 0x200000c22d357231 */ /* 0x000fe20000240835 */
[----:B------:R-:W-:Y:S01]  /*34a0*/  SHF.R.U64 R47, R158, 0x10, R159 ;  /* 0x000000109e2f7819 */ /* 0x000fe2000000129f */
[----:B------:R-:W-:Y:S01]  /*34b0*/  HFMA2.BF16_V2 R61, R2.H0_H0, R61.H0_H0, R122.H0_H0 ;  /* 0x2000003d023d7231 */ /* 0x000fe2000024087a */
[----:B------:R-:W-:Y:S01]  /*34c0*/  SHF.R.U64 R191, R118, 0x10, R119 ;  /* 0x0000001076bf7819 */ /* 0x000fe20000001277 */
[----:B------:R-:W-:Y:S01]  /*34d0*/  HFMA2.BF16_V2 R78, R117.H0_H0, R78.H0_H0, R157.H0_H0 ;  /* 0x2000004e754e7231 */ /* 0x000fe2000024089d */
[----:B------:R-:W-:Y:S01]  /*34e0*/  F2FP.BF16.F32.PACK_AB R8, RZ, R8 ;  /* 0x00000008ff08723e */ /* 0x000fe200000010ff */
[----:B------:R-:W-:Y:S01]  /*34f0*/  FMUL.FTZ R74, R4, R241 ;  /* 0x000000f1044a7220 */ /* 0x000fe20000410000 */
[----:B------:R-:W-:Y:S01]  /*3500*/  F2FP.BF16.F32.PACK_AB R6, RZ, R6 ;  /* 0x00000006ff06723e */ /* 0x000fe200000010ff */
[----:B------:R-:W-:Y:S01]  /*3510*/  HFMA2.BF16_V2 R47, R191.H0_H0, R198.H0_H0, R47.H0_H0 ;  /* 0x200000c6bf2f7231 */ /* 0x000fe2000024082f */
[----:B------:R-:W-:Y:S01]  /*3520*/  F2FP.BF16.F32.PACK_AB R9, RZ, R9 ;  /* 0x00000009ff09723e */ /* 0x000fe200000010ff */
[----:B------:R-:W-:Y:S01]  /*3530*/  HFMA2.BF16_V2 R198, R89.H0_H0, R8.H0_H0, R129.H0_H0 ;  /* 0x2000000859c67231 */ /* 0x000fe20000240881 */
[----:B------:R-:W-:Y:S01]  /*3540*/  F2FP.BF16.F32.PACK_AB R200, RZ, R200 ;  /* 0x000000c8ffc8723e */ /* 0x000fe200000010ff */
[----:B------:R-:W-:Y:S01]  /*3550*/  HFMA2.BF16_V2 R194, R85.H0_H0, R6.H0_H0, R125.H0_H0 ;  /* 0x2000000655c27231 */ /* 0x000fe2000024087d */
[----:B------:R-:W-:Y:S01]  /*3560*/  SHF.R.U64 R45, R160, 0x10, R161 ;  /* 0x00000010a02d7819 */ /* 0x000fe200000012a1 */
[----:B------:R-:W-:Y:S01]  /*3570*/  HFMA2.BF16_V2 R191, R91.H0_H0, R9.H0_H0, R131.H0_H0 ;  /* 0x200000095bbf7231 */ /* 0x000fe20000240883 */
[----:B------:R-:W-:-:S02]  /*3580*/  SHF.R.U64 R189, R120, 0x10, R121 ;  /* 0x0000001078bd7819 */ /* 0x000fc40000001279 */
[----:B------:R-:W-:Y:S02]  /*3590*/  F2FP.BF16.F32.PACK_AB R43, RZ, R43 ;  /* 0x0000002bff2b723e */ /* 0x000fe400000010ff */
[----:B------:R-:W-:Y:S01]  /*35a0*/  F2FP.BF16.F32.PACK_AB R46, RZ, R46 ;  /* 0x0000002eff2e723e */ /* 0x000fe200000010ff */
[----:B------:R-:W-:Y:S01]  /*35b0*/  HFMA2.BF16_V2 R45, R189.H0_H0, R200.H0_H0, R45.H0_H0 ;  /* 0x200000c8bd2d7231 */ /* 0x000fe2000024082d */
[----:B------:R-:W-:Y:S01]  /*35c0*/  F2FP.BF16.F32.PACK_AB R10, RZ, R10 ;  /* 0x0000000aff0a723e */ /* 0x000fe200000010ff */
[----:B------:R-:W-:Y:S01]  /*35d0*/  HFMA2.BF16_V2 R195, R86.H0_H0, R43.H0_H0, R126.H0_H0 ;  /* 0x2000002b56c37231 */ /* 0x000fe2000024087e */
[----:B------:R-:W-:Y:S01]  /*35e0*/  LOP3.LUT R187, R187, 0xffff, RZ, 0xc0, !PT ;  /* 0x0000ffffbbbb7812 */ /* 0x000fe200078ec0ff */
[----:B------:R-:W-:Y:S01]  /*35f0*/  HFMA2.BF16_V2 R189, R92.H0_H0, R46.H0_H0, R132.H0_H0 ;  /* 0x2000002e5cbd7231 */ /* 0x000fe20000240884 */
[----:B------:R-:W-:Y:S01]  /*3600*/  PRMT R8, R192, 0x7610, R8 ;  /* 0x00007610c0087816 */ /* 0x000fe20000000008 */
[----:B------:R-:W-:Y:S01]  /*3610*/  HFMA2.BF16_V2 R46, R93.H0_H0, R10.H0_H0, R133.H0_H0 ;  /* 0x2000000a5d2e7231 */ /* 0x000fe20000240885 */
[----:B------:R-:W-:-:S02]  /*3620*/  F2FP.BF16.F32.PACK_AB R196, RZ, R196 ;  /* 0x000000c4ffc4723e */ /* 0x000fc400000010ff */
[----:B------:R-:W-:Y:S02]  /*3630*/  SHF.R.U64 R35, R156, 0x10, R157 ;  /* 0x000000109c237819 */ /* 0x000fe4000000129d */
[----:B------:R-:W-:Y:S02]  /*3640*/  SHF.R.U64 R54, R116, 0x10, R117 ;  /* 0x0000001074367819 */ /* 0x000fe40000001275 */
[----:B------:R-:W-:Y:S02]  /*3650*/  F2FP.BF16.F32.PACK_AB R44, RZ, R44 ;  /* 0x0000002cff2c723e */ /* 0x000fe400000010ff */
[----:B------:R-:W-:Y:S01]  /*3660*/  F2FP.BF16.F32.PACK_AB R12, RZ, R12 ;  /* 0x0000000cff0c723e */ /* 0x000fe200000010ff */
[----:B------:R-:W-:Y:S01]  /*3670*/  HFMA2.BF16_V2 R54, R54.H0_H0, R196.H0_H0, R35.H0_H0 ;  /* 0x200000c436367231 */ /* 0x000fe20000240823 */
[----:B------:R-:W-:Y:S01]  /*3680*/  PRMT R6, R61, 0x7610, R6 ;  /* 0x000076103d067816 */ /* 0x000fe20000000006 */
[----:B------:R-:W-:Y:S01]  /*3690*/  HFMA2.BF16_V2 R197, R88.H0_H0, R44.H0_H0, R128.H0_H0 ;  /* 0x2000002c58c57231 */ /* 0x000fe20000240880 */
[----:B------:R-:W-:Y:S01]  /*36a0*/  SHF.L.U32 R9, R187, 0x10, RZ ;  /* 0x00000010bb097819 */ /* 0x000fe200000006ff */
[----:B------:R-:W-:Y:S01]  /*36b0*/  HFMA2.BF16_V2 R44, R95.H0_H0, R12.H0_H0, R135.H0_H0 ;  /* 0x2000000c5f2c7231 */ /* 0x000fe20000240887 */
[----:B------:R-:W-:-:S02]  /*36c0*/  F2FP.BF16.F32.PACK_AB R42, RZ, R42 ;  /* 0x0000002aff2a723e */ /* 0x000fc400000010ff */
[----:B------:R-:W-:Y:S02]  /*36d0*/  F2FP.BF16.F32.PACK_AB R7, RZ, R7 ;  /* 0x00000007ff07723e */ /* 0x000fe400000010ff */
[----:B------:R-:W-:Y:S01]  /*36e0*/  LOP3.LUT R8, R8, 0xffff, RZ, 0xc0, !PT ;  /* 0x0000ffff08087812 */ /* 0x000fe200078ec0ff */
[----:B------:R-:W-:Y:S01]  /*36f0*/  HFMA2.BF16_V2 R193, R84.H0_H0, R42.H0_H0, R124.H0_H0 ;  /* 0x2000002a54c17231 */ /* 0x000fe2000024087c */
[----:B------:R-:W-:Y:S01]  /*3700*/  SHF.L.U64.HI R43, R187, 0x10, RZ ;  /* 0x00000010bb2b7819 */ /* 0x000fe200000102ff */
[----:B------:R-:W-:Y:S01]  /*3710*/  HFMA2.BF16_V2 R196, R87.H0_H0, R7.H0_H0, R127.H0_H0 ;  /* 0x2000000757c47231 */ /* 0x000fe2000024087f */
[----:B------:R-:W-:Y:S02]  /*3720*/  PRMT R10, R194, 0x7610, R10 ;  /* 0x00007610c20a7816 */ /* 0x000fe4000000000a */
[----:B------:R-:W-:Y:S02]  /*3730*/  LOP3.LUT R80, R80, 0xffff, RZ, 0xc0, !PT ;  /* 0x0000ffff50507812 */ /* 0x000fe400078ec0ff */
[----:B------:R-:W-:-:S02]  /*3740*/  F2FP.BF16.F32.PACK_AB R199, RZ, R199 ;  /* 0x000000c7ffc7723e */ /* 0x000fc400000010ff */
[----:B------:R-:W-:Y:S02]  /*3750*/  SHF.R.U32.HI R190, RZ, 0x10, R159 ;  /* 0x00000010ffbe7819 */ /* 0x000fe4000001169f */
[----:B------:R-:W-:Y:S02]  /*3760*/  SHF.R.U32.HI R35, RZ, 0x10, R119 ;  /* 0x00000010ff237819 */ /* 0x000fe40000011677 */
[----:B------:R-:W-:Y:S02]  /*3770*/  LOP3.LUT R6, R9, 0xffff, R6, 0xf8, !PT ;  /* 0x0000ffff09067812 */ /* 0x000fe400078ef806 */
[----:B------:R-:W-:Y:S01]  /*3780*/  F2FP.BF16.F32.PACK_AB R65, RZ, R65 ;  /* 0x00000041ff41723e */ /* 0x000fe200000010ff */
[----:B------:R-:W-:Y:S01]  /*3790*/  HFMA2.BF16_V2 R35, R35.H0_H0, R199.H0_H0, R190.H0_H0 ;  /* 0x200000c723237231 */ /* 0x000fe200002408be */
[----:B------:R-:W-:Y:S02]  /*37a0*/  LOP3.LUT R9, R8, 0xffff0000, R43, 0xf8, !PT ;  /* 0xffff000008097812 */ /* 0x000fe400078ef82b */
[----:B------:R-:W-:Y:S01]  /*37b0*/  LOP3.LUT R43, R10, 0xffff, RZ, 0xc0, !PT ;  /* 0x0000ffff0a2b7812 */ /* 0x000fe200078ec0ff */
[----:B------:R-:W-:Y:S01]  /*37c0*/  HFMA2.BF16_V2 R190, R90.H0_H0, R65.H0_H0, R130.H0_H0 ;  /* 0x200000415abe7231 */ /* 0x000fe20000240882 */
[----:B------:R-:W-:-:S02]  /*37d0*/  LOP3.LUT R83, R83, 0xffff, RZ, 0xc0, !PT ;  /* 0x0000ffff53537812 */ /* 0x000fc400078ec0ff */
[----:B------:R-:W-:Y:S02]  /*37e0*/  SHF.L.U64.HI R12, R80, 0x10, RZ ;  /* 0x00000010500c7819 */ /* 0x000fe400000102ff */
[----:B------:R-:W-:Y:S02]  /*37f0*/  F2FP.BF16.F32.PACK_AB R16, RZ, R16 ;  /* 0x00000010ff10723e */ /* 0x000fe400000010ff */
[----:B------:R-:W-:Y:S02]  /*3800*/  F2FP.BF16.F32.PACK_AB R18, RZ, R18 ;  /* 0x00000012ff12723e */ /* 0x000fe400000010ff */
[----:B------:R-:W-:Y:S01]  /*3810*/  F2FP.BF16.F32.PACK_AB R14, RZ, R249 ;  /* 0x000000f9ff0e723e */ /* 0x000fe200000010ff */
[----:B------:R-:W-:Y:S01]  /*3820*/  HFMA2.BF16_V2 R42, R99.H0_H0, R16.H0_H0, R139.H0_H0 ;  /* 0x20000010632a7231 */ /* 0x000fe2000024088b */
[----:B------:R-:W-:Y:S01]  /*3830*/  F2FP.BF16.F32.PACK_AB R201, RZ, R201 ;  /* 0x000000c9ffc9723e */ /* 0x000fe200000010ff */
[----:B------:R-:W-:Y:S01]  /*3840*/  HFMA2.BF16_V2 R5, R114.H0_H0, R18.H0_H0, R154.H0_H0 ;  /* 0x2000001272057231 */ /* 0x000fe2000024089a */
[----:B------:R-:W-:Y:S01]  /*3850*/  SHF.R.U32.HI R34, RZ, 0x10, R161 ;  /* 0x00000010ff227819 */ /* 0x000fe200000116a1 */
[----:B------:R-:W-:Y:S01]  /*3860*/  HFMA2.BF16_V2 R7, R111.H0_H0, R14.H0_H0, R151.H0_H0 ;  /* 0x2000000e6f077231 */ /* 0x000fe20000240897 */
[----:B------:R-:W-:-:S02]  /*3870*/  SHF.R.U32.HI R188, RZ, 0x10, R121 ;  /* 0x00000010ffbc7819 */ /* 0x000fc40000011679 */
[----:B------:R-:W-:Y:S02]  /*3880*/  PRMT R10, R195, 0x7610, R10 ;  /* 0x00007610c30a7816 */ /* 0x000fe4000000000a */
[----:B------:R-:W-:Y:S01]  /*3890*/  SHF.L.U32 R61, R83, 0x10, RZ ;  /* 0x00000010533d7819 */ /* 0x000fe200000006ff */
[----:B------:R-:W-:Y:S01]  /*38a0*/  HFMA2.BF16_V2 R34, R188.H0_H0, R201.H0_H0, R34.H0_H0 ;  /* 0x200000c9bc227231 */ /* 0x000fe20000240822 */
[----:B------:R-:W-:Y:S02]  /*38b0*/  LOP3.LUT R43, R43, 0xffff0000, R12, 0xf8, !PT ;  /* 0xffff00002b2b7812 */ /* 0x000fe400078ef80c */
[----:B------:R-:W-:Y:S02]  /*38c0*/  F2FP.BF16.F32.PACK_AB R67, RZ, R67 ;  /* 0x00000043ff43723e */ /* 0x000fe400000010ff */
[----:B------:R-:W-:Y:S02]  /*38d0*/  PRMT R8, R193, 0x7610, R8 ;  /* 0x00007610c1087816 */ /* 0x000fe40000000008 */
[----:B------:R-:W-:Y:S01]  /*38e0*/  SHF.L.U32 R65, R80, 0x10, RZ ;  /* 0x0000001050417819 */ /* 0x000fe200000006ff */
[----:B------:R-:W-:Y:S01]  /*38f0*/  HFMA2.BF16_V2 R188, R94.H0_H0, R67.H0_H0, R134.H0_H0 ;  /* 0x200000435ebc7231 */ /* 0x000fe20000240886 */
[----:B------:R-:W-:-:S02]  /*3900*/  PRMT R12, R196, 0x7610, R12 ;  /* 0x00007610c40c7816 */ /* 0x000fc4000000000c */
[----:B------:R-:W-:Y:S02]  /*3910*/  LOP3.LUT R81, R81, 0xffff, RZ, 0xc0, !PT ;  /* 0x0000ffff51517812 */ /* 0x000fe400078ec0ff */
[----:B------:R-:W-:Y:S02]  /*3920*/  PRMT R16, R198, 0x7610, R16 ;  /* 0x00007610c6107816 */ /* 0x000fe40000000010 */
[----:B------:R-:W-:Y:S02]  /*3930*/  LOP3.LUT R10, R61, 0xffff, R10, 0xf8, !PT ;  /* 0x0000ffff3d0a7812 */ /* 0x000fe400078ef80a */
[----:B------:R-:W-:Y:S02]  /*3940*/  LOP3.LUT R18, R73, 0xffff, RZ, 0xc0, !PT ;  /* 0x0000ffff49127812 */ /* 0x000fe400078ec0ff */
[----:B------:R-:W-:Y:S02]  /*3950*/  LOP3.LUT R8, R65, 0xffff, R8, 0xf8, !PT ;  /* 0x0000ffff41087812 */ /* 0x000fe400078ef808 */
[----:B------:R-:W-:-:S02]  /*3960*/  LOP3.LUT R12, R12, 0xffff, RZ, 0xc0, !PT ;  /* 0x0000ffff0c0c7812 */ /* 0x000fc400078ec0ff */
[----:B------:R-:W-:Y:S02]  /*3970*/  SHF.L.U64.HI R61, R83, 0x10, RZ ;  /* 0x00000010533d7819 */ /* 0x000fe400000102ff */
[----:B------:R-:W-:Y:S02]  /*3980*/  F2FP.BF16.F32.PACK_AB R20, RZ, R20 ;  /* 0x00000014ff14723e */ /* 0x000fe400000010ff */
[----:B------:R-:W-:Y:S02]  /*3990*/  PRMT R14, R197, 0x7610, R14 ;  /* 0x00007610c50e7816 */ /* 0x000fe4000000000e */
[----:B------:R-:W-:Y:S01]  /*39a0*/  SHF.L.U32 R65, R81, 0x10, RZ ;  /* 0x0000001051417819 */ /* 0x000fe200000006ff */
[----:B------:R-:W-:Y:S01]  /*39b0*/  HFMA2.BF16_V2 R20, R97.H0_H0, R20.H0_H0, R137.H0_H0 ;  /* 0x2000001461147231 */ /* 0x000fe20000240889 */
[----:B------:R-:W-:Y:S02]  /*39c0*/  LOP3.LUT R77, R77, 0xffff, RZ, 0xc0, !PT ;  /* 0x0000ffff4d4d7812 */ /* 0x000fe400078ec0ff */
[----:B------:R-:W-:-:S02]  /*39d0*/  LOP3.LUT R16, R16, 0xffff, RZ, 0xc0, !PT ;  /* 0x0000ffff10107812 */ /* 0x000fc400078ec0ff */
[----:B------:R-:W-:Y:S02]  /*39e0*/  SHF.L.U64.HI R67, R81, 0x10, RZ ;  /* 0x0000001051437819 */ /* 0x000fe400000102ff */
[----:B------:R-:W-:Y:S02]  /*39f0*/  SHF.L.U32 R73, R18, 0x10, RZ ;  /* 0x0000001012497819 */ /* 0x000fe400000006ff */
[----:B------:R-:W-:Y:S02]  /*3a00*/  LOP3.LUT R61, R12, 0xffff0000, R61, 0xf8, !PT ;  /* 0xffff00000c3d7812 */ /* 0x000fe400078ef83d */
[----:B------:R-:W-:Y:S02]  /*3a10*/  LOP3.LUT R75, R75, 0xffff, RZ, 0xc0, !PT ;  /* 0x0000ffff4b4b7812 */ /* 0x000fe400078ec0ff */
[----:B------:R-:W-:Y:S02]  /*3a20*/  LOP3.LUT R12, R65, 0xffff, R14, 0xf8, !PT ;  /* 0x0000ffff410c7812 */ /* 0x000fe400078ef80e */
[----:B------:R-:W-:-:S02]  /*3a30*/  LOP3.LUT R46, R46, 0xffff, RZ, 0xc0, !PT ;  /* 0x0000ffff2e2e7812 */ /* 0x000fc400078ec0ff */
[C---:B------:R-:W-:Y:S02]  /*3a40*/  SHF.L.U64.HI R81, R77.reuse, 0x10, RZ ;  /* 0x000000104d517819 */ /* 0x040fe400000102ff */
[----:B------:R-:W-:Y:S02]  /*3a50*/  LOP3.LUT R65, R16, 0xffff0000, R67, 0xf8, !PT ;  /* 0xffff000010417812 */ /* 0x000fe400078ef843 */
[----:B------:R-:W-:Y:S02]  /*3a60*/  LOP3.LUT R187, R24, 0xffff, RZ, 0xc0, !PT ;  /* 0x0000ffff18bb7812 */ /* 0x000fe400078ec0ff */
[----:B------:R-:W-:Y:S02]  /*3a70*/  F2FP.BF16.F32.PACK_AB R26, RZ, R26 ;  /* 0x0000001aff1a723e */ /* 0x000fe400000010ff */
[----:B------:R-:W-:Y:S02]  /*3a80*/  SHF.L.U32 R16, R77, 0x10, RZ ;  /* 0x000000104d107819 */ /* 0x000fe400000006ff */
[----:B------:R-:W-:Y:S01]  /*3a90*/  LOP3.LUT R14, R73, 0xffff, R190, 0xf8, !PT ;  /* 0x0000ffff490e7812 */ /* 0x000fe200078ef8be */
[----:B------:R-:W-:Y:S01]  /*3aa0*/  HFMA2.BF16_V2 R26, R101.H0_H0, R26.H0_H0, R141.H0_H0 ;  /* 0x2000001a651a7231 */ /* 0x000fe2000024088d */
[----:B------:R-:W-:-:S02]  /*3ab0*/  F2FP.BF16.F32.PACK_AB R48, RZ, R48 ;  /* 0x00000030ff30723e */ /* 0x000fc400000010ff */
[C---:B------:R-:W-:Y:S02]  /*3ac0*/  SHF.L.U32 R73, R75.reuse, 0x10, RZ ;  /* 0x000000104b497819 */ /* 0x040fe400000006ff */
[----:B------:R-:W-:Y:S01]  /*3ad0*/  SHF.L.U64.HI R77, R75, 0x10, RZ ;  /* 0x000000104b4d7819 */ /* 0x000fe200000102ff */
[----:B------:R-:W-:Y:S01]  /*3ae0*/  HFMA2.BF16_V2 R48, R96.H0_H0, R48.H0_H0, R136.H0_H0 ;  /* 0x2000003060307231 */ /* 0x000fe20000240888 */
[----:B------:R-:W-:Y:S02]  /*3af0*/  LOP3.LUT R75, R46, 0xffff0000, R81, 0xf8, !PT ;  /* 0xffff00002e4b7812 */ /* 0x000fe400078ef851 */
[----:B------:R-:W-:Y:S02]  /*3b00*/  SHF.L.U32 R81, R187, 0x10, RZ ;  /* 0x00000010bb517819 */ /* 0x000fe400000006ff */
[----:B------:R-:W-:Y:S02]  /*3b10*/  LOP3.LUT R67, R191, 0xffff, RZ, 0xc0, !PT ;  /* 0x0000ffffbf437812 */ /* 0x000fe400078ec0ff */
[----:B------:R-:W-:-:S02]  /*3b20*/  SHF.L.U64.HI R18, R18, 0x10, RZ ;  /* 0x0000001012127819 */ /* 0x000fc400000102ff */
[----:B------:R-:W-:Y:S02]  /*3b30*/  LOP3.LUT R24, R20, 0xffff, RZ, 0xc0, !PT ;  /* 0x0000ffff14187812 */ /* 0x000fe400078ec0ff */
[----:B------:R-:W-:Y:S02]  /*3b40*/  SHF.L.U64.HI R187, R187, 0x10, RZ ;  /* 0x00000010bbbb7819 */ /* 0x000fe400000102ff */
[----:B------:R-:W-:Y:S02]  /*3b50*/  F2FP.BF16.F32.PACK_AB R22, RZ, R22 ;  /* 0x00000016ff16723e */ /* 0x000fe400000010ff */
[----:B------:R-:W-:Y:S02]  /*3b60*/  LOP3.LUT R44, R44, 0xffff, RZ, 0xc0, !PT ;  /* 0x0000ffff2c2c7812 */ /* 0x000fe400078ec0ff */
[----:B------:R-:W-:Y:S01]  /*3b70*/  LOP3.LUT R83, R70, 0xffff, RZ, 0xc0, !PT ;  /* 0x0000ffff46537812 */ /* 0x000fe200078ec0ff */
[----:B------:R-:W-:Y:S01]  /*3b80*/  HFMA2.BF16_V2 R22, R98.H0_H0, R22.H0_H0, R138.H0_H0 ;  /* 0x2000001662167231 */ /* 0x000fe2000024088a */
[----:B------:R-:W-:-:S02]  /*3b90*/  LOP3.LUT R67, R67, 0xffff0000, R18, 0xf8, !PT ;  /* 0xffff000043437812 */ /* 0x000fc400078ef812 */
[----:B------:R-:W-:Y:S02]  /*3ba0*/  LOP3.LUT R70, R24, 0xffff0000, R187, 0xf8, !PT ;  /* 0xffff000018467812 */ /* 0x000fe400078ef8bb */
[----:B------:R-:W-:Y:S02]  /*3bb0*/  LOP3.LUT R68, R68, 0xffff, RZ, 0xc0, !PT ;  /* 0x0000ffff44447812 */ /* 0x000fe400078ec0ff */
[----:B------:R-:W-:Y:S02]  /*3bc0*/  LOP3.LUT R18, R73, 0xffff, R188, 0xf8, !PT ;  /* 0x0000ffff49127812 */ /* 0x000fe400078ef8bc */
[----:B------:R-:W-:Y:S02]  /*3bd0*/  LOP3.LUT R24, R42, 0xffff, RZ, 0xc0, !PT ;  /* 0x0000ffff2a187812 */ /* 0x000fe400078ec0ff */
[----:B------:R-:W-:Y:S02]  /*3be0*/  F2FP.BF16.F32.PACK_AB R50, RZ, R50 ;  /* 0x00000032ff32723e */ /* 0x000fe400000010ff */
[----:B------:R-:W-:-:S02]  /*3bf0*/  F2FP.BF16.F32.PACK_AB R28, RZ, R28 ;  /* 0x0000001cff1c723e */ /* 0x000fc400000010ff */
[----:B------:R-:W-:Y:S01]  /*3c00*/  LOP3.LUT R73, R44, 0xffff0000, R77, 0xf8, !PT ;  /* 0xffff00002c497812 */ /* 0x000fe200078ef84d */
[----:B------:R-:W-:Y:S01]  /*3c10*/  HFMA2.BF16_V2 R50, R100.H0_H0, R50.H0_H0, R140.H0_H0 ;  /* 0x2000003264327231 */ /* 0x000fe2000024088c */
[----:B------:R-:W-:Y:S01]  /*3c20*/  LOP3.LUT R42, R26, 0xffff, RZ, 0xc0, !PT ;  /* 0x0000ffff1a2a7812 */ /* 0x000fe200078ec0ff */
[----:B------:R-:W-:Y:S01]  /*3c30*/  HFMA2.BF16_V2 R28, R103.H0_H0, R28.H0_H0, R143.H0_H0 ;  /* 0x2000001c671c7231 */ /* 0x000fe2000024088f */
[----:B------:R-:W-:Y:S02]  /*3c40*/  SHF.L.U32 R77, R83, 0x10, RZ ;  /* 0x00000010534d7819 */ /* 0x000fe400000006ff */
[----:B------:R-:W-:Y:S02]  /*3c50*/  LOP3.LUT R20, R81, 0xffff, R48, 0xf8, !PT ;  /* 0x0000ffff51147812 */ /* 0x000fe400078ef830 */
[----:B------:R-:W-:Y:S02]  /*3c60*/  PRMT R26, R59, 0x7610, R26 ;  /* 0x000076103b1a7816 */ /* 0x000fe4000000001a */
[----:B------:R-:W-:-:S02]  /*3c70*/  SHF.L.U64.HI R81, R68, 0x10, RZ ;  /* 0x0000001044517819 */ /* 0x000fc400000102ff */
[----:B------:R-:W-:Y:S02]  /*3c80*/  F2FP.BF16.F32.PACK_AB R30, RZ, R30 ;  /* 0x0000001eff1e723e */ /* 0x000fe400000010ff */
[----:B------:R-:W-:Y:S02]  /*3c90*/  F2FP.BF16.F32.PACK_AB R52, RZ, R52 ;  /* 0x00000034ff34723e */ /* 0x000fe400000010ff */
[----:B------:R-:W-:Y:S01]  /*3ca0*/  LOP3.LUT R22, R77, 0xffff, R22, 0xf8, !PT ;  /* 0x0000ffff4d167812 */ /* 0x000fe200078ef816 */
[----:B------:R-:W-:Y:S01]  /*3cb0*/  HFMA2.BF16_V2 R30, R102.H0_H0, R30.H0_H0, R142.H0_H0 ;  /* 0x2000001e661e7231 */ /* 0x000fe2000024088e */
[----:B------:R-:W-:Y:S01]  /*3cc0*/  SHF.L.U64.HI R83, R83, 0x10, RZ ;  /* 0x0000001053537819 */ /* 0x000fe200000102ff */
[----:B------:R-:W-:Y:S01]  /*3cd0*/  HFMA2.BF16_V2 R52, R104.H0_H0, R52.H0_H0, R144.H0_H0 ;  /* 0x2000003468347231 */ /* 0x000fe20000240890 */
[----:B------:R-:W-:Y:S02]  /*3ce0*/  LOP3.LUT R26, R26, 0xffff, RZ, 0xc0, !PT ;  /* 0x0000ffff1a1a7812 */ /* 0x000fe400078ec0ff */
[----:B------:R-:W-:-:S02]  /*3cf0*/  SHF.L.U32 R77, R68, 0x10, RZ ;  /* 0x00000010444d7819 */ /* 0x000fc400000006ff */
[----:B------:R-:W-:Y:S02]  /*3d00*/  LOP3.LUT R59, R42, 0xffff0000, R81, 0xf8, !PT ;  /* 0xffff00002a3b7812 */ /* 0x000fe400078ef851 */
[----:B------:R-:W-:Y:S02]  /*3d10*/  LOP3.LUT R42, R63, 0xffff, RZ, 0xc0, !PT ;  /* 0x0000ffff3f2a7812 */ /* 0x000fe400078ec0ff */
[----:B------:R-:W-:Y:S02]  /*3d20*/  LOP3.LUT R68, R24, 0xffff0000, R83, 0xf8, !PT ;  /* 0xffff000018447812 */ /* 0x000fe400078ef853 */
[----:B------:R-:W-:Y:S02]  /*3d30*/  SHF.L.U32 R63, R26, 0x10, RZ ;  /* 0x000000101a3f7819 */ /* 0x000fe400000006ff */
[----:B------:R-:W-:Y:S02]  /*3d40*/  F2FP.BF16.F32.PACK_AB R32, RZ, R32 ;  /* 0x00000020ff20723e */ /* 0x000fe400000010ff */
[----:B------:R-:W-:-:S02]  /*3d50*/  LOP3.LUT R24, R77, 0xffff, R50, 0xf8, !PT ;  /* 0x0000ffff4d187812 */ /* 0x000fc400078ef832 */
[----:B------:R-:W-:Y:S01]  /*3d60*/  LOP3.LUT R28, R28, 0xffff, RZ, 0xc0, !PT ;  /* 0x0000ffff1c1c7812 */ /* 0x000fe200078ec0ff */
[----:B------:R-:W-:Y:S01]  /*3d70*/  HFMA2.BF16_V2 R32, R106.H0_H0, R32.H0_H0, R146.H0_H0 ;  /* 0x200000206a207231 */ /* 0x000fe20000240892 */
[----:B------:R-:W-:Y:S02]  /*3d80*/  SHF.L.U64.HI R81, R26, 0x10, RZ ;  /* 0x000000101a517819 */ /* 0x000fe400000102ff */
[----:B------:R-:W-:Y:S02]  /*3d90*/  SHF.L.U32 R77, R42, 0x10, RZ ;  /* 0x000000102a4d7819 */ /* 0x000fe400000006ff */
[----:B------:R-:W-:Y:S02]  /*3da0*/  LOP3.LUT R62, R62, 0xffff, RZ, 0xc0, !PT ;  /* 0x0000ffff3e3e7812 */ /* 0x000fe400078ec0ff */
[----:B------:R-:W-:Y:S02]  /*3db0*/  LOP3.LUT R26, R63, 0xffff, R30, 0xf8, !PT ;  /* 0x0000ffff3f1a7812 */ /* 0x000fe400078ef81e */
[----:B------:R-:W-:-:S02]  /*3dc0*/  LOP3.LUT R63, R28, 0xffff0000, R81, 0xf8, !PT ;  /* 0xffff00001c3f7812 */ /* 0x000fc400078ef851 */
[----:B------:R-:W-:Y:S02]  /*3dd0*/  LOP3.LUT R28, R77, 0xffff, R52, 0xf8, !PT ;  /* 0x0000ffff4d1c7812 */ /* 0x000fe400078ef834 */
[----:B------:R-:W-:Y:S02]  /*3de0*/  LOP3.LUT R49, R49, 0xffff, RZ, 0xc0, !PT ;  /* 0x0000ffff31317812 */ /* 0x000fe400078ec0ff */
[----:B------:R-:W-:Y:S02]  /*3df0*/  SHF.L.U64.HI R30, R42, 0x10, RZ ;  /* 0x000000102a1e7819 */ /* 0x000fe400000102ff */
[----:B------:R-:W-:Y:S02]  /*3e00*/  SHF.L.U32 R77, R62, 0x10, RZ ;  /* 0x000000103e4d7819 */ /* 0x000fe400000006ff */
[----:B------:R-:W-:Y:S02]  /*3e10*/  F2FP.BF16.F32.PACK_AB R51, RZ, R51 ;  /* 0x00000033ff33723e */ /* 0x000fe400000010ff */
[----:B------:R-:W-:-:S02]  /*3e20*/  LOP3.LUT R49, R49, 0xffff0000, R30, 0xf8, !PT ;  /* 0xffff000031317812 */ /* 0x000fc400078ef81e */
[--C-:B------:R-:W-:Y:S01]  /*3e30*/  LOP3.LUT R30, R77, 0xffff, R32.reuse, 0xf8, !PT ;  /* 0x0000ffff4d1e7812 */ /* 0x100fe200078ef820 */
[----:B------:R-:W-:Y:S01]  /*3e40*/  HFMA2.BF16_V2 R51, R109.H0_H0, R51.H0_H0, R149.H0_H0 ;  /* 0x200000336d337231 */ /* 0x000fe20000240895 */
[----:B------:R-:W-:Y:S02]  /*3e50*/  PRMT R32, R56, 0x7610, R32 ;  /* 0x0000761038207816 */ /* 0x000fe40000000020 */
[----:B------:R-:W-:Y:S02]  /*3e60*/  F2FP.BF16.F32.PACK_AB R60, RZ, R60 ;  /* 0x0000003cff3c723e */ /* 0x000fe400000010ff */
[----:B------:R-:W-:Y:S02]  /*3e70*/  LOP3.LUT R32, R32, 0xffff, RZ, 0xc0, !PT ;  /* 0x0000ffff20207812 */ /* 0x000fe400078ec0ff */
[----:B------:R-:W-:Y:S01]  /*3e80*/  LOP3.LUT R77, R57, 0xffff, RZ, 0xc0, !PT ;  /* 0x0000ffff394d7812 */ /* 0x000fe200078ec0ff */
[----:B------:R-:W-:Y:S01]  /*3e90*/  HFMA2.BF16_V2 R60, R110.H0_H0, R60.H0_H0, R150.H0_H0 ;  /* 0x2000003c6e3c7231 */ /* 0x000fe20000240896 */
[----:B------:R-:W-:-:S02]  /*3ea0*/  LOP3.LUT R51, R51, 0xffff, RZ, 0xc0, !PT ;  /* 0x0000ffff33337812 */ /* 0x000fc400078ec0ff */
[----:B------:R-:W-:Y:S02]  /*3eb0*/  SHF.L.U64.HI R42, R32, 0x10, RZ ;  /* 0x00000010202a7819 */ /* 0x000fe400000102ff */
[----:B------:R-:W-:Y:S02]  /*3ec0*/  LOP3.LUT R55, R55, 0xffff, RZ, 0xc0, !PT ;  /* 0x0000ffff37377812 */ /* 0x000fe400078ec0ff */
[----:B------:R-:W-:Y:S02]  /*3ed0*/  SHF.L.U32 R57, R77, 0x10, RZ ;  /* 0x000000104d397819 */ /* 0x000fe400000006ff */
[----:B------:R-:W-:Y:S02]  /*3ee0*/  LOP3.LUT R44, R7, 0xffff, RZ, 0xc0, !PT ;  /* 0x0000ffff072c7812 */ /* 0x000fe400078ec0ff */
[----:B------:R-:W-:Y:S02]  /*3ef0*/  SHF.L.U64.HI R77, R77, 0x10, RZ ;  /* 0x000000104d4d7819 */ /* 0x000fe400000102ff */
[----:B------:R-:W-:-:S02]  /*3f00*/  LOP3.LUT R51, R51, 0xffff0000, R42, 0xf8, !PT ;  /* 0xffff000033337812 */ /* 0x000fc400078ef82a */
[----:B------:R-:W-:Y:S02]  /*3f10*/  SHF.L.U32 R7, R55, 0x10, RZ ;  /* 0x0000001037077819 */ /* 0x000fe400000006ff */
[----:B------:R-:W-:Y:S02]  /*3f20*/  LOP3.LUT R42, R57, 0xffff, R60, 0xf8, !PT ;  /* 0x0000ffff392a7812 */ /* 0x000fe400078ef83c */
[----:B------:R-:W-:Y:S02]  /*3f30*/  SHF.L.U64.HI R57, R55, 0x10, RZ ;  /* 0x0000001037397819 */ /* 0x000fe400000102ff */
[----:B------:R-:W-:Y:S02]  /*3f40*/  LOP3.LUT R55, R44, 0xffff0000, R77, 0xf8, !PT ;  /* 0xffff00002c377812 */ /* 0x000fe400078ef84d */
[----:B------:R-:W-:Y:S02]  /*3f50*/  F2FP.BF16.F32.PACK_AB R64, RZ, R64 ;  /* 0x00000040ff40723e */ /* 0x000fe400000010ff */
[----:B------:R-:W-:-:S02]  /*3f60*/  LOP3.LUT R44, R7, 0xffff, R66, 0xf8, !PT ;  /* 0x0000ffff072c7812 */ /* 0x000fc400078ef842 */
[----:B------:R-:W-:Y:S01]  /*3f70*/  PRMT R7, R53, 0x7610, R7 ;  /* 0x0000761035077816 */ /* 0x000fe20000000007 */
[----:B------:R-:W-:Y:S01]  /*3f80*/  HFMA2.BF16_V2 R64, R113.H0_H0, R64.H0_H0, R153.H0_H0 ;  /* 0x2000004071407231 */ /* 0x000fe20000240899 */
[----:B------:R-:W-:Y:S02]  /*3f90*/  F2FP.BF16.F32.PACK_AB R58, RZ, R58 ;  /* 0x0000003aff3a723e */ /* 0x000fe400000010ff */
[----:B------:R-:W-:Y:S02]  /*3fa0*/  F2FP.BF16.F32.PACK_AB R76, RZ, R76 ;  /* 0x0000004cff4c723e */ /* 0x000fe400000010ff */
[----:B------:R-:W-:Y:S01]  /*3fb0*/  F2FP.BF16.F32.PACK_AB R72, RZ, R72 ;  /* 0x00000048ff48723e */ /* 0x000fe200000010ff */
[----:B------:R-:W-:Y:S01]  /*3fc0*/  HFMA2.BF16_V2 R58, R107.H0_H0, R58.H0_H0, R147.H0_H0 ;  /* 0x2000003a6b3a7231 */ /* 0x000fe20000240893 */
[----:B------:R-:W-:Y:S01]  /*3fd0*/  LOP3.LUT R7, R7, 0xffff, RZ, 0xc0, !PT ;  /* 0x0000ffff07077812 */ /* 0x000fe200078ec0ff */
[----:B------:R-:W-:Y:S01]  /*3fe0*/  HFMA2.BF16_V2 R76, R118.H0_H0, R76.H0_H0, R158.H0_H0 ;  /* 0x2000004c764c7231 */ /* 0x000fe2000024089e */
[----:B------:R-:W-:Y:S01]  /*3ff0*/  LOP3.LUT R47, R47, 0xffff, RZ, 0xc0, !PT ;  /* 0x0000ffff2f2f7812 */ /* 0x000fe200078ec0ff */
[----:B------:R-:W-:Y:S01]  /*4000*/  HFMA2.BF16_V2 R72, R119.H0_H0, R72.H0_H0, R159.H0_H0 ;  /* 0x2000004877487231 */ /* 0x000fe2000024089f */
[----:B------:R-:W-:-:S02]  /*4010*/  SHF.L.U32 R46, R7, 0x10, RZ ;  /* 0x00000010072e7819 */ /* 0x000fc400000006ff */
[----:B------:R-:W-:Y:S02]  /*4020*/  LOP3.LUT R64, R64, 0xffff, RZ, 0xc0, !PT ;  /* 0x0000ffff40407812 */ /* 0x000fe400078ec0ff */
[----:B------:R-:W-:Y:S02]  /*4030*/  LOP3.LUT R71, R71, 0xffff, RZ, 0xc0, !PT ;  /* 0x0000ffff47477812 */ /* 0x000fe400078ec0ff */
[----:B------:R-:W-:Y:S02]  /*4040*/  SHF.L.U64.HI R50, R7, 0x10, RZ ;  /* 0x0000001007327819 */ /* 0x000fe400000102ff */
[----:B------:R-:W-:Y:S02]  /*4050*/  SHF.L.U32 R7, R47, 0x10, RZ ;  /* 0x000000102f077819 */ /* 0x000fe400000006ff */
[----:B------:R-:W-:Y:S02]  /*4060*/  LOP3.LUT R45, R45, 0xffff, RZ, 0xc0, !PT ;  /* 0x0000ffff2d2d7812 */ /* 0x000fe400078ec0ff */
[----:B------:R-:W-:-:S02]  /*4070*/  LOP3.LUT R58, R58, 0xffff, RZ, 0xc0, !PT ;  /* 0x0000ffff3a3a7812 */ /* 0x000fc400078ec0ff */
[----:B------:R-:W-:Y:S02]  /*4080*/  SHF.L.U64.HI R81, R62, 0x10, RZ ;  /* 0x000000103e517819 */ /* 0x000fe400000102ff */
[----:B------:R-:W-:Y:S02]  /*4090*/  LOP3.LUT R46, R46, 0xffff, R5, 0xf8, !PT ;  /* 0x0000ffff2e2e7812 */ /* 0x000fe400078ef805 */
[----:B------:R-:W-:Y:S02]  /*40a0*/  LOP3.LUT R53, R64, 0xffff0000, R57, 0xf8, !PT ;  /* 0xffff000040357812 */ /* 0x000fe400078ef839 */
[----:B------:R-:W-:Y:S02]  /*40b0*/  LOP3.LUT R5, R71, 0xffff0000, R50, 0xf8, !PT ;  /* 0xffff000047057812 */ /* 0x000fe400078ef832 */
[----:B------:R-:W-:Y:S02]  /*40c0*/  LOP3.LUT R57, R72, 0xffff, RZ, 0xc0, !PT ;  /* 0x0000ffff48397812 */ /* 0x000fe400078ec0ff */
[----:B------:R-:W-:-:S02]  /*40d0*/  SHF.L.U64.HI R52, R47, 0x10, RZ ;  /* 0x000000102f347819 */ /* 0x000fc400000102ff */
[----:B------:R-:W-:Y:S02]  /*40e0*/  LOP3.LUT R50, R7, 0xffff, R76, 0xf8, !PT ;  /* 0x0000ffff07327812 */ /* 0x000fe400078ef84c */
[----:B------:R-:W-:Y:S02]  /*40f0*/  SHF.L.U32 R7, R45, 0x10, RZ ;  /* 0x000000102d077819 */ /* 0x000fe400000006ff */
[----:B------:R-:W-:Y:S02]  /*4100*/  LOP3.LUT R56, R58, 0xffff0000, R81, 0xf8, !PT ;  /* 0xffff00003a387812 */ /* 0x000fe400078ef851 */
[----:B------:R-:W-:Y:S02]  /*4110*/  LOP3.LUT R60, R11, 0xffff, RZ, 0xc0, !PT ;  /* 0x0000ffff0b3c7812 */ /* 0x000fe400078ec0ff */
[----:B------:R-:W-:Y:S02]  /*4120*/  LOP3.LUT R58, R15, 0xffff, RZ, 0xc0, !PT ;  /* 0x0000ffff0f3a7812 */ /* 0x000fe400078ec0ff */
[----:B------:R-:W-:-:S02]  /*4130*/  LOP3.LUT R57, R57, 0xffff0000, R52, 0xf8, !PT ;  /* 0xffff000039397812 */ /* 0x000fc400078ef834 */
[----:B------:R-:W-:Y:S02]  /*4140*/  LOP3.LUT R52, R7, 0xffff, R82, 0xf8, !PT ;  /* 0x0000ffff07347812 */ /* 0x000fe400078ef852 */
[----:B------:R-:W-:Y:S02]  /*4150*/  PRMT R7, R9, 0x5410, R60 ;  /* 0x0000541009077816 */ /* 0x000fe4000000003c */
[----:B------:R-:W-:Y:S02]  /*4160*/  PRMT R9, R43, 0x5410, R58 ;  /* 0x000054102b097816 */ /* 0x000fe4000000003a */
[----:B------:R-:W-:Y:S02]  /*4170*/  LOP3.LUT R58, R21, 0xffff, RZ, 0xc0, !PT ;  /* 0x0000ffff153a7812 */ /* 0x000fe400078ec0ff */
[----:B------:R-:W-:Y:S02]  /*4180*/  LOP3.LUT R21, R40, 0xffff, RZ, 0xc0, !PT ;  /* 0x0000ffff28157812 */ /* 0x000fe400078ec0ff */
[----:B------:R-:W-:-:S02]  /*4190*/  LOP3.LUT R25, R25, 0xffff, RZ, 0xc0, !PT ;  /* 0x0000ffff19197812 */ /* 0x000fc400078ec0ff */
[----:B------:R-:W-:Y:S02]  /*41a0*/  LOP3.LUT R64, R17, 0xffff, RZ, 0xc0, !PT ;  /* 0x0000ffff11407812 */ /* 0x000fe400078ec0ff */
[----:B------:R-:W-:Y:S02]  /*41b0*/  LOP3.LUT R40, R41, 0xffff, RZ, 0xc0, !PT ;  /* 0x0000ffff29287812 */ /* 0x000fe400078ec0ff */
[----:B------:R-:W-:Y:S02]  /*41c0*/  PRMT R17, R75, 0x5410, R58 ;  /* 0x000054104b117816 */ /* 0x000fe4000000003a */
[----:B------:R-:W-:Y:S02]  /*41d0*/  LOP3.LUT R58, R23, 0xffff, RZ, 0xc0, !PT ;  /* 0x0000ffff173a7812 */ /* 0x000fe400078ec0ff */
[----:B------:R-:W-:Y:S02]  /*41e0*/  PRMT R23, R68, 0x5410, R25 ;  /* 0x0000541044177816 */ /* 0x000fe40000000019 */
[----:B------:R-:W-:-:S02]  /*41f0*/  LOP3.LUT R60, R19, 0xffff, RZ, 0xc0, !PT ;  /* 0x0000ffff133c7812 */ /* 0x000fc400078ec0ff */
[----:B------:R-:W-:Y:S02]  /*4200*/  PRMT R25, R59, 0x5410, R40 ;  /* 0x000054103b197816 */ /* 0x000fe40000000028 */
[----:B------:R-:W-:Y:S02]  /*4210*/  LOP3.LUT R66, R13, 0xffff, RZ, 0xc0, !PT ;  /* 0x0000ffff0d427812 */ /* 0x000fe400078ec0ff */
[----:B------:R-:W-:Y:S02]  /*4220*/  LOP3.LUT R40, R29, 0xffff, RZ, 0xc0, !PT ;  /* 0x0000ffff1d287812 */ /* 0x000fe400078ec0ff */
[----:B------:R-:W-:Y:S02]  /*4230*/  PRMT R19, R73, 0x5410, R58 ;  /* 0x0000541049137816 */ /* 0x000fe4000000003a */
[----:B------:R-:W-:Y:S01]  /*4240*/  PRMT R11, R61, 0x5410, R66 ;  /* 0x000054103d0b7816 */ /* 0x000fe20000000042 */
[----:B------:R-:W0:Y:S01]  /*4250*/  @!P1 LDC.64 R58, c[0x0][0x230] ;  /* 0x00008c00ff3a9b82 */ /* 0x000e220000000a00 */
[----:B------:R-:W-:-:S02]  /*4260*/  PRMT R15, R67, 0x5410, R60 ;  /* 0x00005410430f7816 */ /* 0x000fc4000000003c */
[----:B------:R-:W-:Y:S02]  /*4270*/  PRMT R29, R49, 0x5410, R40 ;  /* 0x00005410311d7816 */ /* 0x000fe40000000028 */
[----:B------:R-:W-:Y:S02]  /*4280*/  F2FP.BF16.F32.PACK_AB R69, RZ, R69 ;  /* 0x00000045ff45723e */ /* 0x000fe400000010ff */
[----:B------:R-:W-:Y:S01]  /*4290*/  F2FP.BF16.F32.PACK_AB R79, RZ, R79 ;  /* 0x0000004fff4f723e */ /* 0x000fe200000010ff */
[----:B------:R-:W1:Y:S01]  /*42a0*/  @!P1 LDC.64 R60, c[0x0][0x238] ;  /* 0x00008e00ff3c9b82 */ /* 0x000e620000000a00 */
[----:B------:R-:W-:Y:S01]  /*42b0*/  LOP3.LUT R54, R54, 0xffff, RZ, 0xc0, !PT ;  /* 0x0000ffff36367812 */ /* 0x000fe200078ec0ff */
[----:B------:R-:W-:Y:S01]  /*42c0*/  HFMA2.BF16_V2 R69, R116.H0_H0, R69.H0_H0, R156.H0_H0 ;  /* 0x2000004574457231 */ /* 0x000fe2000024089c */
[----:B------:R-:W-:Y:S01]  /*42d0*/  PRMT R13, R65, 0x5410, R64 ;  /* 0x00005410410d7816 */ /* 0x000fe20000000040 */
[----:B------:R-:W-:Y:S01]  /*42e0*/  HFMA2.BF16_V2 R79, R121.H0_H0, R79.H0_H0, R161.H0_H0 ;  /* 0x2000004f794f7231 */ /* 0x000fe200002408a1 */
[----:B------:R-:W-:-:S02]  /*42f0*/  SHF.L.U32 R48, R54, 0x10, RZ ;  /* 0x0000001036307819 */ /* 0x000fc400000006ff */
[----:B------:R-:W-:Y:S01]  /*4300*/  LOP3.LUT R64, R31, 0xffff, RZ, 0xc0, !PT ;  /* 0x0000ffff1f407812 */ /* 0x000fe200078ec0ff */
[----:B------:R-:W2:Y:S01]  /*4310*/  LDC.64 R40, c[0x0][0x228] ;  /* 0x00008a00ff287b82 */ /* 0x000ea20000000a00 */
[----:B------:R-:W-:Y:S02]  /*4320*/  LOP3.LUT R38, R38, 0xffff, RZ, 0xc0, !PT ;  /* 0x0000ffff26267812 */ /* 0x000fe400078ec0ff */
[----:B------:R-:W-:Y:S02]  /*4330*/  LOP3.LUT R31, R27, 0xffff, RZ, 0xc0, !PT ;  /* 0x0000ffff1b1f7812 */ /* 0x000fe400078ec0ff */
[----:B------:R-:W-:Y:S02]  /*4340*/  LOP3.LUT R48, R48, 0xffff, R69, 0xf8, !PT ;  /* 0x0000ffff30307812 */ /* 0x000fe400078ef845 */
[----:B------:R-:W-:Y:S02]  /*4350*/  PRMT R27, R63, 0x5410, R64 ;  /* 0x000054103f1b7816 */ /* 0x000fe40000000040 */
[----:B------:R-:W-:-:S02]  /*4360*/  PRMT R47, R5, 0x5410, R38 ;  /* 0x00005410052f7816 */ /* 0x000fc40000000026 */
[----:B------:R-:W-:Y:S02]  /*4370*/  LOP3.LUT R62, R78, 0xffff, RZ, 0xc0, !PT ;  /* 0x0000ffff4e3e7812 */ /* 0x000fe400078ec0ff */
[----:B------:R-:W-:Y:S02]  /*4380*/  SHF.L.U64.HI R69, R54, 0x10, RZ ;  /* 0x0000001036457819 */ /* 0x000fe400000102ff */
[----:B------:R-:W-:Y:S02]  /*4390*/  LOP3.LUT R64, R37, 0xffff, RZ, 0xc0, !PT ;  /* 0x0000ffff25407812 */ /* 0x000fe400078ec0ff */
[----:B------:R-:W-:Y:S02]  /*43a0*/  PRMT R5, R35, 0x7610, R5 ;  /* 0x0000761023057816 */ /* 0x000fe40000000005 */
[----:B------:R-:W-:Y:S02]  /*43b0*/  LOP3.LUT R54, R79, 0xffff, RZ, 0xc0, !PT ;  /* 0x0000ffff4f367812 */ /* 0x000fe400078ec0ff */
[----:B------:R-:W-:-:S02]  /*43c0*/  SHF.L.U64.HI R45, R45, 0x10, RZ ;  /* 0x000000102d2d7819 */ /* 0x000fc400000102ff */
[----:B------:R-:W-:Y:S01]  /*43d0*/  PRMT R37, R34, 0x7610, R37 ;  /* 0x0000761022257816 */ /* 0x000fe20000000025 */
[----:B0-----:R-:W-:Y:S01]  /*43e0*/  @!P1 IMAD.WIDE R34, R166, 0x4, R58 ;  /* 0x00000004a6229825 */ /* 0x001fe200078e023a */
[----:B------:R-:W-:Y:S02]  /*43f0*/  PRMT R31, R56, 0x5410, R31 ;  /* 0x00005410381f7816 */ /* 0x000fe4000000001f */
[----:B------:R-:W-:Y:S01]  /*4400*/  LOP3.LUT R66, R39, 0xffff, RZ, 0xc0, !PT ;  /* 0x0000ffff27427812 */ /* 0x000fe200078ec0ff */
[----:B--2---:R-:W-:Y:S01]  /*4410*/  IMAD.WIDE.U32 R186, R186, 0x8, R40 ;  /* 0x00000008baba7825 */ /* 0x004fe200078e0028 */
[----:B------:R-:W-:Y:S01]  /*4420*/  LOP3.LUT R62, R62, 0xffff0000, R69, 0xf8, !PT ;  /* 0xffff00003e3e7812 */ /* 0x000fe200078ef845 */
[----:B------:R0:W-:Y:S01]  /*4430*/  @!P1 STG.E desc[UR6][R34.64], R0 ;  /* 0x0000000022009986 */ /* 0x0001e2000c101906 */
[----:B------:R-:W-:Y:S01]  /*4440*/  LOP3.LUT R56, R33, 0xffff, RZ, 0xc0, !PT ;  /* 0x0000ffff21387812 */ /* 0x000fe200078ec0ff */
[----:B------:R-:W-:Y:S01]  /*4450*/  IMAD.WIDE.U32 R58, R181, 0x8, R40 ;  /* 0x00000008b53a7825 */ /* 0x000fe200078e0028 */
[----:B------:R-:W-:-:S02]  /*4460*/  LOP3.LUT R39, R36, 0xffff, RZ, 0xc0, !PT ;  /* 0x0000ffff24277812 */ /* 0x000fc400078ec0ff */
[----:B------:R-:W-:Y:S01]  /*4470*/  LOP3.LUT R38, R5, 0xffff, RZ, 0xc0, !PT ;  /* 0x0000ffff05267812 */ /* 0x000fe200078ec0ff */
[----:B------:R-:W-:Y:S01]  /*4480*/  IMAD.WIDE.U32 R180, R180, 0x8, R40 ;  /* 0x00000008b4b47825 */ /* 0x000fe200078e0028 */
[----:B------:R-:W-:Y:S02]  /*4490*/  LOP3.LUT R54, R54, 0xffff0000, R45, 0xf8, !PT ;  /* 0xffff000036367812 */ /* 0x000fe400078ef82d */
[----:B------:R-:W-:Y:S01]  /*44a0*/  LOP3.LUT R5, R37, 0xffff, RZ, 0xc0, !PT ;  /* 0x0000ffff25057812 */ /* 0x000fe200078ec0ff */
[----:B-1----:R-:W-:Y:S01]  /*44b0*/  @!P1 IMAD.WIDE R36, R166, 0x4, R60 ;  /* 0x00000004a6249825 */ /* 0x002fe200078e023c */
[----:B------:R-:W-:Y:S02]  /*44c0*/  PRMT R33, R51, 0x5410, R66 ;  /* 0x0000541033217816 */ /* 0x000fe40000000042 */
[----:B------:R-:W-:Y:S01]  /*44d0*/  PRMT R45, R53, 0x5410, R56 ;  /* 0x00005410352d7816 */ /* 0x000fe20000000038 */
[----:B------:R-:W-:Y:S01]  /*44e0*/  IMAD.WIDE.U32 R60, R179, 0x8, R40 ;  /* 0x00000008b33c7825 */ /* 0x000fe200078e0028 */
[----:B------:R-:W-:Y:S01]  /*44f0*/  PRMT R49, R62, 0x5410, R39 ;  /* 0x000054103e317816 */ /* 0x000fe20000000027 */
[----:B------:R1:W-:Y:S01]  /*4500*/  @!P1 STG.E desc[UR6][R36.64], R4 ;  /* 0x0000000424009986 */ /* 0x0003e2000c101906 */
[----:B------:R-:W-:Y:S01]  /*4510*/  PRMT R51, R57, 0x5410, R38 ;  /* 0x0000541039337816 */ /* 0x000fe20000000026 */
[----:B------:R-:W-:Y:S01]  /*4520*/  IMAD.WIDE.U32 R38, R167, 0x8, R40 ;  /* 0x00000008a7267825 */ /* 0x000fe200078e0028 */
[----:B------:R-:W-:Y:S01]  /*4530*/  PRMT R43, R55, 0x5410, R64 ;  /* 0x00005410372b7816 */ /* 0x000fe20000000040 */
[----:B------:R2:W-:Y:S01]  /*4540*/  STG.E.64 desc[UR6][R186.64], R6 ;  /* 0x00000006ba007986 */ /* 0x0005e2000c101b06 */
[----:B------:R-:W-:Y:S01]  /*4550*/  PRMT R53, R54, 0x5410, R5 ;  /* 0x0000541036357816 */ /* 0x000fe20000000005 */
[----:B------:R-:W-:Y:S01]  /*4560*/  IMAD.WIDE.U32 R54, R184, 0x8, R40 ;  /* 0x00000008b8367825 */ /* 0x000fe200078e0028 */
[----:B------:R-:W-:Y:S01]  /*4570*/  F2FP.BF16.F32.PACK_AB R74, RZ, R74 ;  /* 0x0000004aff4a723e */ /* 0x000fe200000010ff */
[----:B------:R2:W-:Y:S01]  /*4580*/  STG.E.64 desc[UR6][R38.64], R8 ;  /* 0x0000000826007986 */ /* 0x0005e2000c101b06 */
[----:B------:R-:W-:Y:S01]  /*4590*/  LOP3.LUT R16, R16, 0xffff, R189, 0xf8, !PT ;  /* 0x0000ffff10107812 */ /* 0x000fe200078ef8bd */
[----:B------:R-:W-:Y:S01]  /*45a0*/  IMAD.WIDE.U32 R56, R183, 0x8, R40 ;  /* 0x00000008b7387825 */ /* 0x000fe200078e0028 */
[----:B------:R-:W-:Y:S01]  /*45b0*/  PRMT R21, R70, 0x5410, R21 ;  /* 0x0000541046157816 */ /* 0x000fe20000000015 */
[----:B------:R2:W-:Y:S02]  /*45c0*/  STG.E.64 desc[UR6][R54.64], R10 ;  /* 0x0000000a36007986 */ /* 0x0005e4000c101b06 */
[----:B------:R-:W-:-:S02]  /*45d0*/  HFMA2.BF16_V2 R74, R108.H0_H0, R74.H0_H0, R148.H0_H0 ;  /* 0x2000004a6c4a7231 */ /* 0x000fc40000240894 */
[--C-:B------:R-:W-:Y:S01]  /*45e0*/  IMAD.WIDE.U32 R182, R182, 0x8, R40.reuse ;  /* 0x00000008b6b67825 */ /* 0x100fe200078e0028 */
[----:B------:R-:W-:Y:S01]  /*45f0*/  SHF.L.U32 R81, R32, 0x10, RZ ;  /* 0x0000001020517819 */ /* 0x000fe200000006ff */
[----:B------:R2:W-:Y:S01]  /*4600*/  STG.E.64 desc[UR6][R56.64], R12 ;  /* 0x0000000c38007986 */ /* 0x0005e2000c101b06 */
[----:B------:R-:W-:Y:S01]  /*4610*/  IADD3 R166, R166, UR5, RZ ;  /* 0x00000005a6a67c10 */ /* 0x000fe2000fffe0ff */
[----:B------:R-:W-:Y:S01]  /*4620*/  IMAD.WIDE.U32 R178, R178, 0x8, R40 ;  /* 0x00000008b2b27825 */ /* 0x000fe200078e0028 */
[----:B------:R-:W-:Y:S01]  /*4630*/  LOP3.LUT R32, R81, 0xffff, R74, 0xf8, !PT ;  /* 0x0000ffff51207812 */ /* 0x000fe200078ef84a */
[----:B------:R2:W-:Y:S01]  /*4640*/  STG.E.64 desc[UR6][R182.64], R14 ;  /* 0x0000000eb6007986 */ /* 0x0005e2000c101b06 */
[----:B------:R-:W-:Y:S01]  /*4650*/  ISETP.GE.AND P1, PT, R166, UR4, PT ;  /* 0x00000004a6007c0c */ /* 0x000fe2000bf26270 */
[--C-:B0-----:R-:W-:Y:S01]  /*4660*/  IMAD.WIDE.U32 R34, R177, 0x8, R40.reuse ;  /* 0x00000008b1227825 */ /* 0x101fe200078e0028 */
[----:B------:R-:W-:Y:S01]  /*4670*/  SEL R0, RZ, 0x1, P0 ;  /* 0x00000001ff007807 */ /* 0x000fe20000000000 */
[----:B------:R2:W-:Y:S02]  /*4680*/  STG.E.64 desc[UR6][R58.64], R16 ;  /* 0x000000103a007986 */ /* 0x0005e4000c101b06 */
[----:B------:R-:W-:-:S02]  /*4690*/  IMAD.WIDE.U32 R176, R176, 0x8, R40 ;  /* 0x00000008b0b07825 */ /* 0x000fc400078e0028 */
[----:B------:R2:W-:Y:S02]  /*46a0*/  STG.E.64 desc[UR6][R180.64], R18 ;  /* 0x00000012b4007986 */ /* 0x0005e4000c101b06 */
[--C-:B-1----:R-:W-:Y:S02]  /*46b0*/  IMAD.WIDE.U32 R4, R175, 0x8, R40.reuse ;  /* 0x00000008af047825 */ /* 0x102fe400078e0028 */
        /* <DEDUP_REMOVED lines=20> */
[----:B------:R2:W-:Y:S01]  /*4800*/  STG.E.64 desc[UR6][R40.64], R52 ;  /* 0x0000003428007986 */ /* 0x0005e2000c101b06 */
[----:B------:R-:W-:Y:S05]  /*4810*/  @!P1 BRA `(.L_x_163) ;  /* 0xffffffb800e89947 */ /* 0x000fea000383ffff */
[----:B------:R-:W-:Y:S05]  /*4820*/  EXIT ;  /* 0x000000000000794d */ /* 0x000fea0003800000 */
.L_x_160:
[----:B------:R-:W-:Y:S01]  /*4830*/  HFMA2.MMA R199, -RZ, RZ, 0, 5.9604644775390625e-08 ;  /* 0x00000001ffc77435 */ /* 0x000fe200000001ff */
[----:B------:R-:W-:Y:S02]  /*4840*/  MOV R200, R0 ;  /* 0x0000000000c87202 */ /* 0x000fe40000000f00 */
[----:B------:R-:W-:Y:S02]  /*4850*/  MOV R202, 0x1f ;  /* 0x0000001f00ca7802 */ /* 0x000fe40000000f00 */
[----:B------:R-:W-:-:S07]  /*4860*/  MOV R197, 0xffffffff ;  /* 0xffffffff00c57802 */ /* 0x000fce0000000f00 */
[----:B-----5:R-:W-:Y:S05]  /*4870*/  WARPSYNC.COLLECTIVE R197, `(.L_x_164) ;  /* 0x00000000c5087348 */ /* 0x020fea0003c00000 */
[----:B------:R0:W1:Y:S02]  /*4880*/  SHFL.BFLY P2, R198, R200, R199, R202 ;  /* 0x0c0000c7c8c67389 */ /* 0x00006400000400ca */
[----:B01---5:R-:W-:Y:S01]  /*4890*/  ENDCOLLECTIVE ;  /* 0x000000000000791b */ /* 0x023fe20003800000 */
.L_x_164:
[----:B------:R-:W-:Y:S01]  /*48a0*/  HFMA2.MMA R199, -RZ, RZ, 0, 1.1920928955078125e-07 ;  /* 0x00000002ffc77435 */ /* 0x000fe200000001ff */
[----:B------:R-:W-:-:S05]  /*48b0*/  MOV R191, R198 ;  /* 0x000000c600bf7202 */ /* 0x000fca0000000f00 */
[----:B------:R-:W-:-:S05]  /*48c0*/  FADD.FTZ R191, R0, R191 ;  /* 0x000000bf00bf7221 */ /* 0x000fca0000010000 */
[----:B------:R-:W-:-:S07]  /*48d0*/  MOV R200, R191 ;  /* 0x000000bf00c87202 */ /* 0x000fce0000000f00 */
[----:B------:R-:W-:Y:S05]  /*48e0*/  WARPSYNC.COLLECTIVE R197, `(.L_x_165) ;  /* 0x00000000c5087348 */ /* 0x000fea0003c00000 */
[----:B------:R0:W1:Y:S02]  /*48f0*/  SHFL.BFLY P2, R198, R200, R199, R202 ;  /* 0x0c0000c7c8c67389 */ /* 0x00006400000400ca */
[----:B01----:R-:W-:Y:S01]  /*4900*/  ENDCOLLECTIVE ;  /* 0x000000000000791b */ /* 0x003fe20003800000 */
.L_x_165:
[----:B------:R-:W-:Y:S01]  /*4910*/  HFMA2.MMA R199, -RZ, RZ, 0, 2.384185791015625e-07 ;  /* 0x00000004ffc77435 */ /* 0x000fe200000001ff */
[----:B------:R-:W-:-:S05]  /*4920*/  MOV R190, R198 ;  /* 0x000000c600be7202 */ /* 0x000fca0000000f00 */
[----:B------:R-:W-:-:S05]  /*4930*/  FADD.FTZ R193, R191, R190 ;  /* 0x000000bebfc17221 */ /* 0x000fca0000010000 */
[----:B------:R-:W-:-:S07]  /*4940*/  MOV R200, R193 ;  /* 0x000000c100c87202 */ /* 0x000fce0000000f00 */
[----:B------:R-:W-:Y:S05]  /*4950*/  WARPSYNC.COLLECTIVE R197, `(.L_x_166) ;  /* 0x00000000c5087348 */ /* 0x000fea0003c00000 */
[----:B------:R0:W1:Y:S02]  /*4960*/  SHFL.BFLY P2, R198, R200, R199, R202 ;  /* 0x0c0000c7c8c67389 */ /* 0x00006400000400ca */
[----:B01----:R-:W-:Y:S01]  /*4970*/  ENDCOLLECTIVE ;  /* 0x000000000000791b */ /* 0x003fe20003800000 */
.L_x_166:
[----:B------:R-:W-:Y:S01]  /*4980*/  HFMA2.MMA R199, -RZ, RZ, 0, 4.76837158203125e-07 ;  /* 0x00000008ffc77435 */ /* 0x000fe200000001ff */
[----:B------:R-:W-:-:S05]  /*4990*/  MOV R190, R198 ;  /* 0x000000c600be7202 */ /* 0x000fca0000000f00 */
[----:B------:R-:W-:-:S05]  /*49a0*/  FADD.FTZ R194, R193, R190 ;  /* 0x000000bec1c27221 */ /* 0x000fca0000010000 */
[----:B------:R-:W-:-:S07]  /*49b0*/  MOV R200, R194 ;  /* 0x000000c200c87202 */ /* 0x000fce0000000f00 */
[----:B------:R-:W-:Y:S05]  /*49c0*/  WARPSYNC.COLLECTIVE R197, `(.L_x_167) ;  /* 0x00000000c5087348 */ /* 0x000fea0003c00000 */
[----:B------:R0:W1:Y:S02]  /*49d0*/  SHFL.BFLY P2, R198, R200, R199, R202 ;  /* 0x0c0000c7c8c67389 */ /* 0x00006400000400ca */
[----:B01----:R-:W-:Y:S01]  /*49e0*/  ENDCOLLECTIVE ;  /* 0x000000000000791b */ /* 0x003fe20003800000 */
.L_x_167:
[----:B------:R-:W-:Y:S01]  /*49f0*/  HFMA2.MMA R199, -RZ, RZ, 0, 9.5367431640625e-07 ;  /* 0x00000010ffc77435 */ /* 0x000fe200000001ff */
[----:B------:R-:W-:-:S05]  /*4a00*/  MOV R195, R198 ;  /* 0x000000c600c37202 */ /* 0x000fca0000000f00 */
[----:B------:R-:W-:-:S05]  /*4a10*/  FADD.FTZ R195, R194, R195 ;  /* 0x000000c3c2c37221 */ /* 0x000fca0000010000 */
[----:B------:R-:W-:-:S07]  /*4a20*/  MOV R200, R195 ;  /* 0x000000c300c87202 */ /* 0x000fce0000000f00 */
[----:B------:R-:W-:Y:S05]  /*4a30*/  WARPSYNC.COLLECTIVE R197, `(.L_x_168) ;  /* 0x00000000c5087348 */ /* 0x000fea0003c00000 */
[----:B------:R0:W1:Y:S02]  /*4a40*/  SHFL.BFLY P2, R198, R200, R199, R202 ;  /* 0x0c0000c7c8c67389 */ /* 0x00006400000400ca */
[----:B01----:R-:W-:Y:S01]  /*4a50*/  ENDCOLLECTIVE ;  /* 0x000000000000791b */ /* 0x003fe20003800000 */
.L_x_168:
[----:B------:R-:W-:Y:S01]  /*4a60*/  HFMA2.MMA R199, -RZ, RZ, 0, 5.9604644775390625e-08 ;  /* 0x00000001ffc77435 */ /* 0x000fe200000001ff */
[----:B------:R-:W-:-:S05]  /*4a70*/  MOV R190, R198 ;  /* 0x000000c600be7202 */ /* 0x000fca0000000f00 */
[----:B------:R-:W-:-:S04]  /*4a80*/  FADD.FTZ R190, R195, R190 ;  /* 0x000000bec3be7221 */ /* 0x000fc80000010000 */
[----:B------:R-:W-:-:S04]  /*4a90*/  FMUL.FTZ R190, R190, 0.00039062500582076609135 ;  /* 0x39cccccdbebe7820 */ /* 0x000fc80000410000 */
        /* <DEDUP_REMOVED lines=164> */
.L_x_169:
[----:B------:R-:W-:Y:S01]  /*54e0*/  HFMA2.MMA R199, -RZ, RZ, 0, 1.1920928955078125e-07 ;  /* 0x00000002ffc77435 */ /* 0x000fe200000001ff */
[----:B------:R-:W-:-:S05]  /*54f0*/  MOV R191, R198 ;  /* 0x000000c600bf7202 */ /* 0x000fca0000000f00 */
[----:B------:R-:W-:-:S05]  /*5500*/  FADD.FTZ R191, R0, R191 ;  /* 0x000000bf00bf7221 */ /* 0x000fca0000010000 */
[----:B------:R-:W-:-:S07]  /*5510*/  MOV R200, R191 ;  /* 0x000000bf00c87202 */ /* 0x000fce0000000f00 */
[----:B------:R-:W-:Y:S05]  /*5520*/  WARPSYNC.COLLECTIVE R197, `(.L_x_170) ;  /* 0x00000000c5087348 */ /* 0x000fea0003c00000 */
[----:B------:R0:W1:Y:S02]  /*5530*/  SHFL.BFLY P2, R198, R200, R199, R202 ;  /* 0x0c0000c7c8c67389 */ /* 0x00006400000400ca */
[----:B01----:R-:W-:Y:S01]  /*5540*/  ENDCOLLECTIVE ;  /* 0x000000000000791b */ /* 0x003fe20003800000 */
.L_x_170:
[----:B------:R-:W-:Y:S01]  /*5550*/  HFMA2.MMA R199, -RZ, RZ, 0, 2.384185791015625e-07 ;  /* 0x00000004ffc77435 */ /* 0x000fe200000001ff */
[----:B------:R-:W-:-:S05]  /*5560*/  MOV R194, R198 ;  /* 0x000000c600c27202 */ /* 0x000fca0000000f00 */
[----:B------:R-:W-:-:S05]  /*5570*/  FADD.FTZ R194, R191, R194 ;  /* 0x000000c2bfc27221 */ /* 0x000fca0000010000 */
[----:B------:R-:W-:-:S07]  /*5580*/  MOV R200, R194 ;  /* 0x000000c200c87202 */ /* 0x000fce0000000f00 */
[----:B------:R-:W-:Y:S05]  /*5590*/  WARPSYNC.COLLECTIVE R197, `(.L_x_171) ;  /* 0x00000000c5087348 */ /* 0x000fea0003c00000 */
[----:B------:R0:W1:Y:S02]  /*55a0*/  SHFL.BFLY P2, R198, R200, R199, R202 ;  /* 0x0c0000c7c8c67389 */ /* 0x00006400000400ca */
[----:B01----:R-:W-:Y:S01]  /*55b0*/  ENDCOLLECTIVE ;  /* 0x000000000000791b */ /* 0x003fe20003800000 */
.L_x_171:
[----:B------:R-:W-:Y:S01]  /*55c0*/  HFMA2.MMA R199, -RZ, RZ, 0, 4.76837158203125e-07 ;  /* 0x00000008ffc77435 */ /* 0x000fe200000001ff */
[----:B------:R-:W-:-:S05]  /*55d0*/  MOV R193, R198 ;  /* 0x000000c600c17202 */ /* 0x000fca0000000f00 */
[----:B------:R-:W-:-:S05]  /*55e0*/  FADD.FTZ R193, R194, R193 ;  /* 0x000000c1c2c17221 */ /* 0x000fca0000010000 */
[----:B------:R-:W-:-:S07]  /*55f0*/  MOV R200, R193 ;  /* 0x000000c100c87202 */ /* 0x000fce0000000f00 */
[----:B------:R-:W-:Y:S05]  /*5600*/  WARPSYNC.COLLECTIVE R197, `(.L_x_172) ;  /* 0x00000000c5087348 */ /* 0x000fea0003c00000 */
[----:B------:R0:W1:Y:S02]  /*5610*/  SHFL.BFLY P2, R198, R200, R199, R202 ;  /* 0x0c0000c7c8c67389 */ /* 0x00006400000400ca */
[----:B01----:R-:W-:Y:S01]  /*5620*/  ENDCOLLECTIVE ;  /* 0x000000000000791b */ /* 0x003fe20003800000 */
.L_x_172:
[----:B------:R-:W-:Y:S01]  /*5630*/  HFMA2.MMA R199, -RZ, RZ, 0, 9.5367431640625e-07 ;  /* 0x00000010ffc77435 */ /* 0x000fe200000001ff */
[----:B------:R-:W-:-:S05]  /*5640*/  MOV R196, R198 ;  /* 0x000000c600c47202 */ /* 0x000fca0000000f00 */
[----:B------:R-:W-:-:S05]  /*5650*/  FADD.FTZ R196, R193, R196 ;  /* 0x000000c4c1c47221 */ /* 0x000fca0000010000 */
[----:B------:R-:W-:-:S07]  /*5660*/  MOV R200, R196 ;  /* 0x000000c400c87202 */ /* 0x000fce0000000f00 */
[----:B------:R-:W-:Y:S05]  /*5670*/  WARPSYNC.COLLECTIVE R197, `(.L_x_173) ;  /* 0x00000000c5087348 */ /* 0x000fea0003c00000 */
[----:B------:R0:W1:Y:S02]  /*5680*/  SHFL.BFLY P2, R198, R200, R199, R202 ;  /* 0x0c0000c7c8c67389 */ /* 0x00006400000400ca */
[----:B01----:R-:W-:Y:S01]  /*5690*/  ENDCOLLECTIVE ;  /* 0x000000000000791b */ /* 0x003fe20003800000 */
.L_x_173:
[----:B------:R-:W-:Y:S01]  /*56a0*/  MOV R195, R198 ;  /* 0x000000c600c37202 */ /* 0x000fe20000000f00 */
[----:B------:R-:W-:Y:S06]  /*56b0*/  BRA `(.L_x_174) ;  /* 0xffffffc000787947 */ /* 0x000fec000383ffff */
.L_x_175:
        /* <DEDUP_REMOVED lines=12> */
.L_x_1997:


//--------------------- .text._ZN10layer_norm13ln_fwd_kernelINS_13Kernel_traitsI13__nv_bfloat16S2_S2_fjLj40960ELj4ELj1ELj4ELj16ENS_18Kernel_traits_baseILj40960ES2_S2_S2_fjLj128EEEEEEEvNS_9FwdParamsE --------------------------
	.section	.text._ZN10layer_norm13ln_fwd_kernelINS_13Kernel_traitsI13__nv_bfloat16S2_S2_fjLj40960ELj4ELj1ELj4ELj16ENS_18Kernel_traits_baseILj40960ES2_S2_S2_fjLj128EEEEEEEvNS_9FwdParamsE,"ax",@progbits
	.align	128
        .global         _ZN10layer_norm13ln_fwd_kernelINS_13Kernel_traitsI13__nv_bfloat16S2_S2_fjLj40960ELj4ELj1ELj4ELj16ENS_18Kernel_traits_baseILj40960ES2_S2_S2_fjLj128EEEEEEEvNS_9FwdParamsE
        .type           _ZN10layer_norm13ln_fwd_kernelINS_13Kernel_traitsI13__nv_bfloat16S2_S2_fjLj40960ELj4ELj1ELj4ELj16ENS_18Kernel_traits_baseILj40960ES2_S2_S2_fjLj128EEEEEEEvNS_9FwdParamsE,@function
        .size           _ZN10layer_norm13ln_fwd_kernelINS_13Kernel_traitsI13__nv_bfloat16S2_S2_fjLj40960ELj4ELj1ELj4ELj16ENS_18Kernel_traits_baseILj40960ES2_S2_S2_fjLj128EEEEEEEvNS_9FwdParamsE,(.L_x_1998 - _ZN10layer_norm13ln_fwd_kernelINS_13Kernel_traitsI13__nv_bfloat16S2_S2_fjLj40960ELj4ELj1ELj4ELj16ENS_18Kernel_traits_baseILj40960ES2_S2_S2_fjLj128EEEEEEEvNS_9FwdParamsE)
        .other          _ZN10layer_norm13ln_fwd_kernelINS_13Kernel_traitsI13__nv_bfloat16S2_S2_fjLj40960ELj4ELj1ELj4ELj16ENS_18Kernel_traits_baseILj40960ES2_S2_S2_fjLj128EEEEEEEvNS_9FwdParamsE,@"STO_CUDA_ENTRY STV_DEFAULT"
_ZN10layer_norm13ln_fwd_kernelINS_13Kernel_traitsI13__nv_bfloat16S2_S2_fjLj40960ELj4ELj1ELj4ELj16ENS_18Kernel_traits_baseILj40960ES2_S2_S2_fjLj128EEEEEEEvNS_9FwdParamsE:
.text._ZN10layer_norm13ln_fwd_kernelINS_13Kernel_traitsI13__nv_bfloat16S2_S2_fjLj40960ELj4ELj1ELj4ELj16ENS_18Kernel_traits_baseILj40960ES2_S2_S2_fjLj128EEEEEEEvNS_9FwdParamsE:
        /* <DEDUP_REMOVED lines=40> */
.L_x_179:
[----:B------:R-:W0:Y:S01]  /*0280*/  S2R R136, SR_CTAID.X ;  /* 0x0000000000887919 */ /* 0x000e220000002500 */
[----:B-1----:R-:W1:Y:S01]  /*0290*/  LDC.64 R88, c[0x0][0x220] ;  /* 0x00008800ff587b82 */ /* 0x002e620000000a00 */
[----:B0-----:R-:W-:-:S04]  /*02a0*/  SHF.L.U32 R3, R136, 0x7, RZ ;  /* 0x0000000788037819 */ /* 0x001fc800000006ff */
[----:B------:R-:W-:-:S04]  /*02b0*/  LOP3.LUT R2, R3, 0x180, R112, 0xe2, !PT ;  /* 0x0000018003027812 */ /* 0x000fc800078ee270 */
[----:B------:R-:W-:-:S05]  /*02c0*/  LOP3.LUT R2, R2, 0x60, R115, 0xf8, !PT ;  /* 0x0000006002027812 */ /* 0x000fca00078ef873 */
[----:B------:R-:W-:-:S04]  /*02d0*/  IMAD R109, R111, 0x1400, R2 ;  /* 0x000014006f6d7824 */ /* 0x000fc800078e0202 */
        /* <DEDUP_REMOVED lines=31> */
[----:B------:R-:W-:Y:S02]  /*04d0*/  ISETP.NE.AND P1, PT, R112, RZ, PT ;  /* 0x000000ff7000720c */ /* 0x000fe40003f25270 */
[C---:B--2---:R-:W-:Y:S02]  /*04e0*/  PRMT R241, R140.reuse, 0x7632, R241 ;  /* 0x000076328cf17816 */ /* 0x044fe400000000f1 */
[----:B------:R-:W-:Y:S02]  /*04f0*/  SHF.L.U32 R239, R140, 0x10, RZ ;  /* 0x000000108cef7819 */ /* 0x000fe400000006ff */
[----:B------:R-:W-:Y:S02]  /*0500*/  SHF.L.U32 R241, R241, 0x10, RZ ;  /* 0x00000010f1f17819 */ /* 0x000fe400000006ff */
[C---:B------:R-:W-:Y:S01]  /*0510*/  PRMT R245, R141.reuse, 0x7632, R245 ;  /* 0x000076328df57816 */ /* 0x040fe200000000f5 */
[----:B------:R-:W-:Y:S01]  /*0520*/  FADD.FTZ R2, RZ, R239 ;  /* 0x000000efff027221 */ /* 0x000fe20000010000 */
[----:B------:R-:W-:-:S02]  /*0530*/  SHF.L.U32 R243, R141, 0x10, RZ ;  /* 0x000000108df37819 */ /* 0x000fc400000006ff */
[----:B------:R-:W-:Y:S01]  /*0540*/  SHF.L.U32 R245, R245, 0x10, RZ ;  /* 0x00000010f5f57819 */ /* 0x000fe200000006ff */
[----:B------:R-:W-:Y:S01]  /*0550*/  FADD.FTZ R2, R241, R2 ;  /* 0x00000002f1027221 */ /* 0x000fe20000010000 */
[C---:B------:R-:W-:Y:S02]  /*0560*/  PRMT R249, R142.reuse, 0x7632, R249 ;  /* 0x000076328ef97816 */ /* 0x040fe400000000f9 */
[----:B------:R-:W-:Y:S01]  /*0570*/  SHF.L.U32 R247, R142, 0x10, RZ ;  /* 0x000000108ef77819 */ /* 0x000fe200000006ff */
[----:B------:R-:W-:Y:S01]  /*0580*/  FADD.FTZ R2, R243, R2 ;  /* 0x00000002f3027221 */ /* 0x000fe20000010000 */
[----:B------:R-:W-:Y:S02]  /*0590*/  SHF.L.U32 R249, R249, 0x10, RZ ;  /* 0x00000010f9f97819 */ /* 0x000fe400000006ff */
[----:B------:R-:W-:Y:S01]  /*05a0*/  PRMT R138, R143, 0x7632, R138 ;  /* 0x000076328f8a7816 */ /* 0x000fe2000000008a */
[----:B------:R-:W-:Y:S01]  /*05b0*/  FADD.FTZ R2, R245, R2 ;  /* 0x00000002f5027221 */ /* 0x000fe20000010000 */
[----:B------:R-:W-:-:S02]  /*05c0*/  SHF.L.U32 R251, R143, 0x10, RZ ;  /* 0x000000108ffb7819 */ /* 0x000fc400000006ff */
[----:B------:R-:W-:Y:S01]  /*05d0*/  SHF.L.U32 R138, R138, 0x10, RZ ;  /* 0x000000108a8a7819 */ /* 0x000fe200000006ff */
[----:B------:R-:W-:Y:S01]  /*05e0*/  FADD.FTZ R2, R247, R2 ;  /* 0x00000002f7027221 */ /* 0x000fe20000010000 */
[C---:B---3--:R-:W-:Y:S02]  /*05f0*/  PRMT R142, R132.reuse, 0x7632, R142 ;  /* 0x00007632848e7816 */ /* 0x048fe4000000008e */
        /* <DEDUP_REMOVED lines=8> */
[C---:B------:R-:W-:Y:S02]  /*0680*/  PRMT R235, R134.reuse, 0x7632, R235 ;  /* 0x0000763286eb7816 */ /* 0x040fe400000000eb */
[----:B------:R-:W-:Y:S01]  /*0690*/  SHF.L.U32 R237, R134, 0x10, RZ ;  /* 0x0000001086ed7819 */ /* 0x000fe200000006ff */
[----:B------:R-:W-:Y:S01]  /*06a0*/  FADD.FTZ R3, R132, R3 ;  /* 0x0000000384037221 */ /* 0x000fe20000010000 */
[----:B------:R-:W-:Y:S02]  /*06b0*/  SHF.L.U32 R235, R235, 0x10, RZ ;  /* 0x00000010ebeb7819 */ /* 0x000fe400000006ff */
[C---:B------:R-:W-:Y:S01]  /*06c0*/  PRMT R231, R135.reuse, 0x7632, R231 ;  /* 0x0000763287e77816 */ /* 0x040fe200000000e7 */
[----:B------:R-:W-:Y:S01]  /*06d0*/  FADD.FTZ R3, R142, R3 ;  /* 0x000000038e037221 */ /* 0x000fe20000010000 */
[----:B------:R-:W-:-:S02]  /*06e0*/  SHF.L.U32 R233, R135, 0x10, RZ ;  /* 0x0000001087e97819 */ /* 0x000fc400000006ff */
[----:B------:R-:W-:Y:S01]  /*06f0*/  SHF.L.U32 R231, R231, 0x10, RZ ;  /* 0x00000010e7e77819 */ /* 0x000fe200000006ff */
[----:B------:R-:W-:Y:S01]  /*0700*/  FADD.FTZ R3, R144, R3 ;  /* 0x0000000390037221 */ /* 0x000fe20000010000 */
[C---:B----4-:R-:W-:Y:S02]  /*0710*/  PRMT R225, R128.reuse, 0x7632, R225 ;  /* 0x0000763280e17816 */ /* 0x050fe400000000e1 */
        /* <DEDUP_REMOVED lines=72> */
[----:B------:R-:W-:Y:S01]  /*0ba0*/  PRMT R123, R97, 0x7632, R123 ;  /* 0x00007632617b7816 */ /* 0x000fe2000000007b */
        /* <DEDUP_REMOVED lines=27> */
[--C-:B------:R-:W-:Y:S01]  /*0d60*/  FADD.FTZ R116, R175, R2.reuse ;  /* 0x00000002af747221 */ /* 0x100fe20000010000 */
[----:B------:R-:W-:Y:S02]  /*0d70*/  PRMT R2, R119, 0x7632, R2 ;  /* 0x0000763277027816 */ /* 0x000fe40000000002 */
[----:B------:R-:W-:Y:S01]  /*0d80*/  SHF.L.U32 R95, R95, 0x10, RZ ;  /* 0x000000105f5f7819 */ /* 0x000fe200000006ff */
        /* <DEDUP_REMOVED lines=38> */
[----:B------:R-:W-:Y:S01]  /*0ff0*/  SHF.R.U32.HI R86, RZ, 0x5, R115 ;  /* 0x00000005ff567819 */ /* 0x000fe20000011673 */
[----:B------:R-:W-:Y:S01]  /*1000*/  FADD.FTZ R116, R93, R116 ;  /* 0x000000745d747221 */ /* 0x000fe20000010000 */
[----:B------:R-:W-:Y:S02]  /*1010*/  SHF.L.U32 R167, R167, 0x10, RZ ;  /* 0x00000010a7a77819 */ /* 0x000fe400000006ff */
[----:B------:R-:W-:Y:S01]  /*1020*/  LOP3.LUT R85, R86, 0x7fffffc, RZ, 0xc0, !PT ;  /* 0x07fffffc56557812 */ /* 0x000fe200078ec0ff */
[----:B------:R-:W-:-:S03]  /*1030*/  FADD.FTZ R116, R135, R116 ;  /* 0x0000007487747221 */ /* 0x000fc60000010000 */
[----:B------:R-:W-:Y:S01]  /*1040*/  @!P0 IADD3 R85, R85, 0x4, RZ ;  /* 0x0000000455558810 */ /* 0x000fe20007ffe0ff */
        /* <DEDUP_REMOVED lines=201> */
.L_x_190:
        /* <DEDUP_REMOVED lines=26> */
[----:B------:R-:W-:Y:S04]  /*1e80*/  SHFL.DOWN PT, R84, R94, 0x1, 0x1f ;  /* 0x08201f005e547f89 */ /* 0x000fe800000e0000 */
        /* <DEDUP_REMOVED lines=8> */
[----:B--2---:R-:W-:Y:S02]  /*1f10*/  FADD.FTZ R85, R92, R3 ;  /* 0x000000035c557221 */ /* 0x004fe40000010000 */
[----:B------:R-:W-:Y:S01]  /*1f20*/  FMUL.FTZ R98, R88, R98 ;  /* 0x0000006258627220 */ /* 0x000fe20000410000 */
[----:B------:R-:W-:Y:S01]  /*1f30*/  FADD.FTZ R88, R94, R84 ;  /* 0x000000545e587221 */ /* 0x000fe20000010000 */
[----:B------:R-:W0:Y:S02]  /*1f40*/  SHFL.DOWN PT, R3, R90, 0x1, 0x1f ;  /* 0x08201f005a037f89 */ /* 0x000e2400000e0000 */
[----:B------:R-:W-:-:S03]  /*1f50*/  FFMA.FTZ R85, R96, R98, R85 ;  /* 0x0000006260557223 */ /* 0x000fc60000010055 */
[----:B------:R-:W1:Y:S02]  /*1f60*/  MUFU.RCP R88, R88 ;  /* 0x0000005800587308 */ /* 0x000e640000001000 */
[----:B------:R-:W2:Y:S01]  /*1f70*/  SHFL.DOWN PT, R2, R85, 0x1, 0x1f ;  /* 0x08201f0055027f89 */ /* 0x000ea200000e0000 */
[----:B0-----:R-:W-:Y:S01]  /*1f80*/  FADD.FTZ R0, R90, -R3 ;  /* 0x800000035a007221 */ /* 0x001fe20000010000 */
[----:B------:R-:W-:-:S03]  /*1f90*/  FMUL.FTZ R92, R84, R3 ;  /* 0x00000003545c7220 */ /* 0x000fc60000410000 */
[----:B------:R-:W-:Y:S01]  /*1fa0*/  FMUL.FTZ R3, R0, R0 ;  /* 0x0000000000037220 */ /* 0x000fe20000410000 */
[----:B------:R-:W-:Y:S01]  /*1fb0*/  FFMA.FTZ R92, R94, R90, R92 ;  /* 0x0000005a5e5c7223 */ /* 0x000fe2000001005c */
[----:B------:R-:W-:Y:S01]  /*1fc0*/  LOP3.LUT R90, R110, 0x1, RZ, 0xc0, !PT ;  /* 0x000000016e5a7812 */ /* 0x000fe200078ec0ff */
[----:B--2---:R-:W-:Y:S01]  /*1fd0*/  FADD.FTZ R0, R85, R2 ;  /* 0x0000000255007221 */ /* 0x004fe20000010000 */
[----:B------:R-:W-:Y:S02]  /*1fe0*/  FMUL.FTZ R94, R94, R3 ;  /* 0x000000035e5e7220 */ /* 0x000fe40000410000 */
[----:B------:R-:W0:Y:S01]  /*1ff0*/  @!P2 LDC.64 R2, c[0x0][0x250] ;  /* 0x00009400ff02ab82 */ /* 0x000e220000000a00 */
[----:B------:R-:W-:Y:S01]  /*2000*/  IADD3 R90, -R90, RZ, RZ ;  /* 0x000000ff5a5a7210 */ /* 0x000fe20007ffe1ff */
[----:B------:R-:W-:Y:S01]  /*2010*/  FMUL.FTZ R85, R84, R94 ;  /* 0x0000005e54557220 */ /* 0x000fe20000410000 */
[----:B-1----:R-:W-:Y:S01]  /*2020*/  FMUL.FTZ R84, R88, R92 ;  /* 0x0000005c58547220 */ /* 0x002fe20000410000 */
[----:B------:R-:W-:-:S02]  /*2030*/  LEA.HI R92, R115, R114, RZ, 0x19 ;  /* 0x00000072735c7211 */ /* 0x000fc400078fc8ff */
[----:B------:R-:W-:Y:S01]  /*2040*/  FFMA.FTZ R85, R88, R85, R0 ;  /* 0x0000005558557223 */ /* 0x000fe20000010000 */
[----:B------:R-:W-:Y:S02]  /*2050*/  LOP3.LUT R0, R90, UR4, RZ, 0xc0, !PT ;  /* 0x000000045a007c12 */ /* 0x000fe4000f8ec0ff */
        /* <DEDUP_REMOVED lines=26> */
.L_x_178:
[----:B------:R-:W2:Y:S04]  /*2200*/  LDG.E.STRONG.GPU R0, desc[UR6][R2.64] ;  /* 0x0000000602007981 */ /* 0x000ea8000c1ef900 */
[----:B--2---:R-:W-:Y:S01]  /*2210*/  CCTL.IVALL ;  /* 0x00000000ff00798f */ /* 0x004fe20002000000 */
[----:B------:R-:W-:Y:S05]  /*2220*/  YIELD ;  /* 0x0000000000007946 */ /* 0x000fea0003800000 */
[----:B------:R-:W-:-:S13]  /*2230*/  ISETP.NE.AND P2, PT, R0, R84, PT ;  /* 0x000000540000720c */ /* 0x000fda0003f45270 */
[----:B------:R-:W-:Y:S05]  /*2240*/  @P2 BRA `(.L_x_178) ;  /* 0xfffffffc00ec2947 */ /* 0x000fea000383ffff */
.L_x_177:
[----:B0-----:R-:W0:Y:S01]  /*2250*/  @!P1 LDC.64 R2, c[0x0][0x250] ;  /* 0x00009400ff029b82 */ /* 0x001e220000000a00 */
[----:B------:R-:W-:Y:S07]  /*2260*/  WARPSYNC.ALL ;  /* 0x0000000000007948 */ /* 0x000fee0003800000 */
[----:B------:R-:W-:Y:S01]  /*2270*/  BAR.SYNC.DEFER_BLOCKING 0x0 ;  /* 0x0000000000007b1d */ /* 0x000fe20000010000 */
[----:B------:R-:W-:Y:S02]  /*2280*/  @!P1 IADD3 R0, P2, R112, R92, RZ ;  /* 0x0000005c70009210 */ /* 0x000fe40007f5e0ff */
[----:B------:R-:W-:-:S02]  /*2290*/  CS2R R84, SRZ ;  /* 0x0000000000547805 */ /* 0x000fc4000001ff00 */
[----:B------:R-:W-:-:S03]  /*22a0*/  @!P1 IADD3.X R88, RZ, R94, RZ, P2, !PT ;  /* 0x0000005eff589210 */ /* 0x000fc600017fe4ff */
[----:B------:R-:W1:Y:S01]  /*22b0*/  LDC R204, c[0x0][0x260] ;  /* 0x00009800ffcc7b82 */ /* 0x000e620000000800 */
[----:B------:R-:W-:Y:S01]  /*22c0*/  LOP3.LUT R86, R86, 0x3, R136, 0xc8, !PT ;  /* 0x0000000356567812 */ /* 0x000fe200078ec888 */
[----:B------:R-:W-:Y:S01]  /*22d0*/  ULDC UR4, c[0x0][0x214] ;  /* 0x0000850000047ab9 */ /* 0x000fe20000000800 */
[----:B0-----:R-:W-:-:S04]  /*22e0*/  @!P1 LEA R2, P2, R0, R2, 0x3 ;  /* 0x0000000200029211 */ /* 0x001fc800078418ff */
[----:B------:R-:W-:-:S05]  /*22f0*/  @!P1 LEA.HI.X R3, R0, R3, R88, 0x3, P2 ;  /* 0x0000000300039211 */ /* 0x000fca00010f1c58 */
[----:B------:R0:W2:Y:S01]  /*2300*/  @!P1 LDG.E.64 R84, desc[UR6][R2.64] ;  /* 0x0000000602549981 */ /* 0x0000a2000c1e1b00 */
[----:B------:R-:W-:Y:S02]  /*2310*/  MOV R0, RZ ;  /* 0x000000ff00007202 */ /* 0x000fe40000000f00 */
[----:B------:R-:W-:Y:S02]  /*2320*/  @!P1 MOV R0, 0x46200000 ;  /* 0x4620000000009802 */ /* 0x000fe40000000f00 */
[----:B------:R-:W-:Y:S02]  /*2330*/  LOP3.LUT P1, RZ, R86, 0x1f, R115, 0xf8, !PT ;  /* 0x0000001f56ff7812 */ /* 0x000fe4000782f873 */
[----:B------:R-:W-:Y:S01]  /*2340*/  IADD3 R110, R110, 0x1, RZ ;  /* 0x000000016e6e7810 */ /* 0x000fe20007ffe0ff */
[----:B------:R-:W3:Y:S03]  /*2350*/  SHFL.DOWN PT, R88, R0, 0x2, 0x1f ;  /* 0x08401f0000587f89 */ /* 0x000ee600000e0000 */
[----:B------:R-:W-:Y:S01]  /*2360*/  LOP3.LUT R110, R110, 0x3, RZ, 0xc0, !PT ;  /* 0x000000036e6e7812 */ /* 0x000fe200078ec0ff */
[----:B---3--:R-:W-:-:S04]  /*2370*/  FADD.FTZ R94, R88, R0 ;  /* 0x00000000585e7221 */ /* 0x008fc80000010000 */
[----:B------:R-:W3:Y:S01]  /*2380*/  MUFU.RCP R96, R94 ;  /* 0x0000005e00607308 */ /* 0x000ee20000001000 */
[----:B0-----:R-:W-:Y:S04]  /*2390*/  SHFL.DOWN PT, R2, R94, 0x1, 0x1f ;  /* 0x08201f005e027f89 */ /* 0x001fe800000e0000 */
[----:B--2---:R-:W0:Y:S04]  /*23a0*/  SHFL.DOWN PT, R90, R84, 0x2, 0x1f ;  /* 0x08401f00545a7f89 */ /* 0x004e2800000e0000 */
[----:B------:R-:W2:Y:S01]  /*23b0*/  SHFL.DOWN PT, R92, R85, 0x2, 0x1f ;  /* 0x08401f00555c7f89 */ /* 0x000ea200000e0000 */
[----:B0-----:R-:W-:Y:S01]  /*23c0*/  FMUL.FTZ R98, R88, R90 ;  /* 0x0000005a58627220 */ /* 0x001fe20000410000 */
[----:B------:R-:W-:-:S03]  /*23d0*/  FADD.FTZ R90, -R90, R84 ;  /* 0x000000545a5a7221 */ /* 0x000fc60000010100 */
[----:B------:R-:W-:Y:S01]  /*23e0*/  FFMA.FTZ R98, R0, R84, R98 ;  /* 0x0000005400627223 */ /* 0x000fe20000010062 */
[----:B------:R-:W-:-:S03]  /*23f0*/  FMUL.FTZ R3, R90, R90 ;  /* 0x0000005a5a037220 */ /* 0x000fc60000410000 */
[----:B---3--:R-:W-:Y:S01]  /*2400*/  FMUL.FTZ R98, R96, R98 ;  /* 0x0000006260627220 */ /* 0x008fe20000410000 */
[----:B------:R-:W-:Y:S01]  /*2410*/  FMUL.FTZ R0, R3, R0 ;  /* 0x0000000003007220 */ /* 0x000fe20000410000 */
[----:B--2---:R-:W-:Y:S01]  /*2420*/  FADD.FTZ R3, R92, R85 ;  /* 0x000000555c037221 */ /* 0x004fe20000010000 */
[----:B------:R-:W-:Y:S02]  /*2430*/  FADD.FTZ R85, R94, R2 ;  /* 0x000000025e557221 */ /* 0x000fe40000010000 */
[----:B------:R-:W0:Y:S01]  /*2440*/  SHFL.DOWN PT, R84, R98, 0x1, 0x1f ;  /* 0x08201f0062547f89 */ /* 0x000e2200000e0000 */
[----:B------:R-:W-:-:S03]  /*2450*/  FMUL.FTZ R0, R88, R0 ;  /* 0x0000000058007220 */ /* 0x000fc60000410000 */
[----:B------:R-:W2:Y:S01]  /*2460*/  MUFU.RCP R85, R85 ;  /* 0x0000005500557308 */ /* 0x000ea20000001000 */
[----:B------:R-:W-:-:S05]  /*2470*/  FFMA.FTZ R0, R96, R0, R3 ;  /* 0x0000000060007223 */ /* 0x000fca0000010003 */
[----:B------:R-:W3:Y:S01]  /*2480*/  SHFL.DOWN PT, R3, R0, 0x1, 0x1f ;  /* 0x08201f0000037f89 */ /* 0x000ee200000e0000 */
[----:B0-----:R-:W-:-:S04]  /*2490*/  FADD.FTZ R88, R98, -R84 ;  /* 0x8000005462587221 */ /* 0x001fc80000010000 */
[----:B------:R-:W-:-:S04]  /*24a0*/  FMUL.FTZ R88, R88, R88 ;  /* 0x0000005858587220 */ /* 0x000fc80000410000 */
[----:B------:R-:W-:Y:S01]  /*24b0*/  FMUL.FTZ R88, R94, R88 ;  /* 0x000000585e587220 */ /* 0x000fe20000410000 */
[----:B---3--:R-:W-:Y:S01]  /*24c0*/  FADD.FTZ R86, R0, R3 ;  /* 0x0000000300567221 */ /* 0x008fe20000010000 */
[C---:B------:R-:W-:Y:S02]  /*24d0*/  FMUL.FTZ R3, R2.reuse, R84 ;  /* 0x0000005402037220 */ /* 0x040fe40000410000 */
[----:B------:R-:W-:Y:S02]  /*24e0*/  FMUL.FTZ R88, R2, R88 ;  /* 0x0000005802587220 */ /* 0x000fe40000410000 */
[----:B------:R-:W-:Y:S02]  /*24f0*/  FFMA.FTZ R94, R94, R98, R3 ;  /* 0x000000625e5e7223 */ /* 0x000fe40000010003 */
[C---:B--2---:R-:W-:Y:S02]  /*2500*/  FFMA.FTZ R86, R85.reuse, R88, R86 ;  /* 0x0000005855567223 */ /* 0x044fe40000010056 */
[----:B------:R-:W-:-:S03]  /*2510*/  FMUL.FTZ R94, R85, R94 ;  /* 0x0000005e555e7220 */ /* 0x000fc60000410000 */
[----:B------:R-:W1:Y:S01]  /*2520*/  SHFL.IDX PT, R3, R86, RZ, 0x1f ;  /* 0x00001fff56037589 */ /* 0x000e6200000e0000 */
[----:B------:R-:W0:Y:S03]  /*2530*/  @!P1 LDC.64 R84, c[0x0][0x230] ;  /* 0x00008c00ff549b82 */ /* 0x000e260000000a00 */
[----:B------:R-:W2:Y:S01]  /*2540*/  SHFL.IDX PT, R182, R94, RZ, 0x1f ;  /* 0x00001fff5eb67589 */ /* 0x000ea200000e0000 */
[----:B-1----:R-:W-:Y:S01]  /*2550*/  FFMA.FTZ R204, R3, 2.4414062863797880709e-05, R204 ;  /* 0x37cccccd03cc7823 */ /* 0x002fe200000100cc */
[----:B0-----:R-:W-:-:S03]  /*2560*/  @!P1 IMAD.WIDE R84, R111, 0x4, R84 ;  /* 0x000000046f549825 */ /* 0x001fc600078e0254 */
[----:B------:R-:W0:Y:S01]  /*2570*/  @!P1 LDC.64 R2, c[0x0][0x238] ;  /* 0x00008e00ff029b82 */ /* 0x000e220000000a00 */
[--C-:B--2---:R-:W-:Y:S01]  /*2580*/  FADD.FTZ R176, R183, -R182.reuse ;  /* 0x800000b6b7b07221 */ /* 0x104fe20000010000 */
[--C-:B------:R-:W-:Y:S01]  /*2590*/  FADD.FTZ R190, R87, -R182.reuse ;  /* 0x800000b657be7221 */ /* 0x100fe20000010000 */
[----:B------:R-:W1:Y:S01]  /*25a0*/  MUFU.RSQ R183, R204 ;  /* 0x000000cc00b77308 */ /* 0x000e620000001400 */
[--C-:B------:R-:W-:Y:S01]  /*25b0*/  FADD.FTZ R152, R239, -R182.reuse ;  /* 0x800000b6ef987221 */ /* 0x100fe20000010000 */
[--C-:B------:R-:W-:Y:S01]  /*25c0*/  FADD.FTZ R148, R241, -R182.reuse ;  /* 0x800000b6f1947221 */ /* 0x100fe20000010000 */
[--C-:B------:R-:W-:Y:S02]  /*25d0*/  FADD.FTZ R128, R247, -R182.reuse ;  /* 0x800000b6f7807221 */ /* 0x100fe40000010000 */
        /* <DEDUP_REMOVED lines=80> */
[----:B------:R-:W-:Y:S01]  /*2ae0*/  F2FP.BF16.F32.PACK_AB R91, R91, R152 ;  /* 0x000000985b5b723e */ /* 0x000fe200000010ff */
[--C-:B------:R-:W-:Y:S01]  /*2af0*/  FADD.FTZ R154, R211, -R182.reuse ;  /* 0x800000b6d39a7221 */ /* 0x100fe20000010000 */
[----:B------:R-:W-:Y:S01]  /*2b00*/  F2FP.BF16.F32.PACK_AB R128, R151, R128 ;  /* 0x000000809780723e */ /* 0x000fe200000010ff */
[--C-:B------:R-:W-:Y:S01]  /*2b10*/  FADD.FTZ R156, R205, -R182.reuse ;  /* 0x800000b6cd9c7221 */ /* 0x100fe20000010000 */
[--C-:B------:R-:W-:Y:S01]  /*2b20*/  FADD.FTZ R162, R203, -R182.reuse ;  /* 0x800000b6cba27221 */ /* 0x100fe20000010000 */
[--C-:B------:R-:W-:Y:S01]  /*2b30*/  FADD.FTZ R180, R187, -R182.reuse ;  /* 0x800000b6bbb47221 */ /* 0x100fe20000010000 */
[--C-:B------:R-:W-:Y:S01]  /*2b40*/  FADD.FTZ R133, R133, -R182.reuse ;  /* 0x800000b685857221 */ /* 0x100fe20000010000 */
        /* <DEDUP_REMOVED lines=50> */
[C---:B------:R-:W-:Y:S01]  /*2e70*/  FMUL.FTZ R205, R183.reuse, R174 ;  /* 0x000000aeb7cd7220 */ /* 0x040fe20000410000 */
[C---:B------:R-:W-:Y:S01]  /*2e80*/  FMUL.FTZ R156, R183.reuse, R131 ;  /* 0x00000083b79c7220 */ /* 0x040fe20000410000 */
[C---:B------:R-:W-:Y:S01]  /*2e90*/  FMUL.FTZ R137, R183.reuse, R137 ;  /* 0x00000089b7897220 */ /* 0x040fe20000410000 */
[C---:B------:R-:W-:Y:S01]  /*2ea0*/  FMUL.FTZ R164, R183.reuse, R139 ;  /* 0x0000008bb7a47220 */ /* 0x040fe20000410000 */
[----:B------:R-:W-:Y:S01]  /*2eb0*/  FMUL.FTZ R168, R183, R141 ;  /* 0x0000008db7a87220 */ /* 0x000fe20000410000 */
[----:B------:R-:W-:Y:S01]  /*2ec0*/  F2FP.BF16.F32.PACK_AB R133, R197, R120 ;  /* 0x00000078c585723e */ /* 0x000fe200000010ff */
[----:B-----5:R-:W-:Y:S01]  /*2ed0*/  HFMA2.MMA.BF16_V2 R116, R80, R91, R40 ;  /* 0x0000005b50747235 */ /* 0x020fe20000200028 */
[----:B------:R-:W-:Y:S01]  /*2ee0*/  FADD.FTZ R198, R89, -R182 ;  /* 0x800000b659c67221 */ /* 0x000fe20000010000 */
[----:B------:R-:W-:Y:S01]  /*2ef0*/  HFMA2.MMA.BF16_V2 R118, R82, R128, R42 ;  /* 0x0000008052767235 */ /* 0x000fe2000020002a */
[----:B------:R2:W-:Y:S01]  /*2f00*/  @!P1 STG.E desc[UR6][R84.64], R182 ;  /* 0x000000b654009986 */ /* 0x0005e2000c101906 */
[----:B0-----:R-:W-:-:S04]  /*2f10*/  @!P1 IMAD.WIDE R2, R111, 0x4, R2 ;  /* 0x000000046f029825 */ /* 0x001fc800078e0202 */
        /* <DEDUP_REMOVED lines=8> */
[----:B------:R-:W-:Y:S01]  /*2fa0*/  HFMA2.MMA.BF16_V2 R120, R76, R0, R36 ;  /* 0x000000004c787235 */ /* 0x000fe20000200024 */
[----:B------:R-:W-:Y:S01]  /*2fb0*/  F2FP.BF16.F32.PACK_AB R130, R191, R158 ;  /* 0x0000009ebf82723e */ /* 0x000fe200000010ff */
[----:B------:R-:W-:Y:S01]  /*2fc0*/  HFMA2.MMA.BF16_V2 R122, R78, R90, R38 ;  /* 0x0000005a4e7a7235 */ /* 0x000fe20000200026 */
[----:B------:R-:W-:Y:S01]  /*2fd0*/  F2FP.BF16.F32.PACK_AB R134, R201, R126 ;  /* 0x0000007ec986723e */ /* 0x000fe200000010ff */
[C---:B------:R-:W-:Y:S01]  /*2fe0*/  FMUL.FTZ R144, R183.reuse, R97 ;  /* 0x00000061b7907220 */ /* 0x040fe20000410000 */
[C---:B------:R-:W-:Y:S01]  /*2ff0*/  FMUL.FTZ R99, R183.reuse, R99 ;  /* 0x00000063b7637220 */ /* 0x040fe20000410000 */
[C---:B------:R-:W-:Y:S01]  /*3000*/  FMUL.FTZ R150, R183.reuse, R129 ;  /* 0x00000081b7967220 */ /* 0x040fe20000410000 */
[C---:B------:R-:W-:Y:S01]  /*3010*/  FMUL.FTZ R194, R183.reuse, R194 ;  /* 0x000000c2b7c27220 */ /* 0x040fe20000410000 */
[C---:B------:R-:W-:Y:S01]  /*3020*/  FMUL.FTZ R207, R183.reuse, R196 ;  /* 0x000000c4b7cf7220 */ /* 0x040fe20000410000 */
[C---:B------:R-:W-:Y:S01]  /*3030*/  FMUL.FTZ R202, R183.reuse, R202 ;  /* 0x000000cab7ca7220 */ /* 0x040fe20000410000 */
[----:B------:R-:W-:Y:S01]  /*3040*/  FMUL.FTZ R211, R183, R204 ;  /* 0x000000ccb7d37220 */ /* 0x000fe20000410000 */
[----:B--2---:R-:W-:Y:S01]  /*3050*/  IMAD.WIDE.U32 R84, R109, 0x10, R86 ;  /* 0x000000106d547825 */ /* 0x004fe200078e0056 */
[----:B------:R-:W-:-:S03]  /*3060*/  F2FP.BF16.F32.PACK_AB R166, R195, R166 ;  /* 0x000000a6c3a6723e */ /* 0x000fc600000010ff */
[----:B------:R-:W-:Y:S01]  /*3070*/  HFMA2.BF16_V2 R117, R81, R117, R41 ;  /* 0x0000007551757231 */ /* 0x000fe20000200029 */
[----:B------:R-:W-:Y:S01]  /*3080*/  HFMA2.MMA.BF16_V2 R124, R72, R124, R32 ;  /* 0x0000007c487c7235 */ /* 0x000fe20000200020 */
[----:B------:R-:W-:Y:S01]  /*3090*/  HFMA2.BF16_V2 R119, R83, R119, R43 ;  /* 0x0000007753777231 */ /* 0x000fe2000020002b */
[----:B------:R-:W-:Y:S01]  /*30a0*/  HFMA2.MMA.BF16_V2 R126, R74, R136, R34 ;  /* 0x000000884a7e7235 */ /* 0x000fe20000200022 */
[C---:B------:R-:W-:Y:S01]  /*30b0*/  FMUL.FTZ R160, R183.reuse, R93 ;  /* 0x0000005db7a07220 */ /* 0x040fe20000410000 */
[C---:B------:R-:W-:Y:S01]  /*30c0*/  FMUL.FTZ R203, R183.reuse, R135 ;  /* 0x00000087b7cb7220 */ /* 0x040fe20000410000 */
[----:B------:R-:W-:Y:S01]  /*30d0*/  FMUL.FTZ R139, R183, R95 ;  /* 0x0000005fb78b7220 */ /* 0x000fe20000410000 */
        /* <DEDUP_REMOVED lines=9> */
[----:B------:R-:W-:Y:S01]  /*3170*/  IMAD.WIDE.U32 R88, R107, 0x10, R86 ;  /* 0x000000106b587825 */ /* 0x000fe200078e0056 */
[----:B------:R-:W-:-:S03]  /*3180*/  F2FP.BF16.F32.PACK_AB R129, R189, R154 ;  /* 0x0000009abd81723e */ /* 0x000fc600000010ff */
[----:B------:R-:W-:Y:S01]  /*3190*/  HFMA2.BF16_V2 R125, R73, R125, R33 ;  /* 0x0000007d497d7231 */ /* 0x000fe20000200021 */
[----:B------:R-:W-:Y:S01]  /*31a0*/  F2FP.BF16.F32.PACK_AB R131, R193, R162 ;  /* 0x000000a2c183723e */ /* 0x000fe200000010ff */
[----:B------:R-:W-:Y:S01]  /*31b0*/  HFMA2.BF16_V2 R127, R75, R127, R35 ;  /* 0x0000007f4b7f7231 */ /* 0x000fe20000200023 */
[----:B------:R-:W-:Y:S01]  /*31c0*/  F2FP.BF16.F32.PACK_AB R138, R171, R138 ;  /* 0x0000008aab8a723e */ /* 0x000fe200000010ff */
[----:B------:R-:W-:Y:S01]  /*31d0*/  FMUL.FTZ R198, R183, R198 ;  /* 0x000000c6b7c67220 */ /* 0x000fe20000410000 */
[----:B------:R-:W-:Y:S01]  /*31e0*/  F2FP.BF16.F32.PACK_AB R148, R179, R148 ;  /* 0x00000094b394723e */ /* 0x000fe200000010ff */
[C---:B------:R-:W-:Y:S01]  /*31f0*/  FMUL.FTZ R209, R183.reuse, R200 ;  /* 0x000000c8b7d17220 */ /* 0x040fe20000410000 */
[C---:B------:R-:W-:Y:S01]  /*3200*/  FMUL.FTZ R206, R183.reuse, R206 ;  /* 0x000000ceb7ce7220 */ /* 0x040fe20000410000 */
[----:B------:R-:W-:Y:S01]  /*3210*/  FMUL.FTZ R213, R183, R208 ;  /* 0x000000d0b7d57220 */ /* 0x000fe20000410000 */
[----:B------:R-:W-:Y:S01]  /*3220*/  F2FP.BF16.F32.PACK_AB R135, R205, R132 ;  /* 0x00000084cd87723e */ /* 0x000fe200000010ff */
[----:B------:R0:W-:Y:S01]  /*3230*/  @!P1 STG.E desc[UR6][R2.64], R183 ;  /* 0x000000b702009986 */ /* 0x0001e2000c101906 */
[----:B------:R-:W-:Y:S01]  /*3240*/  F2FP.BF16.F32.PACK_AB R156, R199, R156 ;  /* 0x0000009cc79c723e */ /* 0x000fe200000010ff */
[----:B------:R-:W-:Y:S01]  /*3250*/  HFMA2.MMA.BF16_V2 R128, R68, R146, R28 ;  /* 0x0000009244807235 */ /* 0x000fe2000020001c */
[----:B------:R-:W-:Y:S01]  /*3260*/  F2FP.BF16.F32.PACK_AB R137, R164, R137 ;  /* 0x00000089a489723e */ /* 0x000fe200000010ff */
[----:B------:R-:W-:Y:S01]  /*3270*/  HFMA2.MMA.BF16_V2 R130, R70, R130, R30 ;  /* 0x0000008246827235 */ /* 0x000fe2000020001e */
[----:B------:R-:W-:Y:S01]  /*3280*/  F2FP.BF16.F32.PACK_AB R177, R177, R180 ;  /* 0x000000b4b1b1723e */ /* 0x000fe200000010ff */
[----:B------:R-:W-:Y:S01]  /*3290*/  STG.E.128 desc[UR6][R84.64], R116 ;  /* 0x0000007454007986 */ /* 0x000fe2000c101d06 */
[----:B------:R-:W-:Y:S01]  /*32a0*/  F2FP.BF16.F32.PACK_AB R169, R169, R178 ;  /* 0x000000b2a9a9723e */ /* 0x000fe200000010ff */
[----:B------:R-:W-:Y:S01]  /*32b0*/  HFMA2.MMA.BF16_V2 R132, R64, R166, R24 ;  /* 0x000000a640847235 */ /* 0x000fe20000200018 */
[----:B------:R-:W-:Y:S01]  /*32c0*/  F2FP.BF16.F32.PACK_AB R143, R170, R143 ;  /* 0x0000008faa8f723e */ /* 0x000fe200000010ff */
[----:B------:R-:W-:Y:S01]  /*32d0*/  HFMA2.MMA.BF16_V2 R134, R66, R134, R26 ;  /* 0x0000008642867235 */ /* 0x000fe2000020001a */
[----:B------:R-:W-:Y:S01]  /*32e0*/  F2FP.BF16.F32.PACK_AB R141, R141, R186 ;  /* 0x000000ba8d8d723e */ /* 0x000fe200000010ff */
[----:B------:R-:W-:Y:S01]  /*32f0*/  STG.E.128 desc[UR6][R108.64], R120 ;  /* 0x000000786c007986 */ /* 0x000fe2000c101d06 */
[----:B------:R-:W-:Y:S01]  /*3300*/  F2FP.BF16.F32.PACK_AB R144, R173, R144 ;  /* 0x00000090ad90723e */ /* 0x000fe200000010ff */
[----:B------:R-:W-:Y:S01]  /*3310*/  IMAD.WIDE.U32 R106, R106, 0x10, R86 ;  /* 0x000000106a6a7825 */ /* 0x000fe200078e0056 */
[----:B------:R-:W-:-:S03]  /*3320*/  F2FP.BF16.F32.PACK_AB R99, R150, R99 ;  /* 0x000000639663723e */ /* 0x000fc600000010ff */
[----:B------:R-:W-:Y:S01]  /*3330*/  HFMA2.BF16_V2 R129, R69, R129, R29 ;  /* 0x0000008145817231 */ /* 0x000fe2000020001d */
[----:B0-----:R-:W-:Y:S01]  /*3340*/  F2FP.BF16.F32.PACK_AB R2, R207, R194 ;  /* 0x000000c2cf02723e */ /* 0x001fe200000010ff */
        /* <DEDUP_REMOVED lines=13> */
[----:B------:R-:W-:Y:S01]  /*3420*/  F2FP.BF16.F32.PACK_AB R206, R213, R206 ;  /* 0x000000ced5ce723e */ /* 0x000fe200000010ff */
[----:B------:R-:W-:Y:S01]  /*3430*/  HFMA2.MMA.BF16_V2 R90, R58, R148, R18 ;  /* 0x000000943a5a7235 */ /* 0x000fe20000200012 */
[----:B------:R-:W-:-:S04]  /*3440*/  IMAD.WIDE.U32 R104, R104, 0x10, R86 ;  /* 0x0000001068687825 */ /* 0x000fc800078e0056 */
[----:B------:R-:W-:Y:S01]  /*3450*/  HFMA2.BF16_V2 R177, R61, R177, R21 ;  /* 0x000000b13db17231 */ /* 0x000fe20000200015 */
[----:B------:R-:W-:Y:S01]  /*3460*/  HFMA2.MMA.BF16_V2 R156, R52, R156, R12 ;  /* 0x0000009c349c7235 */ /* 0x000fe2000020000c */
[----:B------:R-:W-:Y:S01]  /*3470*/  HFMA2.BF16_V2 R179, R63, R169, R23 ;  /* 0x000000a93fb37231 */ /* 0x000fe20000200017 */
[----:B------:R-:W-:Y:S01]  /*3480*/  HFMA2.MMA.BF16_V2 R158, R54, R137, R14 ;  /* 0x00000089369e7235 */ /* 0x000fe2000020000e */
[----:B------:R-:W-:Y:S01]  /*3490*/  IMAD.WIDE.U32 R94, R103, 0x10, R86 ;  /* 0x00000010675e7825 */ /* 0x000fe200078e0056 */
[----:B0-----:R-:W-:-:S03]  /*34a0*/  HFMA2.MMA.BF16_V2 R88, R56, R138, R16 ;  /* 0x0000008a38587235 */ /* 0x001fc60000200010 */
[----:B------:R-:W-:Y:S01]  /*34b0*/  HFMA2.BF16_V2 R89, R57, R144, R17 ;  /* 0x0000009039597231 */ /* 0x000fe20000200011 */
[----:B------:R-:W-:Y:S01]  /*34c0*/  HFMA2.MMA.BF16_V2 R116, R48, R143, R8 ;  /* 0x0000008f30747235 */ /* 0x000fe20000200008 */
[----:B------:R-:W-:Y:S01]  /*34d0*/  HFMA2.BF16_V2 R91, R59, R99, R19 ;  /* 0x000000633b5b7231 */ /* 0x000fe20000200013 */
[----:B------:R-:W-:Y:S01]  /*34e0*/  HFMA2.MMA.BF16_V2 R118, R50, R141, R10 ;  /* 0x0000008d32767235 */ /* 0x000fe2000020000a */
[----:B------:R-:W-:-:S04]  /*34f0*/  IMAD.WIDE.U32 R102, R102, 0x10, R86 ;  /* 0x0000001066667825 */ /* 0x000fc800078e0056 */
[----:B------:R-:W-:Y:S01]  /*3500*/  HFMA2.BF16_V2 R157, R53, R160, R13 ;  /* 0x000000a0359d7231 */ /* 0x000fe2000020000d */
[----:B------:R-:W-:Y:S01]  /*3510*/  HFMA2.MMA.BF16_V2 R120, R44, R2, R4 ;  /* 0x000000022c787235 */ /* 0x000fe20000200004 */
[----:B------:R-:W-:Y:S01]  /*3520*/  HFMA2.BF16_V2 R159, R55, R139, R15 ;  /* 0x0000008b379f7231 */ /* 0x000fe2000020000f */
[----:B------:R-:W-:Y:S01]  /*3530*/  HFMA2.MMA.BF16_V2 R122, R46, R3, R6 ;  /* 0x000000032e7a7235 */ /* 0x000fe20000200006 */
[----:B------:R-:W-:Y:S01]  /*3540*/  IMAD.WIDE.U32 R96, R101, 0x10, R86 ;  /* 0x0000001065607825 */ /* 0x000fe200078e0056 */
[----:B------:R1:W-:Y:S03]  /*3550*/  STG.E.128 desc[UR6][R106.64], R128 ;  /* 0x000000806a007986 */ /* 0x0003e6000c101d06 */
[----:B------:R-:W-:Y:S01]  /*3560*/  HFMA2.BF16_V2 R117, R49, R147, R9 ;  /* 0x0000009331757231 */ /* 0x000fe20000200009 */
[----:B------:R-:W-:Y:S01]  /*3570*/  IADD3 R111, R111, UR5, RZ ;  /* 0x000000056f6f7c10 */ /* 0x000fe2000fffe0ff */
[----:B------:R-:W-:-:S02]  /*3580*/  HFMA2.BF16_V2 R119, R51, R145, R11 ;  /* 0x0000009133777231 */ /* 0x000fc4000020000b */
[----:B------:R-:W-:Y:S01]  /*3590*/  IMAD.WIDE.U32 R86, R100, 0x10, R86 ;  /* 0x0000001064567825 */ /* 0x000fe200078e0056 */
[----:B------:R1:W-:Y:S03]  /*35a0*/  STG.E.128 desc[UR6][R92.64], R132 ;  /* 0x000000845c007986 */ /* 0x0003e6000c101d06 */
[----:B------:R-:W-:Y:S01]  /*35b0*/  HFMA2.BF16_V2 R121, R45, R198, R5 ;  /* 0x000000c62d797231 */ /* 0x000fe20000200005 */
[----:B------:R-:W-:Y:S01]  /*35c0*/  ISETP.GE.AND P1, PT, R111, UR4, PT ;  /* 0x000000046f007c0c */ /* 0x000fe2000bf26270 */
[----:B------:R-:W-:Y:S01]  /*35d0*/  HFMA2.BF16_V2 R123, R47, R206, R7 ;  /* 0x000000ce2f7b7231 */ /* 0x000fe20000200007 */
[----:B------:R1:W-:Y:S01]  /*35e0*/  STG.E.128 desc[UR6][R104.64], R176 ;  /* 0x000000b068007986 */ /* 0x0003e2000c101d06 */
[----:B------:R-:W-:-:S03]  /*35f0*/  SEL R0, RZ, 0x1, P0 ;  /* 0x00000001ff007807 */ /* 0x000fc60000000000 */
[----:B------:R1:W-:Y:S04]  /*3600*/  STG.E.128 desc[UR6][R94.64], R88 ;  /* 0x000000585e007986 */ /* 0x0003e8000c101d06 */
[----:B------:R1:W-:Y:S04]  /*3610*/  STG.E.128 desc[UR6][R102.64], R156 ;  /* 0x0000009c66007986 */ /* 0x0003e8000c101d06 */
[----:B------:R1:W-:Y:S04]  /*3620*/  STG.E.128 desc[UR6][R96.64], R116 ;  /* 0x0000007460007986 */ /* 0x0003e8000c101d06 */
[----:B------:R1:W-:Y:S01]  /*3630*/  STG.E.128 desc[UR6][R86.64], R120 ;  /* 0x0000007856007986 */ /* 0x0003e2000c101d06 */
[----:B------:R-:W-:Y:S05]  /*3640*/  @!P1 BRA `(.L_x_179) ;  /* 0xffffffcc000c9947 */ /* 0x000fea000383ffff */
[----:B------:R-:W-:Y:S05]  /*3650*/  EXIT ;  /* 0x000000000000794d */ /* 0x000fea0003800000 */
.L_x_176:
[----:B------:R-:W-:Y:S01]  /*3660*/  HFMA2.MMA R98, -RZ, RZ, 0, 1.847743988037109375e-06 ;  /* 0x0000001fff627435 */ /* 0x000fe200000001ff */
[----:B------:R-:W-:Y:S02]  /*3670*/  MOV R96, 0x1 ;  /* 0x0000000100607802 */ /* 0x000fe40000000f00 */
[----:B------:R-:W-:-:S08]  /*3680*/  MOV R94, 0xffffffff ;  /* 0xffffffff005e7802 */ /* 0x000fd00000000f00 */
[----:B-----5:R-:W-:Y:S05]  /*3690*/  WARPSYNC.COLLECTIVE R94, `(.L_x_180) ;  /* 0x000000005e087348 */ /* 0x020fea0003c00000 */
[----:B------:R0:W1:Y:S02]  /*36a0*/  SHFL.BFLY P2, R92, R116, R96, R98 ;  /* 0x0c000060745c7389 */ /* 0x0000640000040062 */
[----:B01---5:R-:W-:Y:S01]  /*36b0*/  ENDCOLLECTIVE ;  /* 0x000000000000791b */ /* 0x023fe20003800000 */
.L_x_180:
[----:B------:R-:W-:Y:S01]  /*36c0*/  HFMA2.MMA R96, -RZ, RZ, 0, 1.1920928955078125e-07 ;  /* 0x00000002ff607435 */ /* 0x000fe200000001ff */
[----:B------:R-:W-:-:S05]  /*36d0*/  MOV R3, R92 ;  /* 0x0000005c00037202 */ /* 0x000fca0000000f00 */
[----:B------:R-:W-:-:S05]  /*36e0*/  FADD.FTZ R3, R116, R3 ;  /* 0x0000000374037221 */ /* 0x000fca0000010000 */
[----:B------:R-:W-:-:S07]  /*36f0*/  MOV R116, R3 ;  /* 0x0000000300747202 */ /* 0x000fce0000000f00 */
[----:B------:R-:W-:Y:S05]  /*3700*/  WARPSYNC.COLLECTIVE R94, `(.L_x_181) ;  /* 0x000000005e087348 */ /* 0x000fea0003c00000 */
[----:B------:R0:W1:Y:S02]  /*3710*/  SHFL.BFLY P2, R92, R116, R96, R98 ;  /* 0x0c000060745c7389 */ /* 0x0000640000040062 */
[----:B01----:R-:W-:Y:S01]  /*3720*/  ENDCOLLECTIVE ;  /* 0x000000000000791b */ /* 0x003fe20003800000 */
.L_x_181:
[----:B------:R-:W-:Y:S01]  /*3730*/  HFMA2.MMA R96, -RZ, RZ, 0, 2.384185791015625e-07 ;  /* 0x00000004ff607435 */ /* 0x000fe200000001ff */
[----:B------:R-:W-:-:S05]  /*3740*/  MOV R0, R92 ;  /* 0x0000005c00007202 */ /* 0x000fca0000000f00 */
[----:B------:R-:W-:-:S05]  /*3750*/  FADD.FTZ R84, R3, R0 ;  /* 0x0000000003547221 */ /* 0x000fca0000010000 */
[----:B------:R-:W-:-:S07]  /*3760*/  MOV R116, R84 ;  /* 0x0000005400747202 */ /* 0x000fce0000000f00 */
[----:B------:R-:W-:Y:S05]  /*3770*/  WARPSYNC.COLLECTIVE R94, `(.L_x_182) ;  /* 0x000000005e087348 */ /* 0x000fea0003c00000 */
[----:B------:R0:W1:Y:S02]  /*3780*/  SHFL.BFLY P2, R92, R116, R96, R98 ;  /* 0x0c000060745c7389 */ /* 0x0000640000040062 */
[----:B01----:R-:W-:Y:S01]  /*3790*/  ENDCOLLECTIVE ;  /* 0x000000000000791b */ /* 0x003fe20003800000 */
.L_x_182:
[----:B------:R-:W-:Y:S01]  /*37a0*/  HFMA2.MMA R96, -RZ, RZ, 0, 4.76837158203125e-07 ;  /* 0x00000008ff607435 */ /* 0x000fe200000001ff */
[----:B------:R-:W-:-:S05]  /*37b0*/  MOV R0, R92 ;  /* 0x0000005c00007202 */ /* 0x000fca0000000f00 */
[----:B------:R-:W-:-:S05]  /*37c0*/  FADD.FTZ R88, R84, R0 ;  /* 0x0000000054587221 */ /* 0x000fca0000010000 */
[----:B------:R-:W-:-:S07]  /*37d0*/  MOV R116, R88 ;  /* 0x0000005800747202 */ /* 0x000fce0000000f00 */
[----:B------:R-:W-:Y:S05]  /*37e0*/  WARPSYNC.COLLECTIVE R94, `(.L_x_183) ;  /* 0x000000005e087348 */ /* 0x000fea0003c00000 */
[----:B------:R0:W1:Y:S02]  /*37f0*/  SHFL.BFLY P2, R92, R116, R96, R98 ;  /* 0x0c000060745c7389 */ /* 0x0000640000040062 */
[----:B01----:R-:W-:Y:S01]  /*3800*/  ENDCOLLECTIVE ;  /* 0x000000000000791b */ /* 0x003fe20003800000 */
.L_x_183:
[----:B------:R-:W-:Y:S01]  /*3810*/  HFMA2.MMA R96, -RZ, RZ, 0, 9.5367431640625e-07 ;  /* 0x00000010ff607435 */ /* 0x000fe200000001ff */
[----:B------:R-:W-:-:S05]  /*3820*/  MOV R0, R92 ;  /* 0x0000005c00007202 */ /* 0x000fca0000000f00 */
[----:B------:R-:W-:-:S05]  /*3830*/  FADD.FTZ R90, R88, R0 ;  /* 0x00000000585a7221 */ /* 0x000fca0000010000 */
[----:B------:R-:W-:-:S07]  /*3840*/  MOV R116, R90 ;  /* 0x0000005a00747202 */ /* 0x000fce0000000f00 */
[----:B------:R-:W-:Y:S05]  /*3850*/  WARPSYNC.COLLECTIVE R94, `(.L_x_184) ;  /* 0x000000005e087348 */ /* 0x000fea0003c00000 */
[----:B------:R0:W1:Y:S02]  /*3860*/  SHFL.BFLY P2, R92, R116, R96, R98 ;  /* 0x0c000060745c7389 */ /* 0x0000640000040062 */
[----:B01----:R-:W-:Y:S01]  /*3870*/  ENDCOLLECTIVE ;  /* 0x000000000000791b */ /* 0x003fe20003800000 */
.L_x_184:
        /* <DEDUP_REMOVED lines=168> */
.L_x_185:
[----:B------:R-:W-:Y:S01]  /*4300*/  HFMA2.MMA R96, -RZ, RZ, 0, 1.1920928955078125e-07 ;  /* 0x00000002ff607435 */ /* 0x000fe200000001ff */
[----:B------:R-:W-:-:S05]  /*4310*/  MOV R3, R92 ;  /* 0x0000005c00037202 */ /* 0x000fca0000000f00 */
[----:B------:R-:W-:-:S05]  /*4320*/  FADD.FTZ R3, R0, R3 ;  /* 0x0000000300037221 */ /* 0x000fca0000010000 */
[----:B------:R-:W-:-:S07]  /*4330*/  MOV R116, R3 ;  /* 0x0000000300747202 */ /* 0x000fce0000000f00 */
[----:B------:R-:W-:Y:S05]  /*4340*/  WARPSYNC.COLLECTIVE R94, `(.L_x_186) ;  /* 0x000000005e087348 */ /* 0x000fea0003c00000 */
[----:B------:R0:W1:Y:S02]  /*4350*/  SHFL.BFLY P2, R92, R116, R96, R98 ;  /* 0x0c000060745c7389 */ /* 0x0000640000040062 */
[----:B01----:R-:W-:Y:S01]  /*4360*/  ENDCOLLECTIVE ;  /* 0x000000000000791b */ /* 0x003fe20003800000 */
.L_x_186:
[----:B------:R-:W-:Y:S01]  /*4370*/  HFMA2.MMA R96, -RZ, RZ, 0, 2.384185791015625e-07 ;  /* 0x00000004ff607435 */ /* 0x000fe200000001ff */
[----:B------:R-:W-:-:S05]  /*4380*/  MOV R84, R92 ;  /* 0x0000005c00547202 */ /* 0x000fca0000000f00 */
[----:B------:R-:W-:-:S05]  /*4390*/  FADD.FTZ R84, R3, R84 ;  /* 0x0000005403547221 */ /* 0x000fca0000010000 */
[----:B------:R-:W-:-:S07]  /*43a0*/  MOV R116, R84 ;  /* 0x0000005400747202 */ /* 0x000fce0000000f00 */
[----:B------:R-:W-:Y:S05]  /*43b0*/  WARPSYNC.COLLECTIVE R94, `(.L_x_187) ;  /* 0x000000005e087348 */ /* 0x000fea0003c00000 */
[----:B------:R0:W1:Y:S02]  /*43c0*/  SHFL.BFLY P2, R92, R116, R96, R98 ;  /* 0x0c000060745c7389 */ /* 0x0000640000040062 */
[----:B01----:R-:W-:Y:S01]  /*43d0*/  ENDCOLLECTIVE ;  /* 0x000000000000791b */ /* 0x003fe20003800000 */
.L_x_187:
[----:B------:R-:W-:Y:S01]  /*43e0*/  HFMA2.MMA R96, -RZ, RZ, 0, 4.76837158203125e-07 ;  /* 0x00000008ff607435 */ /* 0x000fe200000001ff */
[----:B------:R-:W-:-:S05]  /*43f0*/  MOV R88, R92 ;  /* 0x0000005c00587202 */ /* 0x000fca0000000f00 */
[----:B------:R-:W-:-:S05]  /*4400*/  FADD.FTZ R88, R84, R88 ;  /* 0x0000005854587221 */ /* 0x000fca0000010000 */
[----:B------:R-:W-:-:S07]  /*4410*/  MOV R116, R88 ;  /* 0x0000005800747202 */ /* 0x000fce0000000f00 */
[----:B------:R-:W-:Y:S05]  /*4420*/  WARPSYNC.COLLECTIVE R94, `(.L_x_188) ;  /* 0x000000005e087348 */ /* 0x000fea0003c00000 */
[----:B------:R0:W1:Y:S02]  /*4430*/  SHFL.BFLY P2, R92, R116, R96, R98 ;  /* 0x0c000060745c7389 */ /* 0x0000640000040062 */
[----:B01----:R-:W-:Y:S01]  /*4440*/  ENDCOLLECTIVE ;  /* 0x000000000000791b */ /* 0x003fe20003800000 */
.L_x_188:
[----:B------:R-:W-:Y:S01]  /*4450*/  HFMA2.MMA R96, -RZ, RZ, 0, 9.5367431640625e-07 ;  /* 0x00000010ff607435 */ /* 0x000fe200000001ff */
[----:B------:R-:W-:-:S05]  /*4460*/  MOV R90, R92 ;  /* 0x0000005c005a7202 */ /* 0x000fca0000000f00 */
[----:B------:R-:W-:-:S05]  /*4470*/  FADD.FTZ R90, R88, R90 ;  /* 0x0000005a585a7221 */ /* 0x000fca0000010000 */
[----:B------:R-:W-:-:S07]  /*4480*/  MOV R116, R90 ;  /* 0x0000005a00747202 */ /* 0x000fce0000000f00 */
[----:B------:R-:W-:Y:S05]  /*4490*/  WARPSYNC.COLLECTIVE R94, `(.L_x_189) ;  /* 0x000000005e087348 */ /* 0x000fea0003c00000 */
[----:B------:R0:W1:Y:S02]  /*44a0*/  SHFL.BFLY P2, R92, R116, R96, R98 ;  /* 0x0c000060745c7389 */ /* 0x0000640000040062 */
[----:B01----:R-:W-:Y:S01]  /*44b0*/  ENDCOLLECTIVE ;  /* 0x000000000000791b */ /* 0x003fe20003800000 */
.L_x_189:
[----:B------:R-:W-:Y:S05]  /*44c0*/  BRA `(.L_x_190) ;  /* 0xffffffd800047947 */ /* 0x000fea000383ffff */
.L_x_191:
        /* <DEDUP_REMOVED lines=11> */
.L_x_1998:


//--------------------- .text._ZN10layer_norm13ln_fwd_kernelINS_13Kernel_traitsI6__halffS2_fjLj40960ELj4ELj1ELj4ELj16ENS_18Kernel_traits_baseILj40960ES2_fS2_fjLj128EEEEEEEvNS_9FwdParamsE --------------------------
	.section	.text._ZN10layer_norm13ln_fwd_kernelINS_13Kernel_traitsI6__halffS2_fjLj40960ELj4ELj1ELj4ELj16ENS_18Kernel_traits_baseILj40960ES2_fS2_fjLj128EEEEEEEvNS_9FwdParamsE,"ax",@progbits
	.align	128
        .global         _ZN10layer_norm13ln_fwd_kernelINS_13Kernel_traitsI6__halffS2_fjLj40960ELj4ELj1ELj4ELj16ENS_18Kernel_traits_baseILj40960ES2_fS2_fjLj128EEEEEEEvNS_9FwdParamsE
        .type           _ZN10layer_norm13ln_fwd_kernelINS_13Kernel_traitsI6__halffS2_fjLj40960ELj4ELj1ELj4ELj16ENS_18Kernel_traits_baseILj40960ES2_fS2_fjLj128EEEEEEEvNS_9FwdParamsE,@function
        .size           _ZN10layer_norm13ln_fwd_kernelINS_13Kernel_traitsI6__halffS2_fjLj40960ELj4ELj1ELj4ELj16ENS_18Kernel_traits_baseILj40960ES2_fS2_fjLj128EEEEEEEvNS_9FwdParamsE,(.L_x_1999 - _ZN10layer_norm13ln_fwd_kernelINS_13Kernel_traitsI6__halffS2_fjLj40960ELj4ELj1ELj4ELj16ENS_18Kernel_traits_baseILj40960ES2_fS2_fjLj128EEEEEEEvNS_9FwdParamsE)
        .other          _ZN10layer_norm13ln_fwd_kernelINS_13Kernel_traitsI6__halffS2_fjLj40960ELj4ELj1ELj4ELj16ENS_18Kernel_traits_baseILj40960ES2_fS2_fjLj128EEEEEEEvNS_9FwdParamsE,@"STO_CUDA_ENTRY STV_DEFAULT"
_ZN10layer_norm13ln_fwd_kernelINS_13Kernel_traitsI6__halffS2_fjLj40960ELj4ELj1ELj4ELj16ENS_18Kernel_traits_baseILj40960ES2_fS2_fjLj128EEEEEEEvNS_9FwdParamsE:
.text._ZN10layer_norm13ln_fwd_kernelINS_13Kernel_traitsI6__halffS2_fjLj40960ELj4ELj1ELj4ELj16ENS_18Kernel_traits_baseILj40960ES2_fS2_fjLj128EEEEEEEvNS_9FwdParamsE:
        /* <DEDUP_REMOVED lines=60> */
.L_x_195:
        /* <DEDUP_REMOVED lines=334> */
.L_x_206:
        /* <DEDUP_REMOVED lines=82> */
.L_x_194:
[----:B------:R-:W2:Y:S04]  /*1dc0*/  LDG.E.STRONG.GPU R0, desc[UR6][R190.64] ;  /* 0x00000006be007981 */ /* 0x000ea8000c1ef900 */
[----:B--2---:R-:W-:Y:S01]  /*1dd0*/  CCTL.IVALL ;  /* 0x00000000ff00798f */ /* 0x004fe20002000000 */
[----:B------:R-:W-:Y:S05]  /*1de0*/  YIELD ;  /* 0x0000000000007946 */ /* 0x000fea0003800000 */
[----:B------:R-:W-:-:S13]  /*1df0*/  ISETP.NE.AND P2, PT, R0, R195, PT ;  /* 0x000000c30000720c */ /* 0x000fda0003f45270 */
[----:B------:R-:W-:Y:S05]  /*1e00*/  @P2 BRA `(.L_x_194) ;  /* 0xfffffffc00ec2947 */ /* 0x000fea000383ffff */
.L_x_193:
        /* <DEDUP_REMOVED lines=107> */
[----:B------:R-:W-:Y:S01]  /*24c0*/  F2FP.F16.F32.PACK_AB R47, RZ, R49 ;  /* 0x00000031ff2f723e */ /* 0x000fe200000000ff */
        /* <DEDUP_REMOVED lines=8> */
[----:B------:R-:W-:Y:S01]  /*2550*/  F2FP.F16.F32.PACK_AB R49, RZ, R11 ;  /* 0x0000000bff31723e */ /* 0x000fe200000000ff */
[--C-:B------:R-:W-:Y:S01]  /*2560*/  FADD.FTZ R251, R65, -R0.reuse ;  /* 0x8000000041fb7221 */ /* 0x100fe20000010000 */
[--C-:B------:R-:W-:Y:S01]  /*2570*/  FADD.FTZ R69, R69, -R0.reuse ;  /* 0x8000000045457221 */ /* 0x100fe20000010000 */
[----:B------:R-:W-:Y:S01]  /*2580*/  F2FP.F16.F32.PACK_AB R36, RZ, R36 ;  /* 0x00000024ff24723e */ /* 0x000fe200000000ff */
        /* <DEDUP_REMOVED lines=10> */
[----:B------:R-:W-:Y:S01]  /*2630*/  F2FP.F16.F32.PACK_AB R34, RZ, R34 ;  /* 0x00000022ff22723e */ /* 0x000fe200000000ff */
[C---:B------:R-:W-:Y:S01]  /*2640*/  FMUL.FTZ R60, R4.reuse, R57 ;  /* 0x00000039043c7220 */ /* 0x040fe20000410000 */
[C---:B------:R-:W-:Y:S01]  /*2650*/  FMUL.FTZ R18, R4.reuse, R68 ;  /* 0x0000004404127220 */ /* 0x040fe20000410000 */
[----:B------:R-:W-:Y:S01]  /*2660*/  F2FP.F16.F32.PACK_AB R66, RZ, R63 ;  /* 0x0000003fff42723e */ /* 0x000fe200000000ff */
[C---:B------:R-:W-:Y:S01]  /*2670*/  FMUL.FTZ R195, R4.reuse, R71 ;  /* 0x0000004704c37220 */ /* 0x040fe20000410000 */
[----:B------:R-:W-:Y:S01]  /*2680*/  FMUL.FTZ R79, R4, R82 ;  /* 0x00000052044f7220 */ /* 0x000fe20000410000 */
[----:B------:R-:W-:Y:S01]  /*2690*/  SHF.R.U32.HI R24, RZ, 0x10, R123 ;  /* 0x00000010ff187819 */ /* 0x000fe2000001167b */
[--C-:B------:R-:W-:Y:S01]  /*26a0*/  FADD.FTZ R241, R56, -R0.reuse ;  /* 0x8000000038f17221 */ /* 0x100fe20000010000 */
[----:B------:R-:W-:Y:S01]  /*26b0*/  SHF.R.U32.HI R15, RZ, 0x10, R3 ;  /* 0x00000010ff0f7819 */ /* 0x000fe20000011603 */
        /* <DEDUP_REMOVED lines=8> */
[--C-:B------:R-:W-:Y:S01]  /*2740*/  FADD.FTZ R81, R81, -R0.reuse ;  /* 0x8000000051517221 */ /* 0x100fe20000010000 */
[----:B------:R-:W-:Y:S01]  /*2750*/  SHF.R.U32.HI R68, RZ, 0x10, R125 ;  /* 0x00000010ff447819 */ /* 0x000fe2000001167d */
[C---:B------:R-:W-:Y:S01]  /*2760*/  FMUL.FTZ R17, R4.reuse, R17 ;  /* 0x0000001104117220 */ /* 0x040fe20000410000 */
[----:B------:R-:W-:Y:S01]  /*2770*/  SHF.R.U32.HI R63, RZ, 0x10, R85 ;  /* 0x00000010ff3f7819 */ /* 0x000fe20000011655 */
[C---:B------:R-:W-:Y:S01]  /*2780*/  FMUL.FTZ R56, R4.reuse, R19 ;  /* 0x0000001304387220 */ /* 0x040fe20000410000 */
[----:B------:R-:W-:Y:S01]  /*2790*/  F2FP.F16.F32.PACK_AB R54, RZ, R54 ;  /* 0x00000036ff36723e */ /* 0x000fe200000000ff */
[----:B------:R-:W-:Y:S01]  /*27a0*/  FMUL.FTZ R21, R4, R21 ;  /* 0x0000001504157220 */ /* 0x000fe20000410000 */
[----:B------:R-:W-:Y:S01]  /*27b0*/  F2FP.F16.F32.PACK_AB R38, RZ, R38 ;  /* 0x00000026ff26723e */ /* 0x000fe200000000ff */
        /* <DEDUP_REMOVED lines=11> */
[----:B------:R-:W-:-:S02]  /*2870*/  HFMA2 R187, R187.H0_H0, R36.H0_H0, R11.H0_H0 ;  /* 0x20000024bbbb7231 */ /* 0x000fc4000004080b */
[C---:B------:R-:W-:Y:S01]  /*2880*/  FMUL.FTZ R46, R4.reuse, R23 ;  /* 0x00000017042e7220 */ /* 0x040fe20000410000 */
[C---:B------:R-:W-:Y:S01]  /*2890*/  FMUL.FTZ R72, R4.reuse, R78 ;  /* 0x0000004e04487220 */ /* 0x040fe20000410000 */
[----:B------:R-:W-:Y:S02]  /*28a0*/  HFMA2 R11, R15.H0_H0, R34.H0_H0, R24.H0_H0 ;  /* 0x200000220f0b7231 */ /* 0x000fe40000040818 */
[C---:B------:R-:W-:Y:S01]  /*28b0*/  FMUL.FTZ R23, R4.reuse, R27 ;  /* 0x0000001b04177220 */ /* 0x040fe20000410000 */
[----:B------:R-:W-:Y:S01]  /*28c0*/  F2FP.F16.F32.PACK_AB R78, RZ, R73 ;  /* 0x00000049ff4e723e */ /* 0x000fe200000000ff */
[C---:B------:R-:W-:Y:S01]  /*28d0*/  FMUL.FTZ R200, R4.reuse, R81 ;  /* 0x0000005104c87220 */ /* 0x040fe20000410000 */
[----:B------:R-:W-:Y:S02]  /*28e0*/  HFMA2 R15, R63.H0_H0, R40.H0_H0, R68.H0_H0 ;  /* 0x200000283f0f7231 */ /* 0x000fe40000040844 */
[--C-:B------:R-:W-:Y:S01]  /*28f0*/  FADD.FTZ R35, R35, -R0.reuse ;  /* 0x8000000023237221 */ /* 0x100fe20000010000 */
[----:B------:R-:W-:Y:S01]  /*2900*/  F2FP.F16.F32.PACK_AB R13, RZ, R13 ;  /* 0x0000000dff0d723e */ /* 0x000fe200000000ff */
[----:B------:R-:W-:Y:S01]  /*2910*/  FMUL.FTZ R27, R4, R29 ;  /* 0x0000001d041b7220 */ /* 0x000fe20000410000 */
[----:B------:R-:W-:Y:S01]  /*2920*/  F2FP.F16.F32.PACK_AB R17, RZ, R17 ;  /* 0x00000011ff11723e */ /* 0x000fe200000000ff */
[----:B------:R-:W-:Y:S01]  /*2930*/  HFMA2 R80, R59.H0_H0, R54.H0_H0, R80.H0_H0 ;  /* 0x200000363b507231 */ /* 0x000fe20000040850 */
[----:B------:R-:W-:Y:S01]  /*2940*/  F2FP.F16.F32.PACK_AB R21, RZ, R21 ;  /* 0x00000015ff15723e */ /* 0x000fe200000000ff */
[----:B------:R-:W-:Y:S01]  /*2950*/  HFMA2 R83, R83.H0_H0, R38.H0_H0, R70.H0_H0 ;  /* 0x2000002653537231 */ /* 0x000fe20000040846 */
        /* <DEDUP_REMOVED lines=12> */
[----:B------:R-:W-:Y:S01]  /*2a20*/  F2FP.F16.F32.PACK_AB R56, RZ, R56 ;  /* 0x00000038ff38723e */ /* 0x000fe200000000ff */
[C---:B------:R-:W-:Y:S01]  /*2a30*/  FMUL.FTZ R31, R4.reuse, R217 ;  /* 0x000000d9041f7220 */ /* 0x040fe20000410000 */
[----:B------:R-:W-:Y:S01]  /*2a40*/  F2FP.F16.F32.PACK_AB R19, RZ, R19 ;  /* 0x00000013ff13723e */ /* 0x000fe200000000ff */
        /* <DEDUP_REMOVED lines=9> */
[----:B------:R-:W-:Y:S01]  /*2ae0*/  HFMA2 R13, R24.H0_H0, R13.H0_H0, R34.H0_H0 ;  /* 0x2000000d180d7231 */ /* 0x000fe20000040822 */
[----:B------:R-:W-:Y:S01]  /*2af0*/  F2FP.F16.F32.PACK_AB R25, RZ, R25 ;  /* 0x00000019ff19723e */ /* 0x000fe200000000ff */
[----:B------:R-:W-:Y:S01]  /*2b00*/  HFMA2 R81, R36.H0_H0, R17.H0_H0, R81.H0_H0 ;  /* 0x2000001124517231 */ /* 0x000fe20000040851 */
[----:B------:R-:W-:Y:S01]  /*2b10*/  F2FP.F16.F32.PACK_AB R23, RZ, R23 ;  /* 0x00000017ff17723e */ /* 0x000fe200000000ff */
[----:B------:R-:W-:-:S02]  /*2b20*/  HFMA2 R73, R40.H0_H0, R21.H0_H0, R73.H0_H0 ;  /* 0x2000001528497231 */ /* 0x000fc40000040849 */
[C---:B------:R-:W-:Y:S01]  /*2b30*/  FMUL.FTZ R37, R4.reuse, R39 ;  /* 0x0000002704257220 */ /* 0x040fe20000410000 */
[----:B------:R-:W-:Y:S01]  /*2b40*/  FMUL.FTZ R197, R4, R75 ;  /* 0x0000004b04c57220 */ /* 0x000fe20000410000 */
[----:B------:R-:W-:Y:S01]  /*2b50*/  HFMA2 R17, R59.H0_H0, R56.H0_H0, R38.H0_H0 ;  /* 0x200000383b117231 */ /* 0x000fe20000040826 */
[----:B------:R-:W-:Y:S01]  /*2b60*/  SHF.R.U64 R77, R132, 0x10, R133 ;  /* 0x00000010844d7819 */ /* 0x000fe20000001285 */
[----:B------:R-:W-:Y:S01]  /*2b70*/  HFMA2 R19, R54.H0_H0, R19.H0_H0, R63.H0_H0 ;  /* 0x2000001336137231 */ /* 0x000fe2000004083f */
[----:B------:R-:W-:Y:S01]  /*2b80*/  SHF.R.U64 R24, R92, 0x10, R93 ;  /* 0x000000105c187819 */ /* 0x000fe2000000125d */
[C---:B------:R-:W-:Y:S01]  /*2b90*/  FMUL.FTZ R39, R4.reuse, R41 ;  /* 0x0000002904277220 */ /* 0x040fe20000410000 */
[----:B------:R-:W-:Y:S01]  /*2ba0*/  SHF.R.U32.HI R21, RZ, 0x10, R133 ;  /* 0x00000010ff157819 */ /* 0x000fe20000011685 */
[----:B------:R-:W-:Y:S01]  /*2bb0*/  FMUL.FTZ R41, R4, R229 ;  /* 0x000000e504297220 */ /* 0x000fe20000410000 */
[----:B------:R-:W-:Y:S01]  /*2bc0*/  SHF.R.U32.HI R34, RZ, 0x10, R93 ;  /* 0x00000010ff227819 */ /* 0x000fe2000001165d */
[----:B------:R-:W-:Y:S01]  /*2bd0*/  HFMA2 R77, R24.H0_H0, R25.H0_H0, R77.H0_H0 ;  /* 0x20000019184d7231 */ /* 0x000fe2000004084d */
[----:B------:R-:W-:Y:S01]  /*2be0*/  F2FP.F16.F32.PACK_AB R27, RZ, R27 ;  /* 0x0000001bff1b723e */ /* 0x000fe200000000ff */
[--C-:B------:R-:W-:Y:S01]  /*2bf0*/  FADD.FTZ R45, R45, -R0.reuse ;  /* 0x800000002d2d7221 */ /* 0x100fe20000010000 */
[----:B------:R-:W-:Y:S01]  /*2c00*/  F2FP.F16.F32.PACK_AB R29, RZ, R29 ;  /* 0x0000001dff1d723e */ /* 0x000fe200000000ff */
[----:B------:R-:W-:Y:S01]  /*2c10*/  HFMA2 R21, R34.H0_H0, R23.H0_H0, R21.H0_H0 ;  /* 0x2000001722157231 */ /* 0x000fe20000040815 */
[----:B------:R-:W-:Y:S01]  /*2c20*/  F2FP.F16.F32.PACK_AB R31, RZ, R31 ;  /* 0x0000001fff1f723e */ /* 0x000fe200000000ff */
        /* <DEDUP_REMOVED lines=8> */
[----:B------:R-:W-:Y:S01]  /*2cb0*/  HFMA2 R75, R36.H0_H0, R27.H0_H0, R75.H0_H0 ;  /* 0x2000001b244b7231 */ /* 0x000fe2000004084b */
[----:B------:R-:W-:Y:S01]  /*2cc0*/  SHF.R.U64 R56, R136, 0x10, R137 ;  /* 0x0000001088387819 */ /* 0x000fe20000001289 */
[----:B------:R-:W-:Y:S01]  /*2cd0*/  FMUL.FTZ R189, R4, R239 ;  /* 0x000000ef04bd7220 */ /* 0x000fe20000410000 */
[----:B------:R-:W-:Y:S01]  /*2ce0*/  SHF.R.U64 R54, R96, 0x10, R97 ;  /* 0x0000001060367819 */ /* 0x000fe20000001261 */
[----:B------:R-:W-:Y:S01]  /*2cf0*/  HFMA2 R23, R38.H0_H0, R29.H0_H0, R40.H0_H0 ;  /* 0x2000001d26177231 */ /* 0x000fe20000040828 */
[----:B------:R-:W-:Y:S01]  /*2d00*/  F2FP.F16.F32.PACK_AB R35, RZ, R35 ;  /* 0x00000023ff23723e */ /* 0x000fe200000000ff */
[C---:B------:R-:W-:Y:S01]  /*2d10*/  FMUL.FTZ R45, R4.reuse, R45 ;  /* 0x0000002d042d7220 */ /* 0x040fe20000410000 */
[----:B------:R-:W-:Y:S01]  /*2d20*/  F2FP.F16.F32.PACK_AB R39, RZ, R39 ;  /* 0x00000027ff27723e */ /* 0x000fe200000000ff */
[----:B------:R-:W-:Y:S01]  /*2d30*/  HFMA2 R24, R54.H0_H0, R31.H0_H0, R56.H0_H0 ;  /* 0x2000001f36187231 */ /* 0x000fe20000040838 */
[----:B------:R-:W-:Y:S01]  /*2d40*/  F2FP.F16.F32.PACK_AB R41, RZ, R41 ;  /* 0x00000029ff29723e */ /* 0x000fe200000000ff */
        /* <DEDUP_REMOVED lines=8> */
[----:B------:R-:W-:Y:S01]  /*2dd0*/  HFMA2 R70, R70.H0_H0, R35.H0_H0, R27.H0_H0 ;  /* 0x2000002346467231 */ /* 0x000fe2000004081b */
[----:B------:R-:W-:Y:S01]  /*2de0*/  SHF.R.U32.HI R38, RZ, 0x10, R141 ;  /* 0x00000010ff267819 */ /* 0x000fe2000001168d */
[C---:B------:R-:W-:Y:S01]  /*2df0*/  FMUL.FTZ R53, R4.reuse, R55 ;  /* 0x0000003704357220 */ /* 0x040fe20000410000 */
[----:B------:R-:W-:Y:S01]  /*2e00*/  SHF.R.U32.HI R36, RZ, 0x10, R101 ;  /* 0x00000010ff247819 */ /* 0x000fe20000011665 */
[----:B------:R-:W-:Y:S01]  /*2e10*/  HFMA2 R68, R68.H0_H0, R39.H0_H0, R31.H0_H0 ;  /* 0x2000002744447231 */ /* 0x000fe2000004081f */
        /* <DEDUP_REMOVED lines=11> */
[----:B------:R-:W-:Y:S01]  /*2ed0*/  FMUL.FTZ R192, R4, R251 ;  /* 0x000000fb04c07220 */ /* 0x000fe20000410000 */
[----:B------:R-:W-:Y:S01]  /*2ee0*/  F2FP.F16.F32.PACK_AB R62, RZ, R62 ;  /* 0x0000003eff3e723e */ /* 0x000fe200000000ff */
[--C-:B------:R-:W-:Y:S01]  /*2ef0*/  FADD.FTZ R205, R22, -R0.reuse ;  /* 0x8000000016cd7221 */ /* 0x100fe20000010000 */
[----:B------:R-:W-:Y:S01]  /*2f00*/  SHF.R.U32.HI R27, RZ, 0x10, R143 ;  /* 0x00000010ff1b7819 */ /* 0x000fe2000001168f */
[----:B------:R-:W-:Y:S01]  /*2f10*/  HFMA2 R25, R34.H0_H0, R37.H0_H0, R29.H0_H0 ;  /* 0x2000002522197231 */ /* 0x000fe2000004081d */
[----:B------:R-:W-:Y:S01]  /*2f20*/  SHF.R.U32.HI R31, RZ, 0x10, R103 ;  /* 0x00000010ff1f7819 */ /* 0x000fe20000011667 */
[----:B------:R-:W-:Y:S01]  /*2f30*/  FMUL.FTZ R8, R4, R203 ;  /* 0x000000cb04087220 */ /* 0x000fe20000410000 */
[----:B------:R-:W-:Y:S01]  /*2f40*/  SHF.R.U64 R63, R144, 0x10, R145 ;  /* 0x00000010903f7819 */ /* 0x000fe20000001291 */
[--C-:B------:R-:W-:Y:S01]  /*2f50*/  FADD.FTZ R209, R26, -R0.reuse ;  /* 0x800000001ad17221 */ /* 0x100fe20000010000 */
[----:B------:R-:W-:Y:S01]  /*2f60*/  SHF.R.U64 R36, R104, 0x10, R105 ;  /* 0x0000001068247819 */ /* 0x000fe20000001269 */
[----:B------:R-:W-:Y:S01]  /*2f70*/  HFMA2 R31, R31.H0_H0, R62.H0_H0, R27.H0_H0 ;  /* 0x2000003e1f1f7231 */ /* 0x000fe2000004081b */
[----:B------:R-:W-:Y:S01]  /*2f80*/  F2FP.F16.F32.PACK_AB R189, RZ, R189 ;  /* 0x000000bdffbd723e */ /* 0x000fe200000000ff */
[----:B------:R-:W-:Y:S01]  /*2f90*/  FMUL.FTZ R9, R4, R205 ;  /* 0x000000cd04097220 */ /* 0x000fe20000410000 */
[----:B------:R-:W-:Y:S01]  /*2fa0*/  SHF.R.U64 R35, R146, 0x10, R147 ;  /* 0x0000001092237819 */ /* 0x000fe20000001293 */
[----:B------:R-:W-:Y:S01]  /*2fb0*/  HFMA2 R63, R36.H0_H0, R47.H0_H0, R63.H0_H0 ;  /* 0x2000002f243f7231 */ /* 0x000fe2000004083f */
[----:B------:R-:W-:Y:S01]  /*2fc0*/  SHF.R.U64 R38, R106, 0x10, R107 ;  /* 0x000000106a267819 */ /* 0x000fe2000000126b */
[--C-:B------:R-:W-:Y:S01]  /*2fd0*/  FADD.FTZ R211, R30, -R0.reuse ;  /* 0x800000001ed37221 */ /* 0x100fe20000010000 */
[----:B------:R-:W-:Y:S01]  /*2fe0*/  F2FP.F16.F32.PACK_AB R45, RZ, R45 ;  /* 0x0000002dff2d723e */ /* 0x000fe200000000ff */
[----:B------:R-:W-:Y:S01]  /*2ff0*/  FMUL.FTZ R10, R4, R209 ;  /* 0x000000d1040a7220 */ /* 0x000fe20000410000 */
[----:B------:R-:W-:Y:S01]  /*3000*/  F2FP.F16.F32.PACK_AB R188, RZ, R188 ;  /* 0x000000bcffbc723e */ /* 0x000fe200000000ff */
[----:B------:R-:W-:Y:S01]  /*3010*/  HFMA2 R62, R38.H0_H0, R189.H0_H0, R35.H0_H0 ;  /* 0x200000bd263e7231 */ /* 0x000fe20000040823 */
[----:B------:R-:W-:Y:S01]  /*3020*/  SHF.R.U64 R59, R142, 0x10, R143 ;  /* 0x000000108e3b7819 */ /* 0x000fe2000000128f */
[----:B------:R-:W-:Y:S01]  /*3030*/  FMUL.FTZ R12, R4, R211 ;  /* 0x000000d3040c7220 */ /* 0x000fe20000410000 */
[----:B------:R-:W-:Y:S01]  /*3040*/  SHF.R.U64 R34, R102, 0x10, R103 ;  /* 0x0000001066227819 */ /* 0x000fe20000001267 */
[--C-:B------:R-:W-:Y:S01]  /*3050*/  FADD.FTZ R213, R28, -R0.reuse ;  /* 0x800000001cd57221 */ /* 0x100fe20000010000 */
[----:B------:R-:W-:Y:S01]  /*3060*/  SHF.R.U32.HI R33, RZ, 0x10, R145 ;  /* 0x00000010ff217819 */ /* 0x000fe20000011691 */
[C---:B------:R-:W-:Y:S01]  /*3070*/  FMUL.FTZ R16, R4.reuse, R223 ;  /* 0x000000df04107220 */ /* 0x040fe20000410000 */
[----:B------:R-:W-:Y:S01]  /*3080*/  SHF.R.U32.HI R29, RZ, 0x10, R105 ;  /* 0x00000010ff1d7819 */ /* 0x000fe20000011669 */
[----:B------:R-:W-:Y:S01]  /*3090*/  HFMA2 R59, R34.H0_H0, R45.H0_H0, R59.H0_H0 ;  /* 0x2000002d223b7231 */ /* 0x000fe2000004083b */
[----:B------:R-:W-:Y:S01]  /*30a0*/  SHF.R.U32.HI R39, RZ, 0x10, R149 ;  /* 0x00000010ff277819 */ /* 0x000fe20000011695 */
[C---:B------:R-:W-:Y:S01]  /*30b0*/  FMUL.FTZ R249, R4.reuse, R249 ;  /* 0x000000f904f97220 */ /* 0x040fe20000410000 */
[----:B------:R-:W-:Y:S01]  /*30c0*/  SHF.R.U32.HI R36, RZ, 0x10, R109 ;  /* 0x00000010ff247819 */ /* 0x000fe2000001166d */
        /* <DEDUP_REMOVED lines=8> */
[--C-:B------:R-:W-:Y:S01]  /*3150*/  FADD.FTZ R235, R48, -R0.reuse ;  /* 0x8000000030eb7221 */ /* 0x100fe20000010000 */
[----:B------:R-:W-:Y:S01]  /*3160*/  F2FP.F16.F32.PACK_AB R191, RZ, R191 ;  /* 0x000000bfffbf723e */ /* 0x000fe200000000ff */
[----:B------:R-:W-:Y:S01]  /*3170*/  HFMA2 R57, R35.H0_H0, R190.H0_H0, R37.H0_H0 ;  /* 0x200000be23397231 */ /* 0x000fe20000040825 */
[----:B------:R-:W-:Y:S01]  /*3180*/  SHF.R.U64 R33, R148, 0x10, R149 ;  /* 0x0000001094217819 */ /* 0x000fe20000001295 */
[----:B------:R-:W-:Y:S01]  /*3190*/  FMUL.FTZ R26, R4, R225 ;  /* 0x000000e1041a7220 */ /* 0x000fe20000410000 */
[----:B------:R-:W-:Y:S01]  /*31a0*/  SHF.R.U64 R56, R108, 0x10, R109 ;  /* 0x000000106c387819 */ /* 0x000fe2000000126d */
[C---:B------:R-:W-:Y:S01]  /*31b0*/  FMUL.FTZ R48, R4.reuse, R215 ;  /* 0x000000d704307220 */ /* 0x040fe20000410000 */
        /* <DEDUP_REMOVED lines=11> */
[----:B------:R-:W-:Y:S01]  /*3270*/  FMUL.FTZ R30, R4, R227 ;  /* 0x000000e3041e7220 */ /* 0x000fe20000410000 */
[----:B------:R-:W-:Y:S01]  /*3280*/  F2FP.F16.F32.PACK_AB R195, RZ, R195 ;  /* 0x000000c3ffc3723e */ /* 0x000fe200000000ff */
[----:B------:R-:W-:Y:S01]  /*3290*/  HFMA2 R27, R34.H0_H0, R53.H0_H0, R27.H0_H0 ;  /* 0x20000035221b7231 */ /* 0x000fe2000004081b */
[----:B------:R-:W-:Y:S01]  /*32a0*/  SHF.R.U64 R33, R152, 0x10, R153 ;  /* 0x0000001098217819 */ /* 0x000fe20000001299 */
[--C-:B------:R-:W-:Y:S01]  /*32b0*/  FADD.FTZ R237, R52, -R0.reuse ;  /* 0x8000000034ed7221 */ /* 0x100fe20000010000 */
[----:B------:R-:W-:Y:S01]  /*32c0*/  SHF.R.U64 R55, R112, 0x10, R113 ;  /* 0x0000001070377819 */ /* 0x000fe20000001271 */
[C---:B------:R-:W-:Y:S01]  /*32d0*/  FMUL.FTZ R52, R4.reuse, R235 ;  /* 0x000000eb04347220 */ /* 0x040fe20000410000 */
[----:B------:R-:W-:Y:S01]  /*32e0*/  SHF.R.U32.HI R38, RZ, 0x10, R155 ;  /* 0x00000010ff267819 */ /* 0x000fe2000001169b */
[C---:B------:R-:W-:Y:S01]  /*32f0*/  FMUL.FTZ R32, R4.reuse, R237 ;  /* 0x000000ed04207220 */ /* 0x040fe20000410000 */
[----:B------:R-:W-:Y:S01]  /*3300*/  SHF.R.U32.HI R36, RZ, 0x10, R115 ;  /* 0x00000010ff247819 */ /* 0x000fe20000011673 */
[----:B------:R-:W-:Y:S01]  /*3310*/  HFMA2 R55, R55.H0_H0, R192.H0_H0, R33.H0_H0 ;  /* 0x200000c037377231 */ /* 0x000fe20000040821 */
[----:B------:R-:W-:Y:S01]  /*3320*/  F2FP.F16.F32.PACK_AB R193, RZ, R193 ;  /* 0x000000c1ffc1723e */ /* 0x000fe200000000ff */
[----:B------:R-:W-:Y:S01]  /*3330*/  HFMA2 R49, R105.H0_H0, R49.H0_H0, R145.H0_H0 ;  /* 0x2000003169317231 */ /* 0x000fe20000040891 */
[----:B------:R-:W-:Y:S01]  /*3340*/  SHF.R.U32.HI R34, RZ, 0x10, R113 ;  /* 0x00000010ff227819 */ /* 0x000fe20000011671 */
[----:B------:R-:W-:Y:S01]  /*3350*/  HFMA2 R38, R36.H0_H0, R195.H0_H0, R38.H0_H0 ;  /* 0x200000c324267231 */ /* 0x000fe20000040826 */
[----:B------:R-:W-:Y:S01]  /*3360*/  SHF.R.U32.HI R47, RZ, 0x10, R153 ;  /* 0x00000010ff2f7819 */ /* 0x000fe20000011699 */
[----:B------:R-:W-:Y:S01]  /*3370*/  FMUL.FTZ R51, R4, R247 ;  /* 0x000000f704337220 */ /* 0x000fe20000410000 */
[----:B------:R-:W-:Y:S01]  /*3380*/  F2FP.F16.F32.PACK_AB R197, RZ, R197 ;  /* 0x000000c5ffc5723e */ /* 0x000fe200000000ff */
[----:B------:R-:W-:Y:S01]  /*3390*/  HFMA2 R66, R112.H0_H0, R66.H0_H0, R152.H0_H0 ;  /* 0x2000004270427231 */ /* 0x000fe20000040898 */
[----:B------:R-:W-:Y:S01]  /*33a0*/  SHF.R.U32.HI R36, RZ, 0x10, R157 ;  /* 0x00000010ff247819 */ /* 0x000fe2000001169d */
[----:B------:R-:W-:Y:S01]  /*33b0*/  HFMA2 R33, R34.H0_H0, R193.H0_H0, R47.H0_H0 ;  /* 0x200000c122217231 */ /* 0x000fe2000004082f */
[----:B------:R-:W-:Y:S01]  /*33c0*/  SHF.R.U32.HI R192, RZ, 0x10, R117 ;  /* 0x00000010ffc07819 */ /* 0x000fe20000011675 */
[----:B------:R-:W-:Y:S01]  /*33d0*/  FADD.FTZ R76, R76, -R0 ;  /* 0x800000004c4c7221 */ /* 0x000fe20000010000 */
[----:B------:R-:W-:Y:S01]  /*33e0*/  F2FP.F16.F32.PACK_AB R5, RZ, R5 ;  /* 0x00000005ff05723e */ /* 0x000fe200000000ff */
[----:B------:R-:W-:Y:S01]  /*33f0*/  HFMA2 R71, R115.H0_H0, R71.H0_H0, R155.H0_H0 ;  /* 0x2000004773477231 */ /* 0x000fe2000004089b */
[----:B------:R-:W-:Y:S01]  /*3400*/  F2FP.F16.F32.PACK_AB R194, RZ, R194 ;  /* 0x000000c2ffc2723e */ /* 0x000fe200000000ff */
[----:B------:R-:W-:Y:S01]  /*3410*/  HFMA2 R36, R192.H0_H0, R197.H0_H0, R36.H0_H0 ;  /* 0x200000c5c0247231 */ /* 0x000fe20000040824 */
[----:B------:R-:W-:Y:S01]  /*3420*/  SHF.R.U64 R53, R154, 0x10, R155 ;  /* 0x000000109a357819 */ /* 0x000fe2000000129b */
[----:B------:R-:W-:Y:S01]  /*3430*/  HFMA2 R192, R3.H0_H0, R5.H0_H0, R123.H0_H0 ;  /* 0x2000000503c07231 */ /* 0x000fe2000004087b */
[----:B------:R-:W-:Y:S01]  /*3440*/  SHF.R.U64 R45, R114, 0x10, R115 ;  /* 0x00000010722d7819 */ /* 0x000fe20000001273 */
[----:B------:R-:W-:Y:S01]  /*3450*/  FMUL.FTZ R76, R4, R76 ;  /* 0x0000004c044c7220 */ /* 0x000fe20000410000 */
[----:B------:R-:W-:Y:S01]  /*3460*/  F2FP.F16.F32.PACK_AB R61, RZ, R61 ;  /* 0x0000003dff3d723e */ /* 0x000fe200000000ff */
[----:B------:R-:W-:Y:S01]  /*3470*/  HFMA2 R82, R120.H0_H0, R82.H0_H0, R160.H0_H0 ;  /* 0x2000005278527231 */ /* 0x000fe200000408a0 */
[----:B------:R-:W-:Y:S01]  /*3480*/  F2FP.F16.F32.PACK_AB R198, RZ, R198 ;  /* 0x000000c6ffc6723e */ /* 0x000fe200000000ff */
[----:B------:R-:W-:Y:S01]  /*3490*/  HFMA2 R53, R45.H0_H0, R194.H0_H0, R53.H0_H0 ;  /* 0x200000c22d357231 */ /* 0x000fe20000040835 */
[----:B------:R-:W-:Y:S01]  /*34a0*/  SHF.R.U64 R47, R158, 0x10, R159 ;  /* 0x000000109e2f7819 */ /* 0x000fe2000000129f */
[----:B------:R-:W-:Y:S01]  /*34b0*/  HFMA2 R61, R2.H0_H0, R61.H0_H0, R122.H0_H0 ;  /* 0x2000003d023d7231 */ /* 0x000fe2000004087a */
[----:B------:R-:W-:Y:S01]  /*34c0*/  SHF.R.U64 R191, R118, 0x10, R119 ;  /* 0x0000001076bf7819 */ /* 0x000fe20000001277 */
[----:B------:R-:W-:Y:S01]  /*34d0*/  HFMA2 R78, R117.H0_H0, R78.H0_H0, R157.H0_H0 ;  /* 0x2000004e754e7231 */ /* 0x000fe2000004089d */
[----:B------:R-:W-:Y:S01]  /*34e0*/  F2FP.F16.F32.PACK_AB R8, RZ, R8 ;  /* 0x00000008ff08723e */ /* 0x000fe200000000ff */
[----:B------:R-:W-:Y:S01]  /*34f0*/  FMUL.FTZ R74, R4, R241 ;  /* 0x000000f1044a7220 */ /* 0x000fe20000410000 */
[----:B------:R-:W-:Y:S01]  /*3500*/  F2FP.F16.F32.PACK_AB R6, RZ, R6 ;  /* 0x00000006ff06723e */ /* 0x000fe200000000ff */
[----:B------:R-:W-:Y:S01]  /*3510*/  HFMA2 R47, R191.H0_H0, R198.H0_H0, R47.H0_H0 ;  /* 0x200000c6bf2f7231 */ /* 0x000fe2000004082f */
[----:B------:R-:W-:Y:S01]  /*3520*/  F2FP.F16.F32.PACK_AB R9, RZ, R9 ;  /* 0x00000009ff09723e */ /* 0x000fe200000000ff */
[----:B------:R-:W-:Y:S01]  /*3530*/  HFMA2 R198, R89.H0_H0, R8.H0_H0, R129.H0_H0 ;  /* 0x2000000859c67231 */ /* 0x000fe20000040881 */
[----:B------:R-:W-:Y:S01]  /*3540*/  F2FP.F16.F32.PACK_AB R200, RZ, R200 ;  /* 0x000000c8ffc8723e */ /* 0x000fe200000000ff */
[----:B------:R-:W-:Y:S01]  /*3550*/  HFMA2 R194, R85.H0_H0, R6.H0_H0, R125.H0_H0 ;  /* 0x2000000655c27231 */ /* 0x000fe2000004087d */
[----:B------:R-:W-:Y:S01]  /*3560*/  SHF.R.U64 R45, R160, 0x10, R161 ;  /* 0x00000010a02d7819 */ /* 0x000fe200000012a1 */
[----:B------:R-:W-:Y:S01]  /*3570*/  HFMA2 R191, R91.H0_H0, R9.H0_H0, R131.H0_H0 ;  /* 0x200000095bbf7231 */ /* 0x000fe20000040883 */
[----:B------:R-:W-:-:S02]  /*3580*/  SHF.R.U64 R189, R120, 0x10, R121 ;  /* 0x0000001078bd7819 */ /* 0x000fc40000001279 */
[----:B------:R-:W-:Y:S02]  /*3590*/  F2FP.F16.F32.PACK_AB R43, RZ, R43 ;  /* 0x0000002bff2b723e */ /* 0x000fe400000000ff */
[----:B------:R-:W-:Y:S01]  /*35a0*/  F2FP.F16.F32.PACK_AB R46, RZ, R46 ;  /* 0x0000002eff2e723e */ /* 0x000fe200000000ff */
[----:B------:R-:W-:Y:S01]  /*35b0*/  HFMA2 R45, R189.H0_H0, R200.H0_H0, R45.H0_H0 ;  /* 0x200000c8bd2d7231 */ /* 0x000fe2000004082d */
[----:B------:R-:W-:Y:S01]  /*35c0*/  F2FP.F16.F32.PACK_AB R10, RZ, R10 ;  /* 0x0000000aff0a723e */ /* 0x000fe200000000ff */
[----:B------:R-:W-:Y:S01]  /*35d0*/  HFMA2 R195, R86.H0_H0, R43.H0_H0, R126.H0_H0 ;  /* 0x2000002b56c37231 */ /* 0x000fe2000004087e */
[----:B------:R-:W-:Y:S01]  /*35e0*/  LOP3.LUT R187, R187, 0xffff, RZ, 0xc0, !PT ;  /* 0x0000ffffbbbb7812 */ /* 0x000fe200078ec0ff */
[----:B------:R-:W-:Y:S01]  /*35f0*/  HFMA2 R189, R92.H0_H0, R46.H0_H0, R132.H0_H0 ;  /* 0x2000002e5cbd7231 */ /* 0x000fe20000040884 */
[----:B------:R-:W-:Y:S01]  /*3600*/  PRMT R8, R192, 0x7610, R8 ;  /* 0x00007610c0087816 */ /* 0x000fe20000000008 */
[----:B------:R-:W-:Y:S01]  /*3610*/  HFMA2 R46, R93.H0_H0, R10.H0_H0, R133.H0_H0 ;  /* 0x2000000a5d2e7231 */ /* 0x000fe20000040885 */
[----:B------:R-:W-:-:S02]  /*3620*/  F2FP.F16.F32.PACK_AB R196, RZ, R196 ;  /* 0x000000c4ffc4723e */ /* 0x000fc400000000ff */
[----:B------:R-:W-:Y:S02]  /*3630*/  SHF.R.U64 R35, R156, 0x10, R157 ;  /* 0x000000109c237819 */ /* 0x000fe4000000129d */
[----:B------:R-:W-:Y:S02]  /*3640*/  SHF.R.U64 R54, R116, 0x10, R117 ;  /* 0x0000001074367819 */ /* 0x000fe40000001275 */
[----:B------:R-:W-:Y:S02]  /*3650*/  F2FP.F16.F32.PACK_AB R44, RZ, R44 ;  /* 0x0000002cff2c723e */ /* 0x000fe400000000ff */
[----:B------:R-:W-:Y:S01]  /*3660*/  F2FP.F16.F32.PACK_AB R12, RZ, R12 ;  /* 0x0000000cff0c723e */ /* 0x000fe200000000ff */
[----:B------:R-:W-:Y:S01]  /*3670*/  HFMA2 R54, R54.H0_H0, R196.H0_H0, R35.H0_H0 ;  /* 0x200000c436367231 */ /* 0x000fe20000040823 */
[----:B------:R-:W-:Y:S01]  /*3680*/  PRMT R6, R61, 0x7610, R6 ;  /* 0x000076103d067816 */ /* 0x000fe20000000006 */
[----:B------:R-:W-:Y:S01]  /*3690*/  HFMA2 R197, R88.H0_H0, R44.H0_H0, R128.H0_H0 ;  /* 0x2000002c58c57231 */ /* 0x000fe20000040880 */
[----:B------:R-:W-:Y:S01]  /*36a0*/  SHF.L.U32 R9, R187, 0x10, RZ ;  /* 0x00000010bb097819 */ /* 0x000fe200000006ff */
[----:B------:R-:W-:Y:S01]  /*36b0*/  HFMA2 R44, R95.H0_H0, R12.H0_H0, R135.H0_H0 ;  /* 0x2000000c5f2c7231 */ /* 0x000fe20000040887 */
[----:B------:R-:W-:-:S02]  /*36c0*/  F2FP.F16.F32.PACK_AB R42, RZ, R42 ;  /* 0x0000002aff2a723e */ /* 0x000fc400000000ff */
[----:B------:R-:W-:Y:S02]  /*36d0*/  F2FP.F16.F32.PACK_AB R7, RZ, R7 ;  /* 0x00000007ff07723e */ /* 0x000fe400000000ff */
[----:B------:R-:W-:Y:S01]  /*36e0*/  LOP3.LUT R8, R8, 0xffff, RZ, 0xc0, !PT ;  /* 0x0000ffff08087812 */ /* 0x000fe200078ec0ff */
[----:B------:R-:W-:Y:S01]  /*36f0*/  HFMA2 R193, R84.H0_H0, R42.H0_H0, R124.H0_H0 ;  /* 0x2000002a54c17231 */ /* 0x000fe2000004087c */
[----:B------:R-:W-:Y:S01]  /*3700*/  SHF.L.U64.HI R43, R187, 0x10, RZ ;  /* 0x00000010bb2b7819 */ /* 0x000fe200000102ff */
[----:B------:R-:W-:Y:S01]  /*3710*/  HFMA2 R196, R87.H0_H0, R7.H0_H0, R127.H0_H0 ;  /* 0x2000000757c47231 */ /* 0x000fe2000004087f */
[----:B------:R-:W-:Y:S02]  /*3720*/  PRMT R10, R194, 0x7610, R10 ;  /* 0x00007610c20a7816 */ /* 0x000fe4000000000a */
[----:B------:R-:W-:Y:S02]  /*3730*/  LOP3.LUT R80, R80, 0xffff, RZ, 0xc0, !PT ;  /* 0x0000ffff50507812 */ /* 0x000fe400078ec0ff */
[----:B------:R-:W-:-:S02]  /*3740*/  F2FP.F16.F32.PACK_AB R199, RZ, R199 ;  /* 0x000000c7ffc7723e */ /* 0x000fc400000000ff */
[----:B------:R-:W-:Y:S02]  /*3750*/  SHF.R.U32.HI R190, RZ, 0x10, R159 ;  /* 0x00000010ffbe7819 */ /* 0x000fe4000001169f */
[----:B------:R-:W-:Y:S02]  /*3760*/  SHF.R.U32.HI R35, RZ, 0x10, R119 ;  /* 0x00000010ff237819 */ /* 0x000fe40000011677 */
[----:B------:R-:W-:Y:S02]  /*3770*/  LOP3.LUT R6, R9, 0xffff, R6, 0xf8, !PT ;  /* 0x0000ffff09067812 */ /* 0x000fe400078ef806 */
[----:B------:R-:W-:Y:S01]  /*3780*/  F2FP.F16.F32.PACK_AB R65, RZ, R65 ;  /* 0x00000041ff41723e */ /* 0x000fe200000000ff */
[----:B------:R-:W-:Y:S01]  /*3790*/  HFMA2 R35, R35.H0_H0, R199.H0_H0, R190.H0_H0 ;  /* 0x200000c723237231 */ /* 0x000fe200000408be */
[----:B------:R-:W-:Y:S02]  /*37a0*/  LOP3.LUT R9, R8, 0xffff0000, R43, 0xf8, !PT ;  /* 0xffff000008097812 */ /* 0x000fe400078ef82b */
[----:B------:R-:W-:Y:S01]  /*37b0*/  LOP3.LUT R43, R10, 0xffff, RZ, 0xc0, !PT ;  /* 0x0000ffff0a2b7812 */ /* 0x000fe200078ec0ff */
[----:B------:R-:W-:Y:S01]  /*37c0*/  HFMA2 R190, R90.H0_H0, R65.H0_H0, R130.H0_H0 ;  /* 0x200000415abe7231 */ /* 0x000fe20000040882 */
[----:B------:R-:W-:-:S02]  /*37d0*/  LOP3.LUT R83, R83, 0xffff, RZ, 0xc0, !PT ;  /* 0x0000ffff53537812 */ /* 0x000fc400078ec0ff */
[----:B------:R-:W-:Y:S02]  /*37e0*/  SHF.L.U64.HI R12, R80, 0x10, RZ ;  /* 0x00000010500c7819 */ /* 0x000fe400000102ff */
[----:B------:R-:W-:Y:S02]  /*37f0*/  F2FP.F16.F32.PACK_AB R16, RZ, R16 ;  /* 0x00000010ff10723e */ /* 0x000fe400000000ff */
[----:B------:R-:W-:Y:S02]  /*3800*/  F2FP.F16.F32.PACK_AB R18, RZ, R18 ;  /* 0x00000012ff12723e */ /* 0x000fe400000000ff */
[----:B------:R-:W-:Y:S01]  /*3810*/  F2FP.F16.F32.PACK_AB R14, RZ, R249 ;  /* 0x000000f9ff0e723e */ /* 0x000fe200000000ff */
[----:B------:R-:W-:Y:S01]  /*3820*/  HFMA2 R42, R99.H0_H0, R16.H0_H0, R139.H0_H0 ;  /* 0x20000010632a7231 */ /* 0x000fe2000004088b */
[----:B------:R-:W-:Y:S01]  /*3830*/  F2FP.F16.F32.PACK_AB R201, RZ, R201 ;  /* 0x000000c9ffc9723e */ /* 0x000fe200000000ff */
[----:B------:R-:W-:Y:S01]  /*3840*/  HFMA2 R5, R114.H0_H0, R18.H0_H0, R154.H0_H0 ;  /* 0x2000001272057231 */ /* 0x000fe2000004089a */
[----:B------:R-:W-:Y:S01]  /*3850*/  SHF.R.U32.HI R34, RZ, 0x10, R161 ;  /* 0x00000010ff227819 */ /* 0x000fe200000116a1 */
[----:B------:R-:W-:Y:S01]  /*3860*/  HFMA2 R7, R111.H0_H0, R14.H0_H0, R151.H0_H0 ;  /* 0x2000000e6f077231 */ /* 0x000fe20000040897 */
[----:B------:R-:W-:-:S02]  /*3870*/  SHF.R.U32.HI R188, RZ, 0x10, R121 ;  /* 0x00000010ffbc7819 */ /* 0x000fc40000011679 */
[----:B------:R-:W-:Y:S02]  /*3880*/  PRMT R10, R195, 0x7610, R10 ;  /* 0x00007610c30a7816 */ /* 0x000fe4000000000a */
[----:B------:R-:W-:Y:S01]  /*3890*/  SHF.L.U32 R61, R83, 0x10, RZ ;  /* 0x00000010533d7819 */ /* 0x000fe200000006ff */
[----:B------:R-:W-:Y:S01]  /*38a0*/  HFMA2 R34, R188.H0_H0, R201.H0_H0, R34.H0_H0 ;  /* 0x200000c9bc227231 */ /* 0x000fe20000040822 */
[----:B------:R-:W-:Y:S02]  /*38b0*/  LOP3.LUT R43, R43, 0xffff0000, R12, 0xf8, !PT ;  /* 0xffff00002b2b7812 */ /* 0x000fe400078ef80c */
[----:B------:R-:W-:Y:S02]  /*38c0*/  F2FP.F16.F32.PACK_AB R67, RZ, R67 ;  /* 0x00000043ff43723e */ /* 0x000fe400000000ff */
[----:B------:R-:W-:Y:S02]  /*38d0*/  PRMT R8, R193, 0x7610, R8 ;  /* 0x00007610c1087816 */ /* 0x000fe40000000008 */
[----:B------:R-:W-:Y:S01]  /*38e0*/  SHF.L.U32 R65, R80, 0x10, RZ ;  /* 0x0000001050417819 */ /* 0x000fe200000006ff */
[----:B------:R-:W-:Y:S01]  /*38f0*/  HFMA2 R188, R94.H0_H0, R67.H0_H0, R134.H0_H0 ;  /* 0x200000435ebc7231 */ /* 0x000fe20000040886 */
        /* <DEDUP_REMOVED lines=8> */
[----:B------:R-:W-:Y:S02]  /*3980*/  F2FP.F16.F32.PACK_AB R20, RZ, R20 ;  /* 0x00000014ff14723e */ /* 0x000fe400000000ff */
[----:B------:R-:W-:Y:S02]  /*3990*/  PRMT R14, R197, 0x7610, R14 ;  /* 0x00007610c50e7816 */ /* 0x000fe4000000000e */
[----:B------:R-:W-:Y:S01]  /*39a0*/  SHF.L.U32 R65, R81, 0x10, RZ ;  /* 0x0000001051417819 */ /* 0x000fe200000006ff */
[----:B------:R-:W-:Y:S01]  /*39b0*/  HFMA2 R20, R97.H0_H0, R20.H0_H0, R137.H0_H0 ;  /* 0x2000001461147231 */ /* 0x000fe20000040889 */
        /* <DEDUP_REMOVED lines=11> */
[----:B------:R-:W-:Y:S02]  /*3a70*/  F2FP.F16.F32.PACK_AB R26, RZ, R26 ;  /* 0x0000001aff1a723e */ /* 0x000fe400000000ff */
[----:B------:R-:W-:Y:S02]  /*3a80*/  SHF.L.U32 R16, R77, 0x10, RZ ;  /* 0x000000104d107819 */ /* 0x000fe400000006ff */
[----:B------:R-:W-:Y:S01]  /*3a90*/  LOP3.LUT R14, R73, 0xffff, R190, 0xf8, !PT ;  /* 0x0000ffff490e7812 */ /* 0x000fe200078ef8be */
[----:B------:R-:W-:Y:S01]  /*3aa0*/  HFMA2 R26, R101.H0_H0, R26.H0_H0, R141.H0_H0 ;  /* 0x2000001a651a7231 */ /* 0x000fe2000004088d */
[----:B------:R-:W-:-:S02]  /*3ab0*/  F2FP.F16.F32.PACK_AB R48, RZ, R48 ;  /* 0x00000030ff30723e */ /* 0x000fc400000000ff */
[C---:B------:R-:W-:Y:S02]  /*3ac0*/  SHF.L.U32 R73, R75.reuse, 0x10, RZ ;  /* 0x000000104b497819 */ /* 0x040fe400000006ff */
[----:B------:R-:W-:Y:S01]  /*3ad0*/  SHF.L.U64.HI R77, R75, 0x10, RZ ;  /* 0x000000104b4d7819 */ /* 0x000fe200000102ff */
[----:B------:R-:W-:Y:S01]  /*3ae0*/  HFMA2 R48, R96.H0_H0, R48.H0_H0, R136.H0_H0 ;  /* 0x2000003060307231 */ /* 0x000fe20000040888 */
[----:B------:R-:W-:Y:S02]  /*3af0*/  LOP3.LUT R75, R46, 0xffff0000, R81, 0xf8, !PT ;  /* 0xffff00002e4b7812 */ /* 0x000fe400078ef851 */
[----:B------:R-:W-:Y:S02]  /*3b00*/  SHF.L.U32 R81, R187, 0x10, RZ ;  /* 0x00000010bb517819 */ /* 0x000fe400000006ff */
[----:B------:R-:W-:Y:S02]  /*3b10*/  LOP3.LUT R67, R191, 0xffff, RZ, 0xc0, !PT ;  /* 0x0000ffffbf437812 */ /* 0x000fe400078ec0ff */
[----:B------:R-:W-:-:S02]  /*3b20*/  SHF.L.U64.HI R18, R18, 0x10, RZ ;  /* 0x0000001012127819 */ /* 0x000fc400000102ff */
[----:B------:R-:W-:Y:S02]  /*3b30*/  LOP3.LUT R24, R20, 0xffff, RZ, 0xc0, !PT ;  /* 0x0000ffff14187812 */ /* 0x000fe400078ec0ff */
[----:B------:R-:W-:Y:S02]  /*3b40*/  SHF.L.U64.HI R187, R187, 0x10, RZ ;  /* 0x00000010bbbb7819 */ /* 0x000fe400000102ff */
[----:B------:R-:W-:Y:S02]  /*3b50*/  F2FP.F16.F32.PACK_AB R22, RZ, R22 ;  /* 0x00000016ff16723e */ /* 0x000fe400000000ff */
[----:B------:R-:W-:Y:S02]  /*3b60*/  LOP3.LUT R44, R44, 0xffff, RZ, 0xc0, !PT ;  /* 0x0000ffff2c2c7812 */ /* 0x000fe400078ec0ff */
[----:B------:R-:W-:Y:S01]  /*3b70*/  LOP3.LUT R83, R70, 0xffff, RZ, 0xc0, !PT ;  /* 0x0000ffff46537812 */ /* 0x000fe200078ec0ff */
[----:B------:R-:W-:Y:S01]  /*3b80*/  HFMA2 R22, R98.H0_H0, R22.H0_H0, R138.H0_H0 ;  /* 0x2000001662167231 */ /* 0x000fe2000004088a */
[----:B------:R-:W-:-:S02]  /*3b90*/  LOP3.LUT R67, R67, 0xffff0000, R18, 0xf8, !PT ;  /* 0xffff000043437812 */ /* 0x000fc400078ef812 */
[----:B------:R-:W-:Y:S02]  /*3ba0*/  LOP3.LUT R70, R24, 0xffff0000, R187, 0xf8, !PT ;  /* 0xffff000018467812 */ /* 0x000fe400078ef8bb */
[----:B------:R-:W-:Y:S02]  /*3bb0*/  LOP3.LUT R68, R68, 0xffff, RZ, 0xc0, !PT ;  /* 0x0000ffff44447812 */ /* 0x000fe400078ec0ff */
[----:B------:R-:W-:Y:S02]  /*3bc0*/  LOP3.LUT R18, R73, 0xffff, R188, 0xf8, !PT ;  /* 0x0000ffff49127812 */ /* 0x000fe400078ef8bc */
[----:B------:R-:W-:Y:S02]  /*3bd0*/  LOP3.LUT R24, R42, 0xffff, RZ, 0xc0, !PT ;  /* 0x0000ffff2a187812 */ /* 0x000fe400078ec0ff */
[----:B------:R-:W-:Y:S02]  /*3be0*/  F2FP.F16.F32.PACK_AB R50, RZ, R50 ;  /* 0x00000032ff32723e */ /* 0x000fe400000000ff */
[----:B------:R-:W-:-:S02]  /*3bf0*/  F2FP.F16.F32.PACK_AB R28, RZ, R28 ;  /* 0x0000001cff1c723e */ /* 0x000fc400000000ff */
[----:B------:R-:W-:Y:S01]  /*3c00*/  LOP3.LUT R73, R44, 0xffff0000, R77, 0xf8, !PT ;  /* 0xffff00002c497812 */ /* 0x000fe200078ef84d */
[----:B------:R-:W-:Y:S01]  /*3c10*/  HFMA2 R50, R100.H0_H0, R50.H0_H0, R140.H0_H0 ;  /* 0x2000003264327231 */ /* 0x000fe2000004088c */
[----:B------:R-:W-:Y:S01]  /*3c20*/  LOP3.LUT R42, R26, 0xffff, RZ, 0xc0, !PT ;  /* 0x0000ffff1a2a7812 */ /* 0x000fe200078ec0ff */
[----:B------:R-:W-:Y:S01]  /*3c30*/  HFMA2 R28, R103.H0_H0, R28.H0_H0, R143.H0_H0 ;  /* 0x2000001c671c7231 */ /* 0x000fe2000004088f */
[----:B------:R-:W-:Y:S02]  /*3c40*/  SHF.L.U32 R77, R83, 0x10, RZ ;  /* 0x00000010534d7819 */ /* 0x000fe400000006ff */
[----:B------:R-:W-:Y:S02]  /*3c50*/  LOP3.LUT R20, R81, 0xffff, R48, 0xf8, !PT ;  /* 0x0000ffff51147812 */ /* 0x000fe400078ef830 */
[----:B------:R-:W-:Y:S02]  /*3c60*/  PRMT R26, R59, 0x7610, R26 ;  /* 0x000076103b1a7816 */ /* 0x000fe4000000001a */
[----:B------:R-:W-:-:S02]  /*3c70*/  SHF.L.U64.HI R81, R68, 0x10, RZ ;  /* 0x0000001044517819 */ /* 0x000fc400000102ff */
[----:B------:R-:W-:Y:S02]  /*3c80*/  F2FP.F16.F32.PACK_AB R30, RZ, R30 ;  /* 0x0000001eff1e723e */ /* 0x000fe400000000ff */
[----:B------:R-:W-:Y:S02]  /*3c90*/  F2FP.F16.F32.PACK_AB R52, RZ, R52 ;  /* 0x00000034ff34723e */ /* 0x000fe400000000ff */
[----:B------:R-:W-:Y:S01]  /*3ca0*/  LOP3.LUT R22, R77, 0xffff, R22, 0xf8, !PT ;  /* 0x0000ffff4d167812 */ /* 0x000fe200078ef816 */
[----:B------:R-:W-:Y:S01]  /*3cb0*/  HFMA2 R30, R102.H0_H0, R30.H0_H0, R142.H0_H0 ;  /* 0x2000001e661e7231 */ /* 0x000fe2000004088e */
[----:B------:R-:W-:Y:S01]  /*3cc0*/  SHF.L.U64.HI R83, R83, 0x10, RZ ;  /* 0x0000001053537819 */ /* 0x000fe200000102ff */
[----:B------:R-:W-:Y:S01]  /*3cd0*/  HFMA2 R52, R104.H0_H0, R52.H0_H0, R144.H0_H0 ;  /* 0x2000003468347231 */ /* 0x000fe20000040890 */
[----:B------:R-:W-:Y:S02]  /*3ce0*/  LOP3.LUT R26, R26, 0xffff, RZ, 0xc0, !PT ;  /* 0x0000ffff1a1a7812 */ /* 0x000fe400078ec0ff */
[----:B------:R-:W-:-:S02]  /*3cf0*/  SHF.L.U32 R77, R68, 0x10, RZ ;  /* 0x00000010444d7819 */ /* 0x000fc400000006ff */
[----:B------:R-:W-:Y:S02]  /*3d00*/  LOP3.LUT R59, R42, 0xffff0000, R81, 0xf8, !PT ;  /* 0xffff00002a3b7812 */ /* 0x000fe400078ef851 */
[----:B------:R-:W-:Y:S02]  /*3d10*/  LOP3.LUT R42, R63, 0xffff, RZ, 0xc0, !PT ;  /* 0x0000ffff3f2a7812 */ /* 0x000fe400078ec0ff */
[----:B------:R-:W-:Y:S02]  /*3d20*/  LOP3.LUT R68, R24, 0xffff0000, R83, 0xf8, !PT ;  /* 0xffff000018447812 */ /* 0x000fe400078ef853 */
[----:B------:R-:W-:Y:S02]  /*3d30*/  SHF.L.U32 R63, R26, 0x10, RZ ;  /* 0x000000101a3f7819 */ /* 0x000fe400000006ff */
[----:B------:R-:W-:Y:S02]  /*3d40*/  F2FP.F16.F32.PACK_AB R32, RZ, R32 ;  /* 0x00000020ff20723e */ /* 0x000fe400000000ff */
[----:B------:R-:W-:-:S02]  /*3d50*/  LOP3.LUT R24, R77, 0xffff, R50, 0xf8, !PT ;  /* 0x0000ffff4d187812 */ /* 0x000fc400078ef832 */
[----:B------:R-:W-:Y:S01]  /*3d60*/  LOP3.LUT R28, R28, 0xffff, RZ, 0xc0, !PT ;  /* 0x0000ffff1c1c7812 */ /* 0x000fe200078ec0ff */
[----:B------:R-:W-:Y:S01]  /*3d70*/  HFMA2 R32, R106.H0_H0, R32.H0_H0, R146.H0_H0 ;  /* 0x200000206a207231 */ /* 0x000fe20000040892 */
        /* <DEDUP_REMOVED lines=9> */
[----:B------:R-:W-:Y:S02]  /*3e10*/  F2FP.F16.F32.PACK_AB R51, RZ, R51 ;  /* 0x00000033ff33723e */ /* 0x000fe400000000ff */
[----:B------:R-:W-:-:S02]  /*3e20*/  LOP3.LUT R49, R49, 0xffff0000, R30, 0xf8, !PT ;  /* 0xffff000031317812 */ /* 0x000fc400078ef81e */
[--C-:B------:R-:W-:Y:S01]  /*3e30*/  LOP3.LUT R30, R77, 0xffff, R32.reuse, 0xf8, !PT ;  /* 0x0000ffff4d1e7812 */ /* 0x100fe200078ef820 */
[----:B------:R-:W-:Y:S01]  /*3e40*/  HFMA2 R51, R109.H0_H0, R51.H0_H0, R149.H0_H0 ;  /* 0x200000336d337231 */ /* 0x000fe20000040895 */
[----:B------:R-:W-:Y:S02]  /*3e50*/  PRMT R32, R56, 0x7610, R32 ;  /* 0x0000761038207816 */ /* 0x000fe40000000020 */
[----:B------:R-:W-:Y:S02]  /*3e60*/  F2FP.F16.F32.PACK_AB R60, RZ, R60 ;  /* 0x0000003cff3c723e */ /* 0x000fe400000000ff */
[----:B------:R-:W-:Y:S02]  /*3e70*/  LOP3.LUT R32, R32, 0xffff, RZ, 0xc0, !PT ;  /* 0x0000ffff20207812 */ /* 0x000fe400078ec0ff */
[----:B------:R-:W-:Y:S01]  /*3e80*/  LOP3.LUT R77, R57, 0xffff, RZ, 0xc0, !PT ;  /* 0x0000ffff394d7812 */ /* 0x000fe200078ec0ff */
[----:B------:R-:W-:Y:S01]  /*3e90*/  HFMA2 R60, R110.H0_H0, R60.H0_H0, R150.H0_H0 ;  /* 0x2000003c6e3c7231 */ /* 0x000fe20000040896 */
        /* <DEDUP_REMOVED lines=11> */
[----:B------:R-:W-:Y:S02]  /*3f50*/  F2FP.F16.F32.PACK_AB R64, RZ, R64 ;  /* 0x00000040ff40723e */ /* 0x000fe400000000ff */
[----:B------:R-:W-:-:S02]  /*3f60*/  LOP3.LUT R44, R7, 0xffff, R66, 0xf8, !PT ;  /* 0x0000ffff072c7812 */ /* 0x000fc400078ef842 */
[----:B------:R-:W-:Y:S01]  /*3f70*/  PRMT R7, R53, 0x7610, R7 ;  /* 0x0000761035077816 */ /* 0x000fe20000000007 */
[----:B------:R-:W-:Y:S01]  /*3f80*/  HFMA2 R64, R113.H0_H0, R64.H0_H0, R153.H0_H0 ;  /* 0x2000004071407231 */ /* 0x000fe20000040899 */
[----:B------:R-:W-:Y:S02]  /*3f90*/  F2FP.F16.F32.PACK_AB R58, RZ, R58 ;  /* 0x0000003aff3a723e */ /* 0x000fe400000000ff */
[----:B------:R-:W-:Y:S02]  /*3fa0*/  F2FP.F16.F32.PACK_AB R76, RZ, R76 ;  /* 0x0000004cff4c723e */ /* 0x000fe400000000ff */
[----:B------:R-:W-:Y:S01]  /*3fb0*/  F2FP.F16.F32.PACK_AB R72, RZ, R72 ;  /* 0x00000048ff48723e */ /* 0x000fe200000000ff */
[----:B------:R-:W-:Y:S01]  /*3fc0*/  HFMA2 R58, R107.H0_H0, R58.H0_H0, R147.H0_H0 ;  /* 0x2000003a6b3a7231 */ /* 0x000fe20000040893 */
[----:B------:R-:W-:Y:S01]  /*3fd0*/  LOP3.LUT R7, R7, 0xffff, RZ, 0xc0, !PT ;  /* 0x0000ffff07077812 */ /* 0x000fe200078ec0ff */
[----:B------:R-:W-:Y:S01]  /*3fe0*/  HFMA2 R76, R118.H0_H0, R76.H0_H0, R158.H0_H0 ;  /* 0x2000004c764c7231 */ /* 0x000fe2000004089e */
[----:B------:R-:W-:Y:S01]  /*3ff0*/  LOP3.LUT R47, R47, 0xffff, RZ, 0xc0, !PT ;  /* 0x0000ffff2f2f7812 */ /* 0x000fe200078ec0ff */
[----:B------:R-:W-:Y:S01]  /*4000*/  HFMA2 R72, R119.H0_H0, R72.H0_H0, R159.H0_H0 ;  /* 0x2000004877487231 */ /* 0x000fe2000004089f */
        /* <DEDUP_REMOVED lines=39> */
[----:B------:R-:W-:Y:S02]  /*4280*/  F2FP.F16.F32.PACK_AB R69, RZ, R69 ;  /* 0x00000045ff45723e */ /* 0x000fe400000000ff */
[----:B------:R-:W-:Y:S01]  /*4290*/  F2FP.F16.F32.PACK_AB R79, RZ, R79 ;  /* 0x0000004fff4f723e */ /* 0x000fe200000000ff */
[----:B------:R-:W1:Y:S01]  /*42a0*/  @!P1 LDC.64 R60, c[0x0][0x238] ;  /* 0x00008e00ff3c9b82 */ /* 0x000e620000000a00 */
[----:B------:R-:W-:Y:S01]  /*42b0*/  LOP3.LUT R54, R54, 0xffff, RZ, 0xc0, !PT ;  /* 0x0000ffff36367812 */ /* 0x000fe200078ec0ff */
[----:B------:R-:W-:Y:S01]  /*42c0*/  HFMA2 R69, R116.H0_H0, R69.H0_H0, R156.H0_H0 ;  /* 0x2000004574457231 */ /* 0x000fe2000004089c */
[----:B------:R-:W-:Y:S01]  /*42d0*/  PRMT R13, R65, 0x5410, R64 ;  /* 0x00005410410d7816 */ /* 0x000fe20000000040 */
[----:B------:R-:W-:Y:S01]  /*42e0*/  HFMA2 R79, R121.H0_H0, R79.H0_H0, R161.H0_H0 ;  /* 0x2000004f794f7231 */ /* 0x000fe200000408a1 */
        /* <DEDUP_REMOVED lines=40> */
[----:B------:R-:W-:Y:S01]  /*4570*/  F2FP.F16.F32.PACK_AB R74, RZ, R74 ;  /* 0x0000004aff4a723e */ /* 0x000fe200000000ff */
[----:B------:R2:W-:Y:S01]  /*4580*/  STG.E.64 desc[UR6][R38.64], R8 ;  /* 0x0000000826007986 */ /* 0x0005e2000c101b06 */
[----:B------:R-:W-:Y:S01]  /*4590*/  LOP3.LUT R16, R16, 0xffff, R189, 0xf8, !PT ;  /* 0x0000ffff10107812 */ /* 0x000fe200078ef8bd */
[----:B------:R-:W-:Y:S01]  /*45a0*/  IMAD.WIDE.U32 R56, R183, 0x8, R40 ;  /* 0x00000008b7387825 */ /* 0x000fe200078e0028 */
[----:B------:R-:W-:Y:S01]  /*45b0*/  PRMT R21, R70, 0x5410, R21 ;  /* 0x0000541046157816 */ /* 0x000fe20000000015 */
[----:B------:R2:W-:Y:S02]  /*45c0*/  STG.E.64 desc[UR6][R54.64], R10 ;  /* 0x0000000a36007986 */ /* 0x0005e4000c101b06 */
[----:B------:R-:W-:-:S02]  /*45d0*/  HFMA2 R74, R108.H0_H0, R74.H0_H0, R148.H0_H0 ;  /* 0x2000004a6c4a7231 */ /* 0x000fc40000040894 */
        /* <DEDUP_REMOVED lines=37> */
.L_x_192:
[----:B------:R-:W-:Y:S01]  /*4830*/  HFMA2.MMA R199, -RZ, RZ, 0, 5.9604644775390625e-08 ;  /* 0x00000001ffc77435 */ /* 0x000fe200000001ff */
[----:B------:R-:W-:Y:S02]  /*4840*/  MOV R200, R0 ;  /* 0x0000000000c87202 */ /* 0x000fe40000000f00 */
[----:B------:R-:W-:Y:S02]  /*4850*/  MOV R202, 0x1f ;  /* 0x0000001f00ca7802 */ /* 0x000fe40000000f00 */
[----:B------:R-:W-:-:S07]  /*4860*/  MOV R197, 0xffffffff ;  /* 0xffffffff00c57802 */ /* 0x000fce0000000f00 */
[----:B-----5:R-:W-:Y:S05]  /*4870*/  WARPSYNC.COLLECTIVE R197, `(.L_x_196) ;  /* 0x00000000c5087348 */ /* 0x020fea0003c00000 */
[----:B------:R0:W1:Y:S02]  /*4880*/  SHFL.BFLY P2, R198, R200, R199, R202 ;  /* 0x0c0000c7c8c67389 */ /* 0x00006400000400ca */
[----:B01---5:R-:W-:Y:S01]  /*4890*/  ENDCOLLECTIVE ;  /* 0x000000000000791b */ /* 0x023fe20003800000 */
.L_x_196:
[----:B------:R-:W-:Y:S01]  /*48a0*/  HFMA2.MMA R199, -RZ, RZ, 0, 1.1920928955078125e-07 ;  /* 0x00000002ffc77435 */ /* 0x000fe200000001ff */
[----:B------:R-:W-:-:S05]  /*48b0*/  MOV R191, R198 ;  /* 0x000000c600bf7202 */ /* 0x000fca0000000f00 */
[----:B------:R-:W-:-:S05]  /*48c0*/  FADD.FTZ R191, R0, R191 ;  /* 0x000000bf00bf7221 */ /* 0x000fca0000010000 */
[----:B------:R-:W-:-:S07]  /*48d0*/  MOV R200, R191 ;  /* 0x000000bf00c87202 */ /* 0x000fce0000000f00 */
[----:B------:R-:W-:Y:S05]  /*48e0*/  WARPSYNC.COLLECTIVE R197, `(.L_x_197) ;  /* 0x00000000c5087348 */ /* 0x000fea0003c00000 */
[----:B------:R0:W1:Y:S02]  /*48f0*/  SHFL.BFLY P2, R198, R200, R199, R202 ;  /* 0x0c0000c7c8c67389 */ /* 0x00006400000400ca */
[----:B01----:R-:W-:Y:S01]  /*4900*/  ENDCOLLECTIVE ;  /* 0x000000000000791b */ /* 0x003fe20003800000 */
.L_x_197:
[----:B------:R-:W-:Y:S01]  /*4910*/  HFMA2.MMA R199, -RZ, RZ, 0, 2.384185791015625e-07 ;  /* 0x00000004ffc77435 */ /* 0x000fe200000001ff */
[----:B------:R-:W-:-:S05]  /*4920*/  MOV R190, R198 ;  /* 0x000000c600be7202 */ /* 0x000fca0000000f00 */
[----:B------:R-:W-:-:S05]  /*4930*/  FADD.FTZ R193, R191, R190 ;  /* 0x000000bebfc17221 */ /* 0x000fca0000010000 */
[----:B------:R-:W-:-:S07]  /*4940*/  MOV R200, R193 ;  /* 0x000000c100c87202 */ /* 0x000fce0000000f00 */
[----:B------:R-:W-:Y:S05]  /*4950*/  WARPSYNC.COLLECTIVE R197, `(.L_x_198) ;  /* 0x00000000c5087348 */ /* 0x000fea0003c00000 */
[----:B------:R0:W1:Y:S02]  /*4960*/  SHFL.BFLY P2, R198, R200, R199, R202 ;  /* 0x0c0000c7c8c67389 */ /* 0x00006400000400ca */
[----:B01----:R-:W-:Y:S01]  /*4970*/  ENDCOLLECTIVE ;  /* 0x000000000000791b */ /* 0x003fe20003800000 */
.L_x_198:
[----:B------:R-:W-:Y:S01]  /*4980*/  HFMA2.MMA R199, -RZ, RZ, 0, 4.76837158203125e-07 ;  /* 0x00000008ffc77435 */ /* 0x000fe200000001ff */
[----:B------:R-:W-:-:S05]  /*4990*/  MOV R190, R198 ;  /* 0x000000c600be7202 */ /* 0x000fca0000000f00 */
[----:B------:R-:W-:-:S05]  /*49a0*/  FADD.FTZ R194, R193, R190 ;  /* 0x000000bec1c27221 */ /* 0x000fca0000010000 */
[----:B------:R-:W-:-:S07]  /*49b0*/  MOV R200, R194 ;  /* 0x000000c200c87202 */ /* 0x000fce0000000f00 */
[----:B------:R-:W-:Y:S05]  /*49c0*/  WARPSYNC.COLLECTIVE R197, `(.L_x_199) ;  /* 0x00000000c5087348 */ /* 0x000fea0003c00000 */
[----:B------:R0:W1:Y:S02]  /*49d0*/  SHFL.BFLY P2, R198, R200, R199, R202 ;  /* 0x0c0000c7c8c67389 */ /* 0x00006400000400ca */
[----:B01----:R-:W-:Y:S01]  /*49e0*/  ENDCOLLECTIVE ;  /* 0x000000000000791b */ /* 0x003fe20003800000 */
.L_x_199:
[----:B------:R-:W-:Y:S01]  /*49f0*/  HFMA2.MMA R199, -RZ, RZ, 0, 9.5367431640625e-07 ;  /* 0x00000010ffc77435 */ /* 0x000fe200000001ff */
[----:B------:R-:W-:-:S05]  /*4a00*/  MOV R195, R198 ;  /* 0x000000c600c37202 */ /* 0x000fca0000000f00 */
[----:B------:R-:W-:-:S05]  /*4a10*/  FADD.FTZ R195, R194, R195 ;  /* 0x000000c3c2c37221 */ /* 0x000fca0000010000 */
[----:B------:R-:W-:-:S07]  /*4a20*/  MOV R200, R195 ;  /* 0x000000c300c87202 */ /* 0x000fce0000000f00 */
[----:B------:R-:W-:Y:S05]  /*4a30*/  WARPSYNC.COLLECTIVE R197, `(.L_x_200) ;  /* 0x00000000c5087348 */ /* 0x000fea0003c00000 */
[----:B------:R0:W1:Y:S02]  /*4a40*/  SHFL.BFLY P2, R198, R200, R199, R202 ;  /* 0x0c0000c7c8c67389 */ /* 0x00006400000400ca */
[----:B01----:R-:W-:Y:S01]  /*4a50*/  ENDCOLLECTIVE ;  /* 0x000000000000791b */ /* 0x003fe20003800000 */
.L_x_200:
        /* <DEDUP_REMOVED lines=168> */
.L_x_201:
[----:B------:R-:W-:Y:S01]  /*54e0*/  HFMA2.MMA R199, -RZ, RZ, 0, 1.1920928955078125e-07 ;  /* 0x00000002ffc77435 */ /* 0x000fe200000001ff */
[----:B------:R-:W-:-:S05]  /*54f0*/  MOV R191, R198 ;  /* 0x000000c600bf7202 */ /* 0x000fca0000000f00 */
[----:B------:R-:W-:-:S05]  /*5500*/  FADD.FTZ R191, R0, R191 ;  /* 0x000000bf00bf7221 */ /* 0x000fca0000010000 */
[----:B------:R-:W-:-:S07]  /*5510*/  MOV R200, R191 ;  /* 0x000000bf00c87202 */ /* 0x000fce0000000f00 */
[----:B------:R-:W-:Y:S05]  /*5520*/  WARPSYNC.COLLECTIVE R197, `(.L_x_202) ;  /* 0x00000000c5087348 */ /* 0x000fea0003c00000 */
[----:B------:R0:W1:Y:S02]  /*5530*/  SHFL.BFLY P2, R198, R200, R199, R202 ;  /* 0x0c0000c7c8c67389 */ /* 0x00006400000400ca */
[----:B01----:R-:W-:Y:S01]  /*5540*/  ENDCOLLECTIVE ;  /* 0x000000000000791b */ /* 0x003fe20003800000 */
.L_x_202:
[----:B------:R-:W-:Y:S01]  /*5550*/  HFMA2.MMA R199, -RZ, RZ, 0, 2.384185791015625e-07 ;  /* 0x00000004ffc77435 */ /* 0x000fe200000001ff */
[----:B------:R-:W-:-:S05]  /*5560*/  MOV R194, R198 ;  /* 0x000000c600c27202 */ /* 0x000fca0000000f00 */
[----:B------:R-:W-:-:S05]  /*5570*/  FADD.FTZ R194, R191, R194 ;  /* 0x000000c2bfc27221 */ /* 0x000fca0000010000 */
[----:B------:R-:W-:-:S07]  /*5580*/  MOV R200, R194 ;  /* 0x000000c200c87202 */ /* 0x000fce0000000f00 */
[----:B------:R-:W-:Y:S05]  /*5590*/  WARPSYNC.COLLECTIVE R197, `(.L_x_203) ;  /* 0x00000000c5087348 */ /* 0x000fea0003c00000 */
[----:B------:R0:W1:Y:S02]  /*55a0*/  SHFL.BFLY P2, R198, R200, R199, R202 ;  /* 0x0c0000c7c8c67389 */ /* 0x00006400000400ca */
[----:B01----:R-:W-:Y:S01]  /*55b0*/  ENDCOLLECTIVE ;  /* 0x000000000000791b */ /* 0x003fe20003800000 */
.L_x_203:
[----:B------:R-:W-:Y:S01]  /*55c0*/  HFMA2.MMA R199, -RZ, RZ, 0, 4.76837158203125e-07 ;  /* 0x00000008ffc77435 */ /* 0x000fe200000001ff */
[----:B------:R-:W-:-:S05]  /*55d0*/  MOV R193, R198 ;  /* 0x000000c600c17202 */ /* 0x000fca0000000f00 */
[----:B------:R-:W-:-:S05]  /*55e0*/  FADD.FTZ R193, R194, R193 ;  /* 0x000000c1c2c17221 */ /* 0x000fca0000010000 */
[----:B------:R-:W-:-:S07]  /*55f0*/  MOV R200, R193 ;  /* 0x000000c100c87202 */ /* 0x000fce0000000f00 */
[----:B------:R-:W-:Y:S05]  /*5600*/  WARPSYNC.COLLECTIVE R197, `(.L_x_204) ;  /* 0x00000000c5087348 */ /* 0x000fea0003c00000 */
[----:B------:R0:W1:Y:S02]  /*5610*/  SHFL.BFLY P2, R198, R200, R199, R202 ;  /* 0x0c0000c7c8c67389 */ /* 0x00006400000400ca */
[----:B01----:R-:W-:Y:S01]  /*5620*/  ENDCOLLECTIVE ;  /* 0x000000000000791b */ /* 0x003fe20003800000 */
.L_x_204:
[----:B------:R-:W-:Y:S01]  /*5630*/  HFMA2.MMA R199, -RZ, RZ, 0, 9.5367431640625e-07 ;  /* 0x00000010ffc77435 */ /* 0x000fe200000001ff */
[----:B------:R-:W-:-:S05]  /*5640*/  MOV R196, R198 ;  /* 0x000000c600c47202 */ /* 0x000fca0000000f00 */
[----:B------:R-:W-:-:S05]  /*5650*/  FADD.FTZ R196, R193, R196 ;  /* 0x000000c4c1c47221 */ /* 0x000fca0000010000 */
[----:B------:R-:W-:-:S07]  /*5660*/  MOV R200, R196 ;  /* 0x000000c400c87202 */ /* 0x000fce0000000f00 */
[----:B------:R-:W-:Y:S05]  /*5670*/  WARPSYNC.COLLECTIVE R197, `(.L_x_205) ;  /* 0x00000000c5087348 */ /* 0x000fea0003c00000 */
[----:B------:R0:W1:Y:S02]  /*5680*/  SHFL.BFLY P2, R198, R200, R199, R202 ;  /* 0x0c0000c7c8c67389 */ /* 0x00006400000400ca */
[----:B01----:R-:W-:Y:S01]  /*5690*/  ENDCOLLECTIVE ;  /* 0x000000000000791b */ /* 0x003fe20003800000 */
.L_x_205:
[----:B------:R-:W-:Y:S01]  /*56a0*/  MOV R195, R198 ;  /* 0x000000c600c37202 */ /* 0x000fe20000000f00 */
[----:B------:R-:W-:Y:S06]  /*56b0*/  BRA `(.L_x_206) ;  /* 0xffffffc000787947 */ /* 0x000fec000383ffff */
.L_x_207:
        /* <DEDUP_REMOVED lines=12> */
.L_x_1999:


//--------------------- .text._ZN10layer_norm13ln_fwd_kernelINS_13Kernel_traitsI6__halfS2_S2_fjLj40960ELj4ELj1ELj4ELj16ENS_18Kernel_traits_baseILj40960ES2_S2_S2_fjLj128EEEEEEEvNS_9FwdParamsE --------------------------
	.section	.text._ZN10layer_norm13ln_fwd_kernelINS_13Kernel_traitsI6__halfS2_S2_fjLj40960ELj4ELj1ELj4ELj16ENS_18Kernel_traits_baseILj40960ES2_S2_S2_fjLj128EEEEEEEvNS_9FwdParamsE,"ax",@progbits
	.align	128
        .global         _ZN10layer_norm13ln_fwd_kernelINS_13Kernel_traitsI6__halfS2_S2_fjLj40960ELj4ELj1ELj4ELj16ENS_18Kernel_traits_baseILj40960ES2_S2_S2_fjLj128EEEEEEEvNS_9FwdParamsE
        .type           _ZN10layer_norm13ln_fwd_kernelINS_13Kernel_traitsI6__halfS2_S2_fjLj40960ELj4ELj1ELj4ELj16ENS_18Kernel_traits_baseILj40960ES2_S2_S2_fjLj128EEEEEEEvNS_9FwdParamsE,@function
        .size           _ZN10layer_norm13ln_fwd_kernelINS_13Kernel_traitsI6__halfS2_S2_fjLj40960ELj4ELj1ELj4ELj16ENS_18Kernel_traits_baseILj40960ES2_S2_S2_fjLj128EEEEEEEvNS_9FwdParamsE,(.L_x_2000 - _ZN10layer_norm13ln_fwd_kernelINS_13Kernel_traitsI6__halfS2_S2_fjLj40960ELj4ELj1ELj4ELj16ENS_18Kernel_traits_baseILj40960ES2_S2_S2_fjLj128EEEEEEEvNS_9FwdParamsE)
        .other          _ZN10layer_norm13ln_fwd_kernelINS_13Kernel_traitsI6__halfS2_S2_fjLj40960ELj4ELj1ELj4ELj16ENS_18Kernel_traits_baseILj40960ES2_S2_S2_fjLj128EEEEEEEvNS_9FwdParamsE,@"STO_CUDA_ENTRY STV_DEFAULT"
_ZN10layer_norm13ln_fwd_kernelINS_13Kernel_traitsI6__halfS2_S2_fjLj40960ELj4ELj1ELj4ELj16ENS_18Kernel_traits_baseILj40960ES2_S2_S2_fjLj128EEEEEEEvNS_9FwdParamsE:
.text._ZN10layer_norm13ln_fwd_kernelINS_13Kernel_traitsI6__halfS2_S2_fjLj40960ELj4ELj1ELj4ELj16ENS_18Kernel_traits_baseILj40960ES2_S2_S2_fjLj128EEEEEEEvNS_9FwdParamsE:
        /* <DEDUP_REMOVED lines=40> */
.L_x_211:
        /* <DEDUP_REMOVED lines=37> */
[----:B------:R-:W-:Y:S01]  /*04d0*/  ISETP.NE.AND P1, PT, R110, RZ, PT ;  /* 0x000000ff6e00720c */ /* 0x000fe20003f25270 */
[--C-:B--2---:R-:W-:Y:S02]  /*04e0*/  HADD2.F32 R241, -RZ, R140.reuse.H0_H0 ;  /* 0x2000008cfff17230 */ /* 0x104fe40000004100 */
[----:B------:R-:W-:Y:S02]  /*04f0*/  HADD2.F32 R243, -RZ, R140.H1_H1 ;  /* 0x3000008cfff37230 */ /* 0x000fe40000004100 */
[--C-:B------:R-:W-:Y:S02]  /*0500*/  HADD2.F32 R239, -RZ, R141.reuse.H0_H0 ;  /* 0x2000008dffef7230 */ /* 0x100fe40000004100 */
[----:B------:R-:W-:Y:S01]  /*0510*/  FADD.FTZ R2, RZ, R241 ;  /* 0x000000f1ff027221 */ /* 0x000fe20000010000 */
[----:B------:R-:W-:-:S02]  /*0520*/  HADD2.F32 R245, -RZ, R141.H1_H1 ;  /* 0x3000008dfff57230 */ /* 0x000fc40000004100 */
[--C-:B------:R-:W-:Y:S02]  /*0530*/  HADD2.F32 R247, -RZ, R142.reuse.H0_H0 ;  /* 0x2000008efff77230 */ /* 0x100fe40000004100 */
[----:B------:R-:W-:Y:S01]  /*0540*/  FADD.FTZ R2, R243, R2 ;  /* 0x00000002f3027221 */ /* 0x000fe20000010000 */
[----:B------:R-:W-:Y:S02]  /*0550*/  HADD2.F32 R249, -RZ, R142.H1_H1 ;  /* 0x3000008efff97230 */ /* 0x000fe40000004100 */
[--C-:B------:R-:W-:Y:S02]  /*0560*/  HADD2.F32 R251, -RZ, R143.reuse.H0_H0 ;  /* 0x2000008ffffb7230 */ /* 0x100fe40000004100 */
[----:B------:R-:W-:Y:S01]  /*0570*/  FADD.FTZ R2, R239, R2 ;  /* 0x00000002ef027221 */ /* 0x000fe20000010000 */
[----:B------:R-:W-:Y:S02]  /*0580*/  HADD2.F32 R138, -RZ, R143.H1_H1 ;  /* 0x3000008fff8a7230 */ /* 0x000fe40000004100 */
[----:B---3--:R-:W-:-:S02]  /*0590*/  HADD2.F32 R140, -RZ, R132.H0_H0 ;  /* 0x20000084ff8c7230 */ /* 0x008fc40000004100 */
        /* <DEDUP_REMOVED lines=11> */
[--C-:B----4-:R-:W-:Y:S02]  /*0650*/  HADD2.F32 R227, -RZ, R128.reuse.H0_H0 ;  /* 0x20000080ffe37230 */ /* 0x110fe40000004100 */
        /* <DEDUP_REMOVED lines=79> */
[----:B------:R-:W-:Y:S01]  /*0b50*/  HADD2.F32 R161, -RZ, R86.H1_H1 ;  /* 0x30000056ffa17230 */ /* 0x000fe20000004100 */
[----:B------:R-:W-:Y:S01]  /*0b60*/  SHF.R.U32.HI R86, RZ, 0x5, R107 ;  /* 0x00000005ff567819 */ /* 0x000fe2000001166b */
[--C-:B------:R-:W-:Y:S02]  /*0b70*/  HADD2.F32 R159, -RZ, R87.reuse.H0_H0 ;  /* 0x20000057ff9f7230 */ /* 0x100fe40000004100 */
[----:B------:R-:W-:Y:S01]  /*0b80*/  FADD.FTZ R2, R191, R2 ;  /* 0x00000002bf027221 */ /* 0x000fe20000010000 */
[----:B------:R-:W-:Y:S01]  /*0b90*/  HADD2.F32 R163, -RZ, R87.H1_H1 ;  /* 0x30000057ffa37230 */ /* 0x000fe20000004100 */
[----:B------:R-:W-:Y:S01]  /*0ba0*/  LOP3.LUT R85, R86, 0x7fffffc, RZ, 0xc0, !PT ;  /* 0x07fffffc56557812 */ /* 0x000fe200078ec0ff */
[--C-:B------:R-:W-:Y:S02]  /*0bb0*/  HADD2.F32 R87, -RZ, R88.reuse.H0_H0 ;  /* 0x20000058ff577230 */ /* 0x100fe40000004100 */
[----:B------:R-:W-:Y:S01]  /*0bc0*/  FADD.FTZ R2, R193, R2 ;  /* 0x00000002c1027221 */ /* 0x000fe20000010000 */
[----:B------:R-:W-:Y:S01]  /*0bd0*/  HADD2.F32 R167, -RZ, R88.H1_H1 ;  /* 0x30000058ffa77230 */ /* 0x000fe20000004100 */
[----:B------:R-:W-:Y:S01]  /*0be0*/  @!P0 IADD3 R85, R85, 0x4, RZ ;  /* 0x0000000455558810 */ /* 0x000fe20007ffe0ff */
        /* <DEDUP_REMOVED lines=8> */
[----:B------:R-:W-:-:S03]  /*0c70*/  HADD2.F32 R91, -RZ, R91.H1_H1 ;  /* 0x3000005bff5b7230 */ /* 0x000fc60000004100 */
        /* <DEDUP_REMOVED lines=222> */
.L_x_222:
        /* <DEDUP_REMOVED lines=82> */
.L_x_210:
[----:B------:R-:W2:Y:S04]  /*1f80*/  LDG.E.STRONG.GPU R0, desc[UR6][R2.64] ;  /* 0x0000000602007981 */ /* 0x000ea8000c1ef900 */
[----:B--2---:R-:W-:Y:S01]  /*1f90*/  CCTL.IVALL ;  /* 0x00000000ff00798f */ /* 0x004fe20002000000 */
[----:B------:R-:W-:Y:S05]  /*1fa0*/  YIELD ;  /* 0x0000000000007946 */ /* 0x000fea0003800000 */
[----:B------:R-:W-:-:S13]  /*1fb0*/  ISETP.NE.AND P2, PT, R0, R84, PT ;  /* 0x000000540000720c */ /* 0x000fda0003f45270 */
[----:B------:R-:W-:Y:S05]  /*1fc0*/  @P2 BRA `(.L_x_210) ;  /* 0xfffffffc00ec2947 */ /* 0x000fea000383ffff */
.L_x_209:
        /* <DEDUP_REMOVED lines=166> */
[----:B------:R-:W-:Y:S01]  /*2a30*/  F2FP.F16.F32.PACK_AB R126, R169, R126 ;  /* 0x0000007ea97e723e */ /* 0x000fe200000000ff */
[--C-:B------:R-:W-:Y:S01]  /*2a40*/  FADD.FTZ R153, R153, -R182.reuse ;  /* 0x800000b699997221 */ /* 0x100fe20000010000 */
        /* <DEDUP_REMOVED lines=22> */
[----:B------:R-:W-:Y:S01]  /*2bb0*/  FADD.FTZ R208, R91, -R182 ;  /* 0x800000b65bd07221 */ /* 0x000fe20000010000 */
[----:B------:R-:W-:Y:S01]  /*2bc0*/  F2FP.F16.F32.PACK_AB R128, R189, R150 ;  /* 0x00000096bd80723e */ /* 0x000fe200000000ff */
[----:B------:R1:W-:Y:S01]  /*2bd0*/  @!P1 STG.E desc[UR6][R84.64], R182 ;  /* 0x000000b654009986 */ /* 0x0003e2000c101906 */
[----:B------:R-:W-:Y:S01]  /*2be0*/  F2FP.F16.F32.PACK_AB R158, R195, R158 ;  /* 0x0000009ec39e723e */ /* 0x000fe200000000ff */
[C---:B------:R-:W-:Y:S01]  /*2bf0*/  FMUL.FTZ R164, R185.reuse, R127 ;  /* 0x0000007fb9a47220 */ /* 0x040fe20000410000 */
        /* <DEDUP_REMOVED lines=9> */
[C---:B-1----:R-:W-:Y:S01]  /*2c90*/  FMUL.FTZ R182, R185.reuse, R147 ;  /* 0x00000093b9b67220 */ /* 0x042fe20000410000 */
[----:B------:R-:W-:Y:S01]  /*2ca0*/  FMUL.FTZ R210, R185, R149 ;  /* 0x00000095b9d27220 */ /* 0x000fe20000410000 */
[----:B------:R-:W-:Y:S01]  /*2cb0*/  F2FP.F16.F32.PACK_AB R127, R187, R142 ;  /* 0x0000008ebb7f723e */ /* 0x000fe200000000ff */
[----:B0-----:R-:W-:-:S04]  /*2cc0*/  @!P1 IMAD.WIDE R2, R111, 0x4, R2 ;  /* 0x000000046f029825 */ /* 0x001fc800078e0202 */
[C---:B------:R-:W-:Y:S01]  /*2cd0*/  FMUL.FTZ R180, R185.reuse, R180 ;  /* 0x000000b4b9b47220 */ /* 0x040fe20000410000 */
[C---:B------:R-:W-:Y:S01]  /*2ce0*/  FMUL.FTZ R168, R185.reuse, R135 ;  /* 0x00000087b9a87220 */ /* 0x040fe20000410000 */
[C---:B------:R-:W-:Y:S01]  /*2cf0*/  FMUL.FTZ R147, R185.reuse, R95 ;  /* 0x0000005fb9937220 */ /* 0x040fe20000410000 */
[C---:B------:R-:W-:Y:S01]  /*2d00*/  FMUL.FTZ R212, R185.reuse, R153 ;  /* 0x00000099b9d47220 */ /* 0x040fe20000410000 */
[C---:B------:R-:W-:Y:S01]  /*2d10*/  FMUL.FTZ R186, R185.reuse, R186 ;  /* 0x000000bab9ba7220 */ /* 0x040fe20000410000 */
[----:B------:R-:W-:Y:S01]  /*2d20*/  FMUL.FTZ R149, R185, R188 ;  /* 0x000000bcb9957220 */ /* 0x000fe20000410000 */
[----:B------:R-:W-:Y:S01]  /*2d30*/  F2FP.F16.F32.PACK_AB R129, R191, R154 ;  /* 0x0000009abf81723e */ /* 0x000fe200000000ff */
[----:B-----5:R-:W-:Y:S01]  /*2d40*/  HFMA2.MMA R116, R80, R116, R40 ;  /* 0x0000007450747235 */ /* 0x020fe20000000028 */
[----:B------:R-:W-:Y:S01]  /*2d50*/  F2FP.F16.F32.PACK_AB R131, R199, R162 ;  /* 0x000000a2c783723e */ /* 0x000fe200000000ff */
[----:B------:R-:W-:Y:S01]  /*2d60*/  HFMA2.MMA R118, R82, R124, R42 ;  /* 0x0000007c52767235 */ /* 0x000fe2000000002a */
        /* <DEDUP_REMOVED lines=8> */
[----:B------:R-:W-:Y:S01]  /*2df0*/  HFMA2.MMA R120, R76, R130, R36 ;  /* 0x000000824c787235 */ /* 0x000fe20000000024 */
[----:B------:R-:W-:Y:S01]  /*2e00*/  F2FP.F16.F32.PACK_AB R135, R209, R176 ;  /* 0x000000b0d187723e */ /* 0x000fe200000000ff */
[----:B------:R-:W-:Y:S01]  /*2e10*/  HFMA2.MMA R122, R78, R122, R38 ;  /* 0x0000007a4e7a7235 */ /* 0x000fe20000000026 */
[C---:B------:R-:W-:Y:S01]  /*2e20*/  FMUL.FTZ R139, R185.reuse, R139 ;  /* 0x0000008bb98b7220 */ /* 0x040fe20000410000 */
[----:B------:R-:W-:Y:S01]  /*2e30*/  HFMA2.MMA R124, R72, R126, R32 ;  /* 0x0000007e487c7235 */ /* 0x000fe20000000020 */
[----:B------:R-:W-:Y:S01]  /*2e40*/  FMUL.FTZ R145, R185, R145 ;  /* 0x00000091b9917220 */ /* 0x000fe20000410000 */
[----:B--2---:R-:W-:-:S04]  /*2e50*/  IMAD.WIDE.U32 R84, R113, 0x10, R86 ;  /* 0x0000001071547825 */ /* 0x004fc800078e0056 */
[----:B------:R-:W-:Y:S01]  /*2e60*/  HFMA2 R117, R81, R117, R41 ;  /* 0x0000007551757231 */ /* 0x000fe20000000029 */
[----:B------:R-:W-:Y:S01]  /*2e70*/  HFMA2.MMA R126, R74, R138, R34 ;  /* 0x0000008a4a7e7235 */ /* 0x000fe20000000022 */
[----:B------:R-:W-:Y:S01]  /*2e80*/  HFMA2 R119, R83, R119, R43 ;  /* 0x0000007753777231 */ /* 0x000fe2000000002b */
[----:B------:R-:W-:Y:S01]  /*2e90*/  F2FP.F16.F32.PACK_AB R140, R140, R181 ;  /* 0x000000b58c8c723e */ /* 0x000fe200000000ff */
[----:B------:R-:W-:Y:S01]  /*2ea0*/  FMUL.FTZ R183, R185, R183 ;  /* 0x000000b7b9b77220 */ /* 0x000fe20000410000 */
[----:B------:R-:W-:Y:S01]  /*2eb0*/  F2FP.F16.F32.PACK_AB R146, R177, R146 ;  /* 0x00000092b192723e */ /* 0x000fe200000000ff */
[C---:B------:R-:W-:Y:S01]  /*2ec0*/  FMUL.FTZ R184, R185.reuse, R184 ;  /* 0x000000b8b9b87220 */ /* 0x040fe20000410000 */
[C---:B------:R-:W-:Y:S01]  /*2ed0*/  FMUL.FTZ R190, R185.reuse, R190 ;  /* 0x000000beb9be7220 */ /* 0x040fe20000410000 */
[----:B------:R-:W-:Y:S01]  /*2ee0*/  FMUL.FTZ R153, R185, R192 ;  /* 0x000000c0b9997220 */ /* 0x000fe20000410000 */
[----:B------:R-:W-:-:S04]  /*2ef0*/  IMAD.WIDE.U32 R88, R114, 0x10, R86 ;  /* 0x0000001072587825 */ /* 0x000fc800078e0056 */
[----:B------:R-:W-:Y:S01]  /*2f00*/  HFMA2 R121, R77, R0, R37 ;  /* 0x000000004d797231 */ /* 0x000fe20000000025 */
[----:B------:R-:W-:Y:S01]  /*2f10*/  HFMA2.MMA R128, R68, R128, R28 ;  /* 0x0000008044807235 */ /* 0x000fe2000000001c */
[----:B------:R-:W-:Y:S01]  /*2f20*/  HFMA2 R123, R79, R123, R39 ;  /* 0x0000007b4f7b7231 */ /* 0x000fe20000000027 */
[----:B------:R-:W-:Y:S01]  /*2f30*/  HFMA2.MMA R130, R70, R158, R30 ;  /* 0x0000009e46827235 */ /* 0x000fe2000000001e */
        /* <DEDUP_REMOVED lines=12> */
[----:B------:R0:W-:Y:S01]  /*3000*/  @!P1 STG.E desc[UR6][R2.64], R185 ;  /* 0x000000b902009986 */ /* 0x0001e2000c101906 */
[----:B------:R-:W-:Y:S01]  /*3010*/  F2FP.F16.F32.PACK_AB R182, R182, R143 ;  /* 0x0000008fb6b6723e */ /* 0x000fe200000000ff */
[----:B------:R-:W-:-:S04]  /*3020*/  IMAD.WIDE.U32 R92, R106, 0x10, R86 ;  /* 0x000000106a5c7825 */ /* 0x000fc800078e0056 */
[----:B------:R-:W-:Y:S01]  /*3030*/  HFMA2 R129, R69, R129, R29 ;  /* 0x0000008145817231 */ /* 0x000fe2000000001d */
[----:B------:R-:W-:Y:S01]  /*3040*/  F2FP.F16.F32.PACK_AB R175, R175, R180 ;  /* 0x000000b4afaf723e */ /* 0x000fe200000000ff */
[----:B------:R-:W-:Y:S01]  /*3050*/  HFMA2 R131, R71, R131, R31 ;  /* 0x0000008347837231 */ /* 0x000fe2000000001f */
[----:B------:R-:W-:Y:S01]  /*3060*/  F2FP.F16.F32.PACK_AB R152, R179, R152 ;  /* 0x00000098b398723e */ /* 0x000fe200000000ff */
[----:B------:R-:W-:Y:S01]  /*3070*/  IMAD.WIDE.U32 R94, R105, 0x10, R86 ;  /* 0x00000010695e7825 */ /* 0x000fe200078e0056 */
[----:B------:R-:W-:-:S03]  /*3080*/  F2FP.F16.F32.PACK_AB R147, R212, R147 ;  /* 0x00000093d493723e */ /* 0x000fc600000000ff */
[----:B------:R-:W-:Y:S01]  /*3090*/  HFMA2 R133, R65, R133, R25 ;  /* 0x0000008541857231 */ /* 0x000fe20000000019 */
[----:B------:R-:W-:Y:S01]  /*30a0*/  F2FP.F16.F32.PACK_AB R149, R149, R186 ;  /* 0x000000ba9595723e */ /* 0x000fe200000000ff */
[----:B------:R-:W-:Y:S01]  /*30b0*/  HFMA2 R135, R67, R135, R27 ;  /* 0x0000008743877231 */ /* 0x000fe2000000001b */
[----:B------:R-:W-:Y:S01]  /*30c0*/  F2FP.F16.F32.PACK_AB R160, R197, R160 ;  /* 0x000000a0c5a0723e */ /* 0x000fe200000000ff */
[----:B------:R-:W-:Y:S01]  /*30d0*/  STG.E.128 desc[UR6][R84.64], R116 ;  /* 0x0000007454007986 */ /* 0x000fe2000c101d06 */
[----:B------:R-:W-:Y:S01]  /*30e0*/  F2FP.F16.F32.PACK_AB R137, R137, R168 ;  /* 0x000000a88989723e */ /* 0x000fe200000000ff */
[----:B------:R-:W-:Y:S01]  /*30f0*/  HFMA2.MMA R140, R60, R140, R20 ;  /* 0x0000008c3c8c7235 */ /* 0x000fe20000000014 */
[----:B0-----:R-:W-:Y:S01]  /*3100*/  F2FP.F16.F32.PACK_AB R2, R211, R194 ;  /* 0x000000c2d302723e */ /* 0x001fe200000000ff */
[----:B------:R0:W-:Y:S01]  /*3110*/  STG.E.128 desc[UR6][R88.64], R120 ;  /* 0x0000007858007986 */ /* 0x0001e2000c101d06 */
[----:B------:R-:W-:Y:S01]  /*3120*/  F2FP.F16.F32.PACK_AB R3, R215, R202 ;  /* 0x000000cad703723e */ /* 0x000fe200000000ff */
[----:B------:R-:W-:Y:S01]  /*3130*/  HFMA2.MMA R142, R62, R146, R22 ;  /* 0x000000923e8e7235 */ /* 0x000fe20000000016 */
[----:B------:R-:W-:Y:S01]  /*3140*/  F2FP.F16.F32.PACK_AB R139, R178, R139 ;  /* 0x0000008bb28b723e */ /* 0x000fe200000000ff */
[----:B------:R1:W-:Y:S01]  /*3150*/  STG.E.128 desc[UR6][R90.64], R124 ;  /* 0x0000007c5a007986 */ /* 0x0003e2000c101d06 */
[----:B------:R-:W-:Y:S01]  /*3160*/  F2FP.F16.F32.PACK_AB R145, R210, R145 ;  /* 0x00000091d291723e */ /* 0x000fe200000000ff */
[----:B------:R-:W-:Y:S01]  /*3170*/  HFMA2.MMA R156, R56, R156, R16 ;  /* 0x0000009c389c7235 */ /* 0x000fe20000000010 */
[----:B------:R-:W-:Y:S01]  /*3180*/  F2FP.F16.F32.PACK_AB R183, R184, R183 ;  /* 0x000000b7b8b7723e */ /* 0x000fe200000000ff */
[----:B------:R-:W-:Y:S01]  /*3190*/  HFMA2.MMA R158, R58, R164, R18 ;  /* 0x000000a43a9e7235 */ /* 0x000fe20000000012 */
[----:B------:R-:W-:Y:S01]  /*31a0*/  F2FP.F16.F32.PACK_AB R153, R153, R190 ;  /* 0x000000be9999723e */ /* 0x000fe200000000ff */
[--C-:B------:R-:W-:Y:S01]  /*31b0*/  IMAD.WIDE.U32 R104, R104, 0x10, R86.reuse ;  /* 0x0000001068687825 */ /* 0x100fe200078e0056 */
[----:B------:R-:W-:Y:S01]  /*31c0*/  F2FP.F16.F32.PACK_AB R198, R213, R198 ;  /* 0x000000c6d5c6723e */ /* 0x000fe200000000ff */
[----:B------:R2:W-:Y:S01]  /*31d0*/  STG.E.128 desc[UR6][R92.64], R128 ;  /* 0x000000805c007986 */ /* 0x0005e2000c101d06 */
[----:B------:R-:W-:Y:S01]  /*31e0*/  F2FP.F16.F32.PACK_AB R206, R217, R206 ;  /* 0x000000ced9ce723e */ /* 0x000fe200000000ff */
[----:B------:R-:W-:Y:S01]  /*31f0*/  HFMA2 R141, R61, R175, R21 ;  /* 0x000000af3d8d7231 */ /* 0x000fe20000000015 */
[----:B------:R-:W-:Y:S01]  /*3200*/  HFMA2.MMA R172, R52, R172, R12 ;  /* 0x000000ac34ac7235 */ /* 0x000fe2000000000c */
[----:B------:R-:W-:Y:S01]  /*3210*/  HFMA2 R143, R63, R152, R23 ;  /* 0x000000983f8f7231 */ /* 0x000fe20000000017 */
[----:B------:R-:W-:Y:S01]  /*3220*/  HFMA2.MMA R174, R54, R182, R14 ;  /* 0x000000b636ae7235 */ /* 0x000fe2000000000e */
[--C-:B------:R-:W-:Y:S01]  /*3230*/  IMAD.WIDE.U32 R96, R103, 0x10, R86.reuse ;  /* 0x0000001067607825 */ /* 0x100fe200078e0056 */
[----:B------:R3:W-:Y:S03]  /*3240*/  STG.E.128 desc[UR6][R94.64], R132 ;  /* 0x000000845e007986 */ /* 0x0007e6000c101d06 */
[----:B------:R-:W-:Y:S01]  /*3250*/  HFMA2 R157, R57, R160, R17 ;  /* 0x000000a0399d7231 */ /* 0x000fe20000000011 */
[----:B0-----:R-:W-:Y:S01]  /*3260*/  HFMA2.MMA R88, R48, R147, R8 ;  /* 0x0000009330587235 */ /* 0x001fe20000000008 */
[----:B------:R-:W-:Y:S01]  /*3270*/  HFMA2 R159, R59, R137, R19 ;  /* 0x000000893b9f7231 */ /* 0x000fe20000000013 */
[----:B-1----:R-:W-:Y:S01]  /*3280*/  HFMA2.MMA R90, R50, R149, R10 ;  /* 0x00000095325a7235 */ /* 0x002fe2000000000a */
[----:B------:R-:W-:-:S04]  /*3290*/  IMAD.WIDE.U32 R102, R102, 0x10, R86 ;  /* 0x0000001066667825 */ /* 0x000fc800078e0056 */
[----:B------:R-:W-:Y:S01]  /*32a0*/  HFMA2 R173, R53, R139, R13 ;  /* 0x0000008b35ad7231 */ /* 0x000fe2000000000d */
[----:B------:R1:W-:Y:S01]  /*32b0*/  STG.E.128 desc[UR6][R104.64], R140 ;  /* 0x0000008c68007986 */ /* 0x0003e2000c101d06 */
[----:B------:R-:W-:Y:S02]  /*32c0*/  HFMA2 R175, R55, R145, R15 ;  /* 0x0000009137af7231 */ /* 0x000fe4000000000f */
[----:B------:R-:W-:-:S04]  /*32d0*/  IMAD.WIDE.U32 R98, R101, 0x10, R86 ;  /* 0x0000001065627825 */ /* 0x000fc800078e0056 */
[----:B------:R-:W-:Y:S01]  /*32e0*/  HFMA2 R89, R49, R183, R9 ;  /* 0x000000b731597231 */ /* 0x000fe20000000009 */
[----:B--2---:R-:W-:Y:S01]  /*32f0*/  HFMA2.MMA R92, R44, R2, R4 ;  /* 0x000000022c5c7235 */ /* 0x004fe20000000004 */
[----:B------:R-:W-:Y:S02]  /*3300*/  HFMA2 R91, R51, R153, R11 ;  /* 0x00000099335b7231 */ /* 0x000fe4000000000b */
[----:B------:R-:W-:-:S04]  /*3310*/  IMAD.WIDE.U32 R86, R100, 0x10, R86 ;  /* 0x0000001064567825 */ /* 0x000fc800078e0056 */
[----:B------:R-:W-:Y:S01]  /*3320*/  HFMA2 R93, R45, R198, R5 ;  /* 0x000000c62d5d7231 */ /* 0x000fe20000000005 */
[----:B------:R1:W-:Y:S01]  /*3330*/  STG.E.128 desc[UR6][R96.64], R156 ;  /* 0x0000009c60007986 */ /* 0x0003e2000c101d06 */
[----:B------:R-:W-:Y:S01]  /*3340*/  IADD3 R111, R111, UR5, RZ ;  /* 0x000000056f6f7c10 */ /* 0x000fe2000fffe0ff */
[----:B---3--:R-:W-:Y:S01]  /*3350*/  HFMA2.MMA R94, R46, R3, R6 ;  /* 0x000000032e5e7235 */ /* 0x008fe20000000006 */
[----:B------:R-:W-:Y:S01]  /*3360*/  HFMA2 R95, R47, R206, R7 ;  /* 0x000000ce2f5f7231 */ /* 0x000fe20000000007 */
[----:B------:R1:W-:Y:S01]  /*3370*/  STG.E.128 desc[UR6][R102.64], R172 ;  /* 0x000000ac66007986 */ /* 0x0003e2000c101d06 */
[----:B------:R-:W-:Y:S02]  /*3380*/  ISETP.GE.AND P1, PT, R111, UR4, PT ;  /* 0x000000046f007c0c */ /* 0x000fe4000bf26270 */
[----:B------:R-:W-:Y:S01]  /*3390*/  SEL R0, RZ, 0x1, P0 ;  /* 0x00000001ff007807 */ /* 0x000fe20000000000 */
[----:B------:R1:W-:Y:S04]  /*33a0*/  STG.E.128 desc[UR6][R98.64], R88 ;  /* 0x0000005862007986 */ /* 0x0003e8000c101d06 */
[----:B------:R1:W-:Y:S06]  /*33b0*/  STG.E.128 desc[UR6][R86.64], R92 ;  /* 0x0000005c56007986 */ /* 0x0003ec000c101d06 */
[----:B------:R-:W-:Y:S05]  /*33c0*/  @!P1 BRA `(.L_x_211) ;  /* 0xffffffcc00ac9947 */ /* 0x000fea000383ffff */
[----:B------:R-:W-:Y:S05]  /*33d0*/  EXIT ;  /* 0x000000000000794d */ /* 0x000fea0003800000 */
.L_x_208:
[----:B------:R-:W-:Y:S01]  /*33e0*/  HFMA2.MMA R98, -RZ, RZ, 0, 5.9604644775390625e-08 ;  /* 0x00000001ff627435 */ /* 0x000fe200000001ff */
[----:B------:R-:W-:Y:S02]  /*33f0*/  MOV R96, R0 ;  /* 0x0000000000607202 */ /* 0x000fe40000000f00 */
[----:B------:R-:W-:Y:S02]  /*3400*/  MOV R116, 0x1f ;  /* 0x0000001f00747802 */ /* 0x000fe40000000f00 */
[----:B------:R-:W-:-:S07]  /*3410*/  MOV R94, 0xffffffff ;  /* 0xffffffff005e7802 */ /* 0x000fce0000000f00 */
[----:B-----5:R-:W-:Y:S05]  /*3420*/  WARPSYNC.COLLECTIVE R94, `(.L_x_212) ;  /* 0x000000005e087348 */ /* 0x020fea0003c00000 */
[----:B------:R0:W1:Y:S02]  /*3430*/  SHFL.BFLY P2, R92, R96, R98, R116 ;  /* 0x0c000062605c7389 */ /* 0x0000640000040074 */
[----:B01---5:R-:W-:Y:S01]  /*3440*/  ENDCOLLECTIVE ;  /* 0x000000000000791b */ /* 0x023fe20003800000 */
.L_x_212:
[----:B------:R-:W-:Y:S01]  /*3450*/  HFMA2.MMA R98, -RZ, RZ, 0, 1.1920928955078125e-07 ;  /* 0x00000002ff627435 */ /* 0x000fe200000001ff */
[----:B------:R-:W-:-:S05]  /*3460*/  MOV R3, R92 ;  /* 0x0000005c00037202 */ /* 0x000fca0000000f00 */
[----:B------:R-:W-:-:S05]  /*3470*/  FADD.FTZ R3, R0, R3 ;  /* 0x0000000300037221 */ /* 0x000fca0000010000 */
[----:B------:R-:W-:-:S07]  /*3480*/  MOV R96, R3 ;  /* 0x0000000300607202 */ /* 0x000fce0000000f00 */
[----:B------:R-:W-:Y:S05]  /*3490*/  WARPSYNC.COLLECTIVE R94, `(.L_x_213) ;  /* 0x000000005e087348 */ /* 0x000fea0003c00000 */
[----:B------:R0:W1:Y:S02]  /*34a0*/  SHFL.BFLY P2, R92, R96, R98, R116 ;  /* 0x0c000062605c7389 */ /* 0x0000640000040074 */
[----:B01----:R-:W-:Y:S01]  /*34b0*/  ENDCOLLECTIVE ;  /* 0x000000000000791b */ /* 0x003fe20003800000 */
.L_x_213:
[----:B------:R-:W-:Y:S01]  /*34c0*/  HFMA2.MMA R98, -RZ, RZ, 0, 2.384185791015625e-07 ;  /* 0x00000004ff627435 */ /* 0x000fe200000001ff */
[----:B------:R-:W-:-:S05]  /*34d0*/  MOV R2, R92 ;  /* 0x0000005c00027202 */ /* 0x000fca0000000f00 */
[----:B------:R-:W-:-:S05]  /*34e0*/  FADD.FTZ R84, R3, R2 ;  /* 0x0000000203547221 */ /* 0x000fca0000010000 */
[----:B------:R-:W-:-:S07]  /*34f0*/  MOV R96, R84 ;  /* 0x0000005400607202 */ /* 0x000fce0000000f00 */
[----:B------:R-:W-:Y:S05]  /*3500*/  WARPSYNC.COLLECTIVE R94, `(.L_x_214) ;  /* 0x000000005e087348 */ /* 0x000fea0003c00000 */
[----:B------:R0:W1:Y:S02]  /*3510*/  SHFL.BFLY P2, R92, R96, R98, R116 ;  /* 0x0c000062605c7389 */ /* 0x0000640000040074 */
[----:B01----:R-:W-:Y:S01]  /*3520*/  ENDCOLLECTIVE ;  /* 0x000000000000791b */ /* 0x003fe20003800000 */
.L_x_214:
[----:B------:R-:W-:Y:S01]  /*3530*/  HFMA2.MMA R98, -RZ, RZ, 0, 4.76837158203125e-07 ;  /* 0x00000008ff627435 */ /* 0x000fe200000001ff */
[----:B------:R-:W-:-:S05]  /*3540*/  MOV R2, R92 ;  /* 0x0000005c00027202 */ /* 0x000fca0000000f00 */
[----:B------:R-:W-:-:S05]  /*3550*/  FADD.FTZ R88, R84, R2 ;  /* 0x0000000254587221 */ /* 0x000fca0000010000 */
[----:B------:R-:W-:-:S07]  /*3560*/  MOV R96, R88 ;  /* 0x0000005800607202 */ /* 0x000fce0000000f00 */
[----:B------:R-:W-:Y:S05]  /*3570*/  WARPSYNC.COLLECTIVE R94, `(.L_x_215) ;  /* 0x000000005e087348 */ /* 0x000fea0003c00000 */
[----:B------:R0:W1:Y:S02]  /*3580*/  SHFL.BFLY P2, R92, R96, R98, R116 ;  /* 0x0c000062605c7389 */ /* 0x0000640000040074 */
[----:B01----:R-:W-:Y:S01]  /*3590*/  ENDCOLLECTIVE ;  /* 0x000000000000791b */ /* 0x003fe20003800000 */
.L_x_215:
[----:B------:R-:W-:Y:S01]  /*35a0*/  HFMA2.MMA R98, -RZ, RZ, 0, 9.5367431640625e-07 ;  /* 0x00000010ff627435 */ /* 0x000fe200000001ff */
[----:B------:R-:W-:-:S05]  /*35b0*/  MOV R2, R92 ;  /* 0x0000005c00027202 */ /* 0x000fca0000000f00 */
[----:B------:R-:W-:-:S05]  /*35c0*/  FADD.FTZ R90, R88, R2 ;  /* 0x00000002585a7221 */ /* 0x000fca0000010000 */
[----:B------:R-:W-:-:S07]  /*35d0*/  MOV R96, R90 ;  /* 0x0000005a00607202 */ /* 0x000fce0000000f00 */
[----:B------:R-:W-:Y:S05]  /*35e0*/  WARPSYNC.COLLECTIVE R94, `(.L_x_216) ;  /* 0x000000005e087348 */ /* 0x000fea0003c00000 */
[----:B------:R0:W1:Y:S02]  /*35f0*/  SHFL.BFLY P2, R92, R96, R98, R116 ;  /* 0x0c000062605c7389 */ /* 0x0000640000040074 */
[----:B01----:R-:W-:Y:S01]  /*3600*/  ENDCOLLECTIVE ;  /* 0x000000000000791b */ /* 0x003fe20003800000 */
.L_x_216:
        /* <DEDUP_REMOVED lines=168> */
.L_x_217:
[----:B------:R-:W-:Y:S01]  /*4090*/  HFMA2.MMA R98, -RZ, RZ, 0, 1.1920928955078125e-07 ;  /* 0x00000002ff627435 */ /* 0x000fe200000001ff */
[----:B------:R-:W-:-:S05]  /*40a0*/  MOV R3, R92 ;  /* 0x0000005c00037202 */ /* 0x000fca0000000f00 */
[----:B------:R-:W-:-:S05]  /*40b0*/  FADD.FTZ R3, R0, R3 ;  /* 0x0000000300037221 */ /* 0x000fca0000010000 */
[----:B------:R-:W-:-:S07]  /*40c0*/  MOV R96, R3 ;  /* 0x0000000300607202 */ /* 0x000fce0000000f00 */
[----:B------:R-:W-:Y:S05]  /*40d0*/  WARPSYNC.COLLECTIVE R94, `(.L_x_218) ;  /* 0x000000005e087348 */ /* 0x000fea0003c00000 */
[----:B------:R0:W1:Y:S02]  /*40e0*/  SHFL.BFLY P2, R92, R96, R98, R116 ;  /* 0x0c000062605c7389 */ /* 0x0000640000040074 */
[----:B01----:R-:W-:Y:S01]  /*40f0*/  ENDCOLLECTIVE ;  /* 0x000000000000791b */ /* 0x003fe20003800000 */
.L_x_218:
[----:B------:R-:W-:Y:S01]  /*4100*/  HFMA2.MMA R98, -RZ, RZ, 0, 2.384185791015625e-07 ;  /* 0x00000004ff627435 */ /* 0x000fe200000001ff */
[----:B------:R-:W-:-:S05]  /*4110*/  MOV R84, R92 ;  /* 0x0000005c00547202 */ /* 0x000fca0000000f00 */
[----:B------:R-:W-:-:S05]  /*4120*/  FADD.FTZ R84, R3, R84 ;  /* 0x0000005403547221 */ /* 0x000fca0000010000 */
[----:B------:R-:W-:-:S07]  /*4130*/  MOV R96, R84 ;  /* 0x0000005400607202 */ /* 0x000fce0000000f00 */
[----:B------:R-:W-:Y:S05]  /*4140*/  WARPSYNC.COLLECTIVE R94, `(.L_x_219) ;  /* 0x000000005e087348 */ /* 0x000fea0003c00000 */
[----:B------:R0:W1:Y:S02]  /*4150*/  SHFL.BFLY P2, R92, R96, R98, R116 ;  /* 0x0c000062605c7389 */ /* 0x0000640000040074 */
[----:B01----:R-:W-:Y:S01]  /*4160*/  ENDCOLLECTIVE ;  /* 0x000000000000791b */ /* 0x003fe20003800000 */
.L_x_219:
[----:B------:R-:W-:Y:S01]  /*4170*/  HFMA2.MMA R98, -RZ, RZ, 0, 4.76837158203125e-07 ;  /* 0x00000008ff627435 */ /* 0x000fe200000001ff */
[----:B------:R-:W-:-:S05]  /*4180*/  MOV R88, R92 ;  /* 0x0000005c00587202 */ /* 0x000fca0000000f00 */
[----:B------:R-:W-:-:S05]  /*4190*/  FADD.FTZ R88, R84, R88 ;  /* 0x0000005854587221 */ /* 0x000fca0000010000 */
[----:B------:R-:W-:-:S07]  /*41a0*/  MOV R96, R88 ;  /* 0x0000005800607202 */ /* 0x000fce0000000f00 */
[----:B------:R-:W-:Y:S05]  /*41b0*/  WARPSYNC.COLLECTIVE R94, `(.L_x_220) ;  /* 0x000000005e087348 */ /* 0x000fea0003c00000 */
[----:B------:R0:W1:Y:S02]  /*41c0*/  SHFL.BFLY P2, R92, R96, R98, R116 ;  /* 0x0c000062605c7389 */ /* 0x0000640000040074 */
[----:B01----:R-:W-:Y:S01]  /*41d0*/  ENDCOLLECTIVE ;  /* 0x000000000000791b */ /* 0x003fe20003800000 */
.L_x_220:
[----:B------:R-:W-:Y:S01]  /*41e0*/  HFMA2.MMA R98, -RZ, RZ, 0, 9.5367431640625e-07 ;  /* 0x00000010ff627435 */ /* 0x000fe200000001ff */
[----:B------:R-:W-:-:S05]  /*41f0*/  MOV R90, R92 ;  /* 0x0000005c005a7202 */ /* 0x000fca0000000f00 */
[----:B------:R-:W-:-:S05]  /*4200*/  FADD.FTZ R90, R88, R90 ;  /* 0x0000005a585a7221 */ /* 0x000fca0000010000 */
[----:B------:R-:W-:-:S07]  /*4210*/  MOV R96, R90 ;  /* 0x0000005a00607202 */ /* 0x000fce0000000f00 */
[----:B------:R-:W-:Y:S05]  /*4220*/  WARPSYNC.COLLECTIVE R94, `(.L_x_221) ;  /* 0x000000005e087348 */ /* 0x000fea0003c00000 */
[----:B------:R0:W1:Y:S02]  /*4230*/  SHFL.BFLY P2, R92, R96, R98, R116 ;  /* 0x0c000062605c7389 */ /* 0x0000640000040074 */
[----:B01----:R-:W-:Y:S01]  /*4240*/  ENDCOLLECTIVE ;  /* 0x000000000000791b */ /* 0x003fe20003800000 */
.L_x_221:
[----:B------:R-:W-:Y:S05]  /*4250*/  BRA `(.L_x_222) ;  /* 0xffffffd800007947 */ /* 0x000fea000383ffff */
.L_x_223:
        /* <DEDUP_REMOVED lines=10> */
.L_x_2000:


//--------------------- .text._ZN10layer_norm13ln_fwd_kernelINS_13Kernel_traitsIffffjLj40960ELj4ELj1ELj4ELj16ENS_18Kernel_traits_baseILj40960EffffjLj128EEEEEEEvNS_9FwdParamsE --------------------------
	.section	.text._ZN10layer_norm13ln_fwd_kernelINS_13Kernel_traitsIffffjLj40960ELj4ELj1ELj4ELj16ENS_18Kernel_traits_baseILj40960EffffjLj128EEEEEEEvNS_9FwdParamsE,"ax",@progbits
	.align	128
        .global         _ZN10layer_norm13ln_fwd_kernelINS_13Kernel_traitsIffffjLj40960ELj4ELj1ELj4ELj16ENS_18Kernel_traits_baseILj40960EffffjLj128EEEEEEEvNS_9FwdParamsE
        .type           _ZN10layer_norm13ln_fwd_kernelINS_13Kernel_traitsIffffjLj40960ELj4ELj1ELj4ELj16ENS_18Kernel_traits_baseILj40960EffffjLj128EEEEEEEvNS_9FwdParamsE,@function
        .size           _ZN10layer_norm13ln_fwd_kernelINS_13Kernel_traitsIffffjLj40960ELj4ELj1ELj4ELj16ENS_18Kernel_traits_baseILj40960EffffjLj128EEEEEEEvNS_9FwdParamsE,(.L_x_2001 - _ZN10layer_norm13ln_fwd_kernelINS_13Kernel_traitsIffffjLj40960ELj4ELj1ELj4ELj16ENS_18Kernel_traits_baseILj40960EffffjLj128EEEEEEEvNS_9FwdParamsE)
        .other          _ZN10layer_norm13ln_fwd_kernelINS_13Kernel_traitsIffffjLj40960ELj4ELj1ELj4ELj16ENS_18Kernel_traits_baseILj40960EffffjLj128EEEEEEEvNS_9FwdParamsE,@"STO_CUDA_ENTRY STV_DEFAULT"
_ZN10layer_norm13ln_fwd_kernelINS_13Kernel_traitsIffffjLj40960ELj4ELj1ELj4ELj16ENS_18Kernel_traits_baseILj40960EffffjLj128EEEEEEEvNS_9FwdParamsE:
.text._ZN10layer_norm13ln_fwd_kernelINS_13Kernel_traitsIffffjLj40960ELj4ELj1ELj4ELj16ENS_18Kernel_traits_baseILj40960EffffjLj128EEEEEEEvNS_9FwdParamsE:
[----:B------:R-:W0:Y:S01]  /*0000*/  LDC R1, c[0x0][0x28] ;  /* 0x00000a00ff017b82 */ /* 0x000e220000000800 */
[----:B------:R-:W1:Y:S01]  /*0010*/  S2R R4, SR_CTAID.X ;  /* 0x0000000000047919 */ /* 0x000e620000002500 */
[----:B------:R-:W-:Y:S01]  /*0020*/  ULDC UR4, c[0x0][0x214] ;  /* 0x0000850000047ab9 */ /* 0x000fe20000000800 */
[----:B0-----:R-:W-:Y:S01]  /*0030*/  IADD3 R1, R1, -0x30, RZ ;  /* 0xffffffd001017810 */ /* 0x001fe20007ffe0ff */
[----:B------:R-:W0:Y:S01]  /*0040*/  S2R R5, SR_TID.X ;  /* 0x0000000000057919 */ /* 0x000e220000002100 */
[----:B-1----:R-:W-:-:S04]  /*0050*/  SHF.R.U32.HI R0, RZ, 0x2, R4 ;  /* 0x00000002ff007819 */ /* 0x002fc80000011604 */
[----:B0-----:R-:W-:-:S04]  /*0060*/  LEA.HI R0, R5, R0, RZ, 0x19 ;  /* 0x0000000005007211 */ /* 0x001fc800078fc8ff */
        /* <DEDUP_REMOVED lines=11> */
[----:B------:R-:W2:Y:S01]  /*0120*/  LDG.E.128 R124, desc[UR6][R2.64] ;  /* 0x00000006027c7981 */ /* 0x000ea2000c1e1d00 */
        /* <DEDUP_REMOVED lines=39> */
[----:B------:R0:W5:Y:S04]  /*03a0*/  LDG.E.128 R76, desc[UR6][R2.64+0x26000] ;  /* 0x02600006024c7981 */ /* 0x000168000c1e1d00 */
[----:B--2---:R-:W-:Y:S04]  /*03b0*/  STL.64 [R1+0x10], R124 ;  /* 0x0000107c01007387 */ /* 0x004fe80000100a00 */
[----:B------:R1:W-:Y:S04]  /*03c0*/  STL.64 [R1+0x18], R126 ;  /* 0x0000187e01007387 */ /* 0x0003e80000100a00 */
[----:B-1----:R1:W5:Y:S01]  /*03d0*/  LDG.E.128 R124, desc[UR6][R160.64+0x16000] ;  /* 0x01600006a07c7981 */ /* 0x002362000c1e1d00 */
[----:B0-----:R-:W-:Y:S01]  /*03e0*/  MOV R2, R0 ;  /* 0x0000000000027202 */ /* 0x001fe20000000f00 */
[----:B------:R-:W-:-:S11]  /*03f0*/  HFMA2.MMA R0, -RZ, RZ, 0, 0 ;  /* 0x00000000ff007435 */ /* 0x000fd600000001ff */
.L_x_227:
[----:B------:R-:W0:Y:S01]  /*0400*/  S2R R244, SR_TID.X ;  /* 0x0000000000f47919 */ /* 0x000e220000002100 */
[----:B------:R-:W2:Y:S01]  /*0410*/  LDC.64 R172, c[0x0][0x220] ;  /* 0x00008800ffac7b82 */ /* 0x000ea20000000a00 */
[----:B------:R-:W-:Y:S01]  /*0420*/  IMAD R242, R2, 0x2800, RZ ;  /* 0x0000280002f27824 */ /* 0x000fe200078e02ff */
[----:B---3--:R-:W3:Y:S01]  /*0430*/  S2R R3, SR_CTAID.X ;  /* 0x0000000000037919 */ /* 0x008ee20000002500 */
[----:B0-----:R-:W-:Y:S02]  /*0440*/  LOP3.LUT R245, R244, 0x1f, RZ, 0xc0, !PT ;  /* 0x0000001ff4f57812 */ /* 0x001fe400078ec0ff */
[----:B---3--:R-:W-:-:S04]  /*0450*/  SHF.L.U32 R3, R3, 0x7, RZ ;  /* 0x0000000703037819 */ /* 0x008fc800000006ff */
[----:B------:R-:W-:-:S04]  /*0460*/  LOP3.LUT R3, R3, 0x180, R245, 0xe2, !PT ;  /* 0x0000018003037812 */ /* 0x000fc800078ee2f5 */
[----:B------:R-:W-:-:S04]  /*0470*/  LOP3.LUT R3, R3, 0x60, R244, 0xf8, !PT ;  /* 0x0000006003037812 */ /* 0x000fc800078ef8f4 */
[----:B------:R-:W-:-:S05]  /*0480*/  LOP3.LUT R242, R242, R3, RZ, 0xfc, !PT ;  /* 0x00000003f2f27212 */ /* 0x000fca00078efcff */
[C---:B--2---:R-:W-:Y:S01]  /*0490*/  IMAD.WIDE.U32 R236, R242.reuse, 0x10, R172 ;  /* 0x00000010f2ec7825 */ /* 0x044fe200078e00ac */
        /* <DEDUP_REMOVED lines=42> */
[----:B-1----:R-:W-:-:S05]  /*0740*/  IADD3 R160, R242, 0x1e00, RZ ;  /* 0x00001e00f2a07810 */ /* 0x002fca0007ffe0ff */
[----:B------:R-:W4:Y:S01]  /*0750*/  LDG.E.128 R180, desc[UR6][R180.64] ;  /* 0x00000006b4b47981 */ /* 0x000f22000c1e1d00 */
[--C-:B------:R-:W-:Y:S01]  /*0760*/  IMAD.WIDE.U32 R176, R160, 0x10, R172.reuse ;  /* 0x00000010a0b07825 */ /* 0x100fe200078e00ac */
[C---:B------:R-:W-:Y:S02]  /*0770*/  IADD3 R249, R242.reuse, 0x2000, RZ ;  /* 0x00002000f2f97810 */ /* 0x040fe40007ffe0ff */
[----:B------:R-:W-:Y:S01]  /*0780*/  IADD3 R247, R242, 0x2200, RZ ;  /* 0x00002200f2f77810 */ /* 0x000fe20007ffe0ff */
[----:B------:R0:W-:Y:S04]  /*0790*/  STL [R1+0x8], R160 ;  /* 0x000008a001007387 */ /* 0x0001e80000100800 */
[----:B------:R-:W4:Y:S01]  /*07a0*/  LDG.E.128 R176, desc[UR6][R176.64] ;  /* 0x00000006b0b07981 */ /* 0x000f22000c1e1d00 */
[----:B------:R-:W-:-:S06]  /*07b0*/  IMAD.WIDE.U32 R168, R249, 0x10, R172 ;  /* 0x00000010f9a87825 */ /* 0x000fcc00078e00ac */
[----:B------:R-:W4:Y:S01]  /*07c0*/  LDG.E.128 R168, desc[UR6][R168.64] ;  /* 0x00000006a8a87981 */ /* 0x000f22000c1e1d00 */
[----:B0-----:R-:W-:-:S05]  /*07d0*/  IMAD.WIDE.U32 R160, R247, 0x10, R172 ;  /* 0x00000010f7a07825 */ /* 0x001fca00078e00ac */
[----:B------:R0:W4:Y:S01]  /*07e0*/  LDG.E.128 R164, desc[UR6][R160.64] ;  /* 0x00000006a0a47981 */ /* 0x000122000c1e1d00 */
[----:B------:R-:W-:-:S05]  /*07f0*/  IADD3 R3, R242, 0x2400, RZ ;  /* 0x00002400f2037810 */ /* 0x000fca0007ffe0ff */
[----:B0-----:R-:W-:Y:S01]  /*0800*/  IMAD.WIDE.U32 R160, R3, 0x10, R172 ;  /* 0x0000001003a07825 */ /* 0x001fe200078e00ac */
[----:B------:R-:W-:-:S05]  /*0810*/  IADD3 R174, R242, 0x2600, RZ ;  /* 0x00002600f2ae7810 */ /* 0x000fca0007ffe0ff */
[----:B------:R-:W4:Y:S01]  /*0820*/  LDG.E.128 R160, desc[UR6][R160.64] ;  /* 0x00000006a0a07981 */ /* 0x000f22000c1e1d00 */
[----:B------:R-:W-:-:S03]  /*0830*/  IMAD.WIDE.U32 R172, R174, 0x10, R172 ;  /* 0x00000010aeac7825 */ /* 0x000fc600078e00ac */
[----:B------:R0:W-:Y:S04]  /*0840*/  STL [R1], R174 ;  /* 0x000000ae01007387 */ /* 0x0001e80000100800 */
[----:B0-----:R-:W4:Y:S01]  /*0850*/  LDG.E.128 R172, desc[UR6][R172.64] ;  /* 0x00000006acac7981 */ /* 0x001f22000c1e1d00 */
        /* <DEDUP_REMOVED lines=266> */
[----:B------:R0:W-:Y:S04]  /*1900*/  STL [R1+0x4], R245 ;  /* 0x000004f501007387 */ /* 0x0001e80000100800 */
[----:B------:R0:W1:Y:S02]  /*1910*/  SHFL.BFLY PT, R241, R245, 0x10, 0x1f ;  /* 0x0e001f00f5f17f89 */ /* 0x00006400000e0000 */
.L_x_238:
[----:B0-----:R-:W1:Y:S01]  /*1920*/  LDL.LU R245, [R1+0x4] ;  /* 0x0000040001f57983 */ /* 0x001e620000300800 */
[----:B------:R-:W-:Y:S01]  /*1930*/  @!P1 MOV R251, 0x400 ;  /* 0x0000040000fb9802 */ /* 0x000fe20000000f00 */
[----:B------:R-:W-:Y:S05]  /*1940*/  WARPSYNC.ALL ;  /* 0x0000000000007948 */ /* 0x000fea0003800000 */
[----:B------:R-:W0:Y:S02]  /*1950*/  S2R R252, SR_TID.X ;  /* 0x0000000000fc7919 */ /* 0x000e240000002100 */
[----:B0-----:R-:W-:Y:S01]  /*1960*/  LOP3.LUT R252, R252, 0x1f, RZ, 0xc0, !PT ;  /* 0x0000001ffcfc7812 */ /* 0x001fe200078ec0ff */
[----:B-1----:R-:W-:-:S02]  /*1970*/  FADD.FTZ R241, R245, R241 ;  /* 0x000000f1f5f17221 */ /* 0x002fc40000010000 */
[----:B------:R-:W0:Y:S02]  /*1980*/  @!P1 S2R R245, SR_CgaCtaId ;  /* 0x0000000000f59919 */ /* 0x000e240000008800 */
[----:B0-----:R-:W-:Y:S02]  /*1990*/  @!P1 LEA R245, R245, R251, 0x18 ;  /* 0x000000fbf5f59211 */ /* 0x001fe400078ec0ff */
[----:B------:R-:W0:Y:S02]  /*19a0*/  S2R R251, SR_TID.X ;  /* 0x0000000000fb7919 */ /* 0x000e240000002100 */
[----:B0-----:R-:W-:-:S04]  /*19b0*/  SHF.R.U32.HI R251, RZ, 0x5, R251 ;  /* 0x00000005fffb7819 */ /* 0x001fc800000116fb */
[----:B------:R-:W-:-:S04]  /*19c0*/  LOP3.LUT R251, R251, 0x3, RZ, 0xc0, !PT ;  /* 0x00000003fbfb7812 */ /* 0x000fc800078ec0ff */
[----:B------:R-:W-:-:S04]  /*19d0*/  @!P1 IADD3 R251, R244, R251, RZ ;  /* 0x000000fbf4fb9210 */ /* 0x000fc80007ffe0ff */
[----:B------:R-:W-:-:S05]  /*19e0*/  @!P1 LEA R245, R251, R245, 0x3 ;  /* 0x000000f5fbf59211 */ /* 0x000fca00078e18ff */
[----:B------:R0:W-:Y:S01]  /*19f0*/  @!P1 STS.64 [R245], R240 ;  /* 0x000000f0f5009388 */ /* 0x0001e20000000a00 */
[----:B------:R-:W-:-:S13]  /*1a00*/  ISETP.GT.U32.AND P1, PT, R252, 0x3, PT ;  /* 0x00000003fc00780c */ /* 0x000fda0003f24070 */
[----:B0-----:R-:W0:Y:S01]  /*1a10*/  @!P1 S2R R240, SR_CgaCtaId ;  /* 0x0000000000f09919 */ /* 0x001e220000008800 */
[----:B------:R-:W-:Y:S01]  /*1a20*/  @!P1 MOV R241, 0x400 ;  /* 0x0000040000f19802 */ /* 0x000fe20000000f00 */
[----:B------:R-:W-:Y:S01]  /*1a30*/  ULDC UR5, c[0x0][0x210] ;  /* 0x0000840000057ab9 */ /* 0x000fe20000000800 */
[----:B------:R-:W-:Y:S01]  /*1a40*/  MOV R245, RZ ;  /* 0x000000ff00f57202 */ /* 0x000fe20000000f00 */
[----:B-----5:R1:W-:Y:S01]  /*1a50*/  STL [R1+0x2c], R5 ;  /* 0x00002c0501007387 */ /* 0x0203e20000100800 */
[----:B------:R-:W-:Y:S01]  /*1a60*/  @!P1 MOV R245, 0x45200000 ;  /* 0x4520000000f59802 */ /* 0x000fe20000000f00 */
[----:B------:R-:W-:Y:S02]  /*1a70*/  USHF.L.U32 UR4, UR5, 0x2, URZ ;  /* 0x0000000205047899 */ /* 0x000fe4000800063f */
[----:B------:R2:W-:Y:S04]  /*1a80*/  STL [R1+0x28], R4 ;  /* 0x0000280401007387 */ /* 0x0005e80000100800 */
[----:B------:R-:W-:Y:S04]  /*1a90*/  STL [R1+0x24], R3 ;  /* 0x0000240301007387 */ /* 0x000fe80000100800 */
[----:B------:R-:W-:Y:S01]  /*1aa0*/  STL [R1+0x20], R2 ;  /* 0x0000200201007387 */ /* 0x000fe20000100800 */
[----:B-1----:R-:W1:Y:S01]  /*1ab0*/  S2R R5, SR_TID.X ;  /* 0x0000000000057919 */ /* 0x002e620000002100 */
[----:B--2---:R-:W2:Y:S01]  /*1ac0*/  S2R R4, SR_TID.X ;  /* 0x0000000000047919 */ /* 0x004ea20000002100 */
[----:B0-----:R-:W-:-:S02]  /*1ad0*/  @!P1 LEA R240, R240, R241, 0x18 ;  /* 0x000000f1f0f09211 */ /* 0x001fc400078ec0ff */
[----:B------:R-:W-:-:S04]  /*1ae0*/  @!P1 IADD3 R241, R252, R244, RZ ;  /* 0x000000f4fcf19210 */ /* 0x000fc80007ffe0ff */
[----:B------:R-:W-:Y:S02]  /*1af0*/  @!P1 LEA R244, R241, R240, 0x3 ;  /* 0x000000f0f1f49211 */ /* 0x000fe400078e18ff */
[----:B------:R-:W-:Y:S01]  /*1b00*/  CS2R R240, SRZ ;  /* 0x0000000000f07805 */ /* 0x000fe2000001ff00 */
[----:B------:R-:W-:Y:S01]  /*1b10*/  BAR.SYNC.DEFER_BLOCKING 0x0 ;  /* 0x0000000000007b1d */ /* 0x000fe20000010000 */
[----:B-1----:R-:W-:-:S04]  /*1b20*/  SHF.R.U32.HI R5, RZ, 0x5, R5 ;  /* 0x00000005ff057819 */ /* 0x002fc80000011605 */
[----:B------:R-:W-:-:S04]  /*1b30*/  LOP3.LUT R5, R5, 0x3, RZ, 0xc0, !PT ;  /* 0x0000000305057812 */ /* 0x000fc800078ec0ff */
[----:B--2---:R-:W-:Y:S01]  /*1b40*/  LOP3.LUT P2, RZ, R5, 0x1f, R4, 0xf8, !PT ;  /* 0x0000001f05ff7812 */ /* 0x004fe2000784f804 */
[----:B------:R-:W0:Y:S04]  /*1b50*/  @!P1 LDS.64 R240, [R244] ;  /* 0x00000000f4f09984 */ /* 0x000e280000000a00 */
[----:B------:R-:W-:Y:S04]  /*1b60*/  SHFL.DOWN PT, R244, R245, 0x2, 0x1f ;  /* 0x08401f00f5f47f89 */ /* 0x000fe800000e0000 */
[----:B0-----:R-:W0:Y:S02]  /*1b70*/  SHFL.DOWN PT, R251, R240, 0x2, 0x1f ;  /* 0x08401f00f0fb7f89 */ /* 0x001e2400000e0000 */
[----:B0-----:R-:W-:Y:S01]  /*1b80*/  FADD.FTZ R252, -R251, R240 ;  /* 0x000000f0fbfc7221 */ /* 0x001fe20000010100 */
[----:B------:R-:W-:-:S03]  /*1b90*/  FMUL.FTZ R251, R244, R251 ;  /* 0x000000fbf4fb7220 */ /* 0x000fc60000410000 */
[----:B------:R-:W-:Y:S01]  /*1ba0*/  FMUL.FTZ R252, R252, R252 ;  /* 0x000000fcfcfc7220 */ /* 0x000fe20000410000 */
[----:B------:R-:W-:Y:S01]  /*1bb0*/  FFMA.FTZ R251, R245, R240, R251 ;  /* 0x000000f0f5fb7223 */ /* 0x000fe200000100fb */
[----:B------:R-:W-:Y:S02]  /*1bc0*/  FADD.FTZ R240, R244, R245 ;  /* 0x000000f5f4f07221 */ /* 0x000fe40000010000 */
[----:B------:R-:W-:Y:S02]  /*1bd0*/  FMUL.FTZ R252, R252, R245 ;  /* 0x000000f5fcfc7220 */ /* 0x000fe40000410000 */
[----:B------:R-:W0:Y:S01]  /*1be0*/  SHFL.DOWN PT, R245, R241, 0x2, 0x1f ;  /* 0x08401f00f1f57f89 */ /* 0x000e2200000e0000 */
[----:B------:R-:W1:Y:S01]  /*1bf0*/  MUFU.RCP R2, R240 ;  /* 0x000000f000027308 */ /* 0x000e620000001000 */
[----:B------:R-:W-:Y:S02]  /*1c00*/  FMUL.FTZ R252, R244, R252 ;  /* 0x000000fcf4fc7220 */ /* 0x000fe40000410000 */
[----:B------:R-:W2:Y:S01]  /*1c10*/  SHFL.DOWN PT, R244, R240, 0x1, 0x1f ;  /* 0x08201f00f0f47f89 */ /* 0x000ea200000e0000 */
[----:B-1----:R-:W-:Y:S01]  /*1c20*/  FMUL.FTZ R251, R2, R251 ;  /* 0x000000fb02fb7220 */ /* 0x002fe20000410000 */
[----:B0-----:R-:W-:-:S04]  /*1c30*/  FADD.FTZ R245, R245, R241 ;  /* 0x000000f1f5f57221 */ /* 0x001fc80000010000 */
[----:B------:R-:W0:Y:S01]  /*1c40*/  SHFL.DOWN PT, R241, R251, 0x1, 0x1f ;  /* 0x08201f00fbf17f89 */ /* 0x000e2200000e0000 */
[----:B------:R-:W-:Y:S01]  /*1c50*/  FFMA.FTZ R245, R2, R252, R245 ;  /* 0x000000fc02f57223 */ /* 0x000fe200000100f5 */
[----:B--2---:R-:W-:Y:S01]  /*1c60*/  FADD.FTZ R5, R240, R244 ;  /* 0x000000f4f0057221 */ /* 0x004fe20000010000 */
[----:B0-----:R-:W-:Y:S01]  /*1c70*/  FADD.FTZ R252, R251, -R241 ;  /* 0x800000f1fbfc7221 */ /* 0x001fe20000010000 */
[----:B------:R-:W-:-:S03]  /*1c80*/  FMUL.FTZ R2, R244, R241 ;  /* 0x000000f1f4027220 */ /* 0x000fc60000410000 */
[----:B------:R-:W-:Y:S01]  /*1c90*/  FMUL.FTZ R241, R252, R252 ;  /* 0x000000fcfcf17220 */ /* 0x000fe20000410000 */
[C---:B------:R-:W-:Y:S01]  /*1ca0*/  FFMA.FTZ R2, R240.reuse, R251, R2 ;  /* 0x000000fbf0027223 */ /* 0x040fe20000010002 */
[----:B------:R-:W0:Y:S02]  /*1cb0*/  S2R R252, SR_CTAID.X ;  /* 0x0000000000fc7919 */ /* 0x000e240000002500 */
[----:B------:R-:W-:Y:S01]  /*1cc0*/  FMUL.FTZ R241, R240, R241 ;  /* 0x000000f1f0f17220 */ /* 0x000fe20000410000 */
[----:B------:R-:W-:-:S03]  /*1cd0*/  LOP3.LUT R240, R0, 0x1, RZ, 0xc0, !PT ;  /* 0x0000000100f07812 */ /* 0x000fc600078ec0ff */
[----:B------:R-:W-:Y:S01]  /*1ce0*/  FMUL.FTZ R3, R244, R241 ;  /* 0x000000f1f4037220 */ /* 0x000fe20000410000 */
[----:B------:R-:W-:-:S04]  /*1cf0*/  IADD3 R251, -R240, RZ, RZ ;  /* 0x000000fff0fb7210 */ /* 0x000fc80007ffe1ff */
[----:B------:R-:W-:Y:S02]  /*1d00*/  LOP3.LUT R240, R251, UR4, RZ, 0xc0, !PT ;  /* 0x00000004fbf07c12 */ /* 0x000fe4000f8ec0ff */
[----:B0-----:R-:W-:-:S04]  /*1d10*/  SHF.R.U32.HI R252, RZ, 0x2, R252 ;  /* 0x00000002fffc7819 */ /* 0x001fc800000116fc */
[----:B------:R-:W-:Y:S02]  /*1d20*/  LEA.HI R241, R4, R252, RZ, 0x19 ;  /* 0x000000fc04f17211 */ /* 0x000fe400078fc8ff */
[----:B------:R-:W0:Y:S02]  /*1d30*/  S2R R4, SR_CTAID.X ;  /* 0x0000000000047919 */ /* 0x000e240000002500 */
[----:B------:R-:W-:Y:S02]  /*1d40*/  LEA R252, P4, R241, R240, 0x2 ;  /* 0x000000f0f1fc7211 */ /* 0x000fe400078810ff */
[----:B------:R-:W1:Y:S01]  /*1d50*/  @!P2 LDC.64 R240, c[0x0][0x250] ;  /* 0x00009400fff0ab82 */ /* 0x000e620000000a00 */
[----:B0-----:R-:W-:-:S04]  /*1d60*/  LOP3.LUT R4, R4, 0x3, RZ, 0xc0, !PT ;  /* 0x0000000304047812 */ /* 0x001fc800078ec0ff */
[----:B------:R-:W-:Y:S02]  /*1d70*/  @!P2 IADD3 R244, P3, R4, R252, RZ ;  /* 0x000000fc04f4a210 */ /* 0x000fe40007f7e0ff */
[----:B------:R-:W-:Y:S02]  /*1d80*/  IADD3.X R4, RZ, RZ, RZ, P4, !PT ;  /* 0x000000ffff047210 */ /* 0x000fe400027fe4ff */
[----:B-1----:R-:W-:-:S03]  /*1d90*/  @!P2 LEA R240, P4, R244, R240, 0x3 ;  /* 0x000000f0f4f0a211 */ /* 0x002fc600078818ff */
[----:B------:R0:W-:Y:S02]  /*1da0*/  STL [R1+0x4], R4 ;  /* 0x0000040401007387 */ /* 0x0001e40000100800 */
[----:B0-----:R-:W-:-:S04]  /*1db0*/  @!P2 IADD3.X R4, RZ, R4, RZ, P3, !PT ;  /* 0x00000004ff04a210 */ /* 0x001fc80001ffe4ff */
[----:B------:R-:W-:Y:S02]  /*1dc0*/  @!P2 LEA.HI.X R241, R244, R241, R4, 0x3, P4 ;  /* 0x000000f1f4f1a211 */ /* 0x000fe400020f1c04 */
[----:B------:R-:W0:Y:S01]  /*1dd0*/  SHFL.DOWN PT, R4, R245, 0x1, 0x1f ;  /* 0x08201f00f5047f89 */ /* 0x000e2200000e0000 */
[----:B------:R1:W2:Y:S03]  /*1de0*/  MUFU.RCP R244, R5 ;  /* 0x0000000500f47308 */ /* 0x0002a60000001000 */
[----:B-1----:R1:W5:Y:S01]  /*1df0*/  LDL.LU R5, [R1+0x2c] ;  /* 0x00002c0001057983 */ /* 0x0023620000300800 */
[----:B0-----:R-:W-:-:S03]  /*1e00*/  FADD.FTZ R245, R245, R4 ;  /* 0x00000004f5f57221 */ /* 0x001fc60000010000 */
[----:B------:R1:W5:Y:S01]  /*1e10*/  LDL.LU R4, [R1+0x28] ;  /* 0x0000280001047983 */ /* 0x0003620000300800 */
[C---:B--2---:R-:W-:Y:S01]  /*1e20*/  FFMA.FTZ R245, R244.reuse, R3, R245 ;  /* 0x00000003f4f57223 */ /* 0x044fe200000100f5 */
[----:B------:R-:W-:Y:S02]  /*1e30*/  FMUL.FTZ R244, R244, R2 ;  /* 0x00000002f4f47220 */ /* 0x000fe40000410000 */
[----:B------:R1:W5:Y:S04]  /*1e40*/  LDL.LU R3, [R1+0x24] ;  /* 0x0000240001037983 */ /* 0x0003680000300800 */
[----:B------:R1:W5:Y:S04]  /*1e50*/  LDL.LU R2, [R1+0x20] ;  /* 0x0000200001027983 */ /* 0x0003680000300800 */
[----:B------:R-:W-:Y:S04]  /*1e60*/  SHFL.IDX PT, R244, R244, RZ, 0x1f ;  /* 0x00001ffff4f47589 */ /* 0x000fe800000e0000 */
[----:B------:R-:W0:Y:S04]  /*1e70*/  SHFL.IDX PT, R245, R245, RZ, 0x1f ;  /* 0x00001ffff5f57589 */ /* 0x000e2800000e0000 */
[----:B0-----:R0:W-:Y:S02]  /*1e80*/  @!P2 STG.E.64 desc[UR6][R240.64], R244 ;  /* 0x000000f4f000a986 */ /* 0x0011e4000c101b06 */
[----:B0-----:R-:W0:Y:S02]  /*1e90*/  S2R R241, SR_TID.X ;  /* 0x0000000000f17919 */ /* 0x001e240000002100 */
[----:B0-----:R-:W-:-:S13]  /*1ea0*/  ISETP.NE.AND P2, PT, R241, RZ, PT ;  /* 0x000000fff100720c */ /* 0x001fda0003f45270 */
[----:B-1----:R-:W-:Y:S05]  /*1eb0*/  @P2 BRA `(.L_x_225) ;  /* 0x0000000000582947 */ /* 0x002fea0003800000 */
[----:B------:R-:W0:Y:S01]  /*1ec0*/  S2R R241, SR_CTAID.X ;  /* 0x0000000000f17919 */ /* 0x000e220000002500 */
[----:B------:R-:W-:Y:S01]  /*1ed0*/  LOP3.LUT R240, R251, UR5, RZ, 0xc0, !PT ;  /* 0x00000005fbf07c12 */ /* 0x000fe2000f8ec0ff */
[----:B------:R-:W-:Y:S01]  /*1ee0*/  ULDC.64 UR8, c[0x0][0x258] ;  /* 0x0000960000087ab9 */ /* 0x000fe20000000a00 */
[----:B0-----:R-:W-:-:S04]  /*1ef0*/  SHF.R.U32.HI R241, RZ, 0x2, R241 ;  /* 0x00000002fff17819 */ /* 0x001fc800000116f1 */
[----:B------:R-:W-:-:S04]  /*1f00*/  IADD3 R241, P2, R241, R240, RZ ;  /* 0x000000f0f1f17210 */ /* 0x000fc80007f5e0ff */
[----:B------:R-:W-:Y:S02]  /*1f10*/  LEA.HI.X.SX32 R244, R240, RZ, 0x1, P2 ;  /* 0x000000fff0f47211 */ /* 0x000fe400010f0eff */
[----:B------:R-:W-:-:S04]  /*1f20*/  LEA R240, P2, R241, UR8, 0x2 ;  /* 0x00000008f1f07c11 */ /* 0x000fc8000f8410ff */
[----:B------:R-:W-:Y:S01]  /*1f30*/  LEA.HI.X R241, R241, UR9, R244, 0x2, P2 ;  /* 0x00000009f1f17c11 */ /* 0x000fe200090f14f4 */
[----:B------:R-:W-:Y:S01]  /*1f40*/  HFMA2.MMA R244, -RZ, RZ, 0, 5.9604644775390625e-08 ;  /* 0x00000001fff47435 */ /* 0x000fe200000001ff */
[----:B------:R-:W-:-:S09]  /*1f50*/  LOP3.LUT P2, RZ, R0, 0x2, RZ, 0xc0, !PT ;  /* 0x0000000200ff7812 */ /* 0x000fd2000784c0ff */
[----:B------:R-:W-:Y:S01]  /*1f60*/  SEL R244, R244, 0xffffffff, !P2 ;  /* 0xfffffffff4f47807 */ /* 0x000fe20005000000 */
[----:B------:R-:W-:Y:S06]  /*1f70*/  MEMBAR.ALL.GPU ;  /* 0x0000000000007992 */ /* 0x000fec000000a000 */
[----:B------:R-:W-:-:S00]  /*1f80*/  ERRBAR ;  /* 0x00000000000079ab */ /* 0x000fc00000000000 */
[----:B------:R-:W-:Y:S06]  /*1f90*/  CGAERRBAR ;  /* 0x00000000000075ab */ /* 0x000fec0000000000 */
[----:B------:R0:W-:Y:S02]  /*1fa0*/  REDG.E.ADD.S32.STRONG.GPU desc[UR6][R240.64], R244 ;  /* 0x000000f4f000798e */ /* 0x0001e4000c10e386 */
[----:B0-----:R-:W-:-:S04]  /*1fb0*/  SHF.L.U32 R244, R0, 0x1, RZ ;  /* 0x0000000100f47819 */ /* 0x001fc800000006ff */
[----:B------:R-:W-:-:S07]  /*1fc0*/  LOP3.LUT R244, R244, 0x4, RZ, 0xc, !PT ;  /* 0x00000004f4f47812 */ /* 0x000fce00078e0cff */
.L_x_226:
[----:B------:R-:W2:Y:S04]  /*1fd0*/  LDG.E.STRONG.GPU R245, desc[UR6][R240.64] ;  /* 0x00000006f0f57981 */ /* 0x000ea8000c1ef900 */
[----:B--2---:R-:W-:Y:S01]  /*1fe0*/  CCTL.IVALL ;  /* 0x00000000ff00798f */ /* 0x004fe20002000000 */
[----:B------:R-:W-:Y:S05]  /*1ff0*/  YIELD ;  /* 0x0000000000007946 */ /* 0x000fea0003800000 */
[----:B------:R-:W-:-:S13]  /*2000*/  ISETP.NE.AND P2, PT, R245, R244, PT ;  /* 0x000000f4f500720c */ /* 0x000fda0003f45270 */
[----:B------:R-:W-:Y:S05]  /*2010*/  @P2 BRA `(.L_x_226) ;  /* 0xfffffffc00ec2947 */ /* 0x000fea000383ffff */
.L_x_225:
[----:B------:R-:W2:Y:S01]  /*2020*/  LDL.LU R245, [R1+0x4] ;  /* 0x0000040001f57983 */ /* 0x000ea20000300800 */
[----:B------:R-:W0:Y:S01]  /*2030*/  @!P1 LDC.64 R240, c[0x0][0x250] ;  /* 0x00009400fff09b82 */ /* 0x000e220000000a00 */
[----:B------:R-:W1:Y:S01]  /*2040*/  S2R R251, SR_TID.X ;  /* 0x0000000000fb7919 */ /* 0x000e620000002100 */
[----:B------:R-:W-:Y:S05]  /*2050*/  WARPSYNC.ALL ;  /* 0x0000000000007948 */ /* 0x000fea0003800000 */
[----:B------:R3:W-:Y:S01]  /*2060*/  STL [R1+0x24], R159 ;  /* 0x0000249f01007387 */ /* 0x0007e20000100800 */
[----:B------:R-:W-:Y:S01]  /*2070*/  ULDC.64 UR8, c[0x0][0x228] ;  /* 0x00008a0000087ab9 */ /* 0x000fe20000000a00 */
[----:B------:R-:W-:Y:S01]  /*2080*/  ULDC UR4, c[0x0][0x214] ;  /* 0x0000850000047ab9 */ /* 0x000fe20000000800 */
[----:B-1----:R-:W-:Y:S01]  /*2090*/  LOP3.LUT R251, R251, 0x1f, RZ, 0xc0, !PT ;  /* 0x0000001ffbfb7812 */ /* 0x002fe200078ec0ff */
[----:B------:R-:W-:Y:S03]  /*20a0*/  BAR.SYNC.DEFER_BLOCKING 0x0 ;  /* 0x0000000000007b1d */ /* 0x000fe60000010000 */
[----:B------:R-:W-:-:S04]  /*20b0*/  @!P1 IADD3 R244, P2, R251, R252, RZ ;  /* 0x000000fcfbf49210 */ /* 0x000fc80007f5e0ff */
[----:B--2---:R-:W-:Y:S02]  /*20c0*/  @!P1 IADD3.X R245, RZ, R245, RZ, P2, !PT ;  /* 0x000000f5fff59210 */ /* 0x004fe400017fe4ff */
[----:B0-----:R-:W-:-:S04]  /*20d0*/  @!P1 LEA R240, P2, R244, R240, 0x3 ;  /* 0x000000f0f4f09211 */ /* 0x001fc800078418ff */
[----:B------:R-:W-:Y:S02]  /*20e0*/  @!P1 LEA.HI.X R241, R244, R241, R245, 0x3, P2 ;  /* 0x000000f1f4f19211 */ /* 0x000fe400010f1cf5 */
[----:B------:R-:W-:-:S06]  /*20f0*/  CS2R R244, SRZ ;  /* 0x0000000000f47805 */ /* 0x000fcc000001ff00 */
[----:B------:R0:W2:Y:S01]  /*2100*/  @!P1 LDG.E.64 R244, desc[UR6][R240.64] ;  /* 0x00000006f0f49981 */ /* 0x0000a2000c1e1b00 */
[----:B------:R-:W1:Y:S03]  /*2110*/  S2R R251, SR_TID.X ;  /* 0x0000000000fb7919 */ /* 0x000e660000002100 */
[----:B------:R4:W-:Y:S01]  /*2120*/  STL [R1+0x20], R0 ;  /* 0x0000200001007387 */ /* 0x0009e20000100800 */
[----:B---3--:R-:W3:Y:S01]  /*2130*/  S2R R159, SR_TID.X ;  /* 0x00000000009f7919 */ /* 0x008ee20000002100 */
[----:B----4-:R-:W4:Y:S01]  /*2140*/  S2R R0, SR_CTAID.X ;  /* 0x0000000000007919 */ /* 0x010f220000002500 */
[----:B0-----:R-:W-:Y:S02]  /*2150*/  MOV R241, RZ ;  /* 0x000000ff00f17202 */ /* 0x001fe40000000f00 */
[----:B------:R-:W-:Y:S02]  /*2160*/  @!P1 MOV R241, 0x46200000 ;  /* 0x4620000000f19802 */ /* 0x000fe40000000f00 */
[----:B-1----:R-:W-:-:S04]  /*2170*/  SHF.R.U32.HI R251, RZ, 0x5, R251 ;  /* 0x00000005fffb7819 */ /* 0x002fc800000116fb */
[----:B----4-:R-:W-:-:S04]  /*2180*/  LOP3.LUT R251, R251, 0x3, R0, 0xc8, !PT ;  /* 0x00000003fbfb7812 */ /* 0x010fc800078ec800 */
[----:B---3--:R-:W-:Y:S02]  /*2190*/  LOP3.LUT P1, RZ, R251, 0x1f, R159, 0xf8, !PT ;  /* 0x0000001ffbff7812 */ /* 0x008fe4000782f89f */
[----:B------:R-:W-:Y:S04]  /*21a0*/  SHFL.DOWN PT, R251, R241, 0x2, 0x1f ;  /* 0x08401f00f1fb7f89 */ /* 0x000fe800000e0000 */
[----:B------:R-:W3:Y:S04]  /*21b0*/  LDL R159, [R1+0x14] ;  /* 0x00001400019f7983 */ /* 0x000ee80000100800 */
[----:B--2---:R-:W0:Y:S02]  /*21c0*/  SHFL.DOWN PT, R240, R244, 0x2, 0x1f ;  /* 0x08401f00f4f07f89 */ /* 0x004e2400000e0000 */
[----:B0-----:R-:W-:Y:S01]  /*21d0*/  FADD.FTZ R252, -R240, R244 ;  /* 0x000000f4f0fc7221 */ /* 0x001fe20000010100 */
[----:B------:R-:W-:-:S03]  /*21e0*/  FMUL.FTZ R0, R251, R240 ;  /* 0x000000f0fb007220 */ /* 0x000fc60000410000 */
[----:B------:R-:W-:Y:S01]  /*21f0*/  FMUL.FTZ R252, R252, R252 ;  /* 0x000000fcfcfc7220 */ /* 0x000fe20000410000 */
[----:B------:R-:W-:Y:S01]  /*2200*/  FADD.FTZ R240, R251, R241 ;  /* 0x000000f1fbf07221 */ /* 0x000fe20000010000 */
[----:B------:R-:W-:Y:S02]  /*2210*/  FFMA.FTZ R244, R241, R244, R0 ;  /* 0x000000f4f1f47223 */ /* 0x000fe40000010000 */
[----:B------:R-:W-:Y:S02]  /*2220*/  FMUL.FTZ R252, R252, R241 ;  /* 0x000000f1fcfc7220 */ /* 0x000fe40000410000 */
[----:B------:R-:W0:Y:S02]  /*2230*/  SHFL.DOWN PT, R241, R245, 0x2, 0x1f ;  /* 0x08401f00f5f17f89 */ /* 0x000e2400000e0000 */
[----:B------:R-:W-:Y:S01]  /*2240*/  FMUL.FTZ R252, R251, R252 ;  /* 0x000000fcfbfc7220 */ /* 0x000fe20000410000 */
[----:B0-----:R-:W-:Y:S02]  /*2250*/  FADD.FTZ R241, R241, R245 ;  /* 0x000000f5f1f17221 */ /* 0x001fe40000010000 */
[----:B------:R-:W0:Y:S02]  /*2260*/  MUFU.RCP R245, R240 ;  /* 0x000000f000f57308 */ /* 0x000e240000001000 */
[----:B0-----:R-:W-:-:S05]  /*2270*/  FFMA.FTZ R241, R245, R252, R241 ;  /* 0x000000fcf5f17223 */ /* 0x001fca00000100f1 */
[----:B------:R-:W0:Y:S01]  /*2280*/  SHFL.DOWN PT, R251, R241, 0x1, 0x1f ;  /* 0x08201f00f1fb7f89 */ /* 0x000e2200000e0000 */
[----:B------:R-:W-:-:S03]  /*2290*/  FMUL.FTZ R244, R245, R244 ;  /* 0x000000f4f5f47220 */ /* 0x000fc60000410000 */
[----:B------:R-:W1:Y:S01]  /*22a0*/  SHFL.DOWN PT, R245, R240, 0x1, 0x1f ;  /* 0x08201f00f0f57f89 */ /* 0x000e6200000e0000 */
[----:B0-----:R-:W-:-:S03]  /*22b0*/  FADD.FTZ R0, R241, R251 ;  /* 0x000000fbf1007221 */ /* 0x001fc60000010000 */
[----:B------:R-:W0:Y:S01]  /*22c0*/  SHFL.DOWN PT, R241, R244, 0x1, 0x1f ;  /* 0x08201f00f4f17f89 */ /* 0x000e2200000e0000 */
[----:B-1----:R-:W-:-:S06]  /*22d0*/  FADD.FTZ R251, R240, R245 ;  /* 0x000000f5f0fb7221 */ /* 0x002fcc0000010000 */
[----:B------:R-:W1:Y:S01]  /*22e0*/  MUFU.RCP R251, R251 ;  /* 0x000000fb00fb7308 */ /* 0x000e620000001000 */
[----:B0-----:R-:W-:-:S04]  /*22f0*/  FADD.FTZ R252, R244, -R241 ;  /* 0x800000f1f4fc7221 */ /* 0x001fc80000010000 */
[----:B------:R-:W-:-:S04]  /*2300*/  FMUL.FTZ R252, R252, R252 ;  /* 0x000000fcfcfc7220 */ /* 0x000fc80000410000 */
[----:B------:R-:W-:Y:S01]  /*2310*/  FMUL.FTZ R252, R240, R252 ;  /* 0x000000fcf0fc7220 */ /* 0x000fe20000410000 */
[----:B------:R-:W-:-:S03]  /*2320*/  FMUL.FTZ R241, R245, R241 ;  /* 0x000000f1f5f17220 */ /* 0x000fc60000410000 */
[----:B------:R-:W-:Y:S01]  /*2330*/  FMUL.FTZ R252, R245, R252 ;  /* 0x000000fcf5fc7220 */ /* 0x000fe20000410000 */
[----:B------:R-:W-:Y:S02]  /*2340*/  FFMA.FTZ R240, R240, R244, R241 ;  /* 0x000000f4f0f07223 */ /* 0x000fe400000100f1 */
[----:B------:R-:W0:Y:S01]  /*2350*/  @!P1 LDC.64 R244, c[0x0][0x230] ;  /* 0x00008c00fff49b82 */ /* 0x000e220000000a00 */
[C---:B-1----:R-:W-:Y:S01]  /*2360*/  FFMA.FTZ R252, R251.reuse, R252, R0 ;  /* 0x000000fcfbfc7223 */ /* 0x042fe20000010000 */
[----:B------:R-:W-:Y:S01]  /*2370*/  FMUL.FTZ R240, R251, R240 ;  /* 0x000000f0fbf07220 */ /* 0x000fe20000410000 */
[----:B------:R-:W2:Y:S04]  /*2380*/  LDL R0, [R1+0x10] ;  /* 0x0000100001007983 */ /* 0x000ea80000100800 */
[----:B------:R1:W4:Y:S01]  /*2390*/  SHFL.IDX PT, R241, R252, RZ, 0x1f ;  /* 0x00001ffffcf17589 */ /* 0x00032200000e0000 */
[----:B------:R-:W4:Y:S03]  /*23a0*/  LDC R251, c[0x0][0x260] ;  /* 0x00009800fffb7b82 */ /* 0x000f260000000800 */
[----:B-1----:R-:W2:Y:S01]  /*23b0*/  LDL R252, [R1+0x1c] ;  /* 0x00001c0001fc7983 */ /* 0x002ea20000100800 */
[----:B----4-:R-:W-:-:S03]  /*23c0*/  FFMA.FTZ R241, R241, 2.4414062863797880709e-05, R251 ;  /* 0x37cccccdf1f17823 */ /* 0x010fc600000100fb */
[----:B------:R-:W4:Y:S04]  /*23d0*/  LDL R251, [R1+0x18] ;  /* 0x0000180001fb7983 */ /* 0x000f280000100800 */
[----:B------:R-:W1:Y:S01]  /*23e0*/  SHFL.IDX PT, R240, R240, RZ, 0x1f ;  /* 0x00001ffff0f07589 */ /* 0x000e6200000e0000 */
[----:B0----5:R-:W-:Y:S01]  /*23f0*/  @!P1 IMAD.WIDE R244, R2, 0x4, R244 ;  /* 0x0000000402f49825 */ /* 0x021fe200078e02f4 */
[----:B------:R-:W0:Y:S04]  /*2400*/  MUFU.RSQ R241, R241 ;  /* 0x000000f100f17308 */ /* 0x000e280000001400 */
[----:B-1----:R1:W-:Y:S02]  /*2410*/  @!P1 STG.E desc[UR6][R244.64], R240 ;  /* 0x000000f0f4009986 */ /* 0x0023e4000c101906 */
[----:B-1----:R-:W1:Y:S01]  /*2420*/  @!P1 LDC.64 R244, c[0x0][0x238] ;  /* 0x00008e00fff49b82 */ /* 0x002e620000000a00 */
[--C-:B------:R-:W-:Y:S01]  /*2430*/  FADD.FTZ R237, R237, -R240.reuse ;  /* 0x800000f0eded7221 */ /* 0x100fe20000010000 */
[----:B------:R-:W-:Y:S01]  /*2440*/  FADD.FTZ R236, R236, -R240 ;  /* 0x800000f0ecec7221 */ /* 0x000fe20000010000 */
[----:B-1----:R-:W-:-:S05]  /*2450*/  @!P1 IMAD.WIDE R244, R2, 0x4, R244 ;  /* 0x0000000402f49825 */ /* 0x002fca00078e02f4 */
[----:B0-----:R0:W-:Y:S02]  /*2460*/  @!P1 STG.E desc[UR6][R244.64], R241 ;  /* 0x000000f1f4009986 */ /* 0x0011e4000c101906 */
[----:B0-----:R-:W0:Y:S01]  /*2470*/  LDC.64 R244, c[0x0][0x228] ;  /* 0x00008a00fff47b82 */ /* 0x001e220000000a00 */
[--C-:B------:R-:W-:Y:S01]  /*2480*/  FADD.FTZ R238, R238, -R240.reuse ;  /* 0x800000f0eeee7221 */ /* 0x100fe20000010000 */
[--C-:B------:R-:W-:Y:S01]  /*2490*/  FADD.FTZ R239, R239, -R240.reuse ;  /* 0x800000f0efef7221 */ /* 0x100fe20000010000 */
[C---:B------:R-:W-:Y:S01]  /*24a0*/  FMUL.FTZ R237, R241.reuse, R237 ;  /* 0x000000edf1ed7220 */ /* 0x040fe20000410000 */
[C---:B------:R-:W-:Y:S01]  /*24b0*/  FMUL.FTZ R236, R241.reuse, R236 ;  /* 0x000000ecf1ec7220 */ /* 0x040fe20000410000 */
[C---:B------:R-:W-:Y:S01]  /*24c0*/  FMUL.FTZ R238, R241.reuse, R238 ;  /* 0x000000eef1ee7220 */ /* 0x040fe20000410000 */
[----:B------:R-:W-:Y:S01]  /*24d0*/  FMUL.FTZ R239, R241, R239 ;  /* 0x000000eff1ef7220 */ /* 0x000fe20000410000 */
[----:B---3--:R-:W-:Y:S01]  /*24e0*/  FFMA.FTZ R237, R159, R237, R81 ;  /* 0x000000ed9fed7223 */ /* 0x008fe20000010051 */
        /* <DEDUP_REMOVED lines=8> */
[----:B0-----:R-:W-:-:S04]  /*2570*/  IMAD.WIDE.U32 R244, R242, 0x10, R244 ;  /* 0x00000010f2f47825 */ /* 0x001fc800078e00f4 */
[----:B------:R-:W-:Y:S01]  /*2580*/  FFMA.FTZ R233, R5, R233, R85 ;  /* 0x000000e905e97223 */ /* 0x000fe20000010055 */
[----:B------:R-:W-:Y:S01]  /*2590*/  FFMA.FTZ R232, R4, R232, R84 ;  /* 0x000000e804e87223 */ /* 0x000fe20000010054 */
[----:B------:R-:W-:Y:S01]  /*25a0*/  FFMA.FTZ R234, R6, R234, R86 ;  /* 0x000000ea06ea7223 */ /* 0x000fe20000010056 */
[----:B------:R-:W-:Y:S01]  /*25b0*/  FFMA.FTZ R235, R7, R235, R87 ;  /* 0x000000eb07eb7223 */ /* 0x000fe20000010057 */
[----:B------:R-:W3:Y:S01]  /*25c0*/  LDL.LU R159, [R1+0x24] ;  /* 0x00002400019f7983 */ /* 0x000ee20000300800 */
[----:B------:R-:W-:Y:S01]  /*25d0*/  FADD.FTZ R226, R226, -R240 ;  /* 0x800000f0e2e27221 */ /* 0x000fe20000010000 */
[----:B--2---:R-:W-:Y:S02]  /*25e0*/  FFMA.FTZ R236, R0, R236, R80 ;  /* 0x000000ec00ec7223 */ /* 0x004fe40000010050 */
[----:B------:R-:W2:Y:S01]  /*25f0*/  LDL.LU R0, [R1+0x20] ;  /* 0x0000200001007983 */ /* 0x000ea20000300800 */
[----:B------:R-:W-:Y:S01]  /*2600*/  FFMA.FTZ R239, R252, R239, R83 ;  /* 0x000000effcef7223 */ /* 0x000fe20000010053 */
[----:B----4-:R-:W-:-:S05]  /*2610*/  FFMA.FTZ R238, R251, R238, R82 ;  /* 0x000000eefbee7223 */ /* 0x010fca0000010052 */
[----:B------:R0:W-:Y:S02]  /*2620*/  STG.E.128 desc[UR6][R244.64], R236 ;  /* 0x000000ecf4007986 */ /* 0x0001e4000c101d06 */
[----:B0-----:R-:W-:Y:S01]  /*2630*/  LEA R236, P1, R243, UR8, 0x4 ;  /* 0x00000008f3ec7c11 */ /* 0x001fe2000f8220ff */
[----:B------:R-:W0:Y:S01]  /*2640*/  S2R R252, SR_TID.X ;  /* 0x0000000000fc7919 */ /* 0x000e220000002100 */
[--C-:B------:R-:W-:Y:S01]  /*2650*/  FADD.FTZ R228, R228, -R240.reuse ;  /* 0x800000f0e4e47221 */ /* 0x100fe20000010000 */
[--C-:B------:R-:W-:Y:S01]  /*2660*/  FADD.FTZ R229, R229, -R240.reuse ;  /* 0x800000f0e5e57221 */ /* 0x100fe20000010000 */
[----:B------:R-:W-:Y:S01]  /*2670*/  LEA.HI.X R237, R243, UR9, RZ, 0x4, P1 ;  /* 0x00000009f3ed7c11 */ /* 0x000fe200088f24ff */
[----:B------:R-:W1:Y:S01]  /*2680*/  S2R R242, SR_CTAID.X ;  /* 0x0000000000f27919 */ /* 0x000e620000002500 */
[--C-:B------:R-:W-:Y:S01]  /*2690*/  FADD.FTZ R230, R230, -R240.reuse ;  /* 0x800000f0e6e67221 */ /* 0x100fe20000010000 */
[--C-:B------:R-:W-:Y:S01]  /*26a0*/  FADD.FTZ R231, R231, -R240.reuse ;  /* 0x800000f0e7e77221 */ /* 0x100fe20000010000 */
[--C-:B------:R-:W-:Y:S01]  /*26b0*/  FADD.FTZ R224, R224, -R240.reuse ;  /* 0x800000f0e0e07221 */ /* 0x100fe20000010000 */
[----:B------:R4:W-:Y:S01]  /*26c0*/  STG.E.128 desc[UR6][R236.64], R232 ;  /* 0x000000e8ec007986 */ /* 0x0009e2000c101d06 */
[----:B------:R-:W1:Y:S01]  /*26d0*/  LDC.64 R244, c[0x0][0x228] ;  /* 0x00008a00fff47b82 */ /* 0x000e620000000a00 */
[----:B----4-:R-:W-:-:S04]  /*26e0*/  FADD.FTZ R234, R225, -R240 ;  /* 0x800000f0e1ea7221 */ /* 0x010fc80000010000 */
[----:B------:R-:W-:-:S04]  /*26f0*/  FMUL.FTZ R234, R241, R234 ;  /* 0x000000eaf1ea7220 */ /* 0x000fc80000410000 */
[----:B------:R-:W-:Y:S02]  /*2700*/  FFMA.FTZ R225, R13, R234, R93 ;  /* 0x000000ea0de17223 */ /* 0x000fe4000001005d */
[----:B------:R-:W4:Y:S01]  /*2710*/  LDL.LU R234, [R1+0x8] ;  /* 0x0000080001ea7983 */ /* 0x000f220000300800 */
[----:B------:R-:W-:-:S04]  /*2720*/  FMUL.FTZ R235, R241, R226 ;  /* 0x000000e2f1eb7220 */ /* 0x000fc80000410000 */
[----:B------:R-:W-:Y:S02]  /*2730*/  FFMA.FTZ R226, R14, R235, R94 ;  /* 0x000000eb0ee27223 */ /* 0x000fe4000001005e */
[----:B------:R-:W3:Y:S01]  /*2740*/  LDL.LU R235, [R1] ;  /* 0x0000000001eb7983 */ /* 0x000ee20000300800 */
[C---:B------:R-:W-:Y:S01]  /*2750*/  LEA R232, P1, R246.reuse, UR8, 0x4 ;  /* 0x00000008f6e87c11 */ /* 0x040fe2000f8220ff */
[C---:B------:R-:W-:Y:S01]  /*2760*/  FMUL.FTZ R229, R241.reuse, R229 ;  /* 0x000000e5f1e57220 */ /* 0x040fe20000410000 */
[C---:B------:R-:W-:Y:S01]  /*2770*/  FMUL.FTZ R228, R241.reuse, R228 ;  /* 0x000000e4f1e47220 */ /* 0x040fe20000410000 */
[C---:B------:R-:W-:Y:S01]  /*2780*/  FMUL.FTZ R230, R241.reuse, R230 ;  /* 0x000000e6f1e67220 */ /* 0x040fe20000410000 */
[----:B------:R-:W-:Y:S01]  /*2790*/  FMUL.FTZ R231, R241, R231 ;  /* 0x000000e7f1e77220 */ /* 0x000fe20000410000 */
[----:B------:R-:W-:Y:S01]  /*27a0*/  LEA.HI.X R233, R246, UR9, RZ, 0x4, P1 ;  /* 0x00000009f6e97c11 */ /* 0x000fe200088f24ff */
[----:B------:R-:W-:Y:S01]  /*27b0*/  FFMA.FTZ R229, R9, R229, R89 ;  /* 0x000000e509e57223 */ /* 0x000fe20000010059 */
[----:B------:R-:W-:Y:S01]  /*27c0*/  FFMA.FTZ R228, R8, R228, R88 ;  /* 0x000000e408e47223 */ /* 0x000fe20000010058 */
[----:B------:R-:W-:Y:S01]  /*27d0*/  FFMA.FTZ R230, R10, R230, R90 ;  /* 0x000000e60ae67223 */ /* 0x000fe2000001005a */
[----:B------:R-:W-:Y:S01]  /*27e0*/  FFMA.FTZ R231, R11, R231, R91 ;  /* 0x000000e70be77223 */ /* 0x000fe2000001005b */
[----:B------:R-:W-:Y:S01]  /*27f0*/  FADD.FTZ R236, R227, -R240 ;  /* 0x800000f0e3ec7221 */ /* 0x000fe20000010000 */
[----:B------:R-:W-:Y:S01]  /*2800*/  FMUL.FTZ R227, R241, R224 ;  /* 0x000000e0f1e37220 */ /* 0x000fe20000410000 */
[----:B0-----:R-:W-:-:S02]  /*2810*/  LOP3.LUT R251, R252, 0x1f, RZ, 0xc0, !PT ;  /* 0x0000001ffcfb7812 */ /* 0x001fc400078ec0ff */
[----:B------:R1:W-:Y:S01]  /*2820*/  STG.E.128 desc[UR6][R232.64], R228 ;  /* 0x000000e4e8007986 */ /* 0x0003e2000c101d06 */
[----:B------:R-:W-:Y:S01]  /*2830*/  FMUL.FTZ R236, R241, R236 ;  /* 0x000000ecf1ec7220 */ /* 0x000fe20000410000 */
[----:B------:R-:W-:-:S03]  /*2840*/  FFMA.FTZ R224, R12, R227, R92 ;  /* 0x000000e30ce07223 */ /* 0x000fc6000001005c */
[----:B------:R-:W-:Y:S01]  /*2850*/  FFMA.FTZ R227, R15, R236, R95 ;  /* 0x000000ec0fe37223 */ /* 0x000fe2000001005f */
[--C-:B------:R-:W-:Y:S01]  /*2860*/  FADD.FTZ R188, R188, -R240.reuse ;  /* 0x800000f0bcbc7221 */ /* 0x100fe20000010000 */
[--C-:B------:R-:W-:Y:S01]  /*2870*/  FADD.FTZ R189, R189, -R240.reuse ;  /* 0x800000f0bdbd7221 */ /* 0x100fe20000010000 */
[--C-:B------:R-:W-:Y:S01]  /*2880*/  FADD.FTZ R190, R190, -R240.reuse ;  /* 0x800000f0bebe7221 */ /* 0x100fe20000010000 */
[----:B------:R-:W-:Y:S01]  /*2890*/  FADD.FTZ R191, R191, -R240 ;  /* 0x800000f0bfbf7221 */ /* 0x000fe20000010000 */
[----:B-1----:R-:W-:Y:S02]  /*28a0*/  SHF.L.U32 R230, R242, 0x7, RZ ;  /* 0x00000007f2e67819 */ /* 0x002fe400000006ff */
[----:B------:R-:W-:Y:S02]  /*28b0*/  LEA R228, P1, R248, UR8, 0x4 ;  /* 0x00000008f8e47c11 */ /* 0x000fe4000f8220ff */
[----:B------:R-:W-:Y:S02]  /*28c0*/  LOP3.LUT R230, R230, 0x180, R251, 0xe2, !PT ;  /* 0x00000180e6e67812 */ /* 0x000fe400078ee2fb */
[----:B------:R-:W-:Y:S01]  /*28d0*/  LEA.HI.X R229, R248, UR9, RZ, 0x4, P1 ;  /* 0x00000009f8e57c11 */ /* 0x000fe200088f24ff */
[----:B------:R-:W-:Y:S01]  /*28e0*/  IMAD R231, R2, 0x2800, RZ ;  /* 0x0000280002e77824 */ /* 0x000fe200078e02ff */
[----:B------:R-:W-:Y:S01]  /*28f0*/  LOP3.LUT R230, R230, 0x60, R252, 0xf8, !PT ;  /* 0x00000060e6e67812 */ /* 0x000fe200078ef8fc */
[----:B------:R-:W-:-:S02]  /*2900*/  FADD.FTZ R182, R182, -R240 ;  /* 0x800000f0b6b67221 */ /* 0x000fc40000010000 */
[----:B------:R0:W-:Y:S01]  /*2910*/  STG.E.128 desc[UR6][R228.64], R224 ;  /* 0x000000e0e4007986 */ /* 0x0001e2000c101d06 */
        /* <DEDUP_REMOVED lines=9> */
[----:B------:R-:W-:Y:S01]  /*29b0*/  FADD.FTZ R183, R183, -R240 ;  /* 0x800000f0b7b77221 */ /* 0x000fe20000010000 */
[----:B------:R-:W-:Y:S01]  /*29c0*/  FFMA.FTZ R189, R17, R189, R97 ;  /* 0x000000bd11bd7223 */ /* 0x000fe20000010061 */
[----:B------:R-:W-:Y:S01]  /*29d0*/  FFMA.FTZ R188, R16, R188, R96 ;  /* 0x000000bc10bc7223 */ /* 0x000fe20000010060 */
[----:B------:R-:W-:Y:S01]  /*29e0*/  FFMA.FTZ R190, R18, R190, R98 ;  /* 0x000000be12be7223 */ /* 0x000fe20000010062 */
[--C-:B0-----:R-:W-:Y:S01]  /*29f0*/  FADD.FTZ R225, R160, -R240.reuse ;  /* 0x800000f0a0e17221 */ /* 0x101fe20000010000 */
[----:B------:R-:W-:Y:S01]  /*2a00*/  LOP3.LUT R224, R231, R230, RZ, 0xfc, !PT ;  /* 0x000000e6e7e07212 */ /* 0x000fe200078efcff */
[--C-:B------:R-:W-:Y:S01]  /*2a10*/  FADD.FTZ R226, R161, -R240.reuse ;  /* 0x800000f0a1e27221 */ /* 0x100fe20000010000 */
[C---:B------:R-:W-:Y:S01]  /*2a20*/  LEA R160, P1, R250.reuse, UR8, 0x4 ;  /* 0x00000008faa07c11 */ /* 0x040fe2000f8220ff */
[C---:B------:R-:W-:Y:S01]  /*2a30*/  FMUL.FTZ R230, R241.reuse, R182 ;  /* 0x000000b6f1e67220 */ /* 0x040fe20000410000 */
[----:B------:R-:W-:Y:S01]  /*2a40*/  FMUL.FTZ R228, R241, R178 ;  /* 0x000000b2f1e47220 */ /* 0x000fe20000410000 */
[----:B------:R-:W-:Y:S01]  /*2a50*/  FFMA.FTZ R191, R19, R191, R99 ;  /* 0x000000bf13bf7223 */ /* 0x000fe20000010063 */
[----:B------:R-:W-:Y:S01]  /*2a60*/  LEA.HI.X R161, R250, UR9, RZ, 0x4, P1 ;  /* 0x00000009faa17c11 */ /* 0x000fe200088f24ff */
[--C-:B------:R-:W-:Y:S01]  /*2a70*/  FADD.FTZ R186, R186, -R240.reuse ;  /* 0x800000f0baba7221 */ /* 0x100fe20000010000 */
[----:B------:R-:W-:Y:S01]  /*2a80*/  IADD3 R182, R224, 0xa00, RZ ;  /* 0x00000a00e0b67810 */ /* 0x000fe20007ffe0ff */
        /* <DEDUP_REMOVED lines=9> */
[----:B------:R-:W-:Y:S01]  /*2b20*/  IADD3 R226, R224, 0xc00, RZ ;  /* 0x00000c00e0e27810 */ /* 0x000fe20007ffe0ff */
[--C-:B------:R-:W-:Y:S01]  /*2b30*/  FADD.FTZ R212, R212, -R240.reuse ;  /* 0x800000f0d4d47221 */ /* 0x100fe20000010000 */
[--C-:B------:R-:W-:Y:S01]  /*2b40*/  FADD.FTZ R213, R213, -R240.reuse ;  /* 0x800000f0d5d57221 */ /* 0x100fe20000010000 */
[--C-:B------:R-:W-:Y:S01]  /*2b50*/  FADD.FTZ R214, R214, -R240.reuse ;  /* 0x800000f0d6d67221 */ /* 0x100fe20000010000 */
[----:B------:R-:W-:Y:S01]  /*2b60*/  FADD.FTZ R215, R215, -R240 ;  /* 0x800000f0d7d77221 */ /* 0x000fe20000010000 */
[C---:B------:R-:W-:Y:S01]  /*2b70*/  FMUL.FTZ R229, R241.reuse, R183 ;  /* 0x000000b7f1e57220 */ /* 0x040fe20000410000 */
[----:B------:R-:W-:Y:S01]  /*2b80*/  FMUL.FTZ R232, R241, R186 ;  /* 0x000000baf1e87220 */ /* 0x000fe20000410000 */
[----:B------:R0:W-:Y:S01]  /*2b90*/  STG.E.128 desc[UR6][R160.64], R188 ;  /* 0x000000bca0007986 */ /* 0x0001e2000c101d06 */
[----:B------:R-:W-:-:S04]  /*2ba0*/  IMAD.WIDE.U32 R182, R182, 0x10, R244 ;  /* 0x00000010b6b67825 */ /* 0x000fc800078e00f4 */
[----:B------:R-:W-:Y:S01]  /*2bb0*/  FFMA.FTZ R221, R21, R221, R101 ;  /* 0x000000dd15dd7223 */ /* 0x000fe20000010065 */
[----:B------:R-:W-:Y:S01]  /*2bc0*/  FFMA.FTZ R220, R20, R220, R100 ;  /* 0x000000dc14dc7223 */ /* 0x000fe20000010064 */
[----:B------:R-:W-:Y:S01]  /*2bd0*/  FFMA.FTZ R222, R22, R222, R102 ;  /* 0x000000de16de7223 */ /* 0x000fe20000010066 */
[----:B------:R-:W-:Y:S01]  /*2be0*/  FFMA.FTZ R223, R23, R223, R103 ;  /* 0x000000df17df7223 */ /* 0x000fe20000010067 */
[--C-:B------:R-:W-:Y:S01]  /*2bf0*/  FADD.FTZ R187, R187, -R240.reuse ;  /* 0x800000f0bbbb7221 */ /* 0x100fe20000010000 */
[C---:B------:R-:W-:Y:S01]  /*2c00*/  FMUL.FTZ R216, R241.reuse, R216 ;  /* 0x000000d8f1d87220 */ /* 0x040fe20000410000 */
[C---:B------:R-:W-:Y:S01]  /*2c10*/  FMUL.FTZ R217, R241.reuse, R217 ;  /* 0x000000d9f1d97220 */ /* 0x040fe20000410000 */
[C---:B------:R-:W-:Y:S01]  /*2c20*/  FMUL.FTZ R218, R241.reuse, R218 ;  /* 0x000000daf1da7220 */ /* 0x040fe20000410000 */
[----:B------:R-:W-:Y:S01]  /*2c30*/  FMUL.FTZ R219, R241, R219 ;  /* 0x000000dbf1db7220 */ /* 0x000fe20000410000 */
[----:B------:R-:W-:Y:S01]  /*2c40*/  IADD3 R186, R224, 0xe00, RZ ;  /* 0x00000e00e0ba7810 */ /* 0x000fe20007ffe0ff */
[--C-:B------:R-:W-:Y:S01]  /*2c50*/  FADD.FTZ R208, R208, -R240.reuse ;  /* 0x800000f0d0d07221 */ /* 0x100fe20000010000 */
[--C-:B------:R-:W-:Y:S01]  /*2c60*/  FADD.FTZ R209, R209, -R240.reuse ;  /* 0x800000f0d1d17221 */ /* 0x100fe20000010000 */
[--C-:B------:R-:W-:Y:S01]  /*2c70*/  FADD.FTZ R210, R210, -R240.reuse ;  /* 0x800000f0d2d27221 */ /* 0x100fe20000010000 */
[----:B------:R-:W-:Y:S01]  /*2c80*/  FADD.FTZ R211, R211, -R240 ;  /* 0x800000f0d3d37221 */ /* 0x000fe20000010000 */
[C---:B------:R-:W-:Y:S01]  /*2c90*/  FMUL.FTZ R212, R241.reuse, R212 ;  /* 0x000000d4f1d47220 */ /* 0x040fe20000410000 */
[C---:B------:R-:W-:Y:S01]  /*2ca0*/  FMUL.FTZ R213, R241.reuse, R213 ;  /* 0x000000d5f1d57220 */ /* 0x040fe20000410000 */
[----:B0-----:R-:W-:Y:S01]  /*2cb0*/  LEA R188, P1, R226, UR8, 0x4 ;  /* 0x00000008e2bc7c11 */ /* 0x001fe2000f8220ff */
[C---:B------:R-:W-:Y:S01]  /*2cc0*/  FMUL.FTZ R214, R241.reuse, R214 ;  /* 0x000000d6f1d67220 */ /* 0x040fe20000410000 */
[C---:B------:R-:W-:Y:S01]  /*2cd0*/  FMUL.FTZ R215, R241.reuse, R215 ;  /* 0x000000d7f1d77220 */ /* 0x040fe20000410000 */
[----:B------:R-:W-:Y:S01]  /*2ce0*/  IADD3 R191, R224, 0x1000, RZ ;  /* 0x00001000e0bf7810 */ /* 0x000fe20007ffe0ff */
[----:B------:R-:W-:Y:S01]  /*2cf0*/  FMUL.FTZ R231, R241, R187 ;  /* 0x000000bbf1e77220 */ /* 0x000fe20000410000 */
[----:B------:R0:W-:Y:S01]  /*2d00*/  STG.E.128 desc[UR6][R182.64], R220 ;  /* 0x000000dcb6007986 */ /* 0x0001e2000c101d06 */
[----:B------:R-:W-:Y:S01]  /*2d10*/  LEA.HI.X R189, R226, UR9, RZ, 0x4, P1 ;  /* 0x00000009e2bd7c11 */ /* 0x000fe200088f24ff */
[----:B------:R-:W-:Y:S01]  /*2d20*/  FFMA.FTZ R217, R25, R217, R105 ;  /* 0x000000d919d97223 */ /* 0x000fe20000010069 */
[----:B------:R-:W-:Y:S01]  /*2d30*/  FFMA.FTZ R216, R24, R216, R104 ;  /* 0x000000d818d87223 */ /* 0x000fe20000010068 */
[----:B------:R-:W-:Y:S01]  /*2d40*/  FFMA.FTZ R218, R26, R218, R106 ;  /* 0x000000da1ada7223 */ /* 0x000fe2000001006a */
[----:B------:R-:W-:Y:S01]  /*2d50*/  FFMA.FTZ R219, R27, R219, R107 ;  /* 0x000000db1bdb7223 */ /* 0x000fe2000001006b */
[----:B------:R-:W-:Y:S01]  /*2d60*/  FADD.FTZ R179, R179, -R240 ;  /* 0x800000f0b3b37221 */ /* 0x000fe20000010000 */
[C---:B------:R-:W-:Y:S01]  /*2d70*/  FMUL.FTZ R208, R241.reuse, R208 ;  /* 0x000000d0f1d07220 */ /* 0x040fe20000410000 */
[C---:B------:R-:W-:Y:S01]  /*2d80*/  FMUL.FTZ R209, R241.reuse, R209 ;  /* 0x000000d1f1d17220 */ /* 0x040fe20000410000 */
[C---:B------:R-:W-:Y:S01]  /*2d90*/  FMUL.FTZ R210, R241.reuse, R210 ;  /* 0x000000d2f1d27220 */ /* 0x040fe20000410000 */
[----:B------:R-:W-:Y:S01]  /*2da0*/  FMUL.FTZ R211, R241, R211 ;  /* 0x000000d3f1d37220 */ /* 0x000fe20000410000 */
[----:B------:R-:W-:-:S04]  /*2db0*/  IMAD.WIDE.U32 R186, R186, 0x10, R244 ;  /* 0x00000010baba7825 */ /* 0x000fc800078e00f4 */
[----:B------:R-:W-:Y:S01]  /*2dc0*/  FFMA.FTZ R213, R29, R213, R109 ;  /* 0x000000d51dd57223 */ /* 0x000fe2000001006d */
[----:B------:R-:W-:Y:S01]  /*2dd0*/  FFMA.FTZ R212, R28, R212, R108 ;  /* 0x000000d41cd47223 */ /* 0x000fe2000001006c */
[----:B------:R-:W-:Y:S01]  /*2de0*/  FFMA.FTZ R214, R30, R214, R110 ;  /* 0x000000d61ed67223 */ /* 0x000fe2000001006e */
[----:B------:R-:W-:Y:S01]  /*2df0*/  FFMA.FTZ R215, R31, R215, R111 ;  /* 0x000000d71fd77223 */ /* 0x000fe2000001006f */
[--C-:B------:R-:W-:Y:S01]  /*2e00*/  FADD.FTZ R174, R174, -R240.reuse ;  /* 0x800000f0aeae7221 */ /* 0x100fe20000010000 */
[----:B0-----:R-:W-:Y:S01]  /*2e10*/  LEA R182, P1, R191, UR8, 0x4 ;  /* 0x00000008bfb67c11 */ /* 0x001fe2000f8220ff */
        /* <DEDUP_REMOVED lines=9> */
[----:B------:R-:W-:Y:S01]  /*2eb0*/  FMUL.FTZ R227, R241, R179 ;  /* 0x000000b3f1e37220 */ /* 0x000fe20000410000 */
[----:B------:R-:W-:Y:S01]  /*2ec0*/  STG.E.128 desc[UR6][R188.64], R216 ;  /* 0x000000d8bc007986 */ /* 0x000fe2000c101d06 */
[----:B------:R-:W-:Y:S01]  /*2ed0*/  LEA.HI.X R183, R191, UR9, RZ, 0x4, P1 ;  /* 0x00000009bfb77c11 */ /* 0x000fe200088f24ff */
[----:B------:R-:W-:Y:S01]  /*2ee0*/  FFMA.FTZ R209, R33, R209, R113 ;  /* 0x000000d121d17223 */ /* 0x000fe20000010071 */
[----:B------:R-:W-:Y:S01]  /*2ef0*/  FFMA.FTZ R208, R32, R208, R112 ;  /* 0x000000d020d07223 */ /* 0x000fe20000010070 */
[----:B------:R-:W-:Y:S01]  /*2f00*/  FFMA.FTZ R210, R34, R210, R114 ;  /* 0x000000d222d27223 */ /* 0x000fe20000010072 */
[----:B------:R-:W-:Y:S01]  /*2f10*/  FFMA.FTZ R211, R35, R211, R115 ;  /* 0x000000d323d37223 */ /* 0x000fe20000010073 */
[----:B------:R-:W-:Y:S01]  /*2f20*/  FMUL.FTZ R179, R241, R174 ;  /* 0x000000aef1b37220 */ /* 0x000fe20000410000 */
[----:B------:R0:W-:Y:S01]  /*2f30*/  STG.E.128 desc[UR6][R186.64], R212 ;  /* 0x000000d4ba007986 */ /* 0x0001e2000c101d06 */
        /* <DEDUP_REMOVED lines=16> */
[C---:B------:R-:W-:Y:S01]  /*3040*/  FMUL.FTZ R202, R241.reuse, R202 ;  /* 0x000000caf1ca7220 */ /* 0x040fe20000410000 */
[C---:B0-----:R-:W-:Y:S01]  /*3050*/  IADD3 R187, R224.reuse, 0x1600, RZ ;  /* 0x00001600e0bb7810 */ /* 0x041fe20007ffe0ff */
[C---:B------:R-:W-:Y:S01]  /*3060*/  FMUL.FTZ R203, R241.reuse, R203 ;  /* 0x000000cbf1cb7220 */ /* 0x040fe20000410000 */
[----:B------:R-:W-:Y:S01]  /*3070*/  IADD3 R188, R224, 0x1800, RZ ;  /* 0x00001800e0bc7810 */ /* 0x000fe20007ffe0ff */
[C---:B------:R-:W-:Y:S01]  /*3080*/  FMUL.FTZ R233, R241.reuse, R176 ;  /* 0x000000b0f1e97220 */ /* 0x040fe20000410000 */
[C---:B------:R-:W-:Y:S01]  /*3090*/  FMUL.FTZ R176, R241.reuse, R225 ;  /* 0x000000e1f1b07220 */ /* 0x040fe20000410000 */
[----:B------:R0:W-:Y:S01]  /*30a0*/  STG.E.128 desc[UR6][R182.64], R208 ;  /* 0x000000d0b6007986 */ /* 0x0001e2000c101d06 */
        /* <DEDUP_REMOVED lines=17> */
[----:B0-----:R-:W-:Y:S01]  /*31c0*/  LEA R182, P1, R187, UR8, 0x4 ;  /* 0x00000008bbb67c11 */ /* 0x001fe2000f8220ff */
[----:B------:R-:W-:Y:S01]  /*31d0*/  FFMA.FTZ R203, R43, R203, R123 ;  /* 0x000000cb2bcb7223 */ /* 0x000fe2000001007b */
[--C-:B------:R-:W-:Y:S01]  /*31e0*/  FADD.FTZ R184, R184, -R240.reuse ;  /* 0x800000f0b8b87221 */ /* 0x100fe20000010000 */
[----:B------:R-:W-:Y:S01]  /*31f0*/  FADD.FTZ R185, R185, -R240 ;  /* 0x800000f0b9b97221 */ /* 0x000fe20000010000 */
[----:B------:R-:W-:Y:S01]  /*3200*/  IADD3 R189, R224, 0x1a00, RZ ;  /* 0x00001a00e0bd7810 */ /* 0x000fe20007ffe0ff */
[----:B------:R-:W-:Y:S01]  /*3210*/  FFMA.FTZ R197, R45, R197, R125 ;  /* 0x000000c52dc57223 */ /* 0x000fe2000001007d */
[----:B------:R-:W-:Y:S01]  /*3220*/  LEA.HI.X R183, R187, UR9, RZ, 0x4, P1 ;  /* 0x00000009bbb77c11 */ /* 0x000fe200088f24ff */
[----:B------:R-:W-:Y:S01]  /*3230*/  FFMA.FTZ R196, R44, R196, R124 ;  /* 0x000000c42cc47223 */ /* 0x000fe2000001007c */
[----:B------:R-:W-:Y:S01]  /*3240*/  FFMA.FTZ R198, R46, R198, R126 ;  /* 0x000000c62ec67223 */ /* 0x000fe2000001007e */
[----:B------:R-:W-:Y:S01]  /*3250*/  FFMA.FTZ R199, R47, R199, R127 ;  /* 0x000000c72fc77223 */ /* 0x000fe2000001007f */
[--C-:B------:R-:W-:Y:S01]  /*3260*/  FADD.FTZ R180, R180, -R240.reuse ;  /* 0x800000f0b4b47221 */ /* 0x100fe20000010000 */
[----:B------:R-:W-:Y:S01]  /*3270*/  FADD.FTZ R181, R181, -R240 ;  /* 0x800000f0b5b57221 */ /* 0x000fe20000010000 */
[----:B------:R-:W-:Y:S01]  /*3280*/  FFMA.FTZ R193, R49, R193, R129 ;  /* 0x000000c131c17223 */ /* 0x000fe20000010081 */
[----:B------:R-:W-:Y:S01]  /*3290*/  FFMA.FTZ R192, R48, R192, R128 ;  /* 0x000000c030c07223 */ /* 0x000fe20000010080 */
[----:B------:R-:W-:Y:S01]  /*32a0*/  FFMA.FTZ R194, R50, R194, R130 ;  /* 0x000000c232c27223 */ /* 0x000fe20000010082 */
[----:B------:R-:W-:Y:S01]  /*32b0*/  FFMA.FTZ R195, R51, R195, R131 ;  /* 0x000000c333c37223 */ /* 0x000fe20000010083 */
        /* <DEDUP_REMOVED lines=18> */
[----:B------:R-:W-:Y:S01]  /*33e0*/  FFMA.FTZ R185, R53, R185, R133 ;  /* 0x000000b935b97223 */ /* 0x000fe20000010085 */
[----:B------:R-:W-:Y:S01]  /*33f0*/  FFMA.FTZ R184, R52, R184, R132 ;  /* 0x000000b834b87223 */ /* 0x000fe20000010084 */
[--C-:B------:R-:W-:Y:S01]  /*3400*/  FADD.FTZ R162, R162, -R240.reuse ;  /* 0x800000f0a2a27221 */ /* 0x100fe20000010000 */
[--C-:B------:R-:W-:Y:S01]  /*3410*/  FADD.FTZ R163, R163, -R240.reuse ;  /* 0x800000f0a3a37221 */ /* 0x100fe20000010000 */
[--C-:B------:R-:W-:Y:S01]  /*3420*/  FADD.FTZ R172, R172, -R240.reuse ;  /* 0x800000f0acac7221 */ /* 0x100fe20000010000 */
[----:B------:R-:W-:Y:S01]  /*3430*/  FADD.FTZ R173, R173, -R240 ;  /* 0x800000f0adad7221 */ /* 0x000fe20000010000 */
        /* <DEDUP_REMOVED lines=18> */
[----:B------:R-:W-:Y:S01]  /*3560*/  FFMA.FTZ R162, R74, R162, R154 ;  /* 0x000000a24aa27223 */ /* 0x000fe2000001009a */
[----:B------:R-:W-:Y:S01]  /*3570*/  FFMA.FTZ R163, R75, R163, R155 ;  /* 0x000000a34ba37223 */ /* 0x000fe2000001009b */
[----:B------:R-:W-:Y:S01]  /*3580*/  IADD3 R2, R2, UR5, RZ ;  /* 0x0000000502027c10 */ /* 0x000fe2000fffe0ff */
[----:B----4-:R-:W-:Y:S01]  /*3590*/  IMAD.WIDE.U32 R160, R234, 0x10, R244 ;  /* 0x00000010eaa07825 */ /* 0x010fe200078e00f4 */
[----:B------:R-:W-:-:S04]  /*35a0*/  IADD3 R234, R224, 0x1200, RZ ;  /* 0x00001200e0ea7810 */ /* 0x000fc80007ffe0ff */
[----:B------:R-:W-:-:S04]  /*35b0*/  LEA R190, P2, R234, UR8, 0x4 ;  /* 0x00000008eabe7c11 */ /* 0x000fc8000f8420ff */
[----:B------:R-:W-:Y:S02]  /*35c0*/  LEA.HI.X R191, R234, UR9, RZ, 0x4, P2 ;  /* 0x00000009eabf7c11 */ /* 0x000fe400090f24ff */
[----:B------:R-:W-:Y:S02]  /*35d0*/  LEA R186, P2, R188, UR8, 0x4 ;  /* 0x00000008bcba7c11 */ /* 0x000fe4000f8420ff */
[----:B------:R-:W-:Y:S01]  /*35e0*/  IADD3 R224, R224, 0x1c00, RZ ;  /* 0x00001c00e0e07810 */ /* 0x000fe20007ffe0ff */
[----:B------:R-:W-:Y:S01]  /*35f0*/  STG.E.128 desc[UR6][R190.64], R204 ;  /* 0x000000ccbe007986 */ /* 0x000fe2000c101d06 */
[----:B------:R-:W-:-:S03]  /*3600*/  LEA.HI.X R187, R188, UR9, RZ, 0x4, P2 ;  /* 0x00000009bcbb7c11 */ /* 0x000fc600090f24ff */
[----:B------:R0:W-:Y:S04]  /*3610*/  STG.E.128 desc[UR6][R174.64], R200 ;  /* 0x000000c8ae007986 */ /* 0x0001e8000c101d06 */
[----:B------:R1:W-:Y:S04]  /*3620*/  STG.E.128 desc[UR6][R182.64], R196 ;  /* 0x000000c4b6007986 */ /* 0x0003e8000c101d06 */
[----:B------:R4:W-:Y:S01]  /*3630*/  STG.E.128 desc[UR6][R186.64], R192 ;  /* 0x000000c0ba007986 */ /* 0x0009e2000c101d06 */
[----:B------:R-:W-:Y:S01]  /*3640*/  FFMA.FTZ R188, R60, R233, R140 ;  /* 0x000000e93cbc7223 */ /* 0x000fe2000001008c */
[----:B0-----:R-:W-:-:S02]  /*3650*/  LEA R174, P3, R189, UR8, 0x4 ;  /* 0x00000008bdae7c11 */ /* 0x001fc4000f8620ff */
[----:B------:R-:W-:Y:S02]  /*3660*/  LEA R200, P4, R224, UR8, 0x4 ;  /* 0x00000008e0c87c11 */ /* 0x000fe4000f8820ff */
[----:B------:R-:W-:Y:S01]  /*3670*/  LEA.HI.X R175, R189, UR9, RZ, 0x4, P3 ;  /* 0x00000009bdaf7c11 */ /* 0x000fe200098f24ff */
[----:B-1----:R-:W-:Y:S01]  /*3680*/  FFMA.FTZ R182, R58, R230, R138 ;  /* 0x000000e63ab67223 */ /* 0x002fe2000001008a */
[----:B------:R-:W-:Y:S01]  /*3690*/  LEA.HI.X R201, R224, UR9, RZ, 0x4, P4 ;  /* 0x00000009e0c97c11 */ /* 0x000fe2000a0f24ff */
[----:B----4-:R-:W-:Y:S01]  /*36a0*/  FFMA.FTZ R186, R54, R232, R134 ;  /* 0x000000e836ba7223 */ /* 0x010fe20000010086 */
[----:B------:R-:W-:Y:S01]  /*36b0*/  FFMA.FTZ R187, R55, R231, R135 ;  /* 0x000000e737bb7223 */ /* 0x000fe20000010087 */
[----:B------:R-:W-:Y:S01]  /*36c0*/  LEA R192, P1, R249, UR8, 0x4 ;  /* 0x00000008f9c07c11 */ /* 0x000fe2000f8220ff */
[----:B------:R-:W-:Y:S01]  /*36d0*/  FFMA.FTZ R183, R59, R229, R139 ;  /* 0x000000e53bb77223 */ /* 0x000fe2000001008b */
[----:B------:R-:W-:Y:S01]  /*36e0*/  FFMA.FTZ R189, R61, R177, R141 ;  /* 0x000000b13dbd7223 */ /* 0x000fe2000001008d */
[----:B------:R-:W-:Y:S01]  /*36f0*/  FFMA.FTZ R190, R62, R228, R142 ;  /* 0x000000e43ebe7223 */ /* 0x000fe2000001008e */
[----:B------:R-:W-:Y:S01]  /*3700*/  FFMA.FTZ R191, R63, R227, R143 ;  /* 0x000000e33fbf7223 */ /* 0x000fe2000001008f */
[----:B------:R-:W-:Y:S01]  /*3710*/  LEA R194, P2, R247, UR8, 0x4 ;  /* 0x00000008f7c27c11 */ /* 0x000fe2000f8420ff */
[----:B------:R3:W-:Y:S01]  /*3720*/  STG.E.128 desc[UR6][R174.64], R184 ;  /* 0x000000b8ae007986 */ /* 0x0007e2000c101d06 */
[----:B------:R-:W-:-:S02]  /*3730*/  LEA.HI.X R193, R249, UR9, RZ, 0x4, P1 ;  /* 0x00000009f9c17c11 */ /* 0x000fc400088f24ff */
[----:B------:R-:W-:Y:S01]  /*3740*/  LEA R196, P1, R3, UR8, 0x4 ;  /* 0x0000000803c47c11 */ /* 0x000fe2000f8220ff */
[----:B------:R-:W-:Y:S01]  /*3750*/  STG.E.128 desc[UR6][R200.64], R180 ;  /* 0x000000b4c8007986 */ /* 0x000fe2000c101d06 */
[----:B------:R-:W-:Y:S02]  /*3760*/  LEA.HI.X R195, R247, UR9, RZ, 0x4, P2 ;  /* 0x00000009f7c37c11 */ /* 0x000fe400090f24ff */
[----:B------:R-:W-:Y:S01]  /*3770*/  LEA.HI.X R197, R3, UR9, RZ, 0x4, P1 ;  /* 0x0000000903c57c11 */ /* 0x000fe200088f24ff */
[----:B------:R0:W-:Y:S04]  /*3780*/  STG.E.128 desc[UR6][R160.64], R188 ;  /* 0x000000bca0007986 */ /* 0x0001e8000c101d06 */
[----:B------:R1:W-:Y:S01]  /*3790*/  STG.E.128 desc[UR6][R192.64], R168 ;  /* 0x000000a8c0007986 */ /* 0x0003e2000c101d06 */
[----:B---3--:R-:W-:-:S03]  /*37a0*/  LEA R174, P3, R235, UR8, 0x4 ;  /* 0x00000008ebae7c11 */ /* 0x008fc6000f8620ff */
[----:B------:R3:W-:Y:S01]  /*37b0*/  STG.E.128 desc[UR6][R194.64], R164 ;  /* 0x000000a4c2007986 */ /* 0x0007e2000c101d06 */
[----:B------:R-:W-:Y:S01]  /*37c0*/  LEA.HI.X R175, R235, UR9, RZ, 0x4, P3 ;  /* 0x00000009ebaf7c11 */ /* 0x000fe200098f24ff */
[----:B0-----:R-:W-:Y:S01]  /*37d0*/  FFMA.FTZ R161, R73, R178, R153 ;  /* 0x000000b249a17223 */ /* 0x001fe20000010099 */
[----:B------:R-:W-:Y:S01]  /*37e0*/  FFMA.FTZ R160, R72, R176, R152 ;  /* 0x000000b048a07223 */ /* 0x000fe20000010098 */
[----:B-1----:R-:W-:Y:S01]  /*37f0*/  FFMA.FTZ R169, R77, R173, R157 ;  /* 0x000000ad4da97223 */ /* 0x002fe2000001009d */
[----:B------:R-:W-:Y:S01]  /*3800*/  FFMA.FTZ R168, R76, R172, R156 ;  /* 0x000000ac4ca87223 */ /* 0x000fe2000001009c */
[----:B------:R-:W-:Y:S01]  /*3810*/  FFMA.FTZ R170, R78, R179, R158 ;  /* 0x000000b34eaa7223 */ /* 0x000fe2000001009e */
[----:B------:R-:W-:Y:S01]  /*3820*/  FFMA.FTZ R171, R79, R225, R159 ;  /* 0x000000e14fab7223 */ /* 0x000fe2000001009f */
[----:B------:R3:W-:Y:S04]  /*3830*/  STG.E.128 desc[UR6][R196.64], R160 ;  /* 0x000000a0c4007986 */ /* 0x0007e8000c101d06 */
[----:B------:R3:W-:Y:S01]  /*3840*/  STG.E.128 desc[UR6][R174.64], R168 ;  /* 0x000000a8ae007986 */ /* 0x0007e2000c101d06 */
[----:B------:R-:W-:-:S02]  /*3850*/  ISETP.GE.AND P1, PT, R2, UR4, PT ;  /* 0x0000000402007c0c */ /* 0x000fc4000bf26270 */
[----:B--2---:R-:W-:Y:S02]  /*3860*/  IADD3 R0, R0, 0x1, RZ ;  /* 0x0000000100007810 */ /* 0x004fe40007ffe0ff */
[----:B------:R-:W-:Y:S02]  /*3870*/  SEL R240, RZ, 0x1, P0 ;  /* 0x00000001fff07807 */ /* 0x000fe40000000000 */
[----:B------:R-:W-:-:S07]  /*3880*/  LOP3.LUT R0, R0, 0x3, RZ, 0xc0, !PT ;  /* 0x0000000300007812 */ /* 0x000fce00078ec0ff */
[----:B------:R-:W-:Y:S05]  /*3890*/  @!P1 BRA `(.L_x_227) ;  /* 0xffffffc800d89947 */ /* 0x000fea000383ffff */
[----:B------:R-:W-:Y:S05]  /*38a0*/  EXIT ;  /* 0x000000000000794d */ /* 0x000fea0003800000 */
.L_x_224:
[----:B------:R-:W-:Y:S01]  /*38b0*/  HFMA2.MMA R245, -RZ, RZ, 0, 5.9604644775390625e-08 ;  /* 0x00000001fff57435 */ /* 0x000fe200000001ff */
[----:B------:R-:W-:Y:S01]  /*38c0*/  MOV R241, R240 ;  /* 0x000000f000f17202 */ /* 0x000fe20000000f00 */
[----:B------:R0:W-:Y:S01]  /*38d0*/  STL [R1+0x20], R0 ;  /* 0x0000200001007387 */ /* 0x0001e20000100800 */
[----:B------:R-:W-:Y:S02]  /*38e0*/  MOV R251, 0x1f ;  /* 0x0000001f00fb7802 */ /* 0x000fe40000000f00 */
[----:B------:R-:W-:-:S07]  /*38f0*/  MOV R252, 0xffffffff ;  /* 0xffffffff00fc7802 */ /* 0x000fce0000000f00 */
[----:B0----5:R-:W-:Y:S05]  /*3900*/  WARPSYNC.COLLECTIVE R252, `(.L_x_228) ;  /* 0x00000000fc087348 */ /* 0x021fea0003c00000 */
[----:B------:R1:W2:Y:S02]  /*3910*/  SHFL.BFLY P2, R241, R241, R245, R251 ;  /* 0x0c0000f5f1f17389 */ /* 0x0002a400000400fb */
[----:B012--5:R-:W-:Y:S01]  /*3920*/  ENDCOLLECTIVE ;  /* 0x000000000000791b */ /* 0x027fe20003800000 */
.L_x_228:
[----:B------:R-:W-:Y:S01]  /*3930*/  HFMA2.MMA R245, -RZ, RZ, 0, 1.1920928955078125e-07 ;  /* 0x00000002fff57435 */ /* 0x000fe200000001ff */
[----:B------:R-:W-:-:S05]  /*3940*/  FADD.FTZ R240, R240, R241 ;  /* 0x000000f1f0f07221 */ /* 0x000fca0000010000 */
[----:B------:R-:W-:-:S07]  /*3950*/  MOV R241, R240 ;  /* 0x000000f000f17202 */ /* 0x000fce0000000f00 */
[----:B------:R-:W-:Y:S05]  /*3960*/  WARPSYNC.COLLECTIVE R252, `(.L_x_229) ;  /* 0x00000000fc087348 */ /* 0x000fea0003c00000 */
[----:B------:R0:W1:Y:S02]  /*3970*/  SHFL.BFLY P2, R241, R241, R245, R251 ;  /* 0x0c0000f5f1f17389 */ /* 0x00006400000400fb */
[----:B01----:R-:W-:Y:S01]  /*3980*/  ENDCOLLECTIVE ;  /* 0x000000000000791b */ /* 0x003fe20003800000 */
.L_x_229:
[----:B------:R-:W-:Y:S01]  /*3990*/  HFMA2.MMA R245, -RZ, RZ, 0, 2.384185791015625e-07 ;  /* 0x00000004fff57435 */ /* 0x000fe200000001ff */
[----:B------:R-:W-:-:S05]  /*39a0*/  FADD.FTZ R240, R240, R241 ;  /* 0x000000f1f0f07221 */ /* 0x000fca0000010000 */
[----:B------:R-:W-:-:S07]  /*39b0*/  MOV R241, R240 ;  /* 0x000000f000f17202 */ /* 0x000fce0000000f00 */
[----:B------:R-:W-:Y:S05]  /*39c0*/  WARPSYNC.COLLECTIVE R252, `(.L_x_230) ;  /* 0x00000000fc087348 */ /* 0x000fea0003c00000 */
[----:B------:R0:W1:Y:S02]  /*39d0*/  SHFL.BFLY P2, R241, R241, R245, R251 ;  /* 0x0c0000f5f1f17389 */ /* 0x00006400000400fb */
[----:B01----:R-:W-:Y:S01]  /*39e0*/  ENDCOLLECTIVE ;  /* 0x000000000000791b */ /* 0x003fe20003800000 */
.L_x_230:
[----:B------:R-:W-:Y:S01]  /*39f0*/  HFMA2.MMA R245, -RZ, RZ, 0, 4.76837158203125e-07 ;  /* 0x00000008fff57435 */ /* 0x000fe200000001ff */
[----:B------:R-:W-:-:S05]  /*3a00*/  FADD.FTZ R240, R240, R241 ;  /* 0x000000f1f0f07221 */ /* 0x000fca0000010000 */
[----:B------:R-:W-:-:S07]  /*3a10*/  MOV R241, R240 ;  /* 0x000000f000f17202 */ /* 0x000fce0000000f00 */
[----:B------:R-:W-:Y:S05]  /*3a20*/  WARPSYNC.COLLECTIVE R252, `(.L_x_231) ;  /* 0x00000000fc087348 */ /* 0x000fea0003c00000 */
[----:B------:R0:W1:Y:S02]  /*3a30*/  SHFL.BFLY P2, R241, R241, R245, R251 ;  /* 0x0c0000f5f1f17389 */ /* 0x00006400000400fb */
[----:B01----:R-:W-:Y:S01]  /*3a40*/  ENDCOLLECTIVE ;  /* 0x000000000000791b */ /* 0x003fe20003800000 */
.L_x_231:
[----:B------:R-:W-:Y:S01]  /*3a50*/  HFMA2.MMA R245, -RZ, RZ, 0, 9.5367431640625e-07 ;  /* 0x00000010fff57435 */ /* 0x000fe200000001ff */
[----:B------:R-:W-:-:S05]  /*3a60*/  FADD.FTZ R240, R240, R241 ;  /* 0x000000f1f0f07221 */ /* 0x000fca0000010000 */
[----:B------:R-:W-:-:S07]  /*3a70*/  MOV R241, R240 ;  /* 0x000000f000f17202 */ /* 0x000fce0000000f00 */
[----:B------:R-:W-:Y:S05]  /*3a80*/  WARPSYNC.COLLECTIVE R252, `(.L_x_232) ;  /* 0x00000000fc087348 */ /* 0x000fea0003c00000 */
[----:B------:R0:W1:Y:S02]  /*3a90*/  SHFL.BFLY P2, R241, R241, R245, R251 ;  /* 0x0c0000f5f1f17389 */ /* 0x00006400000400fb */
[----:B01----:R-:W-:Y:S01]  /*3aa0*/  ENDCOLLECTIVE ;  /* 0x000000000000791b */ /* 0x003fe20003800000 */
.L_x_232:
[----:B------:R-:W-:-:S04]  /*3ab0*/  FADD.FTZ R240, R240, R241 ;  /* 0x000000f1f0f07221 */ /* 0x000fc80000010000 */
[----:B------:R-:W-:-:S04]  /*3ac0*/  FMUL.FTZ R240, R240, 0.00039062500582076609135 ;  /* 0x39cccccdf0f07820 */ /* 0x000fc80000410000 */
[----:B------:R-:W-:-:S04]  /*3ad0*/  FADD.FTZ R241, R236, -R240 ;  /* 0x800000f0ecf17221 */ /* 0x000fc80000010000 */
[----:B------:R-:W-:Y:S01]  /*3ae0*/  FFMA.FTZ R252, R241, R241, RZ ;  /* 0x000000f1f1fc7223 */ /* 0x000fe200000100ff */
[----:B------:R-:W-:-:S04]  /*3af0*/  FADD.FTZ R241, R237, -R240 ;  /* 0x800000f0edf17221 */ /* 0x000fc80000010000 */
[----:B------:R-:W-:Y:S01]  /*3b00*/  FFMA.FTZ R245, R241, R241, R252 ;  /* 0x000000f1f1f57223 */ /* 0x000fe200000100fc */
[----:B------:R-:W-:Y:S01]  /*3b10*/  FADD.FTZ R241, R238, -R240 ;  /* 0x800000f0eef17221 */ /* 0x000fe20000010000 */
[----:B------:R-:W-:-:S03]  /*3b20*/  MOV R252, 0xffffffff ;  /* 0xffffffff00fc7802 */ /* 0x000fc60000000f00 */
        /* <DEDUP_REMOVED lines=155> */
[----:B------:R-:W-:-:S04]  /*44e0*/  HFMA2.MMA R245, -RZ, RZ, 0, 5.9604644775390625e-08 ;  /* 0x00000001fff57435 */ /* 0x000fc800000001ff */
[----:B------:R-:W-:-:S07]  /*44f0*/  MOV R241, R0 ;  /* 0x0000000000f17202 */ /* 0x000fce0000000f00 */
[----:B------:R-:W-:Y:S05]  /*4500*/  WARPSYNC.COLLECTIVE R252, `(.L_x_233) ;  /* 0x00000000fc087348 */ /* 0x000fea0003c00000 */
[----:B------:R0:W1:Y:S02]  /*4510*/  SHFL.BFLY P2, R241, R241, R245, R251 ;  /* 0x0c0000f5f1f17389 */ /* 0x00006400000400fb */
[----:B01----:R-:W-:Y:S01]  /*4520*/  ENDCOLLECTIVE ;  /* 0x000000000000791b */ /* 0x003fe20003800000 */
.L_x_233:
[----:B------:R-:W-:Y:S01]  /*4530*/  HFMA2.MMA R245, -RZ, RZ, 0, 1.1920928955078125e-07 ;  /* 0x00000002fff57435 */ /* 0x000fe200000001ff */
[----:B------:R-:W-:-:S05]  /*4540*/  FADD.FTZ R0, R0, R241 ;  /* 0x000000f100007221 */ /* 0x000fca0000010000 */
[----:B------:R-:W-:-:S07]  /*4550*/  MOV R241, R0 ;  /* 0x0000000000f17202 */ /* 0x000fce0000000f00 */
[----:B------:R-:W-:Y:S05]  /*4560*/  WARPSYNC.COLLECTIVE R252, `(.L_x_234) ;  /* 0x00000000fc087348 */ /* 0x000fea0003c00000 */
[----:B------:R0:W1:Y:S02]  /*4570*/  SHFL.BFLY P2, R241, R241, R245, R251 ;  /* 0x0c0000f5f1f17389 */ /* 0x00006400000400fb */
[----:B01----:R-:W-:Y:S01]  /*4580*/  ENDCOLLECTIVE ;  /* 0x000000000000791b */ /* 0x003fe20003800000 */
.L_x_234:
[----:B------:R-:W-:Y:S01]  /*4590*/  HFMA2.MMA R245, -RZ, RZ, 0, 2.384185791015625e-07 ;  /* 0x00000004fff57435 */ /* 0x000fe200000001ff */
[----:B------:R-:W-:-:S05]  /*45a0*/  FADD.FTZ R0, R0, R241 ;  /* 0x000000f100007221 */ /* 0x000fca0000010000 */
[----:B------:R-:W-:-:S07]  /*45b0*/  MOV R241, R0 ;  /* 0x0000000000f17202 */ /* 0x000fce0000000f00 */
[----:B------:R-:W-:Y:S05]  /*45c0*/  WARPSYNC.COLLECTIVE R252, `(.L_x_235) ;  /* 0x00000000fc087348 */ /* 0x000fea0003c00000 */
[----:B------:R0:W1:Y:S02]  /*45d0*/  SHFL.BFLY P2, R241, R241, R245, R251 ;  /* 0x0c0000f5f1f17389 */ /* 0x00006400000400fb */
[----:B01----:R-:W-:Y:S01]  /*45e0*/  ENDCOLLECTIVE ;  /* 0x000000000000791b */ /* 0x003fe20003800000 */
.L_x_235:
[----:B------:R-:W-:Y:S01]  /*45f0*/  HFMA2.MMA R245, -RZ, RZ, 0, 4.76837158203125e-07 ;  /* 0x00000008fff57435 */ /* 0x000fe200000001ff */
[----:B------:R-:W-:-:S05]  /*4600*/  FADD.FTZ R0, R0, R241 ;  /* 0x000000f100007221 */ /* 0x000fca0000010000 */
[----:B------:R-:W-:-:S07]  /*4610*/  MOV R241, R0 ;  /* 0x0000000000f17202 */ /* 0x000fce0000000f00 */
[----:B------:R-:W-:Y:S05]  /*4620*/  WARPSYNC.COLLECTIVE R252, `(.L_x_236) ;  /* 0x00000000fc087348 */ /* 0x000fea0003c00000 */
[----:B------:R0:W1:Y:S02]  /*4630*/  SHFL.BFLY P2, R241, R241, R245, R251 ;  /* 0x0c0000f5f1f17389 */ /* 0x00006400000400fb */
[----:B01----:R-:W-:Y:S01]  /*4640*/  ENDCOLLECTIVE ;  /* 0x000000000000791b */ /* 0x003fe20003800000 */
.L_x_236:
[----:B------:R-:W-:Y:S01]  /*4650*/  HFMA2.MMA R245, -RZ, RZ, 0, 9.5367431640625e-07 ;  /* 0x00000010fff57435 */ /* 0x000fe200000001ff */
[----:B------:R-:W-:Y:S02]  /*4660*/  FADD.FTZ R252, R0, R241 ;  /* 0x000000f100fc7221 */ /* 0x000fe40000010000 */
[----:B------:R0:W5:Y:S03]  /*4670*/  LDL.LU R0, [R1+0x20] ;  /* 0x0000200001007983 */ /* 0x0001660000300800 */
[----:B------:R-:W-:Y:S01]  /*4680*/  MOV R241, R252 ;  /* 0x000000fc00f17202 */ /* 0x000fe20000000f00 */
[----:B------:R1:W-:Y:S02]  /*4690*/  STL [R1+0x4], R252 ;  /* 0x000004fc01007387 */ /* 0x0003e40000100800 */
[----:B01----:R-:W-:-:S07]  /*46a0*/  MOV R252, 0xffffffff ;  /* 0xffffffff00fc7802 */ /* 0x003fce0000000f00 */
[----:B-----5:R-:W-:Y:S05]  /*46b0*/  WARPSYNC.COLLECTIVE R252, `(.L_x_237) ;  /* 0x00000000fc087348 */ /* 0x020fea0003c00000 */
[----:B------:R0:W1:Y:S02]  /*46c0*/  SHFL.BFLY P2, R241, R241, R245, R251 ;  /* 0x0c0000f5f1f17389 */ /* 0x00006400000400fb */
[----:B01---5:R-:W-:Y:S01]  /*46d0*/  ENDCOLLECTIVE ;  /* 0x000000000000791b */ /* 0x023fe20003800000 */
.L_x_237:
[----:B------:R-:W-:Y:S05]  /*46e0*/  BRA `(.L_x_238) ;  /* 0xffffffd0008c7947 */ /* 0x000fea000383ffff */
.L_x_239:
        /* <DEDUP_REMOVED lines=9> */
.L_x_2001:


//--------------------- .text._ZN10layer_norm13ln_fwd_kernelINS_13Kernel_traitsI13__nv_bfloat16fS2_fjLj32768ELj4ELj1ELj4ELj16ENS_18Kernel_traits_baseILj32768ES2_fS2_fjLj128EEEEEEEvNS_9FwdParamsE --------------------------
	.section	.text._ZN10layer_norm13ln_fwd_kernelINS_13Kernel_traitsI13__nv_bfloat16fS2_fjLj32768ELj4ELj1ELj4ELj16ENS_18Kernel_traits_baseILj32768ES2_fS2_fjLj128EEEEEEEvNS_9FwdParamsE,"ax",@progbits
	.align	128
        .global         _ZN10layer_norm13ln_fwd_kernelINS_13Kernel_traitsI13__nv_bfloat16fS2_fjLj32768ELj4ELj1ELj4ELj16ENS_18Kernel_traits_baseILj32768ES2_fS2_fjLj128EEEEEEEvNS_9FwdParamsE
        .type           _ZN10layer_norm13ln_fwd_kernelINS_13Kernel_traitsI13__nv_bfloat16fS2_fjLj32768ELj4ELj1ELj4ELj16ENS_18Kernel_traits_baseILj32768ES2_fS2_fjLj128EEEEEEEvNS_9FwdParamsE,@function
        .size           _ZN10layer_norm13ln_fwd_kernelINS_13Kernel_traitsI13__nv_bfloat16fS2_fjLj32768ELj4ELj1ELj4ELj16ENS_18Kernel_traits_baseILj32768ES2_fS2_fjLj128EEEEEEEvNS_9FwdParamsE,(.L_x_2002 - _ZN10layer_norm13ln_fwd_kernelINS_13Kernel_traitsI13__nv_bfloat16fS2_fjLj32768ELj4ELj1ELj4ELj16ENS_18Kernel_traits_baseILj32768ES2_fS2_fjLj128EEEEEEEvNS_9FwdParamsE)
        .other          _ZN10layer_norm13ln_fwd_kernelINS_13Kernel_traitsI13__nv_bfloat16fS2_fjLj32768ELj4ELj1ELj4ELj16ENS_18Kernel_traits_baseILj32768ES2_fS2_fjLj128EEEEEEEvNS_9FwdParamsE,@"STO_CUDA_ENTRY STV_DEFAULT"
_ZN10layer_norm13ln_fwd_kernelINS_13Kernel_traitsI13__nv_bfloat16fS2_fjLj32768ELj4ELj1ELj4ELj16ENS_18Kernel_traits_baseILj32768ES2_fS2_fjLj128EEEEEEEvNS_9FwdParamsE:
.text._ZN10layer_norm13ln_fwd_kernelINS_13Kernel_traitsI13__nv_bfloat16fS2_fjLj32768ELj4ELj1ELj4ELj16ENS_18Kernel_traits_baseILj32768ES2_fS2_fjLj128EEEEEEEvNS_9FwdParamsE:
        /* <DEDUP_REMOVED lines=53> */
.L_x_243:
[----:B------:R-:W0:Y:S01]  /*0350*/  S2R R146, SR_CTAID.X ;  /* 0x0000000000927919 */ /* 0x000e220000002500 */
[----:B--2---:R-:W1:Y:S01]  /*0360*/  LDC.64 R14, c[0x0][0x220] ;  /* 0x00008800ff0e7b82 */ /* 0x004e620000000a00 */
[----:B------:R-:W-:Y:S02]  /*0370*/  LOP3.LUT R147, R0, 0x1f, RZ, 0xc0, !PT ;  /* 0x0000001f00937812 */ /* 0x000fe400078ec0ff */
[----:B0-----:R-:W-:-:S04]  /*0380*/  SHF.L.U32 R6, R146, 0x7, RZ ;  /* 0x0000000792067819 */ /* 0x001fc800000006ff */
[----:B------:R-:W-:Y:S02]  /*0390*/  LOP3.LUT R7, R6, 0x180, R147, 0xe2, !PT ;  /* 0x0000018006077812 */ /* 0x000fe400078ee293 */
[----:B------:R-:W-:Y:S02]  /*03a0*/  SHF.L.U32 R6, R5, 0xd, RZ ;  /* 0x0000000d05067819 */ /* 0x000fe400000006ff */
        /* <DEDUP_REMOVED lines=53> */
[----:B------:R-:W-:-:S07]  /*0700*/  LOP3.LUT R148, R149, 0x7fffffc, RZ, 0xc0, !PT ;  /* 0x07fffffc95947812 */ /* 0x000fce00078ec0ff */
        /* <DEDUP_REMOVED lines=214> */
.L_x_254:
[----:B------:R-:W2:Y:S01]  /*1470*/  @!P1 S2R R15, SR_CgaCtaId ;  /* 0x00000000000f9919 */ /* 0x000ea20000008800 */
[----:B-1----:R-:W-:Y:S01]  /*1480*/  FADD.FTZ R145, R152, R151 ;  /* 0x0000009798917221 */ /* 0x002fe20000010000 */
[----:B------:R-:W-:Y:S01]  /*1490*/  @!P1 MOV R14, 0x400 ;  /* 0x00000400000e9802 */ /* 0x000fe20000000f00 */
[----:B------:R-:W-:Y:S05]  /*14a0*/  WARPSYNC.ALL ;  /* 0x0000000000007948 */ /* 0x000fea0003800000 */
[----:B------:R-:W-:Y:S02]  /*14b0*/  LOP3.LUT R151, R149, 0x3, RZ, 0xc0, !PT ;  /* 0x0000000395977812 */ /* 0x000fe400078ec0ff */
[----:B--2---:R-:W-:-:S02]  /*14c0*/  @!P1 LEA R15, R15, R14, 0x18 ;  /* 0x0000000e0f0f9211 */ /* 0x004fc400078ec0ff */
[----:B------:R-:W-:-:S04]  /*14d0*/  @!P1 IADD3 R14, R148, R151, RZ ;  /* 0x00000097940e9210 */ /* 0x000fc80007ffe0ff */
[----:B------:R-:W-:-:S05]  /*14e0*/  @!P1 LEA R14, R14, R15, 0x3 ;  /* 0x0000000f0e0e9211 */ /* 0x000fca00078e18ff */
[----:B------:R1:W-:Y:S01]  /*14f0*/  @!P1 STS.64 [R14], R144 ;  /* 0x000000900e009388 */ /* 0x0003e20000000a00 */
[----:B------:R-:W-:-:S13]  /*1500*/  ISETP.GT.U32.AND P1, PT, R147, 0x3, PT ;  /* 0x000000039300780c */ /* 0x000fda0003f24070 */
[----:B------:R-:W2:Y:S01]  /*1510*/  @!P1 S2R R15, SR_CgaCtaId ;  /* 0x00000000000f9919 */ /* 0x000ea20000008800 */
[----:B-1----:R-:W-:Y:S01]  /*1520*/  @!P1 MOV R14, 0x400 ;  /* 0x00000400000e9802 */ /* 0x002fe20000000f00 */
[----:B------:R-:W-:Y:S01]  /*1530*/  ULDC UR5, c[0x0][0x210] ;  /* 0x0000840000057ab9 */ /* 0x000fe20000000800 */
[----:B------:R-:W-:Y:S01]  /*1540*/  @!P1 IADD3 R148, R147, R148, RZ ;  /* 0x0000009493949210 */ /* 0x000fe20007ffe0ff */
[----:B------:R-:W-:Y:S01]  /*1550*/  USHF.L.U32 UR4, UR5, 0x2, URZ ;  /* 0x0000000205047899 */ /* 0x000fe2000800063f */
[----:B------:R-:W-:Y:S01]  /*1560*/  BAR.SYNC.DEFER_BLOCKING 0x0 ;  /* 0x0000000000007b1d */ /* 0x000fe20000010000 */
[----:B------:R-:W-:Y:S02]  /*1570*/  LOP3.LUT P2, RZ, R151, 0x1f, R0, 0xf8, !PT ;  /* 0x0000001f97ff7812 */ /* 0x000fe4000784f800 */
[----:B--2---:R-:W-:Y:S02]  /*1580*/  @!P1 LEA R145, R15, R14, 0x18 ;  /* 0x0000000e0f919211 */ /* 0x004fe400078ec0ff */
        /* <DEDUP_REMOVED lines=8> */
[----:B------:R-:W-:Y:S04]  /*1610*/  SHFL.DOWN PT, R157, R144, 0x1, 0x1f ;  /* 0x08201f00909d7f89 */ /* 0x000fe800000e0000 */
[----:B------:R-:W2:Y:S04]  /*1620*/  SHFL.DOWN PT, R153, R14, 0x2, 0x1f ;  /* 0x08401f000e997f89 */ /* 0x000ea800000e0000 */
[----:B0-----:R-:W0:Y:S01]  /*1630*/  SHFL.DOWN PT, R152, R15, 0x2, 0x1f ;  /* 0x08401f000f987f89 */ /* 0x001e2200000e0000 */
[----:B--2---:R-:W-:Y:S01]  /*1640*/  FADD.FTZ R155, -R153, R14 ;  /* 0x0000000e999b7221 */ /* 0x004fe20000010100 */
[----:B------:R-:W-:-:S03]  /*1650*/  FMUL.FTZ R158, R150, R153 ;  /* 0x00000099969e7220 */ /* 0x000fc60000410000 */
[----:B------:R-:W-:Y:S01]  /*1660*/  FMUL.FTZ R156, R155, R155 ;  /* 0x0000009b9b9c7220 */ /* 0x000fe20000410000 */
[----:B------:R-:W-:-:S03]  /*1670*/  FFMA.FTZ R155, R145, R14, R158 ;  /* 0x0000000e919b7223 */ /* 0x000fc6000001009e */
[----:B------:R-:W-:Y:S01]  /*1680*/  FMUL.FTZ R153, R156, R145 ;  /* 0x000000919c997220 */ /* 0x000fe20000410000 */
[----:B-1----:R-:W-:Y:S01]  /*1690*/  FMUL.FTZ R155, R154, R155 ;  /* 0x0000009b9a9b7220 */ /* 0x002fe20000410000 */
[----:B0-----:R-:W-:Y:S02]  /*16a0*/  FADD.FTZ R145, R152, R15 ;  /* 0x0000000f98917221 */ /* 0x001fe40000010000 */
        /* <DEDUP_REMOVED lines=9> */
[----:B------:R-:W-:-:S03]  /*1740*/  FFMA.FTZ R151, R144, R155, R151 ;  /* 0x0000009b90977223 */ /* 0x000fc60000010097 */
[----:B------:R-:W-:Y:S01]  /*1750*/  FMUL.FTZ R152, R144, R15 ;  /* 0x0000000f90987220 */ /* 0x000fe20000410000 */
[----:B--2---:R-:W-:Y:S01]  /*1760*/  FADD.FTZ R15, R145, R148 ;  /* 0x00000094910f7221 */ /* 0x004fe20000010000 */
[----:B-1----:R-:W-:Y:S01]  /*1770*/  FMUL.FTZ R144, R150, R151 ;  /* 0x0000009796907220 */ /* 0x002fe20000410000 */
[----:B------:R-:W-:Y:S01]  /*1780*/  LOP3.LUT R148, R4, 0x1, RZ, 0xc0, !PT ;  /* 0x0000000104947812 */ /* 0x000fe200078ec0ff */
[----:B------:R-:W-:Y:S01]  /*1790*/  FMUL.FTZ R152, R157, R152 ;  /* 0x000000989d987220 */ /* 0x000fe20000410000 */
[----:B------:R-:W-:Y:S02]  /*17a0*/  LEA.HI R151, R0, R3, RZ, 0x19 ;  /* 0x0000000300977211 */ /* 0x000fe400078fc8ff */
[----:B------:R-:W-:Y:S01]  /*17b0*/  IADD3 R153, -R148, RZ, RZ ;  /* 0x000000ff94997210 */ /* 0x000fe20007ffe1ff */
[----:B------:R-:W-:Y:S01]  /*17c0*/  FFMA.FTZ R145, R150, R152, R15 ;  /* 0x0000009896917223 */ /* 0x000fe2000001000f */
[----:B------:R-:W-:Y:S01]  /*17d0*/  SHFL.IDX PT, R144, R144, RZ, 0x1f ;  /* 0x00001fff90907589 */ /* 0x000fe200000e0000 */
[----:B------:R-:W0:Y:S01]  /*17e0*/  @!P2 LDC.64 R14, c[0x0][0x250] ;  /* 0x00009400ff0eab82 */ /* 0x000e220000000a00 */
[----:B------:R-:W-:-:S03]  /*17f0*/  LOP3.LUT R150, R153, UR4, RZ, 0xc0, !PT ;  /* 0x0000000499967c12 */ /* 0x000fc6000f8ec0ff */
[----:B------:R-:W1:Y:S01]  /*1800*/  SHFL.IDX PT, R145, R145, RZ, 0x1f ;  /* 0x00001fff91917589 */ /* 0x000e6200000e0000 */
[----:B------:R-:W-:-:S04]  /*1810*/  LEA R150, P4, R151, R150, 0x2 ;  /* 0x0000009697967211 */ /* 0x000fc800078810ff */
        /* <DEDUP_REMOVED lines=23> */
.L_x_242:
[----:B------:R-:W2:Y:S04]  /*1990*/  LDG.E.STRONG.GPU R144, desc[UR6][R14.64] ;  /* 0x000000060e907981 */ /* 0x000ea8000c1ef900 */
[----:B--2---:R-:W-:Y:S01]  /*19a0*/  CCTL.IVALL ;  /* 0x00000000ff00798f */ /* 0x004fe20002000000 */
[----:B------:R-:W-:Y:S05]  /*19b0*/  YIELD ;  /* 0x0000000000007946 */ /* 0x000fea0003800000 */
[----:B------:R-:W-:-:S13]  /*19c0*/  ISETP.NE.AND P2, PT, R144, R151, PT ;  /* 0x000000979000720c */ /* 0x000fda0003f45270 */
[----:B------:R-:W-:Y:S05]  /*19d0*/  @P2 BRA `(.L_x_242) ;  /* 0xfffffffc00ec2947 */ /* 0x000fea000383ffff */
.L_x_241:
        /* <DEDUP_REMOVED lines=27> */
[----:B------:R-:W-:Y:S02]  /*1b90*/  SHF.R.U64 R153, R118, 0x10, R119 ;  /* 0x0000001076997819 */ /* 0x000fe40000001277 */
[----:B0-----:R-:W-:Y:S01]  /*1ba0*/  FMUL.FTZ R156, R152, R155 ;  /* 0x0000009b989c7220 */ /* 0x001fe20000410000 */
[----:B------:R-:W-:Y:S01]  /*1bb0*/  FMUL.FTZ R151, R154, R147 ;  /* 0x000000939a977220 */ /* 0x000fe20000410000 */
[----:B------:R-:W-:-:S03]  /*1bc0*/  FADD.FTZ R147, R145, R144 ;  /* 0x0000009091937221 */ /* 0x000fc60000010000 */
[----:B------:R-:W0:Y:S01]  /*1bd0*/  SHFL.DOWN PT, R155, R156, 0x1, 0x1f ;  /* 0x08201f009c9b7f89 */ /* 0x000e2200000e0000 */
[----:B------:R-:W-:Y:S01]  /*1be0*/  FMUL.FTZ R148, R148, R151 ;  /* 0x0000009794947220 */ /* 0x000fe20000410000 */
[----:B--2---:R-:W-:Y:S01]  /*1bf0*/  FADD.FTZ R151, R150, R15 ;  /* 0x0000000f96977221 */ /* 0x004fe20000010000 */
[----:B------:R-:W1:Y:S03]  /*1c00*/  MUFU.RCP R147, R147 ;  /* 0x0000009300937308 */ /* 0x000e660000001000 */
[----:B------:R-:W-:Y:S01]  /*1c10*/  FFMA.FTZ R148, R152, R148, R151 ;  /* 0x0000009498947223 */ /* 0x000fe20000010097 */
[----:B------:R-:W-:-:S04]  /*1c20*/  SHF.R.U32.HI R151, RZ, 0x10, R117 ;  /* 0x00000010ff977819 */ /* 0x000fc80000011675 */
[----:B------:R-:W2:Y:S01]  /*1c30*/  SHFL.DOWN PT, R15, R148, 0x1, 0x1f ;  /* 0x08201f00940f7f89 */ /* 0x000ea200000e0000 */
[----:B0-----:R-:W-:Y:S01]  /*1c40*/  FMUL.FTZ R14, R144, R155 ;  /* 0x0000009b900e7220 */ /* 0x001fe20000410000 */
[----:B------:R-:W-:-:S03]  /*1c50*/  FADD.FTZ R155, R156, -R155 ;  /* 0x8000009b9c9b7221 */ /* 0x000fc60000010000 */
[----:B------:R-:W-:Y:S01]  /*1c60*/  FFMA.FTZ R14, R145, R156, R14 ;  /* 0x0000009c910e7223 */ /* 0x000fe2000001000e */
[----:B------:R-:W-:-:S03]  /*1c70*/  FMUL.FTZ R150, R155, R155 ;  /* 0x0000009b9b967220 */ /* 0x000fc60000410000 */
[----:B-1----:R-:W-:Y:S01]  /*1c80*/  FMUL.FTZ R14, R147, R14 ;  /* 0x0000000e930e7220 */ /* 0x002fe20000410000 */
[----:B------:R-:W-:Y:S01]  /*1c90*/  FMUL.FTZ R145, R145, R150 ;  /* 0x0000009691917220 */ /* 0x000fe20000410000 */
[----:B--2---:R-:W-:-:S03]  /*1ca0*/  FADD.FTZ R146, R148, R15 ;  /* 0x0000000f94927221 */ /* 0x004fc60000010000 */
[----:B------:R-:W-:Y:S01]  /*1cb0*/  FMUL.FTZ R145, R144, R145 ;  /* 0x0000009190917220 */ /* 0x000fe20000410000 */
[----:B------:R-:W0:Y:S03]  /*1cc0*/  SHFL.IDX PT, R14, R14, RZ, 0x1f ;  /* 0x00001fff0e0e7589 */ /* 0x000e2600000e0000 */
[----:B------:R-:W-:Y:S01]  /*1cd0*/  FFMA.FTZ R144, R147, R145, R146 ;  /* 0x0000009193907223 */ /* 0x000fe20000010092 */
[--C-:B------:R-:W-:Y:S02]  /*1ce0*/  SHF.R.U64 R145, R112, 0x10, R113.reuse ;  /* 0x0000001070917819 */ /* 0x100fe40000001271 */
[----:B------:R-:W-:-:S03]  /*1cf0*/  SHF.R.U32.HI R147, RZ, 0x10, R113 ;  /* 0x00000010ff937819 */ /* 0x000fc60000011671 */
[----:B------:R-:W1:Y:S01]  /*1d00*/  SHFL.IDX PT, R144, R144, RZ, 0x1f ;  /* 0x00001fff90907589 */ /* 0x000e6200000e0000 */
[--C-:B0-----:R-:W-:Y:S01]  /*1d10*/  FADD.FTZ R15, R16, -R14.reuse ;  /* 0x8000000e100f7221 */ /* 0x101fe20000010000 */
[--C-:B------:R-:W-:Y:S01]  /*1d20*/  FADD.FTZ R16, R17, -R14.reuse ;  /* 0x8000000e11107221 */ /* 0x100fe20000010000 */
[--C-:B------:R-:W-:Y:S01]  /*1d30*/  FADD.FTZ R17, R18, -R14.reuse ;  /* 0x8000000e12117221 */ /* 0x100fe20000010000 */
[--C-:B------:R-:W-:Y:S01]  /*1d40*/  FADD.FTZ R18, R19, -R14.reuse ;  /* 0x8000000e13127221 */ /* 0x100fe20000010000 */
        /* <DEDUP_REMOVED lines=25> */
[----:B-1----:R-:W-:Y:S01]  /*1ee0*/  FFMA.FTZ R19, R144, 3.0517578125e-05, R19 ;  /* 0x3800000090137823 */ /* 0x002fe20000010013 */
        /* <DEDUP_REMOVED lines=90> */
[--C-:B------:R-:W-:Y:S01]  /*2490*/  SHF.R.U64 R144, R20, 0x10, R21.reuse ;  /* 0x0000001014907819 */ /* 0x100fe20000001215 */
[C---:B------:R-:W-:Y:S01]  /*24a0*/  FMUL.FTZ R85, R19.reuse, R84 ;  /* 0x0000005413557220 */ /* 0x040fe20000410000 */
[----:B------:R-:W-:Y:S01]  /*24b0*/  SHF.R.U32.HI R146, RZ, 0x10, R21 ;  /* 0x00000010ff927819 */ /* 0x000fe20000011615 */
[C---:B------:R-:W-:Y:S01]  /*24c0*/  FMUL.FTZ R78, R19.reuse, R78 ;  /* 0x0000004e134e7220 */ /* 0x040fe20000410000 */
[----:B------:R-:W-:Y:S01]  /*24d0*/  F2FP.BF16.F32.PACK_AB R75, RZ, R75 ;  /* 0x0000004bff4b723e */ /* 0x000fe200000010ff */
[----:B------:R-:W-:Y:S01]  /*24e0*/  HFMA2.BF16_V2 R17, R144.H0_H0, R17.H0_H0, R145.H0_H0 ;  /* 0x2000001190117231 */ /* 0x000fe20000240891 */
[----:B------:R-:W-:Y:S01]  /*24f0*/  SHF.R.U64 R144, R114, 0x10, R115 ;  /* 0x0000001072907819 */ /* 0x000fe20000001273 */
[----:B------:R-:W-:Y:S01]  /*2500*/  HFMA2.BF16_V2 R37, R146.H0_H0, R37.H0_H0, R147.H0_H0 ;  /* 0x2000002592257231 */ /* 0x000fe20000240893 */
[----:B------:R-:W-:Y:S01]  /*2510*/  SHF.R.U64 R145, R22, 0x10, R23 ;  /* 0x0000001016917819 */ /* 0x000fe20000001217 */
[C---:B------:R-:W-:Y:S01]  /*2520*/  FMUL.FTZ R84, R19.reuse, R86 ;  /* 0x0000005613547220 */ /* 0x040fe20000410000 */
        /* <DEDUP_REMOVED lines=17> */
[--C-:B------:R-:W-:Y:S01]  /*2640*/  FADD.FTZ R42, R42, -R14.reuse ;  /* 0x8000000e2a2a7221 */ /* 0x100fe20000010000 */
[----:B------:R-:W-:Y:S01]  /*2650*/  SHF.R.U32.HI R147, RZ, 0x10, R33 ;  /* 0x00000010ff937819 */ /* 0x000fe20000011621 */
[----:B------:R-:W-:Y:S01]  /*2660*/  HFMA2.BF16_V2 R54, R145.H0_H0, R54.H0_H0, R144.H0_H0 ;  /* 0x2000003691367231 */ /* 0x000fe20000240890 */
[----:B------:R-:W-:Y:S01]  /*2670*/  F2FP.BF16.F32.PACK_AB R77, RZ, R77 ;  /* 0x0000004dff4d723e */ /* 0x000fe200000010ff */
[C---:B------:R-:W-:Y:S01]  /*2680*/  FMUL.FTZ R15, R19.reuse, R15 ;  /* 0x0000000f130f7220 */ /* 0x040fe20000410000 */
[--C-:B------:R-:W-:Y:S01]  /*2690*/  SHF.R.U32.HI R144, RZ, 0x10, R133.reuse ;  /* 0x00000010ff907819 */ /* 0x100fe20000011685 */
[----:B------:R-:W-:Y:S01]  /*26a0*/  HFMA2.BF16_V2 R62, R147.H0_H0, R62.H0_H0, R146.H0_H0 ;  /* 0x2000003e933e7231 */ /* 0x000fe20000240892 */
[----:B------:R-:W-:Y:S01]  /*26b0*/  SHF.R.U64 R146, R132, 0x10, R133 ;  /* 0x0000001084927819 */ /* 0x000fe20000001285 */
[C---:B------:R-:W-:Y:S01]  /*26c0*/  FMUL.FTZ R38, R19.reuse, R38 ;  /* 0x0000002613267220 */ /* 0x040fe20000410000 */
[--C-:B------:R-:W-:Y:S01]  /*26d0*/  SHF.R.U64 R147, R100, 0x10, R101.reuse ;  /* 0x0000001064937819 */ /* 0x100fe20000001265 */
[----:B------:R-:W-:Y:S01]  /*26e0*/  FMUL.FTZ R42, R19, R42 ;  /* 0x0000002a132a7220 */ /* 0x000fe20000410000 */
[----:B------:R-:W-:Y:S01]  /*26f0*/  SHF.R.U32.HI R145, RZ, 0x10, R101 ;  /* 0x00000010ff917819 */ /* 0x000fe20000011665 */
[----:B------:R-:W-:Y:S01]  /*2700*/  HFMA2.BF16_V2 R36, R21.H0_H0, R36.H0_H0, R113.H0_H0 ;  /* 0x2000002415247231 */ /* 0x000fe20000240871 */
[----:B------:R-:W-:Y:S01]  /*2710*/  F2FP.BF16.F32.PACK_AB R86, RZ, R152 ;  /* 0x00000098ff56723e */ /* 0x000fe200000010ff */
[----:B------:R-:W-:Y:S01]  /*2720*/  HFMA2.BF16_V2 R75, R147.H0_H0, R75.H0_H0, R146.H0_H0 ;  /* 0x2000004b934b7231 */ /* 0x000fe20000240892 */
[----:B------:R-:W-:Y:S01]  /*2730*/  F2FP.BF16.F32.PACK_AB R87, RZ, R87 ;  /* 0x00000057ff57723e */ /* 0x000fe200000010ff */
[----:B------:R-:W-:Y:S01]  /*2740*/  HFMA2.BF16_V2 R77, R145.H0_H0, R77.H0_H0, R144.H0_H0 ;  /* 0x2000004d914d7231 */ /* 0x000fe20000240890 */
[----:B------:R-:W-:Y:S01]  /*2750*/  SHF.R.U32.HI R147, RZ, 0x10, R137 ;  /* 0x00000010ff937819 */ /* 0x000fe20000011689 */
[----:B------:R-:W-:Y:S01]  /*2760*/  HFMA2.BF16_V2 R16, R22.H0_H0, R16.H0_H0, R114.H0_H0 ;  /* 0x2000001016107231 */ /* 0x000fe20000240872 */
[----:B------:R-:W-:Y:S01]  /*2770*/  SHF.R.U32.HI R146, RZ, 0x10, R105 ;  /* 0x00000010ff927819 */ /* 0x000fe20000011669 */
[--C-:B------:R-:W-:Y:S01]  /*2780*/  FADD.FTZ R80, R80, -R14.reuse ;  /* 0x8000000e50507221 */ /* 0x100fe20000010000 */
[----:B------:R-:W-:Y:S01]  /*2790*/  SHF.R.U64 R144, R138, 0x10, R139 ;  /* 0x000000108a907819 */ /* 0x000fe2000000128b */
[--C-:B------:R-:W-:Y:S01]  /*27a0*/  FADD.FTZ R150, R81, -R14.reuse ;  /* 0x8000000e51967221 */ /* 0x100fe20000010000 */
[----:B------:R-:W-:Y:S01]  /*27b0*/  SHF.R.U64 R145, R106, 0x10, R107 ;  /* 0x000000106a917819 */ /* 0x000fe2000000126b */
[----:B------:R-:W-:Y:S01]  /*27c0*/  HFMA2.BF16_V2 R86, R146.H0_H0, R86.H0_H0, R147.H0_H0 ;  /* 0x2000005692567231 */ /* 0x000fe20000240893 */
[----:B------:R-:W-:Y:S01]  /*27d0*/  F2FP.BF16.F32.PACK_AB R59, RZ, R58 ;  /* 0x0000003aff3b723e */ /* 0x000fe200000010ff */
[C---:B------:R-:W-:Y:S01]  /*27e0*/  FMUL.FTZ R81, R19.reuse, R80 ;  /* 0x0000005013517220 */ /* 0x040fe20000410000 */
[----:B------:R-:W-:Y:S01]  /*27f0*/  F2FP.BF16.F32.PACK_AB R58, RZ, R79 ;  /* 0x0000004fff3a723e */ /* 0x000fe200000010ff */
[C---:B------:R-:W-:Y:S01]  /*2800*/  FMUL.FTZ R79, R19.reuse, R82 ;  /* 0x00000052134f7220 */ /* 0x040fe20000410000 */
[----:B------:R-:W-:Y:S01]  /*2810*/  F2FP.BF16.F32.PACK_AB R82, RZ, R78 ;  /* 0x0000004eff52723e */ /* 0x000fe200000010ff */
[----:B------:R-:W-:Y:S01]  /*2820*/  HFMA2.BF16_V2 R87, R145.H0_H0, R87.H0_H0, R144.H0_H0 ;  /* 0x2000005791577231 */ /* 0x000fe20000240890 */
[----:B------:R-:W-:Y:S01]  /*2830*/  F2FP.BF16.F32.PACK_AB R78, RZ, R148 ;  /* 0x00000094ff4e723e */ /* 0x000fe200000010ff */
[----:B------:R-:W-:Y:S01]  /*2840*/  HFMA2.BF16_V2 R39, R24.H0_H0, R39.H0_H0, R116.H0_H0 ;  /* 0x2000002718277231 */ /* 0x000fe20000240874 */
[----:B------:R-:W-:Y:S01]  /*2850*/  F2FP.BF16.F32.PACK_AB R41, RZ, R41 ;  /* 0x00000029ff29723e */ /* 0x000fe200000010ff */
[----:B------:R-:W-:Y:S01]  /*2860*/  FMUL.FTZ R80, R19, R150 ;  /* 0x0000009613507220 */ /* 0x000fe20000410000 */
[----:B------:R-:W-:Y:S01]  /*2870*/  F2FP.BF16.F32.PACK_AB R93, RZ, R93 ;  /* 0x0000005dff5d723e */ /* 0x000fe200000010ff */
[--C-:B------:R-:W-:Y:S01]  /*2880*/  FADD.FTZ R65, R65, -R14.reuse ;  /* 0x8000000e41417221 */ /* 0x100fe20000010000 */
[----:B------:R-:W-:Y:S01]  /*2890*/  F2FP.BF16.F32.PACK_AB R95, RZ, R95 ;  /* 0x0000005fff5f723e */ /* 0x000fe200000010ff */
[----:B------:R-:W-:Y:S01]  /*28a0*/  HFMA2.BF16_V2 R44, R27.H0_H0, R44.H0_H0, R119.H0_H0 ;  /* 0x2000002c1b2c7231 */ /* 0x000fe20000240877 */
[----:B------:R-:W-:Y:S01]  /*28b0*/  SHF.R.U64 R148, R24, 0x10, R25 ;  /* 0x0000001018947819 */ /* 0x000fe20000001219 */
[--C-:B------:R-:W-:Y:S01]  /*28c0*/  FADD.FTZ R63, R63, -R14.reuse ;  /* 0x8000000e3f3f7221 */ /* 0x100fe20000010000 */
[----:B------:R-:W-:Y:S01]  /*28d0*/  SHF.R.U64 R146, R142, 0x10, R143 ;  /* 0x000000108e927819 */ /* 0x000fe2000000128f */
[C---:B------:R-:W-:Y:S01]  /*28e0*/  FMUL.FTZ R65, R19.reuse, R65 ;  /* 0x0000004113417220 */ /* 0x040fe20000410000 */
[----:B------:R-:W-:Y:S01]  /*28f0*/  SHF.R.U64 R147, R110, 0x10, R111 ;  /* 0x000000106e937819 */ /* 0x000fe2000000126f */
[----:B------:R-:W-:Y:S01]  /*2900*/  HFMA2.BF16_V2 R41, R148.H0_H0, R41.H0_H0, R149.H0_H0 ;  /* 0x2000002994297231 */ /* 0x000fe20000240895 */
[----:B------:R-:W-:Y:S01]  /*2910*/  SHF.R.U32.HI R144, RZ, 0x10, R143 ;  /* 0x00000010ff907819 */ /* 0x000fe2000001168f */
[----:B------:R-:W-:Y:S01]  /*2920*/  FMUL.FTZ R63, R19, R63 ;  /* 0x0000003f133f7220 */ /* 0x000fe20000410000 */
[----:B------:R-:W-:Y:S01]  /*2930*/  SHF.R.U32.HI R145, RZ, 0x10, R111 ;  /* 0x00000010ff917819 */ /* 0x000fe2000001166f */
[----:B------:R-:W-:Y:S01]  /*2940*/  HFMA2.BF16_V2 R93, R147.H0_H0, R93.H0_H0, R146.H0_H0 ;  /* 0x2000005d935d7231 */ /* 0x000fe20000240892 */
[----:B------:R-:W-:Y:S01]  /*2950*/  F2FP.BF16.F32.PACK_AB R15, RZ, R15 ;  /* 0x0000000fff0f723e */ /* 0x000fe200000010ff */
[----:B------:R-:W-:Y:S01]  /*2960*/  FADD.FTZ R56, R56, -R14 ;  /* 0x8000000e38387221 */ /* 0x000fe20000010000 */
[----:B------:R-:W-:Y:S01]  /*2970*/  LOP3.LUT R17, R17, 0xffff, RZ, 0xc0, !PT ;  /* 0x0000ffff11117812 */ /* 0x000fe200078ec0ff */
[----:B------:R-:W-:Y:S01]  /*2980*/  HFMA2.BF16_V2 R95, R145.H0_H0, R95.H0_H0, R144.H0_H0 ;  /* 0x2000005f915f7231 */ /* 0x000fe20000240890 */
[----:B------:R-:W-:Y:S01]  /*2990*/  F2FP.BF16.F32.PACK_AB R38, RZ, R38 ;  /* 0x00000026ff26723e */ /* 0x000fe200000010ff */
[----:B------:R-:W-:Y:S01]  /*29a0*/  HFMA2.BF16_V2 R15, R20.H0_H0, R15.H0_H0, R112.H0_H0 ;  /* 0x2000000f140f7231 */ /* 0x000fe20000240870 */
[----:B------:R-:W-:Y:S01]  /*29b0*/  LOP3.LUT R18, R18, 0xffff, RZ, 0xc0, !PT ;  /* 0x0000ffff12127812 */ /* 0x000fe200078ec0ff */
[----:B------:R-:W-:Y:S01]  /*29c0*/  HFMA2.BF16_V2 R46, R26.H0_H0, R46.H0_H0, R118.H0_H0 ;  /* 0x2000002e1a2e7231 */ /* 0x000fe20000240876 */
[----:B------:R-:W-:Y:S01]  /*29d0*/  F2FP.BF16.F32.PACK_AB R42, RZ, R42 ;  /* 0x0000002aff2a723e */ /* 0x000fe200000010ff */
[----:B------:R-:W-:Y:S01]  /*29e0*/  HFMA2.BF16_V2 R38, R23.H0_H0, R38.H0_H0, R115.H0_H0 ;  /* 0x2000002617267231 */ /* 0x000fe20000240873 */
[----:B------:R-:W-:Y:S01]  /*29f0*/  SHF.R.U64 R152, R26, 0x10, R27 ;  /* 0x000000101a987819 */ /* 0x000fe2000000121b */
[----:B------:R-:W-:Y:S01]  /*2a00*/  HFMA2.BF16_V2 R49, R29.H0_H0, R49.H0_H0, R121.H0_H0 ;  /* 0x200000311d317231 */ /* 0x000fe20000240879 */
[----:B------:R-:W-:Y:S01]  /*2a10*/  LOP3.LUT R144, R36, 0xffff, RZ, 0xc0, !PT ;  /* 0x0000ffff24907812 */ /* 0x000fe200078ec0ff */
[----:B------:R-:W-:Y:S01]  /*2a20*/  HFMA2.BF16_V2 R42, R25.H0_H0, R42.H0_H0, R117.H0_H0 ;  /* 0x2000002a192a7231 */ /* 0x000fe20000240875 */
[C---:B------:R-:W-:Y:S01]  /*2a30*/  SHF.L.U32 R146, R17.reuse, 0x10, RZ ;  /* 0x0000001011927819 */ /* 0x040fe200000006ff */
[----:B------:R-:W-:Y:S01]  /*2a40*/  HFMA2.BF16_V2 R43, R152.H0_H0, R43.H0_H0, R153.H0_H0 ;  /* 0x2000002b982b7231 */ /* 0x000fe20000240899 */
[----:B------:R-:W-:Y:S01]  /*2a50*/  SHF.L.U64.HI R145, R17, 0x10, RZ ;  /* 0x0000001011917819 */ /* 0x000fe200000102ff */
[----:B------:R-:W-:Y:S01]  /*2a60*/  FMUL.FTZ R56, R19, R56 ;  /* 0x0000003813387220 */ /* 0x000fe20000410000 */
[----:B------:R-:W-:Y:S01]  /*2a70*/  PRMT R36, R16, 0x7610, R36 ;  /* 0x0000761010247816 */ /* 0x000fe20000000024 */
[--C-:B------:R-:W-:Y:S01]  /*2a80*/  FADD.FTZ R64, R64, -R14.reuse ;  /* 0x8000000e40407221 */ /* 0x100fe20000010000 */
[----:B------:R-:W-:Y:S01]  /*2a90*/  SHF.L.U32 R17, R18, 0x10, RZ ;  /* 0x0000001012117819 */ /* 0x000fe200000006ff */
[----:B------:R-:W-:Y:S01]  /*2aa0*/  FADD.FTZ R70, R70, -R14 ;  /* 0x8000000e46467221 */ /* 0x000fe20000010000 */
[----:B------:R-:W-:Y:S01]  /*2ab0*/  SHF.R.U32.HI R150, RZ, 0x10, R25 ;  /* 0x00000010ff967819 */ /* 0x000fe20000011619 */
[----:B------:R-:W-:Y:S01]  /*2ac0*/  HFMA2.BF16_V2 R48, R30.H0_H0, R48.H0_H0, R122.H0_H0 ;  /* 0x200000301e307231 */ /* 0x000fe2000024087a */
[----:B------:R-:W-:Y:S01]  /*2ad0*/  LOP3.LUT R41, R41, 0xffff, RZ, 0xc0, !PT ;  /* 0x0000ffff29297812 */ /* 0x000fe200078ec0ff */
[----:B------:R-:W-:Y:S01]  /*2ae0*/  HFMA2.BF16_V2 R51, R28.H0_H0, R51.H0_H0, R120.H0_H0 ;  /* 0x200000331c337231 */ /* 0x000fe20000240878 */
[----:B------:R-:W-:Y:S01]  /*2af0*/  LOP3.LUT R36, R17, 0xffff, R36, 0xf8, !PT ;  /* 0x0000ffff11247812 */ /* 0x000fe200078ef824 */
[----:B------:R-:W-:Y:S01]  /*2b00*/  HFMA2.BF16_V2 R47, R150.H0_H0, R47.H0_H0, R151.H0_H0 ;  /* 0x2000002f962f7231 */ /* 0x000fe20000240897 */
[----:B------:R-:W-:Y:S01]  /*2b10*/  LOP3.LUT R16, R146, 0xffff, R15, 0xf8, !PT ;  /* 0x0000ffff92107812 */ /* 0x000fe200078ef80f */
[----:B------:R-:W-:Y:S01]  /*2b20*/  FMUL.FTZ R64, R19, R64 ;  /* 0x0000004013407220 */ /* 0x000fe20000410000 */
[----:B------:R-:W-:Y:S01]  /*2b30*/  PRMT R17, R39, 0x7610, R17 ;  /* 0x0000761027117816 */ /* 0x000fe20000000011 */
[----:B------:R-:W-:Y:S01]  /*2b40*/  HFMA2.BF16_V2 R59, R33.H0_H0, R59.H0_H0, R125.H0_H0 ;  /* 0x2000003b213b7231 */ /* 0x000fe2000024087d */
[----:B------:R-:W-:Y:S01]  /*2b50*/  LOP3.LUT R15, R144, 0xffff0000, R145, 0xf8, !PT ;  /* 0xffff0000900f7812 */ /* 0x000fe200078ef891 */
[----:B------:R-:W-:Y:S01]  /*2b60*/  FMUL.FTZ R70, R19, R70 ;  /* 0x0000004613467220 */ /* 0x000fe20000410000 */
[----:B------:R-:W-:Y:S01]  /*2b70*/  LOP3.LUT R39, R38, 0xffff, RZ, 0xc0, !PT ;  /* 0x0000ffff26277812 */ /* 0x000fe200078ec0ff */
[----:B------:R-:W-:Y:S01]  /*2b80*/  HFMA2.BF16_V2 R57, R31.H0_H0, R57.H0_H0, R123.H0_H0 ;  /* 0x200000391f397231 */ /* 0x000fe2000024087b */
[----:B------:R-:W-:Y:S01]  /*2b90*/  SHF.L.U64.HI R144, R18, 0x10, RZ ;  /* 0x0000001012907819 */ /* 0x000fe200000102ff */
[--C-:B------:R-:W-:Y:S01]  /*2ba0*/  FADD.FTZ R158, R89, -R14.reuse ;  /* 0x8000000e599e7221 */ /* 0x100fe20000010000 */
[----:B------:R-:W-:Y:S01]  /*2bb0*/  SHF.L.U32 R38, R41, 0x10, RZ ;  /* 0x0000001029267819 */ /* 0x000fe200000006ff */
[----:B------:R-:W-:Y:S01]  /*2bc0*/  HFMA2.BF16_V2 R58, R35.H0_H0, R58.H0_H0, R127.H0_H0 ;  /* 0x2000003a233a7231 */ /* 0x000fe2000024087f */
[----:B------:R-:W-:Y:S01]  /*2bd0*/  SHF.R.U64 R151, R122, 0x10, R123 ;  /* 0x000000107a977819 */ /* 0x000fe2000000127b */
[--C-:B------:R-:W-:Y:S01]  /*2be0*/  FADD.FTZ R74, R74, -R14.reuse ;  /* 0x8000000e4a4a7221 */ /* 0x100fe20000010000 */
[----:B------:R-:W-:Y:S01]  /*2bf0*/  SHF.R.U64 R150, R30, 0x10, R31 ;  /* 0x000000101e967819 */ /* 0x000fe2000000121f */
[--C-:B------:R-:W-:Y:S01]  /*2c00*/  FADD.FTZ R90, R90, -R14.reuse ;  /* 0x8000000e5a5a7221 */ /* 0x100fe20000010000 */
[----:B------:R-:W-:Y:S01]  /*2c10*/  LOP3.LUT R18, R42, 0xffff, RZ, 0xc0, !PT ;  /* 0x0000ffff2a127812 */ /* 0x000fe200078ec0ff */
[----:B------:R-:W-:Y:S01]  /*2c20*/  FMUL.FTZ R89, R19, R158 ;  /* 0x0000009e13597220 */ /* 0x000fe20000410000 */
[----:B------:R-:W-:Y:S01]  /*2c30*/  SHF.L.U64.HI R41, R41, 0x10, RZ ;  /* 0x0000001029297819 */ /* 0x000fe200000102ff */
[----:B------:R-:W-:Y:S01]  /*2c40*/  HFMA2.BF16_V2 R55, R150.H0_H0, R55.H0_H0, R151.H0_H0 ;  /* 0x2000003796377231 */ /* 0x000fe20000240897 */
[----:B------:R-:W-:Y:S01]  /*2c50*/  LOP3.LUT R42, R43, 0xffff, RZ, 0xc0, !PT ;  /* 0x0000ffff2b2a7812 */ /* 0x000fe200078ec0ff */
[C---:B------:R-:W-:Y:S01]  /*2c60*/  FMUL.FTZ R74, R19.reuse, R74 ;  /* 0x0000004a134a7220 */ /* 0x040fe20000410000 */
[----:B------:R-:W-:Y:S01]  /*2c70*/  LOP3.LUT R38, R38, 0xffff, R17, 0xf8, !PT ;  /* 0x0000ffff26267812 */ /* 0x000fe200078ef811 */
[----:B------:R-:W-:Y:S01]  /*2c80*/  HFMA2.BF16_V2 R61, R34.H0_H0, R61.H0_H0, R126.H0_H0 ;  /* 0x2000003d223d7231 */ /* 0x000fe2000024087e */
[----:B------:R-:W-:Y:S01]  /*2c90*/  SHF.R.U32.HI R148, RZ, 0x10, R121 ;  /* 0x00000010ff947819 */ /* 0x000fe20000011679 */
[----:B------:R-:W-:Y:S01]  /*2ca0*/  HFMA2.BF16_V2 R67, R97.H0_H0, R67.H0_H0, R129.H0_H0 ;  /* 0x2000004361437231 */ /* 0x000fe20000240881 */
[----:B------:R-:W-:Y:S01]  /*2cb0*/  SHF.R.U32.HI R149, RZ, 0x10, R29 ;  /* 0x00000010ff957819 */ /* 0x000fe2000001161d */
[--C-:B------:R-:W-:Y:S01]  /*2cc0*/  FADD.FTZ R88, R88, -R14.reuse ;  /* 0x8000000e58587221 */ /* 0x100fe20000010000 */
[----:B------:R-:W-:Y:S01]  /*2cd0*/  SHF.R.U32.HI R153, RZ, 0x10, R123 ;  /* 0x00000010ff997819 */ /* 0x000fe2000001167b */
[--C-:B------:R-:W-:Y:S01]  /*2ce0*/  FADD.FTZ R92, R92, -R14.reuse ;  /* 0x8000000e5c5c7221 */ /* 0x100fe20000010000 */
[----:B------:R-:W-:Y:S01]  /*2cf0*/  SHF.R.U32.HI R152, RZ, 0x10, R31 ;  /* 0x00000010ff987819 */ /* 0x000fe2000001161f */
[----:B------:R-:W-:Y:S01]  /*2d00*/  HFMA2.BF16_V2 R52, R149.H0_H0, R52.H0_H0, R148.H0_H0 ;  /* 0x2000003495347231 */ /* 0x000fe20000240894 */
[----:B------:R-:W-:Y:S01]  /*2d10*/  LOP3.LUT R18, R18, 0xffff0000, R41, 0xf8, !PT ;  /* 0xffff000012127812 */ /* 0x000fe200078ef829 */
[----:B------:R-:W-:Y:S01]  /*2d20*/  FMUL.FTZ R90, R19, R90 ;  /* 0x0000005a135a7220 */ /* 0x000fe20000410000 */
[----:B------:R-:W-:Y:S01]  /*2d30*/  LOP3.LUT R17, R50, 0xffff, RZ, 0xc0, !PT ;  /* 0x0000ffff32117812 */ /* 0x000fe200078ec0ff */
[----:B------:R-:W-:Y:S01]  /*2d40*/  HFMA2.BF16_V2 R53, R152.H0_H0, R53.H0_H0, R153.H0_H0 ;  /* 0x2000003598357231 */ /* 0x000fe20000240899 */
[----:B------:R-:W-:Y:S01]  /*2d50*/  LOP3.LUT R41, R44, 0xffff, RZ, 0xc0, !PT ;  /* 0x0000ffff2c297812 */ /* 0x000fe200078ec0ff */
[--C-:B------:R-:W-:Y:S01]  /*2d60*/  FADD.FTZ R94, R94, -R14.reuse ;  /* 0x8000000e5e5e7221 */ /* 0x100fe20000010000 */
[C---:B------:R-:W-:Y:S01]  /*2d70*/  SHF.L.U64.HI R50, R42.reuse, 0x10, RZ ;  /* 0x000000102a327819 */ /* 0x040fe200000102ff */
[----:B------:R-:W-:Y:S01]  /*2d80*/  FADD.FTZ R160, R91, -R14 ;  /* 0x8000000e5ba07221 */ /* 0x000fe20000010000 */
[----:B------:R-:W-:Y:S01]  /*2d90*/  SHF.L.U32 R43, R42, 0x10, RZ ;  /* 0x000000102a2b7819 */ /* 0x000fe200000006ff */
[C---:B------:R-:W-:Y:S01]  /*2da0*/  FMUL.FTZ R88, R19.reuse, R88 ;  /* 0x0000005813587220 */ /* 0x040fe20000410000 */
[----:B------:R-:W-:Y:S01]  /*2db0*/  F2FP.BF16.F32.PACK_AB R65, RZ, R65 ;  /* 0x00000041ff41723e */ /* 0x000fe200000010ff */
[C---:B------:R-:W-:Y:S01]  /*2dc0*/  FMUL.FTZ R91, R19.reuse, R92 ;  /* 0x0000005c135b7220 */ /* 0x040fe20000410000 */
[----:B------:R-:W-:Y:S01]  /*2dd0*/  SHF.R.U64 R150, R128, 0x10, R129 ;  /* 0x0000001080967819 */ /* 0x000fe20000001281 */
[----:B------:R-:W-:Y:S01]  /*2de0*/  HFMA2.BF16_V2 R72, R98.H0_H0, R72.H0_H0, R130.H0_H0 ;  /* 0x2000004862487231 */ /* 0x000fe20000240882 */
[----:B------:R-:W-:Y:S01]  /*2df0*/  SHF.R.U64 R151, R96, 0x10, R97 ;  /* 0x0000001060977819 */ /* 0x000fe20000001261 */
[----:B------:R-:W-:Y:S01]  /*2e00*/  FMUL.FTZ R94, R19, R94 ;  /* 0x0000005e135e7220 */ /* 0x000fe20000410000 */
[----:B------:R-:W-:Y:S01]  /*2e10*/  LOP3.LUT R41, R41, 0xffff0000, R50, 0xf8, !PT ;  /* 0xffff000029297812 */ /* 0x000fe200078ef832 */
[----:B------:R-:W-:Y:S01]  /*2e20*/  HFMA2.BF16_V2 R71, R100.H0_H0, R71.H0_H0, R132.H0_H0 ;  /* 0x2000004764477231 */ /* 0x000fe20000240884 */
[----:B------:R-:W-:Y:S01]  /*2e30*/  F2FP.BF16.F32.PACK_AB R63, RZ, R63 ;  /* 0x0000003fff3f723e */ /* 0x000fe200000010ff */
        /* <DEDUP_REMOVED lines=9> */
[----:B------:R-:W-:-:S02]  /*2ed0*/  LOP3.LUT R50, R55, 0xffff, RZ, 0xc0, !PT ;  /* 0x0000ffff37327812 */ /* 0x000fc400078ec0ff */
[----:B------:R-:W-:Y:S01]  /*2ee0*/  LOP3.LUT R42, R43, 0xffff, R46, 0xf8, !PT ;  /* 0x0000ffff2b2a7812 */ /* 0x000fe200078ef82e */
[----:B------:R-:W-:Y:S01]  /*2ef0*/  HFMA2.BF16_V2 R63, R153.H0_H0, R63.H0_H0, R152.H0_H0 ;  /* 0x2000003f993f7231 */ /* 0x000fe20000240898 */
[----:B------:R-:W-:Y:S02]  /*2f00*/  SHF.L.U32 R44, R17, 0x10, RZ ;  /* 0x00000010112c7819 */ /* 0x000fe400000006ff */
[----:B------:R-:W-:Y:S02]  /*2f10*/  LOP3.LUT R49, R49, 0xffff, RZ, 0xc0, !PT ;  /* 0x0000ffff31317812 */ /* 0x000fe400078ec0ff */
[----:B------:R-:W-:Y:S02]  /*2f20*/  SHF.L.U64.HI R46, R17, 0x10, RZ ;  /* 0x00000010112e7819 */ /* 0x000fe400000102ff */
[----:B------:R-:W-:Y:S02]  /*2f30*/  SHF.L.U32 R17, R50, 0x10, RZ ;  /* 0x0000001032117819 */ /* 0x000fe400000006ff */
[----:B------:R-:W-:-:S02]  /*2f40*/  F2FP.BF16.F32.PACK_AB R56, RZ, R56 ;  /* 0x00000038ff38723e */ /* 0x000fc400000010ff */
[----:B------:R-:W-:Y:S02]  /*2f50*/  SHF.R.U64 R151, R130, 0x10, R131 ;  /* 0x0000001082977819 */ /* 0x000fe40000001283 */
[----:B------:R-:W-:Y:S01]  /*2f60*/  SHF.R.U64 R150, R98, 0x10, R99 ;  /* 0x0000001062967819 */ /* 0x000fe20000001263 */
[----:B------:R-:W-:Y:S01]  /*2f70*/  HFMA2.BF16_V2 R56, R32.H0_H0, R56.H0_H0, R124.H0_H0 ;  /* 0x2000003820387231 */ /* 0x000fe2000024087c */
[----:B------:R-:W-:Y:S02]  /*2f80*/  LOP3.LUT R54, R54, 0xffff, RZ, 0xc0, !PT ;  /* 0x0000ffff36367812 */ /* 0x000fe400078ec0ff */
[----:B------:R-:W-:Y:S01]  /*2f90*/  SHF.R.U32.HI R153, RZ, 0x10, R129 ;  /* 0x00000010ff997819 */ /* 0x000fe20000011681 */
[----:B------:R-:W-:Y:S01]  /*2fa0*/  HFMA2.BF16_V2 R68, R150.H0_H0, R68.H0_H0, R151.H0_H0 ;  /* 0x2000004496447231 */ /* 0x000fe20000240897 */
[----:B------:R-:W-:Y:S02]  /*2fb0*/  SHF.R.U32.HI R152, RZ, 0x10, R97 ;  /* 0x00000010ff987819 */ /* 0x000fe40000011661 */
[----:B------:R-:W-:-:S02]  /*2fc0*/  SHF.R.U32.HI R148, RZ, 0x10, R131 ;  /* 0x00000010ff947819 */ /* 0x000fc40000011683 */
[----:B------:R-:W-:Y:S01]  /*2fd0*/  SHF.R.U32.HI R149, RZ, 0x10, R99 ;  /* 0x00000010ff957819 */ /* 0x000fe20000011663 */
[----:B------:R-:W-:Y:S01]  /*2fe0*/  HFMA2.BF16_V2 R66, R152.H0_H0, R66.H0_H0, R153.H0_H0 ;  /* 0x2000004298427231 */ /* 0x000fe20000240899 */
[----:B------:R-:W-:Y:S02]  /*2ff0*/  LOP3.LUT R49, R49, 0xffff0000, R46, 0xf8, !PT ;  /* 0xffff000031317812 */ /* 0x000fe400078ef82e */
[----:B------:R-:W-:Y:S01]  /*3000*/  LOP3.LUT R46, R17, 0xffff, R48, 0xf8, !PT ;  /* 0x0000ffff112e7812 */ /* 0x000fe200078ef830 */
[----:B------:R-:W-:Y:S01]  /*3010*/  HFMA2.BF16_V2 R69, R149.H0_H0, R69.H0_H0, R148.H0_H0 ;  /* 0x2000004595457231 */ /* 0x000fe20000240894 */
[----:B------:R-:W-:Y:S02]  /*3020*/  LOP3.LUT R44, R44, 0xffff, R51, 0xf8, !PT ;  /* 0x0000ffff2c2c7812 */ /* 0x000fe400078ef833 */
[----:B------:R-:W-:Y:S02]  /*3030*/  SHF.L.U32 R17, R54, 0x10, RZ ;  /* 0x0000001036117819 */ /* 0x000fe400000006ff */
[----:B------:R-:W-:-:S02]  /*3040*/  F2FP.BF16.F32.PACK_AB R64, RZ, R64 ;  /* 0x00000040ff40723e */ /* 0x000fc400000010ff */
[----:B------:R-:W-:Y:S02]  /*3050*/  LOP3.LUT R51, R59, 0xffff, RZ, 0xc0, !PT ;  /* 0x0000ffff3b337812 */ /* 0x000fe400078ec0ff */
[----:B------:R-:W-:Y:S01]  /*3060*/  SHF.L.U64.HI R54, R54, 0x10, RZ ;  /* 0x0000001036367819 */ /* 0x000fe200000102ff */
[----:B------:R-:W-:Y:S01]  /*3070*/  HFMA2.BF16_V2 R64, R96.H0_H0, R64.H0_H0, R128.H0_H0 ;  /* 0x2000004060407231 */ /* 0x000fe20000240880 */
[----:B------:R-:W-:Y:S02]  /*3080*/  F2FP.BF16.F32.PACK_AB R70, RZ, R70 ;  /* 0x00000046ff46723e */ /* 0x000fe400000010ff */
[----:B------:R-:W-:Y:S02]  /*3090*/  SHF.R.U32.HI R151, RZ, 0x10, R135 ;  /* 0x00000010ff977819 */ /* 0x000fe40000011687 */
[----:B------:R-:W-:Y:S01]  /*30a0*/  SHF.R.U32.HI R150, RZ, 0x10, R103 ;  /* 0x00000010ff967819 */ /* 0x000fe20000011667 */
[----:B------:R-:W-:Y:S01]  /*30b0*/  HFMA2.BF16_V2 R70, R99.H0_H0, R70.H0_H0, R131.H0_H0 ;  /* 0x2000004663467231 */ /* 0x000fe20000240883 */
[----:B------:R-:W-:-:S02]  /*30c0*/  LOP3.LUT R55, R57, 0xffff, RZ, 0xc0, !PT ;  /* 0x0000ffff39377812 */ /* 0x000fc400078ec0ff */
[----:B------:R-:W-:Y:S01]  /*30d0*/  SHF.L.U64.HI R50, R50, 0x10, RZ ;  /* 0x0000001032327819 */ /* 0x000fe200000102ff */
[----:B------:R-:W-:Y:S01]  /*30e0*/  HFMA2.BF16_V2 R78, R150.H0_H0, R78.H0_H0, R151.H0_H0 ;  /* 0x2000004e964e7231 */ /* 0x000fe20000240897 */
[----:B------:R-:W-:Y:S02]  /*30f0*/  LOP3.LUT R60, R60, 0xffff, RZ, 0xc0, !PT ;  /* 0x0000ffff3c3c7812 */ /* 0x000fe400078ec0ff */
[----:B------:R-:W-:Y:S02]  /*3100*/  F2FP.BF16.F32.PACK_AB R76, RZ, R76 ;  /* 0x0000004cff4c723e */ /* 0x000fe400000010ff */
[----:B------:R-:W-:Y:S02]  /*3110*/  F2FP.BF16.F32.PACK_AB R80, RZ, R80 ;  /* 0x00000050ff50723e */ /* 0x000fe400000010ff */
[----:B------:R-:W-:Y:S02]  /*3120*/  SHF.R.U64 R153, R134, 0x10, R135 ;  /* 0x0000001086997819 */ /* 0x000fe40000001287 */
[----:B------:R-:W-:-:S02]  /*3130*/  SHF.R.U64 R152, R102, 0x10, R103 ;  /* 0x0000001066987819 */ /* 0x000fc40000001267 */
[----:B------:R-:W-:Y:S02]  /*3140*/  SHF.R.U64 R149, R136, 0x10, R137 ;  /* 0x0000001088957819 */ /* 0x000fe40000001289 */
[----:B------:R-:W-:Y:S01]  /*3150*/  SHF.R.U64 R148, R104, 0x10, R105 ;  /* 0x0000001068947819 */ /* 0x000fe20000001269 */
[----:B------:R-:W-:Y:S01]  /*3160*/  HFMA2.BF16_V2 R76, R152.H0_H0, R76.H0_H0, R153.H0_H0 ;  /* 0x2000004c984c7231 */ /* 0x000fe20000240899 */
[----:B------:R-:W-:Y:S02]  /*3170*/  LOP3.LUT R65, R65, 0xffff, RZ, 0xc0, !PT ;  /* 0x0000ffff41417812 */ /* 0x000fe400078ec0ff */
[----:B------:R-:W-:Y:S01]  /*3180*/  LOP3.LUT R51, R51, 0xffff0000, R54, 0xf8, !PT ;  /* 0xffff000033337812 */ /* 0x000fe200078ef836 */
[----:B------:R-:W-:Y:S01]  /*3190*/  HFMA2.BF16_V2 R80, R148.H0_H0, R80.H0_H0, R149.H0_H0 ;  /* 0x2000005094507231 */ /* 0x000fe20000240895 */
[----:B------:R-:W-:Y:S02]  /*31a0*/  LOP3.LUT R55, R55, 0xffff0000, R50, 0xf8, !PT ;  /* 0xffff000037377812 */ /* 0x000fe400078ef832 */
[----:B------:R-:W-:-:S02]  /*31b0*/  LOP3.LUT R48, R17, 0xffff, R56, 0xf8, !PT ;  /* 0x0000ffff11307812 */ /* 0x000fc400078ef838 */
[----:B------:R-:W-:Y:S02]  /*31c0*/  LOP3.LUT R57, R58, 0xffff, RZ, 0xc0, !PT ;  /* 0x0000ffff3a397812 */ /* 0x000fe400078ec0ff */
[C---:B------:R-:W-:Y:S02]  /*31d0*/  SHF.L.U64.HI R54, R60.reuse, 0x10, RZ ;  /* 0x000000103c367819 */ /* 0x040fe400000102ff */
[----:B------:R-:W-:Y:S02]  /*31e0*/  F2FP.BF16.F32.PACK_AB R79, RZ, R79 ;  /* 0x0000004fff4f723e */ /* 0x000fe400000010ff */
[----:B------:R-:W-:Y:S02]  /*31f0*/  SHF.L.U32 R50, R60, 0x10, RZ ;  /* 0x000000103c327819 */ /* 0x000fe400000006ff */
[----:B------:R-:W-:Y:S01]  /*3200*/  SHF.L.U32 R17, R65, 0x10, RZ ;  /* 0x0000001041117819 */ /* 0x000fe200000006ff */
[----:B------:R-:W-:Y:S01]  /*3210*/  HFMA2.BF16_V2 R79, R105.H0_H0, R79.H0_H0, R137.H0_H0 ;  /* 0x2000004f694f7231 */ /* 0x000fe20000240889 */
[----:B------:R-:W-:-:S02]  /*3220*/  F2FP.BF16.F32.PACK_AB R89, RZ, R89 ;  /* 0x00000059ff59723e */ /* 0x000fc400000010ff */
[----:B------:R-:W-:Y:S02]  /*3230*/  SHF.R.U64 R150, R140, 0x10, R141 ;  /* 0x000000108c967819 */ /* 0x000fe4000000128d */
[----:B------:R-:W-:Y:S02]  /*3240*/  SHF.R.U64 R151, R108, 0x10, R109 ;  /* 0x000000106c977819 */ /* 0x000fe4000000126d */
[----:B------:R-:W-:Y:S02]  /*3250*/  LOP3.LUT R68, R68, 0xffff, RZ, 0xc0, !PT ;  /* 0x0000ffff44447812 */ /* 0x000fe400078ec0ff */
[----:B------:R-:W-:Y:S01]  /*3260*/  LOP3.LUT R57, R57, 0xffff0000, R54, 0xf8, !PT ;  /* 0xffff000039397812 */ /* 0x000fe200078ef836 */
[----:B------:R-:W-:Y:S01]  /*3270*/  HFMA2.BF16_V2 R89, R151.H0_H0, R89.H0_H0, R150.H0_H0 ;  /* 0x2000005997597231 */ /* 0x000fe20000240896 */
[----:B------:R-:W-:Y:S02]  /*3280*/  F2FP.BF16.F32.PACK_AB R74, RZ, R74 ;  /* 0x0000004aff4a723e */ /* 0x000fe400000010ff */
[----:B------:R-:W-:-:S02]  /*3290*/  F2FP.BF16.F32.PACK_AB R73, RZ, R73 ;  /* 0x00000049ff49723e */ /* 0x000fc400000010ff */
[----:B------:R-:W-:Y:S01]  /*32a0*/  F2FP.BF16.F32.PACK_AB R84, RZ, R84 ;  /* 0x00000054ff54723e */ /* 0x000fe200000010ff */
[----:B------:R-:W-:Y:S01]  /*32b0*/  HFMA2.BF16_V2 R74, R101.H0_H0, R74.H0_H0, R133.H0_H0 ;  /* 0x2000004a654a7231 */ /* 0x000fe20000240885 */
[----:B------:R-:W-:Y:S01]  /*32c0*/  LOP3.LUT R50, R50, 0xffff, R61, 0xf8, !PT ;  /* 0x0000ffff32327812 */ /* 0x000fe200078ef83d */
[----:B------:R-:W-:Y:S01]  /*32d0*/  HFMA2.BF16_V2 R73, R102.H0_H0, R73.H0_H0, R134.H0_H0 ;  /* 0x2000004966497231 */ /* 0x000fe20000240886 */
[----:B------:R-:W-:Y:S01]  /*32e0*/  LOP3.LUT R59, R67, 0xffff, RZ, 0xc0, !PT ;  /* 0x0000ffff433b7812 */ /* 0x000fe200078ec0ff */
[----:B------:R-:W-:Y:S01]  /*32f0*/  HFMA2.BF16_V2 R84, R107.H0_H0, R84.H0_H0, R139.H0_H0 ;  /* 0x200000546b547231 */ /* 0x000fe2000024088b */
[----:B------:R-:W-:Y:S02]  /*3300*/  SHF.L.U64.HI R56, R65, 0x10, RZ ;  /* 0x0000001041387819 */ /* 0x000fe400000102ff */
[----:B------:R-:W-:Y:S02]  /*3310*/  LOP3.LUT R54, R17, 0xffff, R64, 0xf8, !PT ;  /* 0x0000ffff11367812 */ /* 0x000fe400078ef840 */
[----:B------:R-:W-:-:S02]  /*3320*/  F2FP.BF16.F32.PACK_AB R92, RZ, R90 ;  /* 0x0000005aff5c723e */ /* 0x000fc400000010ff */
[----:B------:R-:W-:Y:S02]  /*3330*/  LOP3.LUT R61, R70, 0xffff, RZ, 0xc0, !PT ;  /* 0x0000ffff463d7812 */ /* 0x000fe400078ec0ff */
[----:B------:R-:W-:Y:S01]  /*3340*/  LOP3.LUT R75, R75, 0xffff, RZ, 0xc0, !PT ;  /* 0x0000ffff4b4b7812 */ /* 0x000fe200078ec0ff */
[----:B------:R-:W-:Y:S01]  /*3350*/  HFMA2.BF16_V2 R92, R109.H0_H0, R92.H0_H0, R141.H0_H0 ;  /* 0x2000005c6d5c7231 */ /* 0x000fe2000024088d */
[C---:B------:R-:W-:Y:S02]  /*3360*/  SHF.L.U32 R17, R68.reuse, 0x10, RZ ;  /* 0x0000001044117819 */ /* 0x040fe400000006ff */
[----:B------:R-:W-:Y:S02]  /*3370*/  SHF.L.U64.HI R60, R68, 0x10, RZ ;  /* 0x00000010443c7819 */ /* 0x000fe400000102ff */
[----:B------:R-:W-:Y:S02]  /*3380*/  LOP3.LUT R76, R76, 0xffff, RZ, 0xc0, !PT ;  /* 0x0000ffff4c4c7812 */ /* 0x000fe400078ec0ff */
[----:B------:R-:W-:-:S02]  /*3390*/  LOP3.LUT R80, R80, 0xffff, RZ, 0xc0, !PT ;  /* 0x0000ffff50507812 */ /* 0x000fc400078ec0ff */
[----:B------:R-:W-:Y:S02]  /*33a0*/  LOP3.LUT R59, R59, 0xffff0000, R56, 0xf8, !PT ;  /* 0xffff00003b3b7812 */ /* 0x000fe400078ef838 */
[----:B------:R-:W-:Y:S02]  /*33b0*/  F2FP.BF16.F32.PACK_AB R88, RZ, R88 ;  /* 0x00000058ff58723e */ /* 0x000fe400000010ff */
[----:B------:R-:W-:Y:S02]  /*33c0*/  SHF.L.U32 R58, R75, 0x10, RZ ;  /* 0x000000104b3a7819 */ /* 0x000fe400000006ff */
[----:B------:R-:W-:Y:S01]  /*33d0*/  LOP3.LUT R56, R17, 0xffff, R72, 0xf8, !PT ;  /* 0x0000ffff11387812 */ /* 0x000fe200078ef848 */
[----:B------:R-:W-:Y:S01]  /*33e0*/  HFMA2.BF16_V2 R88, R108.H0_H0, R88.H0_H0, R140.H0_H0 ;  /* 0x200000586c587231 */ /* 0x000fe2000024088c */
[----:B------:R-:W-:Y:S02]  /*33f0*/  LOP3.LUT R61, R61, 0xffff0000, R60, 0xf8, !PT ;  /* 0xffff00003d3d7812 */ /* 0x000fe400078ef83c */
[----:B------:R-:W-:-:S02]  /*3400*/  F2FP.BF16.F32.PACK_AB R94, RZ, R94 ;  /* 0x0000005eff5e723e */ /* 0x000fc400000010ff */
[----:B------:R-:W-:Y:S02]  /*3410*/  SHF.L.U32 R60, R76, 0x10, RZ ;  /* 0x000000104c3c7819 */ /* 0x000fe400000006ff */
[----:B------:R-:W-:Y:S01]  /*3420*/  LOP3.LUT R72, R79, 0xffff, RZ, 0xc0, !PT ;  /* 0x0000ffff4f487812 */ /* 0x000fe200078ec0ff */
[----:B------:R-:W-:Y:S01]  /*3430*/  HFMA2.BF16_V2 R94, R111.H0_H0, R94.H0_H0, R143.H0_H0 ;  /* 0x2000005e6f5e7231 */ /* 0x000fe2000024088f */
[----:B------:R-:W-:Y:S02]  /*3440*/  LOP3.LUT R87, R87, 0xffff, RZ, 0xc0, !PT ;  /* 0x0000ffff57577812 */ /* 0x000fe400078ec0ff */
[----:B------:R-:W-:Y:S02]  /*3450*/  SHF.L.U64.HI R17, R80, 0x10, RZ ;  /* 0x0000001050117819 */ /* 0x000fe400000102ff */
[----:B------:R-:W-:Y:S02]  /*3460*/  LOP3.LUT R89, R89, 0xffff, RZ, 0xc0, !PT ;  /* 0x0000ffff59597812 */ /* 0x000fe400078ec0ff */
[----:B------:R-:W-:-:S02]  /*3470*/  F2FP.BF16.F32.PACK_AB R91, RZ, R91 ;  /* 0x0000005bff5b723e */ /* 0x000fc400000010ff */
[----:B------:R-:W-:Y:S02]  /*3480*/  LOP3.LUT R58, R58, 0xffff, R71, 0xf8, !PT ;  /* 0x0000ffff3a3a7812 */ /* 0x000fe400078ef847 */
[----:B------:R-:W-:Y:S01]  /*3490*/  LOP3.LUT R67, R74, 0xffff, RZ, 0xc0, !PT ;  /* 0x0000ffff4a437812 */ /* 0x000fe200078ec0ff */
[----:B------:R-:W-:Y:S01]  /*34a0*/  HFMA2.BF16_V2 R91, R110.H0_H0, R91.H0_H0, R142.H0_H0 ;  /* 0x2000005b6e5b7231 */ /* 0x000fe2000024088e */
[----:B------:R-:W-:Y:S02]  /*34b0*/  LOP3.LUT R60, R60, 0xffff, R73, 0xf8, !PT ;  /* 0x0000ffff3c3c7812 */ /* 0x000fe400078ef849 */
[----:B------:R-:W-:Y:S02]  /*34c0*/  LOP3.LUT R72, R72, 0xffff0000, R17, 0xf8, !PT ;  /* 0xffff000048487812 */ /* 0x000fe400078ef811 */
[----:B------:R-:W-:Y:S02]  /*34d0*/  LOP3.LUT R71, R84, 0xffff, RZ, 0xc0, !PT ;  /* 0x0000ffff54477812 */ /* 0x000fe400078ec0ff */
[----:B------:R-:W-:-:S02]  /*34e0*/  SHF.L.U64.HI R70, R87, 0x10, RZ ;  /* 0x0000001057467819 */ /* 0x000fc400000102ff */
[C---:B------:R-:W-:Y:S02]  /*34f0*/  SHF.L.U32 R17, R89.reuse, 0x10, RZ ;  /* 0x0000001059117819 */ /* 0x040fe400000006ff */
[----:B------:R-:W-:Y:S02]  /*3500*/  LOP3.LUT R73, R92, 0xffff, RZ, 0xc0, !PT ;  /* 0x0000ffff5c497812 */ /* 0x000fe400078ec0ff */
[----:B------:R-:W-:Y:S02]  /*3510*/  SHF.L.U64.HI R74, R89, 0x10, RZ ;  /* 0x00000010594a7819 */ /* 0x000fe400000102ff */
[----:B------:R-:W-:Y:S02]  /*3520*/  LOP3.LUT R93, R93, 0xffff, RZ, 0xc0, !PT ;  /* 0x0000ffff5d5d7812 */ /* 0x000fe400078ec0ff */
[----:B------:R-:W-:Y:S02]  /*3530*/  LOP3.LUT R65, R82, 0xffff, RZ, 0xc0, !PT ;  /* 0x0000ffff52417812 */ /* 0x000fe400078ec0ff */
[----:B------:R-:W-:-:S02]  /*3540*/  SHF.L.U64.HI R64, R76, 0x10, RZ ;  /* 0x000000104c407819 */ /* 0x000fc400000102ff */
[----:B------:R-:W-:Y:S02]  /*3550*/  LOP3.LUT R71, R71, 0xffff0000, R70, 0xf8, !PT ;  /* 0xffff000047477812 */ /* 0x000fe400078ef846 */
[----:B------:R-:W-:Y:S02]  /*3560*/  LOP3.LUT R70, R17, 0xffff, R88, 0xf8, !PT ;  /* 0x0000ffff11467812 */ /* 0x000fe400078ef858 */
[----:B------:R-:W-:Y:S02]  /*3570*/  LOP3.LUT R73, R73, 0xffff0000, R74, 0xf8, !PT ;  /* 0xffff000049497812 */ /* 0x000fe400078ef84a */
[----:B------:R-:W-:Y:S02]  /*3580*/  SHF.L.U32 R76, R93, 0x10, RZ ;  /* 0x000000105d4c7819 */ /* 0x000fe400000006ff */
[----:B------:R-:W-:Y:S02]  /*3590*/  LOP3.LUT R65, R65, 0xffff0000, R64, 0xf8, !PT ;  /* 0xffff000041417812 */ /* 0x000fe400078ef840 */
[----:B------:R-:W-:-:S02]  /*35a0*/  LOP3.LUT R74, R94, 0xffff, RZ, 0xc0, !PT ;  /* 0x0000ffff5e4a7812 */ /* 0x000fc400078ec0ff */
[----:B------:R-:W-:Y:S02]  /*35b0*/  SHF.L.U64.HI R17, R93, 0x10, RZ ;  /* 0x000000105d117819 */ /* 0x000fe400000102ff */
[----:B------:R-:W-:Y:S02]  /*35c0*/  SHF.L.U32 R64, R80, 0x10, RZ ;  /* 0x0000001050407819 */ /* 0x000fe400000006ff */
[----:B------:R-:W-:Y:S02]  /*35d0*/  LOP3.LUT R82, R37, 0xffff, RZ, 0xc0, !PT ;  /* 0x0000ffff25527812 */ /* 0x000fe400078ec0ff */
[----:B------:R-:W-:Y:S02]  /*35e0*/  LOP3.LUT R39, R39, 0xffff0000, R144, 0xf8, !PT ;  /* 0xffff000027277812 */ /* 0x000fe400078ef890 */
[----:B------:R-:W-:Y:S02]  /*35f0*/  LOP3.LUT R80, R40, 0xffff, RZ, 0xc0, !PT ;  /* 0x0000ffff28507812 */ /* 0x000fe400078ec0ff */
[----:B------:R-:W-:-:S02]  /*3600*/  LOP3.LUT R40, R76, 0xffff, R91, 0xf8, !PT ;  /* 0x0000ffff4c287812 */ /* 0x000fc400078ef85b */
[----:B------:R-:W-:Y:S02]  /*3610*/  LOP3.LUT R74, R74, 0xffff0000, R17, 0xf8, !PT ;  /* 0xffff00004a4a7812 */ /* 0x000fe400078ef811 */
[----:B------:R-:W-:Y:S02]  /*3620*/  LOP3.LUT R76, R52, 0xffff, RZ, 0xc0, !PT ;  /* 0x0000ffff344c7812 */ /* 0x000fe400078ec0ff */
[----:B------:R-:W-:Y:S02]  /*3630*/  PRMT R17, R15, 0x5410, R82 ;  /* 0x000054100f117816 */ /* 0x000fe40000000052 */
[----:B------:R-:W-:Y:S02]  /*3640*/  LOP3.LUT R47, R47, 0xffff, RZ, 0xc0, !PT ;  /* 0x0000ffff2f2f7812 */ /* 0x000fe400078ec0ff */
[----:B------:R-:W-:Y:S02]  /*3650*/  PRMT R37, R39, 0x5410, R80 ;  /* 0x0000541027257816 */ /* 0x000fe40000000050 */
[----:B------:R-:W-:-:S02]  /*3660*/  PRMT R15, R63, 0x7610, R15 ;  /* 0x000076103f0f7816 */ /* 0x000fc4000000000f */
[----:B------:R-:W-:Y:S02]  /*3670*/  LOP3.LUT R80, R45, 0xffff, RZ, 0xc0, !PT ;  /* 0x0000ffff2d507812 */ /* 0x000fe400078ec0ff */
[----:B------:R-:W-:Y:S02]  /*3680*/  LOP3.LUT R52, R53, 0xffff, RZ, 0xc0, !PT ;  /* 0x0000ffff35347812 */ /* 0x000fe400078ec0ff */
[----:B------:R-:W-:Y:S02]  /*3690*/  PRMT R45, R49, 0x5410, R76 ;  /* 0x00005410312d7816 */ /* 0x000fe4000000004c */
[----:B------:R-:W-:Y:S02]  /*36a0*/  PRMT R39, R18, 0x5410, R47 ;  /* 0x0000541012277816 */ /* 0x000fe4000000002f */
[----:B------:R-:W-:Y:S02]  /*36b0*/  LOP3.LUT R76, R62, 0xffff, RZ, 0xc0, !PT ;  /* 0x0000ffff3e4c7812 */ /* 0x000fe400078ec0ff */
[----:B------:R-:W-:Y:S01]  /*36c0*/  LOP3.LUT R66, R66, 0xffff, RZ, 0xc0, !PT ;  /* 0x0000ffff42427812 */ /* 0x000fe200078ec0ff */
[----:B------:R-:W0:Y:S01]  /*36d0*/  @!P1 LDC.64 R62, c[0x0][0x238] ;  /* 0x00008e00ff3e9b82 */ /* 0x000e220000000a00 */
[----:B------:R-:W-:-:S02]  /*36e0*/  SHF.L.U64.HI R68, R75, 0x10, RZ ;  /* 0x000000104b447819 */ /* 0x000fc400000102ff */
[----:B------:R-:W-:Y:S02]  /*36f0*/  LOP3.LUT R18, R15, 0xffff, RZ, 0xc0, !PT ;  /* 0x0000ffff0f127812 */ /* 0x000fe400078ec0ff */
[----:B------:R-:W-:Y:S02]  /*3700*/  PRMT R47, R55, 0x5410, R52 ;  /* 0x00005410372f7816 */ /* 0x000fe40000000034 */
[----:B------:R-:W-:Y:S01]  /*3710*/  PRMT R49, R51, 0x5410, R76 ;  /* 0x0000541033317816 */ /* 0x000fe2000000004c */
[----:B------:R-:W1:Y:S01]  /*3720*/  @!P1 LDC.64 R52, c[0x0][0x230] ;  /* 0x00008c00ff349b82 */ /* 0x000e620000000a00 */
[----:B------:R-:W-:Y:S02]  /*3730*/  PRMT R55, R59, 0x5410, R66 ;  /* 0x000054103b377816 */ /* 0x000fe40000000042 */
[----:B------:R-:W-:Y:S02]  /*3740*/  LOP3.LUT R67, R67, 0xffff0000, R68, 0xf8, !PT ;  /* 0xffff000043437812 */ /* 0x000fe400078ef844 */
[----:B------:R-:W-:-:S02]  /*3750*/  PRMT R51, R57, 0x5410, R18 ;  /* 0x0000541039337816 */ /* 0x000fc40000000012 */
[----:B------:R-:W-:Y:S02]  /*3760*/  LOP3.LUT R66, R69, 0xffff, RZ, 0xc0, !PT ;  /* 0x0000ffff45427812 */ /* 0x000fe400078ec0ff */
[----:B------:R-:W-:Y:S02]  /*3770*/  LOP3.LUT R18, R77, 0xffff, RZ, 0xc0, !PT ;  /* 0x0000ffff4d127812 */ /* 0x000fe400078ec0ff */
[----:B------:R-:W-:Y:S02]  /*3780*/  PRMT R57, R61, 0x5410, R66 ;  /* 0x000054103d397816 */ /* 0x000fe40000000042 */
[----:B------:R-:W-:Y:S02]  /*3790*/  PRMT R59, R67, 0x5410, R18 ;  /* 0x00005410433b7816 */ /* 0x000fe40000000012 */
[----:B------:R-:W2:Y:S01]  /*37a0*/  LDC.64 R66, c[0x0][0x228] ;  /* 0x00008a00ff427b82 */ /* 0x000ea20000000a00 */
[----:B------:R-:W-:Y:S01]  /*37b0*/  F2FP.BF16.F32.PACK_AB R83, RZ, R83 ;  /* 0x00000053ff53723e */ /* 0x000fe200000010ff */
[----:B0-----:R-:W-:Y:S01]  /*37c0*/  @!P1 IMAD.WIDE R62, R5, 0x4, R62 ;  /* 0x00000004053e9825 */ /* 0x001fe200078e023e */
[----:B------:R-:W-:-:S02]  /*37d0*/  SHF.R.U32.HI R152, RZ, 0x10, R139 ;  /* 0x00000010ff987819 */ /* 0x000fc4000001168b */
[----:B------:R-:W-:Y:S02]  /*37e0*/  SHF.R.U32.HI R153, RZ, 0x10, R107 ;  /* 0x00000010ff997819 */ /* 0x000fe4000001166b */
[----:B------:R-:W-:Y:S02]  /*37f0*/  F2FP.BF16.F32.PACK_AB R90, RZ, R160 ;  /* 0x000000a0ff5a723e */ /* 0x000fe400000010ff */
[----:B------:R-:W-:Y:S01]  /*3800*/  SHF.R.U32.HI R149, RZ, 0x10, R141 ;  /* 0x00000010ff957819 */ /* 0x000fe2000001168d */
[----:B------:R-:W-:Y:S01]  /*3810*/  HFMA2.BF16_V2 R83, R153.H0_H0, R83.H0_H0, R152.H0_H0 ;  /* 0x2000005399537231 */ /* 0x000fe20000240898 */
[----:B------:R-:W-:Y:S01]  /*3820*/  SHF.R.U32.HI R148, RZ, 0x10, R109 ;  /* 0x00000010ff947819 */ /* 0x000fe2000001166d */
[----:B-1----:R-:W-:Y:S01]  /*3830*/  @!P1 IMAD.WIDE R76, R5, 0x4, R52 ;  /* 0x00000004054c9825 */ /* 0x002fe200078e0234 */
[----:B------:R-:W-:Y:S02]  /*3840*/  F2FP.BF16.F32.PACK_AB R81, RZ, R81 ;  /* 0x00000051ff51723e */ /* 0x000fe400000010ff */
[----:B------:R-:W-:Y:S01]  /*3850*/  LOP3.LUT R18, R83, 0xffff, RZ, 0xc0, !PT ;  /* 0x0000ffff53127812 */ /* 0x000fe200078ec0ff */
[----:B------:R-:W-:Y:S01]  /*3860*/  HFMA2.BF16_V2 R90, R148.H0_H0, R90.H0_H0, R149.H0_H0 ;  /* 0x2000005a945a7231 */ /* 0x000fe20000240895 */
[----:B------:R-:W-:Y:S01]  /*3870*/  F2FP.BF16.F32.PACK_AB R85, RZ, R85 ;  /* 0x00000055ff55723e */ /* 0x000fe200000010ff */
[----:B------:R-:W-:Y:S01]  /*3880*/  HFMA2.BF16_V2 R81, R104.H0_H0, R81.H0_H0, R136.H0_H0 ;  /* 0x2000005168517231 */ /* 0x000fe20000240888 */
[----:B------:R-:W-:Y:S01]  /*3890*/  LOP3.LUT R78, R78, 0xffff, RZ, 0xc0, !PT ;  /* 0x0000ffff4e4e7812 */ /* 0x000fe200078ec0ff */
[----:B------:R0:W-:Y:S01]  /*38a0*/  @!P1 STG.E desc[UR6][R76.64], R14 ;  /* 0x0000000e4c009986 */ /* 0x0001e2000c101906 */
[----:B------:R-:W-:Y:S01]  /*38b0*/  LOP3.LUT R90, R90, 0xffff, RZ, 0xc0, !PT ;  /* 0x0000ffff5a5a7812 */ /* 0x000fe200078ec0ff */
[----:B------:R-:W-:Y:S01]  /*38c0*/  HFMA2.BF16_V2 R85, R106.H0_H0, R85.H0_H0, R138.H0_H0 ;  /* 0x200000556a557231 */ /* 0x000fe2000024088a */
[----:B------:R-:W-:Y:S01]  /*38d0*/  LOP3.LUT R15, R86, 0xffff, RZ, 0xc0, !PT ;  /* 0x0000ffff560f7812 */ /* 0x000fe200078ec0ff */
[----:B--2---:R-:W-:Y:S01]  /*38e0*/  IMAD.WIDE.U32 R52, R9, 0x8, R66 ;  /* 0x0000000809347825 */ /* 0x004fe200078e0042 */
[----:B------:R-:W-:Y:S01]  /*38f0*/  PRMT R69, R71, 0x5410, R18 ;  /* 0x0000541047457816 */ /* 0x000fe20000000012 */
[----:B------:R1:W-:Y:S01]  /*3900*/  @!P1 STG.E desc[UR6][R62.64], R19 ;  /* 0x000000133e009986 */ /* 0x0003e2000c101906 */
[----:B------:R-:W-:-:S02]  /*3910*/  PRMT R71, R73, 0x5410, R90 ;  /* 0x0000541049477816 */ /* 0x000fc4000000005a */
[----:B------:R-:W-:Y:S01]  /*3920*/  PRMT R61, R65, 0x5410, R78 ;  /* 0x00005410413d7816 */ /* 0x000fe2000000004e */
[----:B------:R2:W-:Y:S01]  /*3930*/  STG.E.64 desc[UR6][R52.64], R16 ;  /* 0x0000001034007986 */ /* 0x0005e2000c101b06 */
[----:B------:R-:W-:Y:S02]  /*3940*/  IADD3 R73, R9, 0x800, RZ ;  /* 0x0000080009497810 */ /* 0x000fe40007ffe0ff */
[----:B------:R-:W-:Y:S02]  /*3950*/  SHF.L.U32 R68, R87, 0x10, RZ ;  /* 0x0000001057447819 */ /* 0x000fe400000006ff */
[----:B------:R-:W-:Y:S01]  /*3960*/  PRMT R65, R72, 0x5410, R15 ;  /* 0x0000541048417816 */ /* 0x000fe2000000000f */
[----:B0-----:R-:W-:Y:S01]  /*3970*/  IMAD.WIDE.U32 R14, R6, 0x8, R66 ;  /* 0x00000008060e7825 */ /* 0x001fe200078e0042 */
[----:B------:R-:W-:Y:S02]  /*3980*/  LOP3.LUT R64, R64, 0xffff, R81, 0xf8, !PT ;  /* 0x0000ffff40407812 */ /* 0x000fe400078ef851 */
[----:B------:R-:W-:Y:S01]  /*3990*/  LOP3.LUT R95, R95, 0xffff, RZ, 0xc0, !PT ;  /* 0x0000ffff5f5f7812 */ /* 0x000fe200078ec0ff */
[--C-:B-1----:R-:W-:Y:S01]  /*39a0*/  IMAD.WIDE.U32 R18, R11, 0x8, R66.reuse ;  /* 0x000000080b127825 */ /* 0x102fe200078e0042 */
[C---:B------:R-:W-:Y:S01]  /*39b0*/  IADD3 R75, R9.reuse, 0xc00, RZ ;  /* 0x00000c00094b7810 */ /* 0x040fe20007ffe0ff */
[----:B------:R2:W-:Y:S01]  /*39c0*/  STG.E.64 desc[UR6][R14.64], R36 ;  /* 0x000000240e007986 */ /* 0x0005e2000c101b06 */
[----:B------:R-:W-:Y:S01]  /*39d0*/  IADD3 R81, R9, 0xe00, RZ ;  /* 0x00000e0009517810 */ /* 0x000fe20007ffe0ff */
[----:B------:R-:W-:Y:S01]  /*39e0*/  IMAD.WIDE.U32 R62, R12, 0x8, R66 ;  /* 0x000000080c3e7825 */ /* 0x000fe200078e0042 */
[----:B------:R-:W-:Y:S01]  /*39f0*/  PRMT R43, R41, 0x5410, R80 ;  /* 0x00005410292b7816 */ /* 0x000fe20000000050 */
[----:B------:R2:W-:Y:S01]  /*3a00*/  STG.E.64 desc[UR6][R18.64], R38 ;  /* 0x0000002612007986 */ /* 0x0005e2000c101b06 */
[----:B------:R-:W-:Y:S01]  /*3a10*/  IADD3 R79, R9, 0x1000, RZ ;  /* 0x00001000094f7810 */ /* 0x000fe20007ffe0ff */
[----:B------:R-:W-:Y:S01]  /*3a20*/  IMAD.WIDE.U32 R72, R73, 0x8, R66 ;  /* 0x0000000849487825 */ /* 0x000fe200078e0042 */
[----:B------:R-:W-:Y:S01]  /*3a30*/  LOP3.LUT R68, R68, 0xffff, R85, 0xf8, !PT ;  /* 0x0000ffff44447812 */ /* 0x000fe200078ef855 */
[----:B------:R2:W-:Y:S01]  /*3a40*/  STG.E.64 desc[UR6][R62.64], R42 ;  /* 0x0000002a3e007986 */ /* 0x0005e2000c101b06 */
[----:B------:R-:W-:Y:S01]  /*3a50*/  IADD3 R83, R9, 0x1200, RZ ;  /* 0x0000120009537810 */ /* 0x000fe20007ffe0ff */
[----:B------:R-:W-:Y:S01]  /*3a60*/  IMAD.WIDE.U32 R12, R13, 0x8, R66 ;  /* 0x000000080d0c7825 */ /* 0x000fe200078e0042 */
[----:B------:R-:W-:Y:S01]  /*3a70*/  PRMT R41, R74, 0x5410, R95 ;  /* 0x000054104a297816 */ /* 0x000fe2000000005f */
[----:B------:R2:W-:Y:S01]  /*3a80*/  STG.E.64 desc[UR6][R72.64], R44 ;  /* 0x0000002c48007986 */ /* 0x0005e2000c101b06 */
[----:B------:R-:W-:Y:S01]  /*3a90*/  IADD3 R85, R9, 0x1400, RZ ;  /* 0x0000140009557810 */ /* 0x000fe20007ffe0ff */
[--C-:B------:R-:W-:Y:S01]  /*3aa0*/  IMAD.WIDE.U32 R74, R75, 0x8, R66.reuse ;  /* 0x000000084b4a7825 */ /* 0x100fe200078e0042 */
[C---:B------:R-:W-:Y:S01]  /*3ab0*/  IADD3 R89, R9.reuse, 0x1600, RZ ;  /* 0x0000160009597810 */ /* 0x040fe20007ffe0ff */
[----:B------:R2:W-:Y:S01]  /*3ac0*/  STG.E.64 desc[UR6][R12.64], R46 ;  /* 0x0000002e0c007986 */ /* 0x0005e2000c101b06 */
[----:B------:R-:W-:Y:S01]  /*3ad0*/  IADD3 R87, R9, 0x1800, RZ ;  /* 0x0000180009577810 */ /* 0x000fe20007ffe0ff */
[--C-:B------:R-:W-:Y:S01]  /*3ae0*/  IMAD.WIDE.U32 R76, R81, 0x8, R66.reuse ;  /* 0x00000008514c7825 */ /* 0x100fe200078e0042 */
[----:B------:R-:W-:Y:S01]  /*3af0*/  IADD3 R5, R5, UR5, RZ ;  /* 0x0000000505057c10 */ /* 0x000fe2000fffe0ff */
[----:B------:R2:W-:Y:S01]  /*3b00*/  STG.E.64 desc[UR6][R74.64], R48 ;  /* 0x000000304a007986 */ /* 0x0005e2000c101b06 */
[----:B------:R-:W-:Y:S01]  /*3b10*/  SEL R144, RZ, 0x1, P0 ;  /* 0x00000001ff907807 */ /* 0x000fe20000000000 */
[--C-:B------:R-:W-:Y:S01]  /*3b20*/  IMAD.WIDE.U32 R78, R79, 0x8, R66.reuse ;  /* 0x000000084f4e7825 */ /* 0x100fe200078e0042 */
[----:B------:R-:W-:Y:S01]  /*3b30*/  ISETP.GE.AND P1, PT, R5, UR4, PT ;  /* 0x0000000405007c0c */ /* 0x000fe2000bf26270 */
        /* <DEDUP_REMOVED lines=15> */
[----:B------:R2:W-:Y:S01]  /*3c30*/  STG.E.64 desc[UR6][R10.64], R40 ;  /* 0x000000280a007986 */ /* 0x0005e2000c101b06 */
[----:B------:R-:W-:Y:S05]  /*3c40*/  @!P1 BRA `(.L_x_243) ;  /* 0xffffffc400c09947 */ /* 0x000fea000383ffff */
[----:B------:R-:W-:Y:S05]  /*3c50*/  EXIT ;  /* 0x000000000000794d */ /* 0x000fea0003800000 */
.L_x_240:
[----:B------:R-:W-:Y:S01]  /*3c60*/  HFMA2.MMA R155, -RZ, RZ, 0, 5.9604644775390625e-08 ;  /* 0x00000001ff9b7435 */ /* 0x000fe200000001ff */
[----:B------:R-:W-:Y:S02]  /*3c70*/  MOV R156, R14 ;  /* 0x0000000e009c7202 */ /* 0x000fe40000000f00 */
[----:B------:R-:W-:Y:S02]  /*3c80*/  MOV R158, 0x1f ;  /* 0x0000001f009e7802 */ /* 0x000fe40000000f00 */
[----:B------:R-:W-:-:S07]  /*3c90*/  MOV R153, 0xffffffff ;  /* 0xffffffff00997802 */ /* 0x000fce0000000f00 */
[----:B-----5:R-:W-:Y:S05]  /*3ca0*/  WARPSYNC.COLLECTIVE R153, `(.L_x_244) ;  /* 0x0000000099087348 */ /* 0x020fea0003c00000 */
[----:B------:R0:W1:Y:S02]  /*3cb0*/  SHFL.BFLY P2, R154, R156, R155, R158 ;  /* 0x0c00009b9c9a7389 */ /* 0x000064000004009e */
[----:B01---5:R-:W-:Y:S01]  /*3cc0*/  ENDCOLLECTIVE ;  /* 0x000000000000791b */ /* 0x023fe20003800000 */
.L_x_244:
[----:B------:R-:W-:Y:S01]  /*3cd0*/  HFMA2.MMA R155, -RZ, RZ, 0, 1.1920928955078125e-07 ;  /* 0x00000002ff9b7435 */ /* 0x000fe200000001ff */
[----:B------:R-:W-:-:S05]  /*3ce0*/  MOV R15, R154 ;  /* 0x0000009a000f7202 */ /* 0x000fca0000000f00 */
[----:B------:R-:W-:-:S05]  /*3cf0*/  FADD.FTZ R15, R14, R15 ;  /* 0x0000000f0e0f7221 */ /* 0x000fca0000010000 */
[----:B------:R-:W-:-:S07]  /*3d00*/  MOV R156, R15 ;  /* 0x0000000f009c7202 */ /* 0x000fce0000000f00 */
[----:B------:R-:W-:Y:S05]  /*3d10*/  WARPSYNC.COLLECTIVE R153, `(.L_x_245) ;  /* 0x0000000099087348 */ /* 0x000fea0003c00000 */
[----:B------:R0:W1:Y:S02]  /*3d20*/  SHFL.BFLY P2, R154, R156, R155, R158 ;  /* 0x0c00009b9c9a7389 */ /* 0x000064000004009e */
[----:B01----:R-:W-:Y:S01]  /*3d30*/  ENDCOLLECTIVE ;  /* 0x000000000000791b */ /* 0x003fe20003800000 */
.L_x_245:
[----:B------:R-:W-:Y:S01]  /*3d40*/  HFMA2.MMA R155, -RZ, RZ, 0, 2.384185791015625e-07 ;  /* 0x00000004ff9b7435 */ /* 0x000fe200000001ff */
[----:B------:R-:W-:-:S05]  /*3d50*/  MOV R144, R154 ;  /* 0x0000009a00907202 */ /* 0x000fca0000000f00 */
[----:B------:R-:W-:-:S05]  /*3d60*/  FADD.FTZ R145, R15, R144 ;  /* 0x000000900f917221 */ /* 0x000fca0000010000 */
[----:B------:R-:W-:-:S07]  /*3d70*/  MOV R156, R145 ;  /* 0x00000091009c7202 */ /* 0x000fce0000000f00 */
[----:B------:R-:W-:Y:S05]  /*3d80*/  WARPSYNC.COLLECTIVE R153, `(.L_x_246) ;  /* 0x0000000099087348 */ /* 0x000fea0003c00000 */
[----:B------:R0:W1:Y:S02]  /*3d90*/  SHFL.BFLY P2, R154, R156, R155, R158 ;  /* 0x0c00009b9c9a7389 */ /* 0x000064000004009e */
[----:B01----:R-:W-:Y:S01]  /*3da0*/  ENDCOLLECTIVE ;  /* 0x000000000000791b */ /* 0x003fe20003800000 */
.L_x_246:
[----:B------:R-:W-:Y:S01]  /*3db0*/  HFMA2.MMA R155, -RZ, RZ, 0, 4.76837158203125e-07 ;  /* 0x00000008ff9b7435 */ /* 0x000fe200000001ff */
[----:B------:R-:W-:-:S05]  /*3dc0*/  MOV R144, R154 ;  /* 0x0000009a00907202 */ /* 0x000fca0000000f00 */
[----:B------:R-:W-:-:S05]  /*3dd0*/  FADD.FTZ R150, R145, R144 ;  /* 0x0000009091967221 */ /* 0x000fca0000010000 */
[----:B------:R-:W-:-:S07]  /*3de0*/  MOV R156, R150 ;  /* 0x00000096009c7202 */ /* 0x000fce0000000f00 */
[----:B------:R-:W-:Y:S05]  /*3df0*/  WARPSYNC.COLLECTIVE R153, `(.L_x_247) ;  /* 0x0000000099087348 */ /* 0x000fea0003c00000 */
[----:B------:R0:W1:Y:S02]  /*3e00*/  SHFL.BFLY P2, R154, R156, R155, R158 ;  /* 0x0c00009b9c9a7389 */ /* 0x000064000004009e */
[----:B01----:R-:W-:Y:S01]  /*3e10*/  ENDCOLLECTIVE ;  /* 0x000000000000791b */ /* 0x003fe20003800000 */
.L_x_247:
[----:B------:R-:W-:Y:S01]  /*3e20*/  HFMA2.MMA R155, -RZ, RZ, 0, 9.5367431640625e-07 ;  /* 0x00000010ff9b7435 */ /* 0x000fe200000001ff */
[----:B------:R-:W-:-:S05]  /*3e30*/  MOV R151, R154 ;  /* 0x0000009a00977202 */ /* 0x000fca0000000f00 */
[----:B------:R-:W-:-:S05]  /*3e40*/  FADD.FTZ R151, R150, R151 ;  /* 0x0000009796977221 */ /* 0x000fca0000010000 */
[----:B------:R-:W-:-:S07]  /*3e50*/  MOV R156, R151 ;  /* 0x00000097009c7202 */ /* 0x000fce0000000f00 */
[----:B------:R-:W-:Y:S05]  /*3e60*/  WARPSYNC.COLLECTIVE R153, `(.L_x_248) ;  /* 0x0000000099087348 */ /* 0x000fea0003c00000 */
[----:B------:R0:W1:Y:S02]  /*3e70*/  SHFL.BFLY P2, R154, R156, R155, R158 ;  /* 0x0c00009b9c9a7389 */ /* 0x000064000004009e */
[----:B01----:R-:W-:Y:S01]  /*3e80*/  ENDCOLLECTIVE ;  /* 0x000000000000791b */ /* 0x003fe20003800000 */
.L_x_248:
        /* <DEDUP_REMOVED lines=136> */
.L_x_249:
[----:B------:R-:W-:Y:S01]  /*4710*/  HFMA2.MMA R155, -RZ, RZ, 0, 1.1920928955078125e-07 ;  /* 0x00000002ff9b7435 */ /* 0x000fe200000001ff */
[----:B------:R-:W-:-:S05]  /*4720*/  MOV R15, R154 ;  /* 0x0000009a000f7202 */ /* 0x000fca0000000f00 */
[----:B------:R-:W-:-:S05]  /*4730*/  FADD.FTZ R15, R14, R15 ;  /* 0x0000000f0e0f7221 */ /* 0x000fca0000010000 */
[----:B------:R-:W-:-:S07]  /*4740*/  MOV R156, R15 ;  /* 0x0000000f009c7202 */ /* 0x000fce0000000f00 */
[----:B------:R-:W-:Y:S05]  /*4750*/  WARPSYNC.COLLECTIVE R153, `(.L_x_250) ;  /* 0x0000000099087348 */ /* 0x000fea0003c00000 */
[----:B------:R0:W1:Y:S02]  /*4760*/  SHFL.BFLY P2, R154, R156, R155, R158 ;  /* 0x0c00009b9c9a7389 */ /* 0x000064000004009e */
[----:B01----:R-:W-:Y:S01]  /*4770*/  ENDCOLLECTIVE ;  /* 0x000000000000791b */ /* 0x003fe20003800000 */
.L_x_250:
[----:B------:R-:W-:Y:S01]  /*4780*/  HFMA2.MMA R155, -RZ, RZ, 0, 2.384185791015625e-07 ;  /* 0x00000004ff9b7435 */ /* 0x000fe200000001ff */
[----:B------:R-:W-:-:S05]  /*4790*/  MOV R150, R154 ;  /* 0x0000009a00967202 */ /* 0x000fca0000000f00 */
[----:B------:R-:W-:-:S05]  /*47a0*/  FADD.FTZ R150, R15, R150 ;  /* 0x000000960f967221 */ /* 0x000fca0000010000 */
[----:B------:R-:W-:-:S07]  /*47b0*/  MOV R156, R150 ;  /* 0x00000096009c7202 */ /* 0x000fce0000000f00 */
[----:B------:R-:W-:Y:S05]  /*47c0*/  WARPSYNC.COLLECTIVE R153, `(.L_x_251) ;  /* 0x0000000099087348 */ /* 0x000fea0003c00000 */
[----:B------:R0:W1:Y:S02]  /*47d0*/  SHFL.BFLY P2, R154, R156, R155, R158 ;  /* 0x0c00009b9c9a7389 */ /* 0x000064000004009e */
[----:B01----:R-:W-:Y:S01]  /*47e0*/  ENDCOLLECTIVE ;  /* 0x000000000000791b */ /* 0x003fe20003800000 */
.L_x_251:
[----:B------:R-:W-:Y:S01]  /*47f0*/  HFMA2.MMA R155, -RZ, RZ, 0, 4.76837158203125e-07 ;  /* 0x00000008ff9b7435 */ /* 0x000fe200000001ff */
[----:B------:R-:W-:-:S05]  /*4800*/  MOV R145, R154 ;  /* 0x0000009a00917202 */ /* 0x000fca0000000f00 */
[----:B------:R-:W-:-:S05]  /*4810*/  FADD.FTZ R145, R150, R145 ;  /* 0x0000009196917221 */ /* 0x000fca0000010000 */
[----:B------:R-:W-:-:S07]  /*4820*/  MOV R156, R145 ;  /* 0x00000091009c7202 */ /* 0x000fce0000000f00 */
[----:B------:R-:W-:Y:S05]  /*4830*/  WARPSYNC.COLLECTIVE R153, `(.L_x_252) ;  /* 0x0000000099087348 */ /* 0x000fea0003c00000 */
[----:B------:R0:W1:Y:S02]  /*4840*/  SHFL.BFLY P2, R154, R156, R155, R158 ;  /* 0x0c00009b9c9a7389 */ /* 0x000064000004009e */
[----:B01----:R-:W-:Y:S01]  /*4850*/  ENDCOLLECTIVE ;  /* 0x000000000000791b */ /* 0x003fe20003800000 */
.L_x_252:
[----:B------:R-:W-:Y:S01]  /*4860*/  HFMA2.MMA R155, -RZ, RZ, 0, 9.5367431640625e-07 ;  /* 0x00000010ff9b7435 */ /* 0x000fe200000001ff */
[----:B------:R-:W-:-:S05]  /*4870*/  MOV R152, R154 ;  /* 0x0000009a00987202 */ /* 0x000fca0000000f00 */
[----:B------:R-:W-:-:S05]  /*4880*/  FADD.FTZ R152, R145, R152 ;  /* 0x0000009891987221 */ /* 0x000fca0000010000 */
[----:B------:R-:W-:-:S07]  /*4890*/  MOV R156, R152 ;  /* 0x00000098009c7202 */ /* 0x000fce0000000f00 */
[----:B------:R-:W-:Y:S05]  /*48a0*/  WARPSYNC.COLLECTIVE R153, `(.L_x_253) ;  /* 0x0000000099087348 */ /* 0x000fea0003c00000 */
[----:B------:R0:W1:Y:S02]  /*48b0*/  SHFL.BFLY P2, R154, R156, R155, R158 ;  /* 0x0c00009b9c9a7389 */ /* 0x000064000004009e */
[----:B01----:R-:W-:Y:S01]  /*48c0*/  ENDCOLLECTIVE ;  /* 0x000000000000791b */ /* 0x003fe20003800000 */
.L_x_253:
[----:B------:R-:W-:Y:S01]  /*48d0*/  MOV R151, R154 ;  /* 0x0000009a00977202 */ /* 0x000fe20000000f00 */
[----:B------:R-:W-:Y:S06]  /*48e0*/  BRA `(.L_x_254) ;  /* 0xffffffc800e07947 */ /* 0x000fec000383ffff */
.L_x_255:
        /* <DEDUP_REMOVED lines=9> */
.L_x_2002:


//--------------------- .text._ZN10layer_norm13ln_fwd_kernelINS_13Kernel_traitsI13__nv_bfloat16S2_S2_fjLj32768ELj4ELj1ELj4ELj16ENS_18Kernel_traits_baseILj32768ES2_S2_S2_fjLj128EEEEEEEvNS_9FwdParamsE --------------------------
	.section	.text._ZN10layer_norm13ln_fwd_kernelINS_13Kernel_traitsI13__nv_bfloat16S2_S2_fjLj32768ELj4ELj1ELj4ELj16ENS_18Kernel_traits_baseILj32768ES2_S2_S2_fjLj128EEEEEEEvNS_9FwdParamsE,"ax",@progbits
	.align	128
        .global         _ZN10layer_norm13ln_fwd_kernelINS_13Kernel_traitsI13__nv_bfloat16S2_S2_fjLj32768ELj4ELj1ELj4ELj16ENS_18Kernel_traits_baseILj32768ES2_S2_S2_fjLj128EEEEEEEvNS_9FwdParamsE
        .type           _ZN10layer_norm13ln_fwd_kernelINS_13Kernel_traitsI13__nv_bfloat16S2_S2_fjLj32768ELj4ELj1ELj4ELj16ENS_18Kernel_traits_baseILj32768ES2_S2_S2_fjLj128EEEEEEEvNS_9FwdParamsE,@function
        .size           _ZN10layer_norm13ln_fwd_kernelINS_13Kernel_traitsI13__nv_bfloat16S2_S2_fjLj32768ELj4ELj1ELj4ELj16ENS_18Kernel_traits_baseILj32768ES2_S2_S2_fjLj128EEEEEEEvNS_9FwdParamsE,(.L_x_2003 - _ZN10layer_norm13ln_fwd_kernelINS_13Kernel_traitsI13__nv_bfloat16S2_S2_fjLj32768ELj4ELj1ELj4ELj16ENS_18Kernel_traits_baseILj32768ES2_S2_S2_fjLj128EEEEEEEvNS_9FwdParamsE)
        .other          _ZN10layer_norm13ln_fwd_kernelINS_13Kernel_traitsI13__nv_bfloat16S2_S2_fjLj32768ELj4ELj1ELj4ELj16ENS_18Kernel_traits_baseILj32768ES2_S2_S2_fjLj128EEEEEEEvNS_9FwdParamsE,@"STO_CUDA_ENTRY STV_DEFAULT"
_ZN10layer_norm13ln_fwd_kernelINS_13Kernel_traitsI13__nv_bfloat16S2_S2_fjLj32768ELj4ELj1ELj4ELj16ENS_18Kernel_traits_baseILj32768ES2_S2_S2_fjLj128EEEEEEEvNS_9FwdParamsE:
.text._ZN10layer_norm13ln_fwd_kernelINS_13Kernel_traitsI13__nv_bfloat16S2_S2_fjLj32768ELj4ELj1ELj4ELj16ENS_18Kernel_traits_baseILj32768ES2_S2_S2_fjLj128EEEEEEEvNS_9FwdParamsE:
        /* <DEDUP_REMOVED lines=36> */
.L_x_259:
[----:B-1----:R-:W1:Y:S01]  /*0240*/  S2R R16, SR_CTAID.X ;  /* 0x0000000000107919 */ /* 0x002e620000002500 */
[----:B------:R-:W2:Y:S01]  /*0250*/  LDC.64 R112, c[0x0][0x220] ;  /* 0x00008800ff707b82 */ /* 0x000ea20000000a00 */
[----:B0-----:R-:W-:Y:S02]  /*0260*/  SHF.L.U32 R8, R6, 0xc, RZ ;  /* 0x0000000c06087819 */ /* 0x001fe400000006ff */
[----:B-1----:R-:W-:-:S04]  /*0270*/  SHF.L.U32 R7, R16, 0x7, RZ ;  /* 0x0000000710077819 */ /* 0x002fc800000006ff */
[----:B------:R-:W-:-:S04]  /*0280*/  LOP3.LUT R7, R7, 0x180, R4, 0xe2, !PT ;  /* 0x0000018007077812 */ /* 0x000fc800078ee204 */
        /* <DEDUP_REMOVED lines=124> */
[----:B------:R-:W-:Y:S02]  /*0a50*/  PRMT R96, R107, 0x7632, R96 ;  /* 0x000076326b607816 */ /* 0x000fe40000000060 */
[----:B------:R-:W-:Y:S01]  /*0a60*/  PRMT R100, R109, 0x7632, R100 ;  /* 0x000076326d647816 */ /* 0x000fe20000000064 */
[----:B------:R-:W-:Y:S01]  /*0a70*/  FADD.FTZ R84, R99, R84 ;  /* 0x0000005463547221 */ /* 0x000fe20000010000 */
[----:B------:R-:W-:Y:S02]  /*0a80*/  SHF.L.U32 R118, R110, 0x10, RZ ;  /* 0x000000106e767819 */ /* 0x000fe400000006ff */
        /* <DEDUP_REMOVED lines=8> */
[----:B------:R-:W-:-:S03]  /*0b10*/  SHF.L.U32 R126, R126, 0x10, RZ ;  /* 0x000000107e7e7819 */ /* 0x000fc600000006ff */
[--C-:B------:R-:W-:Y:S01]  /*0b20*/  FADD.FTZ R101, R161, R84.reuse ;  /* 0x00000054a1657221 */ /* 0x100fe20000010000 */
[----:B------:R-:W-:Y:S02]  /*0b30*/  PRMT R84, R103, 0x7632, R84 ;  /* 0x0000763267547816 */ /* 0x000fe40000000054 */
[----:B------:R-:W-:Y:S01]  /*0b40*/  LOP3.LUT R103, R128, 0x7fffffc, RZ, 0xc0, !PT ;  /* 0x07fffffc80677812 */ /* 0x000fe200078ec0ff */
[----:B------:R-:W-:Y:S01]  /*0b50*/  FADD.FTZ R88, R18, R101 ;  /* 0x0000006512587221 */ /* 0x000fe20000010000 */
[----:B------:R-:W-:Y:S02]  /*0b60*/  SHF.L.U32 R84, R84, 0x10, RZ ;  /* 0x0000001054547819 */ /* 0x000fe400000006ff */
[----:B------:R-:W-:Y:S01]  /*0b70*/  @!P0 IADD3 R103, R103, 0x4, RZ ;  /* 0x0000000467678810 */ /* 0x000fe20007ffe0ff */
[--C-:B------:R-:W-:Y:S01]  /*0b80*/  FADD.FTZ R101, R165, R88.reuse ;  /* 0x00000058a5657221 */ /* 0x100fe20000010000 */
[C---:B------:R-:W-:Y:S02]  /*0b90*/  PRMT R88, R104.reuse, 0x7632, R88 ;  /* 0x0000763268587816 */ /* 0x040fe40000000058 */
[----:B------:R-:W-:Y:S01]  /*0ba0*/  SHF.L.U32 R104, R104, 0x10, RZ ;  /* 0x0000001068687819 */ /* 0x000fe200000006ff */
[----:B------:R-:W-:Y:S01]  /*0bb0*/  FADD.FTZ R101, R86, R101 ;  /* 0x0000006556657221 */ /* 0x000fe20000010000 */
[----:B------:R-:W-:-:S03]  /*0bc0*/  SHF.L.U32 R88, R88, 0x10, RZ ;  /* 0x0000001058587819 */ /* 0x000fc600000006ff */
        /* <DEDUP_REMOVED lines=192> */
.L_x_270:
        /* <DEDUP_REMOVED lines=14> */
[----:B------:R-:W-:Y:S01]  /*18b0*/  BAR.SYNC.DEFER_BLOCKING 0x0 ;  /* 0x0000000000007b1d */ /* 0x000fe20000010000 */
[----:B------:R-:W-:-:S03]  /*18c0*/  LOP3.LUT P2, RZ, R102, 0x1f, R0, 0xf8, !PT ;  /* 0x0000001f66ff7812 */ /* 0x000fc6000784f800 */
[----:B------:R-:W-:Y:S02]  /*18d0*/  @!P1 MOV R130, 0x45000000 ;  /* 0x4500000000829802 */ /* 0x000fe40000000f00 */
[----:B------:R-:W-:Y:S02]  /*18e0*/  ULDC UR5, c[0x0][0x210] ;  /* 0x0000840000057ab9 */ /* 0x000fe40000000800 */
[----:B------:R-:W-:Y:S01]  /*18f0*/  USHF.L.U32 UR4, UR5, 0x2, URZ ;  /* 0x0000000205047899 */ /* 0x000fe2000800063f */
[----:B0-----:R-:W0:Y:S01]  /*1900*/  SHFL.DOWN PT, R134, R130, 0x2, 0x1f ;  /* 0x08401f0082867f89 */ /* 0x001e2200000e0000 */
[----:B-1----:R-:W-:Y:S02]  /*1910*/  @!P1 LEA R132, R101, R100, 0x18 ;  /* 0x0000006465849211 */ /* 0x002fe400078ec0ff */
[----:B------:R-:W-:Y:S02]  /*1920*/  CS2R R100, SRZ ;  /* 0x0000000000647805 */ /* 0x000fe4000001ff00 */
[----:B------:R-:W-:Y:S01]  /*1930*/  @!P1 LEA R132, R103, R132, 0x3 ;  /* 0x0000008467849211 */ /* 0x000fe200078e18ff */
[----:B0-----:R-:W-:-:S04]  /*1940*/  FADD.FTZ R103, R134, R130 ;  /* 0x0000008286677221 */ /* 0x001fc80000010000 */
[----:B------:R-:W0:Y:S01]  /*1950*/  @!P1 LDS.64 R100, [R132] ;  /* 0x0000000084649984 */ /* 0x000e220000000a00 */
[----:B------:R-:W1:Y:S03]  /*1960*/  MUFU.RCP R140, R103 ;  /* 0x00000067008c7308 */ /* 0x000e660000001000 */
        /* <DEDUP_REMOVED lines=19> */
[C---:B------:R-:W-:Y:S01]  /*1aa0*/  FFMA.FTZ R134, R103.reuse, R136, R134 ;  /* 0x0000008867867223 */ /* 0x040fe20000010086 */
[----:B--2---:R-:W-:Y:S02]  /*1ab0*/  FADD.FTZ R130, R138, R101 ;  /* 0x000000658a827221 */ /* 0x004fe40000010000 */
[----:B------:R-:W-:-:S04]  /*1ac0*/  FMUL.FTZ R132, R103, R132 ;  /* 0x0000008467847220 */ /* 0x000fc80000410000 */
[----:B------:R-:W-:Y:S02]  /*1ad0*/  FMUL.FTZ R132, R100, R132 ;  /* 0x0000008464847220 */ /* 0x000fe40000410000 */
[----:B------:R-:W1:Y:S02]  /*1ae0*/  @!P2 LDC.64 R100, c[0x0][0x250] ;  /* 0x00009400ff64ab82 */ /* 0x000e640000000a00 */
[C---:B0-----:R-:W-:Y:S01]  /*1af0*/  FFMA.FTZ R103, R102.reuse, R132, R130 ;  /* 0x0000008466677223 */ /* 0x041fe20000010082 */
[----:B------:R-:W-:Y:S01]  /*1b00*/  FMUL.FTZ R102, R102, R134 ;  /* 0x0000008666667220 */ /* 0x000fe20000410000 */
[----:B------:R-:W-:-:S04]  /*1b10*/  LOP3.LUT R130, R5, 0x1, RZ, 0xc0, !PT ;  /* 0x0000000105827812 */ /* 0x000fc800078ec0ff */
[----:B------:R-:W-:Y:S01]  /*1b20*/  IADD3 R138, -R130, RZ, RZ ;  /* 0x000000ff828a7210 */ /* 0x000fe20007ffe1ff */
[----:B------:R-:W-:Y:S01]  /*1b30*/  SHFL.IDX PT, R102, R102, RZ, 0x1f ;  /* 0x00001fff66667589 */ /* 0x000fe200000e0000 */
[----:B------:R-:W-:Y:S02]  /*1b40*/  LEA.HI R130, R0, R3, RZ, 0x19 ;  /* 0x0000000300827211 */ /* 0x000fe400078fc8ff */
[----:B------:R-:W-:Y:S01]  /*1b50*/  LOP3.LUT R132, R138, UR4, RZ, 0xc0, !PT ;  /* 0x000000048a847c12 */ /* 0x000fe2000f8ec0ff */
[----:B------:R-:W0:Y:S03]  /*1b60*/  SHFL.IDX PT, R103, R103, RZ, 0x1f ;  /* 0x00001fff67677589 */ /* 0x000e2600000e0000 */
        /* <DEDUP_REMOVED lines=24> */
.L_x_258:
[----:B------:R-:W2:Y:S04]  /*1cf0*/  LDG.E.STRONG.GPU R102, desc[UR6][R100.64] ;  /* 0x0000000664667981 */ /* 0x000ea8000c1ef900 */
[----:B--2---:R-:W-:Y:S01]  /*1d00*/  CCTL.IVALL ;  /* 0x00000000ff00798f */ /* 0x004fe20002000000 */
[----:B------:R-:W-:Y:S05]  /*1d10*/  YIELD ;  /* 0x0000000000007946 */ /* 0x000fea0003800000 */
[----:B------:R-:W-:-:S13]  /*1d20*/  ISETP.NE.AND P2, PT, R102, R134, PT ;  /* 0x000000866600720c */ /* 0x000fda0003f45270 */
[----:B------:R-:W-:Y:S05]  /*1d30*/  @P2 BRA `(.L_x_258) ;  /* 0xfffffffc00ec2947 */ /* 0x000fea000383ffff */
.L_x_257:
        /* <DEDUP_REMOVED lines=17> */
[----:B0-----:R-:W-:Y:S04]  /*1e50*/  SHFL.DOWN PT, R100, R130, 0x1, 0x1f ;  /* 0x08201f0082647f89 */ /* 0x001fe800000e0000 */
[----:B--2---:R-:W0:Y:S04]  /*1e60*/  SHFL.DOWN PT, R136, R102, 0x2, 0x1f ;  /* 0x08401f0066887f89 */ /* 0x004e2800000e0000 */
[----:B------:R-:W2:Y:S01]  /*1e70*/  SHFL.DOWN PT, R138, R103, 0x2, 0x1f ;  /* 0x08401f00678a7f89 */ /* 0x000ea200000e0000 */
[----:B0-----:R-:W-:Y:S01]  /*1e80*/  FADD.FTZ R142, -R136, R102 ;  /* 0x00000066888e7221 */ /* 0x001fe20000010100 */
[----:B------:R-:W-:-:S03]  /*1e90*/  FMUL.FTZ R136, R134, R136 ;  /* 0x0000008886887220 */ /* 0x000fc60000410000 */
[----:B------:R-:W-:Y:S01]  /*1ea0*/  FMUL.FTZ R142, R142, R142 ;  /* 0x0000008e8e8e7220 */ /* 0x000fe20000410000 */
[----:B------:R-:W-:-:S03]  /*1eb0*/  FFMA.FTZ R136, R132, R102, R136 ;  /* 0x0000006684887223 */ /* 0x000fc60000010088 */
[----:B------:R-:W-:Y:S01]  /*1ec0*/  FMUL.FTZ R101, R142, R132 ;  /* 0x000000848e657220 */ /* 0x000fe20000410000 */
[----:B-1----:R-:W-:Y:S01]  /*1ed0*/  FMUL.FTZ R136, R140, R136 ;  /* 0x000000888c887220 */ /* 0x002fe20000410000 */
[----:B------:R-:W-:Y:S02]  /*1ee0*/  FADD.FTZ R132, R130, R100 ;  /* 0x0000006482847221 */ /* 0x000fe40000010000 */
[----:B------:R-:W-:Y:S01]  /*1ef0*/  FMUL.FTZ R134, R134, R101 ;  /* 0x0000006586867220 */ /* 0x000fe20000410000 */
[----:B--2---:R-:W-:Y:S02]  /*1f00*/  FADD.FTZ R101, R138, R103 ;  /* 0x000000678a657221 */ /* 0x004fe40000010000 */
[----:B------:R-:W0:Y:S01]  /*1f10*/  SHFL.DOWN PT, R103, R136, 0x1, 0x1f ;  /* 0x08201f0088677f89 */ /* 0x000e2200000e0000 */
[----:B------:R-:W1:Y:S01]  /*1f20*/  MUFU.RCP R132, R132 ;  /* 0x0000008400847308 */ /* 0x000e620000001000 */
[----:B------:R-:W-:Y:S01]  /*1f30*/  FFMA.FTZ R134, R140, R134, R101 ;  /* 0x000000868c867223 */ /* 0x000fe20000010065 */
[----:B------:R-:W-:-:S04]  /*1f40*/  LOP3.LUT R101, R128, 0x3, R16, 0xc8, !PT ;  /* 0x0000000380657812 */ /* 0x000fc800078ec810 */
[----:B------:R-:W2:Y:S01]  /*1f50*/  SHFL.DOWN PT, R102, R134, 0x1, 0x1f ;  /* 0x08201f0086667f89 */ /* 0x000ea200000e0000 */
[----:B------:R-:W-:Y:S01]  /*1f60*/  LOP3.LUT P1, RZ, R101, 0x1f, R0, 0xf8, !PT ;  /* 0x0000001f65ff7812 */ /* 0x000fe2000782f800 */
[----:B0-----:R-:W-:Y:S01]  /*1f70*/  FADD.FTZ R16, R136, -R103 ;  /* 0x8000006788107221 */ /* 0x001fe20000010000 */
[----:B------:R-:W-:-:S03]  /*1f80*/  FMUL.FTZ R103, R100, R103 ;  /* 0x0000006764677220 */ /* 0x000fc60000410000 */
[----:B------:R-:W-:Y:S01]  /*1f90*/  FMUL.FTZ R16, R16, R16 ;  /* 0x0000001010107220 */ /* 0x000fe20000410000 */
[----:B------:R-:W-:Y:S01]  /*1fa0*/  FFMA.FTZ R103, R130, R136, R103 ;  /* 0x0000008882677223 */ /* 0x000fe20000010067 */
[----:B--2---:R-:W-:Y:S02]  /*1fb0*/  FADD.FTZ R101, R134, R102 ;  /* 0x0000006686657221 */ /* 0x004fe40000010000 */
[----:B------:R-:W-:Y:S01]  /*1fc0*/  FMUL.FTZ R16, R130, R16 ;  /* 0x0000001082107220 */ /* 0x000fe20000410000 */
[----:B-1----:R-:W-:-:S03]  /*1fd0*/  FMUL.FTZ R128, R132, R103 ;  /* 0x0000006784807220 */ /* 0x002fc60000410000 */
[----:B------:R-:W-:-:S03]  /*1fe0*/  FMUL.FTZ R16, R100, R16 ;  /* 0x0000001064107220 */ /* 0x000fc60000410000 */
[----:B------:R-:W0:Y:S01]  /*1ff0*/  SHFL.IDX PT, R128, R128, RZ, 0x1f ;  /* 0x00001fff80807589 */ /* 0x000e2200000e0000 */
[----:B------:R-:W-:Y:S02]  /*2000*/  FFMA.FTZ R130, R132, R16, R101 ;  /* 0x0000001084827223 */ /* 0x000fe40000010065 */
[----:B------:R-:W1:Y:S03]  /*2010*/  LDC R16, c[0x0][0x260] ;  /* 0x00009800ff107b82 */ /* 0x000e660000000800 */
[----:B------:R0:W1:Y:S05]  /*2020*/  SHFL.IDX PT, R103, R130, RZ, 0x1f ;  /* 0x00001fff82677589 */ /* 0x00006a00000e0000 */
[----:B------:R-:W2:Y:S01]  /*2030*/  @!P1 LDC.64 R100, c[0x0][0x230] ;  /* 0x00008c00ff649b82 */ /* 0x000ea20000000a00 */
[--C-:B0-----:R-:W-:Y:S01]  /*2040*/  FADD.FTZ R130, R104, -R128.reuse ;  /* 0x8000008068827221 */ /* 0x101fe20000010000 */
[--C-:B------:R-:W-:Y:S01]  /*2050*/  FADD.FTZ R132, R105, -R128.reuse ;  /* 0x8000008069847221 */ /* 0x100fe20000010000 */
[----:B------:R-:W-:-:S05]  /*2060*/  FADD.FTZ R7, R7, -R128 ;  /* 0x8000008007077221 */ /* 0x000fca0000010000 */
[----:B------:R-:W0:Y:S01]  /*2070*/  LDC.64 R104, c[0x0][0x228] ;  /* 0x00008a00ff687b82 */ /* 0x000e220000000a00 */
[--C-:B------:R-:W-:Y:S01]  /*2080*/  FADD.FTZ R11, R11, -R128.reuse ;  /* 0x800000800b0b7221 */ /* 0x100fe20000010000 */
[----:B------:R-:W-:Y:S01]  /*2090*/  FADD.FTZ R117, R117, -R128 ;  /* 0x8000008075757221 */ /* 0x000fe20000010000 */
[----:B-1----:R-:W-:Y:S01]  /*20a0*/  FFMA.FTZ R16, R103, 3.0517578125e-05, R16 ;  /* 0x3800000067107823 */ /* 0x002fe20000010010 */
[--C-:B------:R-:W-:Y:S01]  /*20b0*/  FADD.FTZ R19, R19, -R128.reuse ;  /* 0x8000008013137221 */ /* 0x100fe20000010000 */
[--C-:B------:R-:W-:Y:S01]  /*20c0*/  FADD.FTZ R123, R123, -R128.reuse ;  /* 0x800000807b7b7221 */ /* 0x100fe20000010000 */
[--C-:B------:R-:W-:Y:S01]  /*20d0*/  FADD.FTZ R121, R121, -R128.reuse ;  /* 0x8000008079797221 */ /* 0x100fe20000010000 */
[----:B------:R-:W-:Y:S01]  /*20e0*/  FADD.FTZ R129, R129, -R128 ;  /* 0x8000008081817221 */ /* 0x000fe20000010000 */
[----:B------:R-:W1:Y:S01]  /*20f0*/  @!P1 LDC.64 R102, c[0x0][0x238] ;  /* 0x00008e00ff669b82 */ /* 0x000e620000000a00 */
[----:B------:R-:W3:Y:S01]  /*2100*/  MUFU.RSQ R16, R16 ;  /* 0x0000001000107308 */ /* 0x000ee20000001400 */
[----:B--2---:R-:W-:-:S04]  /*2110*/  @!P1 IMAD.WIDE R100, R6, 0x4, R100 ;  /* 0x0000000406649825 */ /* 0x004fc800078e0264 */
        /* <DEDUP_REMOVED lines=14> */
[--C-:B------:R-:W-:Y:S01]  /*2200*/  FADD.FTZ R137, R137, -R128.reuse ;  /* 0x8000008089897221 */ /* 0x100fe20000010000 */
[C---:B---3--:R-:W-:Y:S01]  /*2210*/  FMUL.FTZ R7, R16.reuse, R7 ;  /* 0x0000000710077220 */ /* 0x048fe20000410000 */
        /* <DEDUP_REMOVED lines=9> */
[C---:B--2---:R-:W-:Y:S01]  /*22b0*/  FMUL.FTZ R100, R16.reuse, R121 ;  /* 0x0000007910647220 */ /* 0x044fe20000410000 */
        /* <DEDUP_REMOVED lines=46> */
[----:B-1----:R-:W-:-:S04]  /*25a0*/  @!P1 IMAD.WIDE R102, R6, 0x4, R102 ;  /* 0x0000000406669825 */ /* 0x002fc800078e0266 */
        /* <DEDUP_REMOVED lines=16> */
[----:B------:R-:W-:Y:S01]  /*26b0*/  FMUL.FTZ R154, R16, R145 ;  /* 0x00000091109a7220 */ /* 0x000fe20000410000 */
[----:B------:R-:W-:Y:S01]  /*26c0*/  F2FP.BF16.F32.PACK_AB R84, R146, R135 ;  /* 0x000000879254723e */ /* 0x000fe200000010ff */
[----:B------:R-:W-:Y:S01]  /*26d0*/  FMUL.FTZ R156, R16, R97 ;  /* 0x00000061109c7220 */ /* 0x000fe20000410000 */
[----:B------:R-:W-:Y:S01]  /*26e0*/  F2FP.BF16.F32.PACK_AB R86, R150, R139 ;  /* 0x0000008b9656723e */ /* 0x000fe200000010ff */
[----:B------:R-:W-:Y:S01]  /*26f0*/  FMUL.FTZ R160, R16, R99 ;  /* 0x0000006310a07220 */ /* 0x000fe20000410000 */
[----:B------:R-:W-:Y:S01]  /*2700*/  F2FP.BF16.F32.PACK_AB R85, R136, R85 ;  /* 0x000000558855723e */ /* 0x000fe200000010ff */
[----:B0-----:R-:W-:Y:S01]  /*2710*/  IMAD.WIDE.U32 R134, R10, 0x10, R104 ;  /* 0x000000100a867825 */ /* 0x001fe200078e0068 */
[----:B------:R-:W-:-:S03]  /*2720*/  F2FP.BF16.F32.PACK_AB R11, R140, R119 ;  /* 0x000000778c0b723e */ /* 0x000fc600000010ff */
[----:B------:R-:W-:Y:S01]  /*2730*/  FMUL.FTZ R147, R16, R147 ;  /* 0x0000009310937220 */ /* 0x000fe20000410000 */
[----:B------:R-:W-:Y:S01]  /*2740*/  F2FP.BF16.F32.PACK_AB R17, R128, R125 ;  /* 0x0000007d8011723e */ /* 0x000fe200000010ff */
[----:B-1----:R-:W-:Y:S01]  /*2750*/  IMAD.WIDE.U32 R102, R8, 0x10, R104 ;  /* 0x0000001008667825 */ /* 0x002fe200078e0068 */
[----:B------:R-:W-:-:S03]  /*2760*/  F2FP.BF16.F32.PACK_AB R19, R144, R131 ;  /* 0x000000839013723e */ /* 0x000fc600000010ff */
[----:B------:R-:W-:Y:S01]  /*2770*/  FMUL.FTZ R149, R16, R149 ;  /* 0x0000009510957220 */ /* 0x000fe20000410000 */
[----:B------:R-:W-:Y:S01]  /*2780*/  F2FP.BF16.F32.PACK_AB R137, R148, R137 ;  /* 0x000000899489723e */ /* 0x000fe200000010ff */
[----:B------:R-:W-:Y:S01]  /*2790*/  FMUL.FTZ R153, R16, R153 ;  /* 0x0000009910997220 */ /* 0x000fe20000410000 */
[----:B------:R-:W-:Y:S01]  /*27a0*/  F2FP.BF16.F32.PACK_AB R87, R152, R143 ;  /* 0x0000008f9857723e */ /* 0x000fe200000010ff */
[----:B------:R-:W-:Y:S01]  /*27b0*/  FMUL.FTZ R158, R16, R151 ;  /* 0x00000097109e7220 */ /* 0x000fe20000410000 */
[----:B------:R-:W-:Y:S01]  /*27c0*/  IADD3 R129, R8, 0x800, RZ ;  /* 0x0000080008817810 */ /* 0x000fe20007ffe0ff */
        /* <DEDUP_REMOVED lines=30> */
[----:B-----5:R-:W-:Y:S01]  /*29b0*/  HFMA2.MMA.BF16_V2 R8, R80, R7, R48 ;  /* 0x0000000750087235 */ /* 0x020fe20000200030 */
[----:B------:R-:W-:Y:S01]  /*29c0*/  IMAD.WIDE.U32 R110, R9, 0x10, R104 ;  /* 0x00000010096e7825 */ /* 0x000fe200078e0068 */
[----:B------:R-:W-:-:S03]  /*29d0*/  HFMA2.MMA.BF16_V2 R10, R82, R138, R50 ;  /* 0x0000008a520a7235 */ /* 0x000fc60000200032 */
[----:B------:R-:W-:Y:S01]  /*29e0*/  HFMA2.BF16_V2 R9, R81, R85, R49 ;  /* 0x0000005551097231 */ /* 0x000fe20000200031 */
[----:B------:R-:W-:Y:S01]  /*29f0*/  HFMA2.MMA.BF16_V2 R16, R76, R100, R44 ;  /* 0x000000644c107235 */ /* 0x000fe2000020002c */
[----:B------:R-:W-:Y:S01]  /*2a00*/  HFMA2.BF16_V2 R11, R83, R11, R51 ;  /* 0x0000000b530b7231 */ /* 0x000fe20000200033 */
[----:B------:R-:W-:Y:S01]  /*2a10*/  HFMA2.MMA.BF16_V2 R18, R78, R18, R46 ;  /* 0x000000124e127235 */ /* 0x000fe2000020002e */
[----:B------:R-:W-:Y:S01]  /*2a20*/  HFMA2.BF16_V2 R17, R77, R17, R45 ;  /* 0x000000114d117231 */ /* 0x000fe2000020002d */
[----:B------:R-:W-:Y:S01]  /*2a30*/  HFMA2.MMA.BF16_V2 R84, R72, R84, R40 ;  /* 0x0000005448547235 */ /* 0x000fe20000200028 */
[----:B------:R-:W-:Y:S01]  /*2a40*/  HFMA2.BF16_V2 R19, R79, R19, R47 ;  /* 0x000000134f137231 */ /* 0x000fe2000020002f */
[----:B------:R-:W-:Y:S01]  /*2a50*/  HFMA2.MMA.BF16_V2 R86, R74, R86, R42 ;  /* 0x000000564a567235 */ /* 0x000fe2000020002a */
[----:B------:R-:W-:-:S04]  /*2a60*/  IMAD.WIDE.U32 R112, R14, 0x10, R104 ;  /* 0x000000100e707825 */ /* 0x000fc800078e0068 */
[----:B------:R-:W-:Y:S01]  /*2a70*/  HFMA2.BF16_V2 R85, R73, R137, R41 ;  /* 0x0000008949557231 */ /* 0x000fe20000200029 */
[----:B------:R-:W-:Y:S01]  /*2a80*/  F2FP.BF16.F32.PACK_AB R147, R154, R147 ;  /* 0x000000939a93723e */ /* 0x000fe200000010ff */
[----:B------:R-:W-:Y:S02]  /*2a90*/  HFMA2.BF16_V2 R87, R75, R87, R43 ;  /* 0x000000574b577231 */ /* 0x000fe4000020002b */
[--C-:B------:R-:W-:Y:S01]  /*2aa0*/  IMAD.WIDE.U32 R116, R13, 0x10, R104.reuse ;  /* 0x000000100d747825 */ /* 0x100fe200078e0068 */
[----:B------:R-:W-:Y:S01]  /*2ab0*/  F2FP.BF16.F32.PACK_AB R153, R158, R153 ;  /* 0x000000999e99723e */ /* 0x000fe200000010ff */
[----:B------:R0:W-:Y:S01]  /*2ac0*/  STG.E.128 desc[UR6][R102.64], R8 ;  /* 0x0000000866007986 */ /* 0x0001e2000c101d06 */
[----:B------:R-:W-:Y:S01]  /*2ad0*/  F2FP.BF16.F32.PACK_AB R159, R162, R159 ;  /* 0x0000009fa29f723e */ /* 0x000fe200000010ff */
        /* <DEDUP_REMOVED lines=8> */
[----:B------:R-:W-:Y:S01]  /*2b60*/  IMAD.WIDE.U32 R104, R15, 0x10, R104 ;  /* 0x000000100f687825 */ /* 0x000fe200078e0068 */
[----:B------:R-:W-:-:S02]  /*2b70*/  F2FP.BF16.F32.PACK_AB R15, R99, R106 ;  /* 0x0000006a630f723e */ /* 0x000fc400000010ff */
[----:B------:R-:W-:Y:S02]  /*2b80*/  F2FP.BF16.F32.PACK_AB R90, R97, R90 ;  /* 0x0000005a615a723e */ /* 0x000fe400000010ff */
[----:B------:R-:W-:Y:S02]  /*2b90*/  F2FP.BF16.F32.PACK_AB R101, R101, R108 ;  /* 0x0000006c6565723e */ /* 0x000fe400000010ff */
[----:B------:R-:W-:Y:S01]  /*2ba0*/  F2FP.BF16.F32.PACK_AB R118, R121, R118 ;  /* 0x000000767976723e */ /* 0x000fe200000010ff */
[----:B0-----:R-:W-:Y:S01]  /*2bb0*/  HFMA2.MMA.BF16_V2 R8, R68, R147, R36 ;  /* 0x0000009344087235 */ /* 0x001fe20000200024 */
[----:B------:R-:W-:Y:S01]  /*2bc0*/  F2FP.BF16.F32.PACK_AB R163, R164, R163 ;  /* 0x000000a3a4a3723e */ /* 0x000fe200000010ff */
[----:B------:R-:W-:Y:S01]  /*2bd0*/  HFMA2.MMA.BF16_V2 R10, R70, R153, R38 ;  /* 0x00000099460a7235 */ /* 0x000fe20000200026 */
        /* <DEDUP_REMOVED lines=28> */
[----:B------:R1:W-:Y:S01]  /*2da0*/  STG.E.128 desc[UR6][R128.64], R16 ;  /* 0x0000001080007986 */ /* 0x0003e2000c101d06 */
[----:B------:R-:W-:-:S02]  /*2db0*/  SEL R7, RZ, 0x1, P0 ;  /* 0x00000001ff077807 */ /* 0x000fc40000000000 */
[----:B------:R-:W-:Y:S01]  /*2dc0*/  ISETP.GE.AND P1, PT, R6, UR4, PT ;  /* 0x0000000406007c0c */ /* 0x000fe2000bf26270 */
[----:B------:R1:W-:Y:S04]  /*2dd0*/  STG.E.128 desc[UR6][R134.64], R84 ;  /* 0x0000005486007986 */ /* 0x0003e8000c101d06 */
[----:B------:R1:W-:Y:S04]  /*2de0*/  STG.E.128 desc[UR6][R12.64], R88 ;  /* 0x000000580c007986 */ /* 0x0003e8000c101d06 */
[----:B------:R1:W-:Y:S01]  /*2df0*/  STG.E.128 desc[UR6][R104.64], R112 ;  /* 0x0000007068007986 */ /* 0x0003e2000c101d06 */
[----:B0-----:R-:W-:-:S03]  /*2e00*/  PRMT R116, R7, 0x7610, R116 ;  /* 0x0000761007747816 */ /* 0x001fc60000000074 */
[----:B------:R-:W-:Y:S05]  /*2e10*/  @!P1 BRA `(.L_x_259) ;  /* 0xffffffd400089947 */ /* 0x000fea000383ffff */
[----:B------:R-:W-:Y:S05]  /*2e20*/  EXIT ;  /* 0x000000000000794d */ /* 0x000fea0003800000 */
.L_x_256:
[----:B------:R-:W-:Y:S01]  /*2e30*/  HFMA2.MMA R142, -RZ, RZ, 0, 5.9604644775390625e-08 ;  /* 0x00000001ff8e7435 */ /* 0x000fe200000001ff */
[----:B------:R-:W-:Y:S02]  /*2e40*/  MOV R140, R101 ;  /* 0x00000065008c7202 */ /* 0x000fe40000000f00 */
[----:B------:R-:W-:Y:S02]  /*2e50*/  MOV R144, 0x1f ;  /* 0x0000001f00907802 */ /* 0x000fe40000000f00 */
[----:B------:R-:W-:-:S07]  /*2e60*/  MOV R138, 0xffffffff ;  /* 0xffffffff008a7802 */ /* 0x000fce0000000f00 */
[----:B-----5:R-:W-:Y:S05]  /*2e70*/  WARPSYNC.COLLECTIVE R138, `(.L_x_260) ;  /* 0x000000008a087348 */ /* 0x020fea0003c00000 */
[----:B------:R0:W1:Y:S02]  /*2e80*/  SHFL.BFLY P2, R136, R140, R142, R144 ;  /* 0x0c00008e8c887389 */ /* 0x0000640000040090 */
[----:B01---5:R-:W-:Y:S01]  /*2e90*/  ENDCOLLECTIVE ;  /* 0x000000000000791b */ /* 0x023fe20003800000 */
.L_x_260:
[----:B------:R-:W-:Y:S01]  /*2ea0*/  HFMA2.MMA R142, -RZ, RZ, 0, 1.1920928955078125e-07 ;  /* 0x00000002ff8e7435 */ /* 0x000fe200000001ff */
[----:B------:R-:W-:-:S05]  /*2eb0*/  MOV R100, R136 ;  /* 0x0000008800647202 */ /* 0x000fca0000000f00 */
[----:B------:R-:W-:-:S05]  /*2ec0*/  FADD.FTZ R102, R101, R100 ;  /* 0x0000006465667221 */ /* 0x000fca0000010000 */
[----:B------:R-:W-:-:S07]  /*2ed0*/  MOV R140, R102 ;  /* 0x00000066008c7202 */ /* 0x000fce0000000f00 */
[----:B------:R-:W-:Y:S05]  /*2ee0*/  WARPSYNC.COLLECTIVE R138, `(.L_x_261) ;  /* 0x000000008a087348 */ /* 0x000fea0003c00000 */
[----:B------:R0:W1:Y:S02]  /*2ef0*/  SHFL.BFLY P2, R136, R140, R142, R144 ;  /* 0x0c00008e8c887389 */ /* 0x0000640000040090 */
[----:B01----:R-:W-:Y:S01]  /*2f00*/  ENDCOLLECTIVE ;  /* 0x000000000000791b */ /* 0x003fe20003800000 */
.L_x_261:
[----:B------:R-:W-:Y:S01]  /*2f10*/  HFMA2.MMA R142, -RZ, RZ, 0, 2.384185791015625e-07 ;  /* 0x00000004ff8e7435 */ /* 0x000fe200000001ff */
[----:B------:R-:W-:-:S05]  /*2f20*/  MOV R100, R136 ;  /* 0x0000008800647202 */ /* 0x000fca0000000f00 */
[----:B------:R-:W-:-:S05]  /*2f30*/  FADD.FTZ R130, R102, R100 ;  /* 0x0000006466827221 */ /* 0x000fca0000010000 */
[----:B------:R-:W-:-:S07]  /*2f40*/  MOV R140, R130 ;  /* 0x00000082008c7202 */ /* 0x000fce0000000f00 */
[----:B------:R-:W-:Y:S05]  /*2f50*/  WARPSYNC.COLLECTIVE R138, `(.L_x_262) ;  /* 0x000000008a087348 */ /* 0x000fea0003c00000 */
[----:B------:R0:W1:Y:S02]  /*2f60*/  SHFL.BFLY P2, R136, R140, R142, R144 ;  /* 0x0c00008e8c887389 */ /* 0x0000640000040090 */
[----:B01----:R-:W-:Y:S01]  /*2f70*/  ENDCOLLECTIVE ;  /* 0x000000000000791b */ /* 0x003fe20003800000 */
.L_x_262:
[----:B------:R-:W-:Y:S01]  /*2f80*/  HFMA2.MMA R142, -RZ, RZ, 0, 4.76837158203125e-07 ;  /* 0x00000008ff8e7435 */ /* 0x000fe200000001ff */
[----:B------:R-:W-:-:S05]  /*2f90*/  MOV R100, R136 ;  /* 0x0000008800647202 */ /* 0x000fca0000000f00 */
[----:B------:R-:W-:-:S05]  /*2fa0*/  FADD.FTZ R132, R130, R100 ;  /* 0x0000006482847221 */ /* 0x000fca0000010000 */
[----:B------:R-:W-:-:S07]  /*2fb0*/  MOV R140, R132 ;  /* 0x00000084008c7202 */ /* 0x000fce0000000f00 */
[----:B------:R-:W-:Y:S05]  /*2fc0*/  WARPSYNC.COLLECTIVE R138, `(.L_x_263) ;  /* 0x000000008a087348 */ /* 0x000fea0003c00000 */
[----:B------:R0:W1:Y:S02]  /*2fd0*/  SHFL.BFLY P2, R136, R140, R142, R144 ;  /* 0x0c00008e8c887389 */ /* 0x0000640000040090 */
[----:B01----:R-:W-:Y:S01]  /*2fe0*/  ENDCOLLECTIVE ;  /* 0x000000000000791b */ /* 0x003fe20003800000 */
.L_x_263:
[----:B------:R-:W-:Y:S01]  /*2ff0*/  HFMA2.MMA R142, -RZ, RZ, 0, 9.5367431640625e-07 ;  /* 0x00000010ff8e7435 */ /* 0x000fe200000001ff */
[----:B------:R-:W-:-:S05]  /*3000*/  MOV R100, R136 ;  /* 0x0000008800647202 */ /* 0x000fca0000000f00 */
[----:B------:R-:W-:-:S05]  /*3010*/  FADD.FTZ R134, R132, R100 ;  /* 0x0000006484867221 */ /* 0x000fca0000010000 */
[----:B------:R-:W-:-:S07]  /*3020*/  MOV R140, R134 ;  /* 0x00000086008c7202 */ /* 0x000fce0000000f00 */
[----:B------:R-:W-:Y:S05]  /*3030*/  WARPSYNC.COLLECTIVE R138, `(.L_x_264) ;  /* 0x000000008a087348 */ /* 0x000fea0003c00000 */
[----:B------:R0:W1:Y:S02]  /*3040*/  SHFL.BFLY P2, R136, R140, R142, R144 ;  /* 0x0c00008e8c887389 */ /* 0x0000640000040090 */
[----:B01----:R-:W-:Y:S01]  /*3050*/  ENDCOLLECTIVE ;  /* 0x000000000000791b */ /* 0x003fe20003800000 */
.L_x_264:
        /* <DEDUP_REMOVED lines=136> */
.L_x_265:
[----:B------:R-:W-:Y:S01]  /*38e0*/  HFMA2.MMA R142, -RZ, RZ, 0, 1.1920928955078125e-07 ;  /* 0x00000002ff8e7435 */ /* 0x000fe200000001ff */
[----:B------:R-:W-:-:S05]  /*38f0*/  MOV R102, R136 ;  /* 0x0000008800667202 */ /* 0x000fca0000000f00 */
[----:B------:R-:W-:-:S05]  /*3900*/  FADD.FTZ R102, R101, R102 ;  /* 0x0000006665667221 */ /* 0x000fca0000010000 */
[----:B------:R-:W-:-:S07]  /*3910*/  MOV R140, R102 ;  /* 0x00000066008c7202 */ /* 0x000fce0000000f00 */
[----:B------:R-:W-:Y:S05]  /*3920*/  WARPSYNC.COLLECTIVE R138, `(.L_x_266) ;  /* 0x000000008a087348 */ /* 0x000fea0003c00000 */
[----:B------:R0:W1:Y:S02]  /*3930*/  SHFL.BFLY P2, R136, R140, R142, R144 ;  /* 0x0c00008e8c887389 */ /* 0x0000640000040090 */
[----:B01----:R-:W-:Y:S01]  /*3940*/  ENDCOLLECTIVE ;  /* 0x000000000000791b */ /* 0x003fe20003800000 */
.L_x_266:
[----:B------:R-:W-:Y:S01]  /*3950*/  HFMA2.MMA R142, -RZ, RZ, 0, 2.384185791015625e-07 ;  /* 0x00000004ff8e7435 */ /* 0x000fe200000001ff */
[----:B------:R-:W-:-:S05]  /*3960*/  MOV R130, R136 ;  /* 0x0000008800827202 */ /* 0x000fca0000000f00 */
[----:B------:R-:W-:-:S05]  /*3970*/  FADD.FTZ R130, R102, R130 ;  /* 0x0000008266827221 */ /* 0x000fca0000010000 */
[----:B------:R-:W-:-:S07]  /*3980*/  MOV R140, R130 ;  /* 0x00000082008c7202 */ /* 0x000fce0000000f00 */
[----:B------:R-:W-:Y:S05]  /*3990*/  WARPSYNC.COLLECTIVE R138, `(.L_x_267) ;  /* 0x000000008a087348 */ /* 0x000fea0003c00000 */
[----:B------:R0:W1:Y:S02]  /*39a0*/  SHFL.BFLY P2, R136, R140, R142, R144 ;  /* 0x0c00008e8c887389 */ /* 0x0000640000040090 */
[----:B01----:R-:W-:Y:S01]  /*39b0*/  ENDCOLLECTIVE ;  /* 0x000000000000791b */ /* 0x003fe20003800000 */
.L_x_267:
[----:B------:R-:W-:Y:S01]  /*39c0*/  HFMA2.MMA R142, -RZ, RZ, 0, 4.76837158203125e-07 ;  /* 0x00000008ff8e7435 */ /* 0x000fe200000001ff */
[----:B------:R-:W-:-:S05]  /*39d0*/  MOV R132, R136 ;  /* 0x0000008800847202 */ /* 0x000fca0000000f00 */
[----:B------:R-:W-:-:S05]  /*39e0*/  FADD.FTZ R132, R130, R132 ;  /* 0x0000008482847221 */ /* 0x000fca0000010000 */
[----:B------:R-:W-:-:S07]  /*39f0*/  MOV R140, R132 ;  /* 0x00000084008c7202 */ /* 0x000fce0000000f00 */
[----:B------:R-:W-:Y:S05]  /*3a00*/  WARPSYNC.COLLECTIVE R138, `(.L_x_268) ;  /* 0x000000008a087348 */ /* 0x000fea0003c00000 */
[----:B------:R0:W1:Y:S02]  /*3a10*/  SHFL.BFLY P2, R136, R140, R142, R144 ;  /* 0x0c00008e8c887389 */ /* 0x0000640000040090 */
[----:B01----:R-:W-:Y:S01]  /*3a20*/  ENDCOLLECTIVE ;  /* 0x000000000000791b */ /* 0x003fe20003800000 */
.L_x_268:
[----:B------:R-:W-:Y:S01]  /*3a30*/  HFMA2.MMA R142, -RZ, RZ, 0, 9.5367431640625e-07 ;  /* 0x00000010ff8e7435 */ /* 0x000fe200000001ff */
[----:B------:R-:W-:-:S05]  /*3a40*/  MOV R134, R136 ;  /* 0x0000008800867202 */ /* 0x000fca0000000f00 */
[----:B------:R-:W-:-:S05]  /*3a50*/  FADD.FTZ R134, R132, R134 ;  /* 0x0000008684867221 */ /* 0x000fca0000010000 */
[----:B------:R-:W-:-:S07]  /*3a60*/  MOV R140, R134 ;  /* 0x00000086008c7202 */ /* 0x000fce0000000f00 */
[----:B------:R-:W-:Y:S05]  /*3a70*/  WARPSYNC.COLLECTIVE R138, `(.L_x_269) ;  /* 0x000000008a087348 */ /* 0x000fea0003c00000 */
[----:B------:R0:W1:Y:S02]  /*3a80*/  SHFL.BFLY P2, R136, R140, R142, R144 ;  /* 0x0c00008e8c887389 */ /* 0x0000640000040090 */
[----:B01----:R-:W-:Y:S01]  /*3a90*/  ENDCOLLECTIVE ;  /* 0x000000000000791b */ /* 0x003fe20003800000 */
.L_x_269:
[----:B------:R-:W-:Y:S05]  /*3aa0*/  BRA `(.L_x_270) ;  /* 0xffffffdc00487947 */ /* 0x000fea000383ffff */
.L_x_271:
        /* <DEDUP_REMOVED lines=13> */
.L_x_2003:


//--------------------- .text._ZN10layer_norm13ln_fwd_kernelINS_13Kernel_traitsI6__halffS2_fjLj32768ELj4ELj1ELj4ELj16ENS_18Kernel_traits_baseILj32768ES2_fS2_fjLj128EEEEEEEvNS_9FwdParamsE --------------------------
	.section	.text._ZN10layer_norm13ln_fwd_kernelINS_13Kernel_traitsI6__halffS2_fjLj32768ELj4ELj1ELj4ELj16ENS_18Kernel_traits_baseILj32768ES2_fS2_fjLj128EEEEEEEvNS_9FwdParamsE,"ax",@progbits
	.align	128
        .global         _ZN10layer_norm13ln_fwd_kernelINS_13Kernel_traitsI6__halffS2_fjLj32768ELj4ELj1ELj4ELj16ENS_18Kernel_traits_baseILj32768ES2_fS2_fjLj128EEEEEEEvNS_9FwdParamsE
        .type           _ZN10layer_norm13ln_fwd_kernelINS_13Kernel_traitsI6__halffS2_fjLj32768ELj4ELj1ELj4ELj16ENS_18Kernel_traits_baseILj32768ES2_fS2_fjLj128EEEEEEEvNS_9FwdParamsE,@function
        .size           _ZN10layer_norm13ln_fwd_kernelINS_13Kernel_traitsI6__halffS2_fjLj32768ELj4ELj1ELj4ELj16ENS_18Kernel_traits_baseILj32768ES2_fS2_fjLj128EEEEEEEvNS_9FwdParamsE,(.L_x_2004 - _ZN10layer_norm13ln_fwd_kernelINS_13Kernel_traitsI6__halffS2_fjLj32768ELj4ELj1ELj4ELj16ENS_18Kernel_traits_baseILj32768ES2_fS2_fjLj128EEEEEEEvNS_9FwdParamsE)
        .other          _ZN10layer_norm13ln_fwd_kernelINS_13Kernel_traitsI6__halffS2_fjLj32768ELj4ELj1ELj4ELj16ENS_18Kernel_traits_baseILj32768ES2_fS2_fjLj128EEEEEEEvNS_9FwdParamsE,@"STO_CUDA_ENTRY STV_DEFAULT"
_ZN10layer_norm13ln_fwd_kernelINS_13Kernel_traitsI6__halffS2_fjLj32768ELj4ELj1ELj4ELj16ENS_18Kernel_traits_baseILj32768ES2_fS2_fjLj128EEEEEEEvNS_9FwdParamsE:
.text._ZN10layer_norm13ln_fwd_kernelINS_13Kernel_traitsI6__halffS2_fjLj32768ELj4ELj1ELj4ELj16ENS_18Kernel_traits_baseILj32768ES2_fS2_fjLj128EEEEEEEvNS_9FwdParamsE:
        /* <DEDUP_REMOVED lines=53> */
.L_x_275:
        /* <DEDUP_REMOVED lines=274> */
.L_x_286:
        /* <DEDUP_REMOVED lines=82> */
.L_x_274:
[----:B------:R-:W2:Y:S04]  /*1990*/  LDG.E.STRONG.GPU R144, desc[UR6][R14.64] ;  /* 0x000000060e907981 */ /* 0x000ea8000c1ef900 */
[----:B--2---:R-:W-:Y:S01]  /*19a0*/  CCTL.IVALL ;  /* 0x00000000ff00798f */ /* 0x004fe20002000000 */
[----:B------:R-:W-:Y:S05]  /*19b0*/  YIELD ;  /* 0x0000000000007946 */ /* 0x000fea0003800000 */
[----:B------:R-:W-:-:S13]  /*19c0*/  ISETP.NE.AND P2, PT, R144, R151, PT ;  /* 0x000000979000720c */ /* 0x000fda0003f45270 */
[----:B------:R-:W-:Y:S05]  /*19d0*/  @P2 BRA `(.L_x_274) ;  /* 0xfffffffc00ec2947 */ /* 0x000fea000383ffff */
.L_x_273:
        /* <DEDUP_REMOVED lines=171> */
[--C-:B------:R-:W-:Y:S01]  /*2490*/  SHF.R.U64 R144, R20, 0x10, R21.reuse ;  /* 0x0000001014907819 */ /* 0x100fe20000001215 */
[C---:B------:R-:W-:Y:S01]  /*24a0*/  FMUL.FTZ R85, R19.reuse, R84 ;  /* 0x0000005413557220 */ /* 0x040fe20000410000 */
[----:B------:R-:W-:Y:S01]  /*24b0*/  SHF.R.U32.HI R146, RZ, 0x10, R21 ;  /* 0x00000010ff927819 */ /* 0x000fe20000011615 */
[C---:B------:R-:W-:Y:S01]  /*24c0*/  FMUL.FTZ R78, R19.reuse, R78 ;  /* 0x0000004e134e7220 */ /* 0x040fe20000410000 */
[----:B------:R-:W-:Y:S01]  /*24d0*/  F2FP.F16.F32.PACK_AB R75, RZ, R75 ;  /* 0x0000004bff4b723e */ /* 0x000fe200000000ff */
[----:B------:R-:W-:Y:S01]  /*24e0*/  HFMA2 R17, R144.H0_H0, R17.H0_H0, R145.H0_H0 ;  /* 0x2000001190117231 */ /* 0x000fe20000040891 */
[----:B------:R-:W-:Y:S01]  /*24f0*/  SHF.R.U64 R144, R114, 0x10, R115 ;  /* 0x0000001072907819 */ /* 0x000fe20000001273 */
[----:B------:R-:W-:Y:S01]  /*2500*/  HFMA2 R37, R146.H0_H0, R37.H0_H0, R147.H0_H0 ;  /* 0x2000002592257231 */ /* 0x000fe20000040893 */
[----:B------:R-:W-:Y:S01]  /*2510*/  SHF.R.U64 R145, R22, 0x10, R23 ;  /* 0x0000001016917819 */ /* 0x000fe20000001217 */
[C---:B------:R-:W-:Y:S01]  /*2520*/  FMUL.FTZ R84, R19.reuse, R86 ;  /* 0x0000005613547220 */ /* 0x040fe20000410000 */
        /* <DEDUP_REMOVED lines=17> */
[--C-:B------:R-:W-:Y:S01]  /*2640*/  FADD.FTZ R42, R42, -R14.reuse ;  /* 0x8000000e2a2a7221 */ /* 0x100fe20000010000 */
[----:B------:R-:W-:Y:S01]  /*2650*/  SHF.R.U32.HI R147, RZ, 0x10, R33 ;  /* 0x00000010ff937819 */ /* 0x000fe20000011621 */
[----:B------:R-:W-:Y:S01]  /*2660*/  HFMA2 R54, R145.H0_H0, R54.H0_H0, R144.H0_H0 ;  /* 0x2000003691367231 */ /* 0x000fe20000040890 */
[----:B------:R-:W-:Y:S01]  /*2670*/  F2FP.F16.F32.PACK_AB R77, RZ, R77 ;  /* 0x0000004dff4d723e */ /* 0x000fe200000000ff */
[C---:B------:R-:W-:Y:S01]  /*2680*/  FMUL.FTZ R15, R19.reuse, R15 ;  /* 0x0000000f130f7220 */ /* 0x040fe20000410000 */
[--C-:B------:R-:W-:Y:S01]  /*2690*/  SHF.R.U32.HI R144, RZ, 0x10, R133.reuse ;  /* 0x00000010ff907819 */ /* 0x100fe20000011685 */
[----:B------:R-:W-:Y:S01]  /*26a0*/  HFMA2 R62, R147.H0_H0, R62.H0_H0, R146.H0_H0 ;  /* 0x2000003e933e7231 */ /* 0x000fe20000040892 */
[----:B------:R-:W-:Y:S01]  /*26b0*/  SHF.R.U64 R146, R132, 0x10, R133 ;  /* 0x0000001084927819 */ /* 0x000fe20000001285 */
[C---:B------:R-:W-:Y:S01]  /*26c0*/  FMUL.FTZ R38, R19.reuse, R38 ;  /* 0x0000002613267220 */ /* 0x040fe20000410000 */
[--C-:B------:R-:W-:Y:S01]  /*26d0*/  SHF.R.U64 R147, R100, 0x10, R101.reuse ;  /* 0x0000001064937819 */ /* 0x100fe20000001265 */
[----:B------:R-:W-:Y:S01]  /*26e0*/  FMUL.FTZ R42, R19, R42 ;  /* 0x0000002a132a7220 */ /* 0x000fe20000410000 */
[----:B------:R-:W-:Y:S01]  /*26f0*/  SHF.R.U32.HI R145, RZ, 0x10, R101 ;  /* 0x00000010ff917819 */ /* 0x000fe20000011665 */
[----:B------:R-:W-:Y:S01]  /*2700*/  HFMA2 R36, R21.H0_H0, R36.H0_H0, R113.H0_H0 ;  /* 0x2000002415247231 */ /* 0x000fe20000040871 */
[----:B------:R-:W-:Y:S01]  /*2710*/  F2FP.F16.F32.PACK_AB R86, RZ, R152 ;  /* 0x00000098ff56723e */ /* 0x000fe200000000ff */
[----:B------:R-:W-:Y:S01]  /*2720*/  HFMA2 R75, R147.H0_H0, R75.H0_H0, R146.H0_H0 ;  /* 0x2000004b934b7231 */ /* 0x000fe20000040892 */
[----:B------:R-:W-:Y:S01]  /*2730*/  F2FP.F16.F32.PACK_AB R87, RZ, R87 ;  /* 0x00000057ff57723e */ /* 0x000fe200000000ff */
[----:B------:R-:W-:Y:S01]  /*2740*/  HFMA2 R77, R145.H0_H0, R77.H0_H0, R144.H0_H0 ;  /* 0x2000004d914d7231 */ /* 0x000fe20000040890 */
[----:B------:R-:W-:Y:S01]  /*2750*/  SHF.R.U32.HI R147, RZ, 0x10, R137 ;  /* 0x00000010ff937819 */ /* 0x000fe20000011689 */
[----:B------:R-:W-:Y:S01]  /*2760*/  HFMA2 R16, R22.H0_H0, R16.H0_H0, R114.H0_H0 ;  /* 0x2000001016107231 */ /* 0x000fe20000040872 */
[----:B------:R-:W-:Y:S01]  /*2770*/  SHF.R.U32.HI R146, RZ, 0x10, R105 ;  /* 0x00000010ff927819 */ /* 0x000fe20000011669 */
[--C-:B------:R-:W-:Y:S01]  /*2780*/  FADD.FTZ R80, R80, -R14.reuse ;  /* 0x8000000e50507221 */ /* 0x100fe20000010000 */
[----:B------:R-:W-:Y:S01]  /*2790*/  SHF.R.U64 R144, R138, 0x10, R139 ;  /* 0x000000108a907819 */ /* 0x000fe2000000128b */
[--C-:B------:R-:W-:Y:S01]  /*27a0*/  FADD.FTZ R150, R81, -R14.reuse ;  /* 0x8000000e51967221 */ /* 0x100fe20000010000 */
[----:B------:R-:W-:Y:S01]  /*27b0*/  SHF.R.U64 R145, R106, 0x10, R107 ;  /* 0x000000106a917819 */ /* 0x000fe2000000126b */
[----:B------:R-:W-:Y:S01]  /*27c0*/  HFMA2 R86, R146.H0_H0, R86.H0_H0, R147.H0_H0 ;  /* 0x2000005692567231 */ /* 0x000fe20000040893 */
[----:B------:R-:W-:Y:S01]  /*27d0*/  F2FP.F16.F32.PACK_AB R59, RZ, R58 ;  /* 0x0000003aff3b723e */ /* 0x000fe200000000ff */
[C---:B------:R-:W-:Y:S01]  /*27e0*/  FMUL.FTZ R81, R19.reuse, R80 ;  /* 0x0000005013517220 */ /* 0x040fe20000410000 */
[----:B------:R-:W-:Y:S01]  /*27f0*/  F2FP.F16.F32.PACK_AB R58, RZ, R79 ;  /* 0x0000004fff3a723e */ /* 0x000fe200000000ff */
[C---:B------:R-:W-:Y:S01]  /*2800*/  FMUL.FTZ R79, R19.reuse, R82 ;  /* 0x00000052134f7220 */ /* 0x040fe20000410000 */
[----:B------:R-:W-:Y:S01]  /*2810*/  F2FP.F16.F32.PACK_AB R82, RZ, R78 ;  /* 0x0000004eff52723e */ /* 0x000fe200000000ff */
[----:B------:R-:W-:Y:S01]  /*2820*/  HFMA2 R87, R145.H0_H0, R87.H0_H0, R144.H0_H0 ;  /* 0x2000005791577231 */ /* 0x000fe20000040890 */
[----:B------:R-:W-:Y:S01]  /*2830*/  F2FP.F16.F32.PACK_AB R78, RZ, R148 ;  /* 0x00000094ff4e723e */ /* 0x000fe200000000ff */
[----:B------:R-:W-:Y:S01]  /*2840*/  HFMA2 R39, R24.H0_H0, R39.H0_H0, R116.H0_H0 ;  /* 0x2000002718277231 */ /* 0x000fe20000040874 */
[----:B------:R-:W-:Y:S01]  /*2850*/  F2FP.F16.F32.PACK_AB R41, RZ, R41 ;  /* 0x00000029ff29723e */ /* 0x000fe200000000ff */
[----:B------:R-:W-:Y:S01]  /*2860*/  FMUL.FTZ R80, R19, R150 ;  /* 0x0000009613507220 */ /* 0x000fe20000410000 */
[----:B------:R-:W-:Y:S01]  /*2870*/  F2FP.F16.F32.PACK_AB R93, RZ, R93 ;  /* 0x0000005dff5d723e */ /* 0x000fe200000000ff */
[--C-:B------:R-:W-:Y:S01]  /*2880*/  FADD.FTZ R65, R65, -R14.reuse ;  /* 0x8000000e41417221 */ /* 0x100fe20000010000 */
[----:B------:R-:W-:Y:S01]  /*2890*/  F2FP.F16.F32.PACK_AB R95, RZ, R95 ;  /* 0x0000005fff5f723e */ /* 0x000fe200000000ff */
[----:B------:R-:W-:Y:S01]  /*28a0*/  HFMA2 R44, R27.H0_H0, R44.H0_H0, R119.H0_H0 ;  /* 0x2000002c1b2c7231 */ /* 0x000fe20000040877 */
[----:B------:R-:W-:Y:S01]  /*28b0*/  SHF.R.U64 R148, R24, 0x10, R25 ;  /* 0x0000001018947819 */ /* 0x000fe20000001219 */
[--C-:B------:R-:W-:Y:S01]  /*28c0*/  FADD.FTZ R63, R63, -R14.reuse ;  /* 0x8000000e3f3f7221 */ /* 0x100fe20000010000 */
[----:B------:R-:W-:Y:S01]  /*28d0*/  SHF.R.U64 R146, R142, 0x10, R143 ;  /* 0x000000108e927819 */ /* 0x000fe2000000128f */
[C---:B------:R-:W-:Y:S01]  /*28e0*/  FMUL.FTZ R65, R19.reuse, R65 ;  /* 0x0000004113417220 */ /* 0x040fe20000410000 */
[----:B------:R-:W-:Y:S01]  /*28f0*/  SHF.R.U64 R147, R110, 0x10, R111 ;  /* 0x000000106e937819 */ /* 0x000fe2000000126f */
[----:B------:R-:W-:Y:S01]  /*2900*/  HFMA2 R41, R148.H0_H0, R41.H0_H0, R149.H0_H0 ;  /* 0x2000002994297231 */ /* 0x000fe20000040895 */
[----:B------:R-:W-:Y:S01]  /*2910*/  SHF.R.U32.HI R144, RZ, 0x10, R143 ;  /* 0x00000010ff907819 */ /* 0x000fe2000001168f */
[----:B------:R-:W-:Y:S01]  /*2920*/  FMUL.FTZ R63, R19, R63 ;  /* 0x0000003f133f7220 */ /* 0x000fe20000410000 */
[----:B------:R-:W-:Y:S01]  /*2930*/  SHF.R.U32.HI R145, RZ, 0x10, R111 ;  /* 0x00000010ff917819 */ /* 0x000fe2000001166f */
[----:B------:R-:W-:Y:S01]  /*2940*/  HFMA2 R93, R147.H0_H0, R93.H0_H0, R146.H0_H0 ;  /* 0x2000005d935d7231 */ /* 0x000fe20000040892 */
[----:B------:R-:W-:Y:S01]  /*2950*/  F2FP.F16.F32.PACK_AB R15, RZ, R15 ;  /* 0x0000000fff0f723e */ /* 0x000fe200000000ff */
[----:B------:R-:W-:Y:S01]  /*2960*/  FADD.FTZ R56, R56, -R14 ;  /* 0x8000000e38387221 */ /* 0x000fe20000010000 */
[----:B------:R-:W-:Y:S01]  /*2970*/  LOP3.LUT R17, R17, 0xffff, RZ, 0xc0, !PT ;  /* 0x0000ffff11117812 */ /* 0x000fe200078ec0ff */
[----:B------:R-:W-:Y:S01]  /*2980*/  HFMA2 R95, R145.H0_H0, R95.H0_H0, R144.H0_H0 ;  /* 0x2000005f915f7231 */ /* 0x000fe20000040890 */
[----:B------:R-:W-:Y:S01]  /*2990*/  F2FP.F16.F32.PACK_AB R38, RZ, R38 ;  /* 0x00000026ff26723e */ /* 0x000fe200000000ff */
[----:B------:R-:W-:Y:S01]  /*29a0*/  HFMA2 R15, R20.H0_H0, R15.H0_H0, R112.H0_H0 ;  /* 0x2000000f140f7231 */ /* 0x000fe20000040870 */
[----:B------:R-:W-:Y:S01]  /*29b0*/  LOP3.LUT R18, R18, 0xffff, RZ, 0xc0, !PT ;  /* 0x0000ffff12127812 */ /* 0x000fe200078ec0ff */
[----:B------:R-:W-:Y:S01]  /*29c0*/  HFMA2 R46, R26.H0_H0, R46.H0_H0, R118.H0_H0 ;  /* 0x2000002e1a2e7231 */ /* 0x000fe20000040876 */
[----:B------:R-:W-:Y:S01]  /*29d0*/  F2FP.F16.F32.PACK_AB R42, RZ, R42 ;  /* 0x0000002aff2a723e */ /* 0x000fe200000000ff */
[----:B------:R-:W-:Y:S01]  /*29e0*/  HFMA2 R38, R23.H0_H0, R38.H0_H0, R115.H0_H0 ;  /* 0x2000002617267231 */ /* 0x000fe20000040873 */
[----:B------:R-:W-:Y:S01]  /*29f0*/  SHF.R.U64 R152, R26, 0x10, R27 ;  /* 0x000000101a987819 */ /* 0x000fe2000000121b */
[----:B------:R-:W-:Y:S01]  /*2a00*/  HFMA2 R49, R29.H0_H0, R49.H0_H0, R121.H0_H0 ;  /* 0x200000311d317231 */ /* 0x000fe20000040879 */
[----:B------:R-:W-:Y:S01]  /*2a10*/  LOP3.LUT R144, R36, 0xffff, RZ, 0xc0, !PT ;  /* 0x0000ffff24907812 */ /* 0x000fe200078ec0ff */
[----:B------:R-:W-:Y:S01]  /*2a20*/  HFMA2 R42, R25.H0_H0, R42.H0_H0, R117.H0_H0 ;  /* 0x2000002a192a7231 */ /* 0x000fe20000040875 */
[C---:B------:R-:W-:Y:S01]  /*2a30*/  SHF.L.U32 R146, R17.reuse, 0x10, RZ ;  /* 0x0000001011927819 */ /* 0x040fe200000006ff */
[----:B------:R-:W-:Y:S01]  /*2a40*/  HFMA2 R43, R152.H0_H0, R43.H0_H0, R153.H0_H0 ;  /* 0x2000002b982b7231 */ /* 0x000fe20000040899 */
[----:B------:R-:W-:Y:S01]  /*2a50*/  SHF.L.U64.HI R145, R17, 0x10, RZ ;  /* 0x0000001011917819 */ /* 0x000fe200000102ff */
[----:B------:R-:W-:Y:S01]  /*2a60*/  FMUL.FTZ R56, R19, R56 ;  /* 0x0000003813387220 */ /* 0x000fe20000410000 */
[----:B------:R-:W-:Y:S01]  /*2a70*/  PRMT R36, R16, 0x7610, R36 ;  /* 0x0000761010247816 */ /* 0x000fe20000000024 */
[--C-:B------:R-:W-:Y:S01]  /*2a80*/  FADD.FTZ R64, R64, -R14.reuse ;  /* 0x8000000e40407221 */ /* 0x100fe20000010000 */
[----:B------:R-:W-:Y:S01]  /*2a90*/  SHF.L.U32 R17, R18, 0x10, RZ ;  /* 0x0000001012117819 */ /* 0x000fe200000006ff */
[----:B------:R-:W-:Y:S01]  /*2aa0*/  FADD.FTZ R70, R70, -R14 ;  /* 0x8000000e46467221 */ /* 0x000fe20000010000 */
[----:B------:R-:W-:Y:S01]  /*2ab0*/  SHF.R.U32.HI R150, RZ, 0x10, R25 ;  /* 0x00000010ff967819 */ /* 0x000fe20000011619 */
[----:B------:R-:W-:Y:S01]  /*2ac0*/  HFMA2 R48, R30.H0_H0, R48.H0_H0, R122.H0_H0 ;  /* 0x200000301e307231 */ /* 0x000fe2000004087a */
[----:B------:R-:W-:Y:S01]  /*2ad0*/  LOP3.LUT R41, R41, 0xffff, RZ, 0xc0, !PT ;  /* 0x0000ffff29297812 */ /* 0x000fe200078ec0ff */
[----:B------:R-:W-:Y:S01]  /*2ae0*/  HFMA2 R51, R28.H0_H0, R51.H0_H0, R120.H0_H0 ;  /* 0x200000331c337231 */ /* 0x000fe20000040878 */
[----:B------:R-:W-:Y:S01]  /*2af0*/  LOP3.LUT R36, R17, 0xffff, R36, 0xf8, !PT ;  /* 0x0000ffff11247812 */ /* 0x000fe200078ef824 */
[----:B------:R-:W-:Y:S01]  /*2b00*/  HFMA2 R47, R150.H0_H0, R47.H0_H0, R151.H0_H0 ;  /* 0x2000002f962f7231 */ /* 0x000fe20000040897 */
[----:B------:R-:W-:Y:S01]  /*2b10*/  LOP3.LUT R16, R146, 0xffff, R15, 0xf8, !PT ;  /* 0x0000ffff92107812 */ /* 0x000fe200078ef80f */
[----:B------:R-:W-:Y:S01]  /*2b20*/  FMUL.FTZ R64, R19, R64 ;  /* 0x0000004013407220 */ /* 0x000fe20000410000 */
[----:B------:R-:W-:Y:S01]  /*2b30*/  PRMT R17, R39, 0x7610, R17 ;  /* 0x0000761027117816 */ /* 0x000fe20000000011 */
[----:B------:R-:W-:Y:S01]  /*2b40*/  HFMA2 R59, R33.H0_H0, R59.H0_H0, R125.H0_H0 ;  /* 0x2000003b213b7231 */ /* 0x000fe2000004087d */
[----:B------:R-:W-:Y:S01]  /*2b50*/  LOP3.LUT R15, R144, 0xffff0000, R145, 0xf8, !PT ;  /* 0xffff0000900f7812 */ /* 0x000fe200078ef891 */
[----:B------:R-:W-:Y:S01]  /*2b60*/  FMUL.FTZ R70, R19, R70 ;  /* 0x0000004613467220 */ /* 0x000fe20000410000 */
[----:B------:R-:W-:Y:S01]  /*2b70*/  LOP3.LUT R39, R38, 0xffff, RZ, 0xc0, !PT ;  /* 0x0000ffff26277812 */ /* 0x000fe200078ec0ff */
[----:B------:R-:W-:Y:S01]  /*2b80*/  HFMA2 R57, R31.H0_H0, R57.H0_H0, R123.H0_H0 ;  /* 0x200000391f397231 */ /* 0x000fe2000004087b */
[----:B------:R-:W-:Y:S01]  /*2b90*/  SHF.L.U64.HI R144, R18, 0x10, RZ ;  /* 0x0000001012907819 */ /* 0x000fe200000102ff */
[--C-:B------:R-:W-:Y:S01]  /*2ba0*/  FADD.FTZ R158, R89, -R14.reuse ;  /* 0x8000000e599e7221 */ /* 0x100fe20000010000 */
[----:B------:R-:W-:Y:S01]  /*2bb0*/  SHF.L.U32 R38, R41, 0x10, RZ ;  /* 0x0000001029267819 */ /* 0x000fe200000006ff */
[----:B------:R-:W-:Y:S01]  /*2bc0*/  HFMA2 R58, R35.H0_H0, R58.H0_H0, R127.H0_H0 ;  /* 0x2000003a233a7231 */ /* 0x000fe2000004087f */
[----:B------:R-:W-:Y:S01]  /*2bd0*/  SHF.R.U64 R151, R122, 0x10, R123 ;  /* 0x000000107a977819 */ /* 0x000fe2000000127b */
[--C-:B------:R-:W-:Y:S01]  /*2be0*/  FADD.FTZ R74, R74, -R14.reuse ;  /* 0x8000000e4a4a7221 */ /* 0x100fe20000010000 */
[----:B------:R-:W-:Y:S01]  /*2bf0*/  SHF.R.U64 R150, R30, 0x10, R31 ;  /* 0x000000101e967819 */ /* 0x000fe2000000121f */
[--C-:B------:R-:W-:Y:S01]  /*2c00*/  FADD.FTZ R90, R90, -R14.reuse ;  /* 0x8000000e5a5a7221 */ /* 0x100fe20000010000 */
[----:B------:R-:W-:Y:S01]  /*2c10*/  LOP3.LUT R18, R42, 0xffff, RZ, 0xc0, !PT ;  /* 0x0000ffff2a127812 */ /* 0x000fe200078ec0ff */
[----:B------:R-:W-:Y:S01]  /*2c20*/  FMUL.FTZ R89, R19, R158 ;  /* 0x0000009e13597220 */ /* 0x000fe20000410000 */
[----:B------:R-:W-:Y:S01]  /*2c30*/  SHF.L.U64.HI R41, R41, 0x10, RZ ;  /* 0x0000001029297819 */ /* 0x000fe200000102ff */
[----:B------:R-:W-:Y:S01]  /*2c40*/  HFMA2 R55, R150.H0_H0, R55.H0_H0, R151.H0_H0 ;  /* 0x2000003796377231 */ /* 0x000fe20000040897 */
[----:B------:R-:W-:Y:S01]  /*2c50*/  LOP3.LUT R42, R43, 0xffff, RZ, 0xc0, !PT ;  /* 0x0000ffff2b2a7812 */ /* 0x000fe200078ec0ff */
[C---:B------:R-:W-:Y:S01]  /*2c60*/  FMUL.FTZ R74, R19.reuse, R74 ;  /* 0x0000004a134a7220 */ /* 0x040fe20000410000 */
[----:B------:R-:W-:Y:S01]  /*2c70*/  LOP3.LUT R38, R38, 0xffff, R17, 0xf8, !PT ;  /* 0x0000ffff26267812 */ /* 0x000fe200078ef811 */
[----:B------:R-:W-:Y:S01]  /*2c80*/  HFMA2 R61, R34.H0_H0, R61.H0_H0, R126.H0_H0 ;  /* 0x2000003d223d7231 */ /* 0x000fe2000004087e */
[----:B------:R-:W-:Y:S01]  /*2c90*/  SHF.R.U32.HI R148, RZ, 0x10, R121 ;  /* 0x00000010ff947819 */ /* 0x000fe20000011679 */
[----:B------:R-:W-:Y:S01]  /*2ca0*/  HFMA2 R67, R97.H0_H0, R67.H0_H0, R129.H0_H0 ;  /* 0x2000004361437231 */ /* 0x000fe20000040881 */
[----:B------:R-:W-:Y:S01]  /*2cb0*/  SHF.R.U32.HI R149, RZ, 0x10, R29 ;  /* 0x00000010ff957819 */ /* 0x000fe2000001161d */
[--C-:B------:R-:W-:Y:S01]  /*2cc0*/  FADD.FTZ R88, R88, -R14.reuse ;  /* 0x8000000e58587221 */ /* 0x100fe20000010000 */
[----:B------:R-:W-:Y:S01]  /*2cd0*/  SHF.R.U32.HI R153, RZ, 0x10, R123 ;  /* 0x00000010ff997819 */ /* 0x000fe2000001167b */
[--C-:B------:R-:W-:Y:S01]  /*2ce0*/  FADD.FTZ R92, R92, -R14.reuse ;  /* 0x8000000e5c5c7221 */ /* 0x100fe20000010000 */
[----:B------:R-:W-:Y:S01]  /*2cf0*/  SHF.R.U32.HI R152, RZ, 0x10, R31 ;  /* 0x00000010ff987819 */ /* 0x000fe2000001161f */
[----:B------:R-:W-:Y:S01]  /*2d00*/  HFMA2 R52, R149.H0_H0, R52.H0_H0, R148.H0_H0 ;  /* 0x2000003495347231 */ /* 0x000fe20000040894 */
[----:B------:R-:W-:Y:S01]  /*2d10*/  LOP3.LUT R18, R18, 0xffff0000, R41, 0xf8, !PT ;  /* 0xffff000012127812 */ /* 0x000fe200078ef829 */
[----:B------:R-:W-:Y:S01]  /*2d20*/  FMUL.FTZ R90, R19, R90 ;  /* 0x0000005a135a7220 */ /* 0x000fe20000410000 */
[----:B------:R-:W-:Y:S01]  /*2d30*/  LOP3.LUT R17, R50, 0xffff, RZ, 0xc0, !PT ;  /* 0x0000ffff32117812 */ /* 0x000fe200078ec0ff */
[----:B------:R-:W-:Y:S01]  /*2d40*/  HFMA2 R53, R152.H0_H0, R53.H0_H0, R153.H0_H0 ;  /* 0x2000003598357231 */ /* 0x000fe20000040899 */
[----:B------:R-:W-:Y:S01]  /*2d50*/  LOP3.LUT R41, R44, 0xffff, RZ, 0xc0, !PT ;  /* 0x0000ffff2c297812 */ /* 0x000fe200078ec0ff */
[--C-:B------:R-:W-:Y:S01]  /*2d60*/  FADD.FTZ R94, R94, -R14.reuse ;  /* 0x8000000e5e5e7221 */ /* 0x100fe20000010000 */
[C---:B------:R-:W-:Y:S01]  /*2d70*/  SHF.L.U64.HI R50, R42.reuse, 0x10, RZ ;  /* 0x000000102a327819 */ /* 0x040fe200000102ff */
[----:B------:R-:W-:Y:S01]  /*2d80*/  FADD.FTZ R160, R91, -R14 ;  /* 0x8000000e5ba07221 */ /* 0x000fe20000010000 */
[----:B------:R-:W-:Y:S01]  /*2d90*/  SHF.L.U32 R43, R42, 0x10, RZ ;  /* 0x000000102a2b7819 */ /* 0x000fe200000006ff */
[C---:B------:R-:W-:Y:S01]  /*2da0*/  FMUL.FTZ R88, R19.reuse, R88 ;  /* 0x0000005813587220 */ /* 0x040fe20000410000 */
[----:B------:R-:W-:Y:S01]  /*2db0*/  F2FP.F16.F32.PACK_AB R65, RZ, R65 ;  /* 0x00000041ff41723e */ /* 0x000fe200000000ff */
[C---:B------:R-:W-:Y:S01]  /*2dc0*/  FMUL.FTZ R91, R19.reuse, R92 ;  /* 0x0000005c135b7220 */ /* 0x040fe20000410000 */
[----:B------:R-:W-:Y:S01]  /*2dd0*/  SHF.R.U64 R150, R128, 0x10, R129 ;  /* 0x0000001080967819 */ /* 0x000fe20000001281 */
[----:B------:R-:W-:Y:S01]  /*2de0*/  HFMA2 R72, R98.H0_H0, R72.H0_H0, R130.H0_H0 ;  /* 0x2000004862487231 */ /* 0x000fe20000040882 */
[----:B------:R-:W-:Y:S01]  /*2df0*/  SHF.R.U64 R151, R96, 0x10, R97 ;  /* 0x0000001060977819 */ /* 0x000fe20000001261 */
[----:B------:R-:W-:Y:S01]  /*2e00*/  FMUL.FTZ R94, R19, R94 ;  /* 0x0000005e135e7220 */ /* 0x000fe20000410000 */
[----:B------:R-:W-:Y:S01]  /*2e10*/  LOP3.LUT R41, R41, 0xffff0000, R50, 0xf8, !PT ;  /* 0xffff000029297812 */ /* 0x000fe200078ef832 */
[----:B------:R-:W-:Y:S01]  /*2e20*/  HFMA2 R71, R100.H0_H0, R71.H0_H0, R132.H0_H0 ;  /* 0x2000004764477231 */ /* 0x000fe20000040884 */
[----:B------:R-:W-:Y:S01]  /*2e30*/  F2FP.F16.F32.PACK_AB R63, RZ, R63 ;  /* 0x0000003fff3f723e */ /* 0x000fe200000000ff */
        /* <DEDUP_REMOVED lines=9> */
[----:B------:R-:W-:-:S02]  /*2ed0*/  LOP3.LUT R50, R55, 0xffff, RZ, 0xc0, !PT ;  /* 0x0000ffff37327812 */ /* 0x000fc400078ec0ff */
[----:B------:R-:W-:Y:S01]  /*2ee0*/  LOP3.LUT R42, R43, 0xffff, R46, 0xf8, !PT ;  /* 0x0000ffff2b2a7812 */ /* 0x000fe200078ef82e */
[----:B------:R-:W-:Y:S01]  /*2ef0*/  HFMA2 R63, R153.H0_H0, R63.H0_H0, R152.H0_H0 ;  /* 0x2000003f993f7231 */ /* 0x000fe20000040898 */
[----:B------:R-:W-:Y:S02]  /*2f00*/  SHF.L.U32 R44, R17, 0x10, RZ ;  /* 0x00000010112c7819 */ /* 0x000fe400000006ff */
[----:B------:R-:W-:Y:S02]  /*2f10*/  LOP3.LUT R49, R49, 0xffff, RZ, 0xc0, !PT ;  /* 0x0000ffff31317812 */ /* 0x000fe400078ec0ff */
[----:B------:R-:W-:Y:S02]  /*2f20*/  SHF.L.U64.HI R46, R17, 0x10, RZ ;  /* 0x00000010112e7819 */ /* 0x000fe400000102ff */
[----:B------:R-:W-:Y:S02]  /*2f30*/  SHF.L.U32 R17, R50, 0x10, RZ ;  /* 0x0000001032117819 */ /* 0x000fe400000006ff */
[----:B------:R-:W-:-:S02]  /*2f40*/  F2FP.F16.F32.PACK_AB R56, RZ, R56 ;  /* 0x00000038ff38723e */ /* 0x000fc400000000ff */
[----:B------:R-:W-:Y:S02]  /*2f50*/  SHF.R.U64 R151, R130, 0x10, R131 ;  /* 0x0000001082977819 */ /* 0x000fe40000001283 */
[----:B------:R-:W-:Y:S01]  /*2f60*/  SHF.R.U64 R150, R98, 0x10, R99 ;  /* 0x0000001062967819 */ /* 0x000fe20000001263 */
[----:B------:R-:W-:Y:S01]  /*2f70*/  HFMA2 R56, R32.H0_H0, R56.H0_H0, R124.H0_H0 ;  /* 0x2000003820387231 */ /* 0x000fe2000004087c */
[----:B------:R-:W-:Y:S02]  /*2f80*/  LOP3.LUT R54, R54, 0xffff, RZ, 0xc0, !PT ;  /* 0x0000ffff36367812 */ /* 0x000fe400078ec0ff */
[----:B------:R-:W-:Y:S01]  /*2f90*/  SHF.R.U32.HI R153, RZ, 0x10, R129 ;  /* 0x00000010ff997819 */ /* 0x000fe20000011681 */
[----:B------:R-:W-:Y:S01]  /*2fa0*/  HFMA2 R68, R150.H0_H0, R68.H0_H0, R151.H0_H0 ;  /* 0x2000004496447231 */ /* 0x000fe20000040897 */
[----:B------:R-:W-:Y:S02]  /*2fb0*/  SHF.R.U32.HI R152, RZ, 0x10, R97 ;  /* 0x00000010ff987819 */ /* 0x000fe40000011661 */
[----:B------:R-:W-:-:S02]  /*2fc0*/  SHF.R.U32.HI R148, RZ, 0x10, R131 ;  /* 0x00000010ff947819 */ /* 0x000fc40000011683 */
[----:B------:R-:W-:Y:S01]  /*2fd0*/  SHF.R.U32.HI R149, RZ, 0x10, R99 ;  /* 0x00000010ff957819 */ /* 0x000fe20000011663 */
[----:B------:R-:W-:Y:S01]  /*2fe0*/  HFMA2 R66, R152.H0_H0, R66.H0_H0, R153.H0_H0 ;  /* 0x2000004298427231 */ /* 0x000fe20000040899 */
[----:B------:R-:W-:Y:S02]  /*2ff0*/  LOP3.LUT R49, R49, 0xffff0000, R46, 0xf8, !PT ;  /* 0xffff000031317812 */ /* 0x000fe400078ef82e */
[----:B------:R-:W-:Y:S01]  /*3000*/  LOP3.LUT R46, R17, 0xffff, R48, 0xf8, !PT ;  /* 0x0000ffff112e7812 */ /* 0x000fe200078ef830 */
[----:B------:R-:W-:Y:S01]  /*3010*/  HFMA2 R69, R149.H0_H0, R69.H0_H0, R148.H0_H0 ;  /* 0x2000004595457231 */ /* 0x000fe20000040894 */
[----:B------:R-:W-:Y:S02]  /*3020*/  LOP3.LUT R44, R44, 0xffff, R51, 0xf8, !PT ;  /* 0x0000ffff2c2c7812 */ /* 0x000fe400078ef833 */
[----:B------:R-:W-:Y:S02]  /*3030*/  SHF.L.U32 R17, R54, 0x10, RZ ;  /* 0x0000001036117819 */ /* 0x000fe400000006ff */
[----:B------:R-:W-:-:S02]  /*3040*/  F2FP.F16.F32.PACK_AB R64, RZ, R64 ;  /* 0x00000040ff40723e */ /* 0x000fc400000000ff */
[----:B------:R-:W-:Y:S02]  /*3050*/  LOP3.LUT R51, R59, 0xffff, RZ, 0xc0, !PT ;  /* 0x0000ffff3b337812 */ /* 0x000fe400078ec0ff */
[----:B------:R-:W-:Y:S01]  /*3060*/  SHF.L.U64.HI R54, R54, 0x10, RZ ;  /* 0x0000001036367819 */ /* 0x000fe200000102ff */
[----:B------:R-:W-:Y:S01]  /*3070*/  HFMA2 R64, R96.H0_H0, R64.H0_H0, R128.H0_H0 ;  /* 0x2000004060407231 */ /* 0x000fe20000040880 */
[----:B------:R-:W-:Y:S02]  /*3080*/  F2FP.F16.F32.PACK_AB R70, RZ, R70 ;  /* 0x00000046ff46723e */ /* 0x000fe400000000ff */
[----:B------:R-:W-:Y:S02]  /*3090*/  SHF.R.U32.HI R151, RZ, 0x10, R135 ;  /* 0x00000010ff977819 */ /* 0x000fe40000011687 */
[----:B------:R-:W-:Y:S01]  /*30a0*/  SHF.R.U32.HI R150, RZ, 0x10, R103 ;  /* 0x00000010ff967819 */ /* 0x000fe20000011667 */
[----:B------:R-:W-:Y:S01]  /*30b0*/  HFMA2 R70, R99.H0_H0, R70.H0_H0, R131.H0_H0 ;  /* 0x2000004663467231 */ /* 0x000fe20000040883 */
[----:B------:R-:W-:-:S02]  /*30c0*/  LOP3.LUT R55, R57, 0xffff, RZ, 0xc0, !PT ;  /* 0x0000ffff39377812 */ /* 0x000fc400078ec0ff */
[----:B------:R-:W-:Y:S01]  /*30d0*/  SHF.L.U64.HI R50, R50, 0x10, RZ ;  /* 0x0000001032327819 */ /* 0x000fe200000102ff */
[----:B------:R-:W-:Y:S01]  /*30e0*/  HFMA2 R78, R150.H0_H0, R78.H0_H0, R151.H0_H0 ;  /* 0x2000004e964e7231 */ /* 0x000fe20000040897 */
[----:B------:R-:W-:Y:S02]  /*30f0*/  LOP3.LUT R60, R60, 0xffff, RZ, 0xc0, !PT ;  /* 0x0000ffff3c3c7812 */ /* 0x000fe400078ec0ff */
[----:B------:R-:W-:Y:S02]  /*3100*/  F2FP.F16.F32.PACK_AB R76, RZ, R76 ;  /* 0x0000004cff4c723e */ /* 0x000fe400000000ff */
[----:B------:R-:W-:Y:S02]  /*3110*/  F2FP.F16.F32.PACK_AB R80, RZ, R80 ;  /* 0x00000050ff50723e */ /* 0x000fe400000000ff */
[----:B------:R-:W-:Y:S02]  /*3120*/  SHF.R.U64 R153, R134, 0x10, R135 ;  /* 0x0000001086997819 */ /* 0x000fe40000001287 */
[----:B------:R-:W-:-:S02]  /*3130*/  SHF.R.U64 R152, R102, 0x10, R103 ;  /* 0x0000001066987819 */ /* 0x000fc40000001267 */
[----:B------:R-:W-:Y:S02]  /*3140*/  SHF.R.U64 R149, R136, 0x10, R137 ;  /* 0x0000001088957819 */ /* 0x000fe40000001289 */
[----:B------:R-:W-:Y:S01]  /*3150*/  SHF.R.U64 R148, R104, 0x10, R105 ;  /* 0x0000001068947819 */ /* 0x000fe20000001269 */
[----:B------:R-:W-:Y:S01]  /*3160*/  HFMA2 R76, R152.H0_H0, R76.H0_H0, R153.H0_H0 ;  /* 0x2000004c984c7231 */ /* 0x000fe20000040899 */
[----:B------:R-:W-:Y:S02]  /*3170*/  LOP3.LUT R65, R65, 0xffff, RZ, 0xc0, !PT ;  /* 0x0000ffff41417812 */ /* 0x000fe400078ec0ff */
[----:B------:R-:W-:Y:S01]  /*3180*/  LOP3.LUT R51, R51, 0xffff0000, R54, 0xf8, !PT ;  /* 0xffff000033337812 */ /* 0x000fe200078ef836 */
[----:B------:R-:W-:Y:S01]  /*3190*/  HFMA2 R80, R148.H0_H0, R80.H0_H0, R149.H0_H0 ;  /* 0x2000005094507231 */ /* 0x000fe20000040895 */
[----:B------:R-:W-:Y:S02]  /*31a0*/  LOP3.LUT R55, R55, 0xffff0000, R50, 0xf8, !PT ;  /* 0xffff000037377812 */ /* 0x000fe400078ef832 */
[----:B------:R-:W-:-:S02]  /*31b0*/  LOP3.LUT R48, R17, 0xffff, R56, 0xf8, !PT ;  /* 0x0000ffff11307812 */ /* 0x000fc400078ef838 */
[----:B------:R-:W-:Y:S02]  /*31c0*/  LOP3.LUT R57, R58, 0xffff, RZ, 0xc0, !PT ;  /* 0x0000ffff3a397812 */ /* 0x000fe400078ec0ff */
[C---:B------:R-:W-:Y:S02]  /*31d0*/  SHF.L.U64.HI R54, R60.reuse, 0x10, RZ ;  /* 0x000000103c367819 */ /* 0x040fe400000102ff */
[----:B------:R-:W-:Y:S02]  /*31e0*/  F2FP.F16.F32.PACK_AB R79, RZ, R79 ;  /* 0x0000004fff4f723e */ /* 0x000fe400000000ff */
[----:B------:R-:W-:Y:S02]  /*31f0*/  SHF.L.U32 R50, R60, 0x10, RZ ;  /* 0x000000103c327819 */ /* 0x000fe400000006ff */
[----:B------:R-:W-:Y:S01]  /*3200*/  SHF.L.U32 R17, R65, 0x10, RZ ;  /* 0x0000001041117819 */ /* 0x000fe200000006ff */
[----:B------:R-:W-:Y:S01]  /*3210*/  HFMA2 R79, R105.H0_H0, R79.H0_H0, R137.H0_H0 ;  /* 0x2000004f694f7231 */ /* 0x000fe20000040889 */
[----:B------:R-:W-:-:S02]  /*3220*/  F2FP.F16.F32.PACK_AB R89, RZ, R89 ;  /* 0x00000059ff59723e */ /* 0x000fc400000000ff */
[----:B------:R-:W-:Y:S02]  /*3230*/  SHF.R.U64 R150, R140, 0x10, R141 ;  /* 0x000000108c967819 */ /* 0x000fe4000000128d */
[----:B------:R-:W-:Y:S02]  /*3240*/  SHF.R.U64 R151, R108, 0x10, R109 ;  /* 0x000000106c977819 */ /* 0x000fe4000000126d */
[----:B------:R-:W-:Y:S02]  /*3250*/  LOP3.LUT R68, R68, 0xffff, RZ, 0xc0, !PT ;  /* 0x0000ffff44447812 */ /* 0x000fe400078ec0ff */
[----:B------:R-:W-:Y:S01]  /*3260*/  LOP3.LUT R57, R57, 0xffff0000, R54, 0xf8, !PT ;  /* 0xffff000039397812 */ /* 0x000fe200078ef836 */
[----:B------:R-:W-:Y:S01]  /*3270*/  HFMA2 R89, R151.H0_H0, R89.H0_H0, R150.H0_H0 ;  /* 0x2000005997597231 */ /* 0x000fe20000040896 */
[----:B------:R-:W-:Y:S02]  /*3280*/  F2FP.F16.F32.PACK_AB R74, RZ, R74 ;  /* 0x0000004aff4a723e */ /* 0x000fe400000000ff */
[----:B------:R-:W-:-:S02]  /*3290*/  F2FP.F16.F32.PACK_AB R73, RZ, R73 ;  /* 0x00000049ff49723e */ /* 0x000fc400000000ff */
[----:B------:R-:W-:Y:S01]  /*32a0*/  F2FP.F16.F32.PACK_AB R84, RZ, R84 ;  /* 0x00000054ff54723e */ /* 0x000fe200000000ff */
[----:B------:R-:W-:Y:S01]  /*32b0*/  HFMA2 R74, R101.H0_H0, R74.H0_H0, R133.H0_H0 ;  /* 0x2000004a654a7231 */ /* 0x000fe20000040885 */
[----:B------:R-:W-:Y:S01]  /*32c0*/  LOP3.LUT R50, R50, 0xffff, R61, 0xf8, !PT ;  /* 0x0000ffff32327812 */ /* 0x000fe200078ef83d */
[----:B------:R-:W-:Y:S01]  /*32d0*/  HFMA2 R73, R102.H0_H0, R73.H0_H0, R134.H0_H0 ;  /* 0x2000004966497231 */ /* 0x000fe20000040886 */
[----:B------:R-:W-:Y:S01]  /*32e0*/  LOP3.LUT R59, R67, 0xffff, RZ, 0xc0, !PT ;  /* 0x0000ffff433b7812 */ /* 0x000fe200078ec0ff */
[----:B------:R-:W-:Y:S01]  /*32f0*/  HFMA2 R84, R107.H0_H0, R84.H0_H0, R139.H0_H0 ;  /* 0x200000546b547231 */ /* 0x000fe2000004088b */
[----:B------:R-:W-:Y:S02]  /*3300*/  SHF.L.U64.HI R56, R65, 0x10, RZ ;  /* 0x0000001041387819 */ /* 0x000fe400000102ff */
[----:B------:R-:W-:Y:S02]  /*3310*/  LOP3.LUT R54, R17, 0xffff, R64, 0xf8, !PT ;  /* 0x0000ffff11367812 */ /* 0x000fe400078ef840 */
[----:B------:R-:W-:-:S02]  /*3320*/  F2FP.F16.F32.PACK_AB R92, RZ, R90 ;  /* 0x0000005aff5c723e */ /* 0x000fc400000000ff */
[----:B------:R-:W-:Y:S02]  /*3330*/  LOP3.LUT R61, R70, 0xffff, RZ, 0xc0, !PT ;  /* 0x0000ffff463d7812 */ /* 0x000fe400078ec0ff */
[----:B------:R-:W-:Y:S01]  /*3340*/  LOP3.LUT R75, R75, 0xffff, RZ, 0xc0, !PT ;  /* 0x0000ffff4b4b7812 */ /* 0x000fe200078ec0ff */
[----:B------:R-:W-:Y:S01]  /*3350*/  HFMA2 R92, R109.H0_H0, R92.H0_H0, R141.H0_H0 ;  /* 0x2000005c6d5c7231 */ /* 0x000fe2000004088d */
[C---:B------:R-:W-:Y:S02]  /*3360*/  SHF.L.U32 R17, R68.reuse, 0x10, RZ ;  /* 0x0000001044117819 */ /* 0x040fe400000006ff */
[----:B------:R-:W-:Y:S02]  /*3370*/  SHF.L.U64.HI R60, R68, 0x10, RZ ;  /* 0x00000010443c7819 */ /* 0x000fe400000102ff */
[----:B------:R-:W-:Y:S02]  /*3380*/  LOP3.LUT R76, R76, 0xffff, RZ, 0xc0, !PT ;  /* 0x0000ffff4c4c7812 */ /* 0x000fe400078ec0ff */
[----:B------:R-:W-:-:S02]  /*3390*/  LOP3.LUT R80, R80, 0xffff, RZ, 0xc0, !PT ;  /* 0x0000ffff50507812 */ /* 0x000fc400078ec0ff */
[----:B------:R-:W-:Y:S02]  /*33a0*/  LOP3.LUT R59, R59, 0xffff0000, R56, 0xf8, !PT ;  /* 0xffff00003b3b7812 */ /* 0x000fe400078ef838 */
[----:B------:R-:W-:Y:S02]  /*33b0*/  F2FP.F16.F32.PACK_AB R88, RZ, R88 ;  /* 0x00000058ff58723e */ /* 0x000fe400000000ff */
[----:B------:R-:W-:Y:S02]  /*33c0*/  SHF.L.U32 R58, R75, 0x10, RZ ;  /* 0x000000104b3a7819 */ /* 0x000fe400000006ff */
[----:B------:R-:W-:Y:S01]  /*33d0*/  LOP3.LUT R56, R17, 0xffff, R72, 0xf8, !PT ;  /* 0x0000ffff11387812 */ /* 0x000fe200078ef848 */
[----:B------:R-:W-:Y:S01]  /*33e0*/  HFMA2 R88, R108.H0_H0, R88.H0_H0, R140.H0_H0 ;  /* 0x200000586c587231 */ /* 0x000fe2000004088c */
[----:B------:R-:W-:Y:S02]  /*33f0*/  LOP3.LUT R61, R61, 0xffff0000, R60, 0xf8, !PT ;  /* 0xffff00003d3d7812 */ /* 0x000fe400078ef83c */
[----:B------:R-:W-:-:S02]  /*3400*/  F2FP.F16.F32.PACK_AB R94, RZ, R94 ;  /* 0x0000005eff5e723e */ /* 0x000fc400000000ff */
[----:B------:R-:W-:Y:S02]  /*3410*/  SHF.L.U32 R60, R76, 0x10, RZ ;  /* 0x000000104c3c7819 */ /* 0x000fe400000006ff */
[----:B------:R-:W-:Y:S01]  /*3420*/  LOP3.LUT R72, R79, 0xffff, RZ, 0xc0, !PT ;  /* 0x0000ffff4f487812 */ /* 0x000fe200078ec0ff */
[----:B------:R-:W-:Y:S01]  /*3430*/  HFMA2 R94, R111.H0_H0, R94.H0_H0, R143.H0_H0 ;  /* 0x2000005e6f5e7231 */ /* 0x000fe2000004088f */
[----:B------:R-:W-:Y:S02]  /*3440*/  LOP3.LUT R87, R87, 0xffff, RZ, 0xc0, !PT ;  /* 0x0000ffff57577812 */ /* 0x000fe400078ec0ff */
[----:B------:R-:W-:Y:S02]  /*3450*/  SHF.L.U64.HI R17, R80, 0x10, RZ ;  /* 0x0000001050117819 */ /* 0x000fe400000102ff */
[----:B------:R-:W-:Y:S02]  /*3460*/  LOP3.LUT R89, R89, 0xffff, RZ, 0xc0, !PT ;  /* 0x0000ffff59597812 */ /* 0x000fe400078ec0ff */
[----:B------:R-:W-:-:S02]  /*3470*/  F2FP.F16.F32.PACK_AB R91, RZ, R91 ;  /* 0x0000005bff5b723e */ /* 0x000fc400000000ff */
[----:B------:R-:W-:Y:S02]  /*3480*/  LOP3.LUT R58, R58, 0xffff, R71, 0xf8, !PT ;  /* 0x0000ffff3a3a7812 */ /* 0x000fe400078ef847 */
[----:B------:R-:W-:Y:S01]  /*3490*/  LOP3.LUT R67, R74, 0xffff, RZ, 0xc0, !PT ;  /* 0x0000ffff4a437812 */ /* 0x000fe200078ec0ff */
[----:B------:R-:W-:Y:S01]  /*34a0*/  HFMA2 R91, R110.H0_H0, R91.H0_H0, R142.H0_H0 ;  /* 0x2000005b6e5b7231 */ /* 0x000fe2000004088e */
        /* <DEDUP_REMOVED lines=48> */
[----:B------:R-:W-:Y:S01]  /*37b0*/  F2FP.F16.F32.PACK_AB R83, RZ, R83 ;  /* 0x00000053ff53723e */ /* 0x000fe200000000ff */
[----:B0-----:R-:W-:Y:S01]  /*37c0*/  @!P1 IMAD.WIDE R62, R5, 0x4, R62 ;  /* 0x00000004053e9825 */ /* 0x001fe200078e023e */
[----:B------:R-:W-:-:S02]  /*37d0*/  SHF.R.U32.HI R152, RZ, 0x10, R139 ;  /* 0x00000010ff987819 */ /* 0x000fc4000001168b */
[----:B------:R-:W-:Y:S02]  /*37e0*/  SHF.R.U32.HI R153, RZ, 0x10, R107 ;  /* 0x00000010ff997819 */ /* 0x000fe4000001166b */
[----:B------:R-:W-:Y:S02]  /*37f0*/  F2FP.F16.F32.PACK_AB R90, RZ, R160 ;  /* 0x000000a0ff5a723e */ /* 0x000fe400000000ff */
[----:B------:R-:W-:Y:S01]  /*3800*/  SHF.R.U32.HI R149, RZ, 0x10, R141 ;  /* 0x00000010ff957819 */ /* 0x000fe2000001168d */
[----:B------:R-:W-:Y:S01]  /*3810*/  HFMA2 R83, R153.H0_H0, R83.H0_H0, R152.H0_H0 ;  /* 0x2000005399537231 */ /* 0x000fe20000040898 */
[----:B------:R-:W-:Y:S01]  /*3820*/  SHF.R.U32.HI R148, RZ, 0x10, R109 ;  /* 0x00000010ff947819 */ /* 0x000fe2000001166d */
[----:B-1----:R-:W-:Y:S01]  /*3830*/  @!P1 IMAD.WIDE R76, R5, 0x4, R52 ;  /* 0x00000004054c9825 */ /* 0x002fe200078e0234 */
[----:B------:R-:W-:Y:S02]  /*3840*/  F2FP.F16.F32.PACK_AB R81, RZ, R81 ;  /* 0x00000051ff51723e */ /* 0x000fe400000000ff */
[----:B------:R-:W-:Y:S01]  /*3850*/  LOP3.LUT R18, R83, 0xffff, RZ, 0xc0, !PT ;  /* 0x0000ffff53127812 */ /* 0x000fe200078ec0ff */
[----:B------:R-:W-:Y:S01]  /*3860*/  HFMA2 R90, R148.H0_H0, R90.H0_H0, R149.H0_H0 ;  /* 0x2000005a945a7231 */ /* 0x000fe20000040895 */
[----:B------:R-:W-:Y:S01]  /*3870*/  F2FP.F16.F32.PACK_AB R85, RZ, R85 ;  /* 0x00000055ff55723e */ /* 0x000fe200000000ff */
[----:B------:R-:W-:Y:S01]  /*3880*/  HFMA2 R81, R104.H0_H0, R81.H0_H0, R136.H0_H0 ;  /* 0x2000005168517231 */ /* 0x000fe20000040888 */
[----:B------:R-:W-:Y:S01]  /*3890*/  LOP3.LUT R78, R78, 0xffff, RZ, 0xc0, !PT ;  /* 0x0000ffff4e4e7812 */ /* 0x000fe200078ec0ff */
[----:B------:R0:W-:Y:S01]  /*38a0*/  @!P1 STG.E desc[UR6][R76.64], R14 ;  /* 0x0000000e4c009986 */ /* 0x0001e2000c101906 */
[----:B------:R-:W-:Y:S01]  /*38b0*/  LOP3.LUT R90, R90, 0xffff, RZ, 0xc0, !PT ;  /* 0x0000ffff5a5a7812 */ /* 0x000fe200078ec0ff */
[----:B------:R-:W-:Y:S01]  /*38c0*/  HFMA2 R85, R106.H0_H0, R85.H0_H0, R138.H0_H0 ;  /* 0x200000556a557231 */ /* 0x000fe2000004088a */
        /* <DEDUP_REMOVED lines=57> */
.L_x_272:
[----:B------:R-:W-:Y:S01]  /*3c60*/  HFMA2.MMA R155, -RZ, RZ, 0, 5.9604644775390625e-08 ;  /* 0x00000001ff9b7435 */ /* 0x000fe200000001ff */
[----:B------:R-:W-:Y:S02]  /*3c70*/  MOV R156, R14 ;  /* 0x0000000e009c7202 */ /* 0x000fe40000000f00 */
[----:B------:R-:W-:Y:S02]  /*3c80*/  MOV R158, 0x1f ;  /* 0x0000001f009e7802 */ /* 0x000fe40000000f00 */
[----:B------:R-:W-:-:S07]  /*3c90*/  MOV R153, 0xffffffff ;  /* 0xffffffff00997802 */ /* 0x000fce0000000f00 */
[----:B-----5:R-:W-:Y:S05]  /*3ca0*/  WARPSYNC.COLLECTIVE R153, `(.L_x_276) ;  /* 0x0000000099087348 */ /* 0x020fea0003c00000 */
[----:B------:R0:W1:Y:S02]  /*3cb0*/  SHFL.BFLY P2, R154, R156, R155, R158 ;  /* 0x0c00009b9c9a7389 */ /* 0x000064000004009e */
[----:B01---5:R-:W-:Y:S01]  /*3cc0*/  ENDCOLLECTIVE ;  /* 0x000000000000791b */ /* 0x023fe20003800000 */
.L_x_276:
[----:B------:R-:W-:Y:S01]  /*3cd0*/  HFMA2.MMA R155, -RZ, RZ, 0, 1.1920928955078125e-07 ;  /* 0x00000002ff9b7435 */ /* 0x000fe200000001ff */
[----:B------:R-:W-:-:S05]  /*3ce0*/  MOV R15, R154 ;  /* 0x0000009a000f7202 */ /* 0x000fca0000000f00 */
[----:B------:R-:W-:-:S05]  /*3cf0*/  FADD.FTZ R15, R14, R15 ;  /* 0x0000000f0e0f7221 */ /* 0x000fca0000010000 */
[----:B------:R-:W-:-:S07]  /*3d00*/  MOV R156, R15 ;  /* 0x0000000f009c7202 */ /* 0x000fce0000000f00 */
[----:B------:R-:W-:Y:S05]  /*3d10*/  WARPSYNC.COLLECTIVE R153, `(.L_x_277) ;  /* 0x0000000099087348 */ /* 0x000fea0003c00000 */
[----:B------:R0:W1:Y:S02]  /*3d20*/  SHFL.BFLY P2, R154, R156, R155, R158 ;  /* 0x0c00009b9c9a7389 */ /* 0x000064000004009e */
[----:B01----:R-:W-:Y:S01]  /*3d30*/  ENDCOLLECTIVE ;  /* 0x000000000000791b */ /* 0x003fe20003800000 */
.L_x_277:
[----:B------:R-:W-:Y:S01]  /*3d40*/  HFMA2.MMA R155, -RZ, RZ, 0, 2.384185791015625e-07 ;  /* 0x00000004ff9b7435 */ /* 0x000fe200000001ff */
[----:B------:R-:W-:-:S05]  /*3d50*/  MOV R144, R154 ;  /* 0x0000009a00907202 */ /* 0x000fca0000000f00 */
[----:B------:R-:W-:-:S05]  /*3d60*/  FADD.FTZ R145, R15, R144 ;  /* 0x000000900f917221 */ /* 0x000fca0000010000 */
[----:B------:R-:W-:-:S07]  /*3d70*/  MOV R156, R145 ;  /* 0x00000091009c7202 */ /* 0x000fce0000000f00 */
[----:B------:R-:W-:Y:S05]  /*3d80*/  WARPSYNC.COLLECTIVE R153, `(.L_x_278) ;  /* 0x0000000099087348 */ /* 0x000fea0003c00000 */
[----:B------:R0:W1:Y:S02]  /*3d90*/  SHFL.BFLY P2, R154, R156, R155, R158 ;  /* 0x0c00009b9c9a7389 */ /* 0x000064000004009e */
[----:B01----:R-:W-:Y:S01]  /*3da0*/  ENDCOLLECTIVE ;  /* 0x000000000000791b */ /* 0x003fe20003800000 */
.L_x_278:
[----:B------:R-:W-:Y:S01]  /*3db0*/  HFMA2.MMA R155, -RZ, RZ, 0, 4.76837158203125e-07 ;  /* 0x00000008ff9b7435 */ /* 0x000fe200000001ff */
[----:B------:R-:W-:-:S05]  /*3dc0*/  MOV R144, R154 ;  /* 0x0000009a00907202 */ /* 0x000fca0000000f00 */
[----:B------:R-:W-:-:S05]  /*3dd0*/  FADD.FTZ R150, R145, R144 ;  /* 0x0000009091967221 */ /* 0x000fca0000010000 */
[----:B------:R-:W-:-:S07]  /*3de0*/  MOV R156, R150 ;  /* 0x00000096009c7202 */ /* 0x000fce0000000f00 */
[----:B------:R-:W-:Y:S05]  /*3df0*/  WARPSYNC.COLLECTIVE R153, `(.L_x_279) ;  /* 0x0000000099087348 */ /* 0x000fea0003c00000 */
[----:B------:R0:W1:Y:S02]  /*3e00*/  SHFL.BFLY P2, R154, R156, R155, R158 ;  /* 0x0c00009b9c9a7389 */ /* 0x000064000004009e */
[----:B01----:R-:W-:Y:S01]  /*3e10*/  ENDCOLLECTIVE ;  /* 0x000000000000791b */ /* 0x003fe20003800000 */
.L_x_279:
[----:B------:R-:W-:Y:S01]  /*3e20*/  HFMA2.MMA R155, -RZ, RZ, 0, 9.5367431640625e-07 ;  /* 0x00000010ff9b7435 */ /* 0x000fe200000001ff */
[----:B------:R-:W-:-:S05]  /*3e30*/  MOV R151, R154 ;  /* 0x0000009a00977202 */ /* 0x000fca0000000f00 */
[----:B------:R-:W-:-:S05]  /*3e40*/  FADD.FTZ R151, R150, R151 ;  /* 0x0000009796977221 */ /* 0x000fca0000010000 */
[----:B------:R-:W-:-:S07]  /*3e50*/  MOV R156, R151 ;  /* 0x00000097009c7202 */ /* 0x000fce0000000f00 */
[----:B------:R-:W-:Y:S05]  /*3e60*/  WARPSYNC.COLLECTIVE R153, `(.L_x_280) ;  /* 0x0000000099087348 */ /* 0x000fea0003c00000 */
[----:B------:R0:W1:Y:S02]  /*3e70*/  SHFL.BFLY P2, R154, R156, R155, R158 ;  /* 0x0c00009b9c9a7389 */ /* 0x000064000004009e */
[----:B01----:R-:W-:Y:S01]  /*3e80*/  ENDCOLLECTIVE ;  /* 0x000000000000791b */ /* 0x003fe20003800000 */
.L_x_280:
        /* <DEDUP_REMOVED lines=136> */
.L_x_281:
[----:B------:R-:W-:Y:S01]  /*4710*/  HFMA2.MMA R155, -RZ, RZ, 0, 1.1920928955078125e-07 ;  /* 0x00000002ff9b7435 */ /* 0x000fe200000001ff */
[----:B------:R-:W-:-:S05]  /*4720*/  MOV R15, R154 ;  /* 0x0000009a000f7202 */ /* 0x000fca0000000f00 */
[----:B------:R-:W-:-:S05]  /*4730*/  FADD.FTZ R15, R14, R15 ;  /* 0x0000000f0e0f7221 */ /* 0x000fca0000010000 */
[----:B------:R-:W-:-:S07]  /*4740*/  MOV R156, R15 ;  /* 0x0000000f009c7202 */ /* 0x000fce0000000f00 */
[----:B------:R-:W-:Y:S05]  /*4750*/  WARPSYNC.COLLECTIVE R153, `(.L_x_282) ;  /* 0x0000000099087348 */ /* 0x000fea0003c00000 */
[----:B------:R0:W1:Y:S02]  /*4760*/  SHFL.BFLY P2, R154, R156, R155, R158 ;  /* 0x0c00009b9c9a7389 */ /* 0x000064000004009e */
[----:B01----:R-:W-:Y:S01]  /*4770*/  ENDCOLLECTIVE ;  /* 0x000000000000791b */ /* 0x003fe20003800000 */
.L_x_282:
[----:B------:R-:W-:Y:S01]  /*4780*/  HFMA2.MMA R155, -RZ, RZ, 0, 2.384185791015625e-07 ;  /* 0x00000004ff9b7435 */ /* 0x000fe200000001ff */
[----:B------:R-:W-:-:S05]  /*4790*/  MOV R150, R154 ;  /* 0x0000009a00967202 */ /* 0x000fca0000000f00 */
[----:B------:R-:W-:-:S05]  /*47a0*/  FADD.FTZ R150, R15, R150 ;  /* 0x000000960f967221 */ /* 0x000fca0000010000 */
[----:B------:R-:W-:-:S07]  /*47b0*/  MOV R156, R150 ;  /* 0x00000096009c7202 */ /* 0x000fce0000000f00 */
[----:B------:R-:W-:Y:S05]  /*47c0*/  WARPSYNC.COLLECTIVE R153, `(.L_x_283) ;  /* 0x0000000099087348 */ /* 0x000fea0003c00000 */
[----:B------:R0:W1:Y:S02]  /*47d0*/  SHFL.BFLY P2, R154, R156, R155, R158 ;  /* 0x0c00009b9c9a7389 */ /* 0x000064000004009e */
[----:B01----:R-:W-:Y:S01]  /*47e0*/  ENDCOLLECTIVE ;  /* 0x000000000000791b */ /* 0x003fe20003800000 */
.L_x_283:
[----:B------:R-:W-:Y:S01]  /*47f0*/  HFMA2.MMA R155, -RZ, RZ, 0, 4.76837158203125e-07 ;  /* 0x00000008ff9b7435 */ /* 0x000fe200000001ff */
[----:B------:R-:W-:-:S05]  /*4800*/  MOV R145, R154 ;  /* 0x0000009a00917202 */ /* 0x000fca0000000f00 */
[----:B------:R-:W-:-:S05]  /*4810*/  FADD.FTZ R145, R150, R145 ;  /* 0x0000009196917221 */ /* 0x000fca0000010000 */
[----:B------:R-:W-:-:S07]  /*4820*/  MOV R156, R145 ;  /* 0x00000091009c7202 */ /* 0x000fce0000000f00 */
[----:B------:R-:W-:Y:S05]  /*4830*/  WARPSYNC.COLLECTIVE R153, `(.L_x_284) ;  /* 0x0000000099087348 */ /* 0x000fea0003c00000 */
[----:B------:R0:W1:Y:S02]  /*4840*/  SHFL.BFLY P2, R154, R156, R155, R158 ;  /* 0x0c00009b9c9a7389 */ /* 0x000064000004009e */
[----:B01----:R-:W-:Y:S01]  /*4850*/  ENDCOLLECTIVE ;  /* 0x000000000000791b */ /* 0x003fe20003800000 */
.L_x_284:
[----:B------:R-:W-:Y:S01]  /*4860*/  HFMA2.MMA R155, -RZ, RZ, 0, 9.5367431640625e-07 ;  /* 0x00000010ff9b7435 */ /* 0x000fe200000001ff */
[----:B------:R-:W-:-:S05]  /*4870*/  MOV R152, R154 ;  /* 0x0000009a00987202 */ /* 0x000fca0000000f00 */
[----:B------:R-:W-:-:S05]  /*4880*/  FADD.FTZ R152, R145, R152 ;  /* 0x0000009891987221 */ /* 0x000fca0000010000 */
[----:B------:R-:W-:-:S07]  /*4890*/  MOV R156, R152 ;  /* 0x00000098009c7202 */ /* 0x000fce0000000f00 */
[----:B------:R-:W-:Y:S05]  /*48a0*/  WARPSYNC.COLLECTIVE R153, `(.L_x_285) ;  /* 0x0000000099087348 */ /* 0x000fea0003c00000 */
[----:B------:R0:W1:Y:S02]  /*48b0*/  SHFL.BFLY P2, R154, R156, R155, R158 ;  /* 0x0c00009b9c9a7389 */ /* 0x000064000004009e */
[----:B01----:R-:W-:Y:S01]  /*48c0*/  ENDCOLLECTIVE ;  /* 0x000000000000791b */ /* 0x003fe20003800000 */
.L_x_285:
[----:B------:R-:W-:Y:S01]  /*48d0*/  MOV R151, R154 ;  /* 0x0000009a00977202 */ /* 0x000fe20000000f00 */
[----:B------:R-:W-:Y:S06]  /*48e0*/  BRA `(.L_x_286) ;  /* 0xffffffc800e07947 */ /* 0x000fec000383ffff */
.L_x_287:
        /* <DEDUP_REMOVED lines=9> */
.L_x_2004:


//--------------------- .text._ZN10layer_norm13ln_fwd_kernelINS_13Kernel_traitsI6__halfS2_S2_fjLj32768ELj4ELj1ELj4ELj16ENS_18Kernel_traits_baseILj32768ES2_S2_S2_fjLj128EEEEEEEvNS_9FwdParamsE --------------------------
	.section	.text._ZN10layer_norm13ln_fwd_kernelINS_13Kernel_traitsI6__halfS2_S2_fjLj32768ELj4ELj1ELj4ELj16ENS_18Kernel_traits_baseILj32768ES2_S2_S2_fjLj128EEEEEEEvNS_9FwdParamsE,"ax",@progbits
	.align	128
        .global         _ZN10layer_norm13ln_fwd_kernelINS_13Kernel_traitsI6__halfS2_S2_fjLj32768ELj4ELj1ELj4ELj16ENS_18Kernel_traits_baseILj32768ES2_S2_S2_fjLj128EEEEEEEvNS_9FwdParamsE
        .type           _ZN10layer_norm13ln_fwd_kernelINS_13Kernel_traitsI6__halfS2_S2_fjLj32768ELj4ELj1ELj4ELj16ENS_18Kernel_traits_baseILj32768ES2_S2_S2_fjLj128EEEEEEEvNS_9FwdParamsE,@function
        .size           _ZN10layer_norm13ln_fwd_kernelINS_13Kernel_traitsI6__halfS2_S2_fjLj32768ELj4ELj1ELj4ELj16ENS_18Kernel_traits_baseILj32768ES2_S2_S2_fjLj128EEEEEEEvNS_9FwdParamsE,(.L_x_2005 - _ZN10layer_norm13ln_fwd_kernelINS_13Kernel_traitsI6__halfS2_S2_fjLj32768ELj4ELj1ELj4ELj16ENS_18Kernel_traits_baseILj32768ES2_S2_S2_fjLj128EEEEEEEvNS_9FwdParamsE)
        .other          _ZN10layer_norm13ln_fwd_kernelINS_13Kernel_traitsI6__halfS2_S2_fjLj32768ELj4ELj1ELj4ELj16ENS_18Kernel_traits_baseILj32768ES2_S2_S2_fjLj128EEEEEEEvNS_9FwdParamsE,@"STO_CUDA_ENTRY STV_DEFAULT"
_ZN10layer_norm13ln_fwd_kernelINS_13Kernel_traitsI6__halfS2_S2_fjLj32768ELj4ELj1ELj4ELj16ENS_18Kernel_traits_baseILj32768ES2_S2_S2_fjLj128EEEEEEEvNS_9FwdParamsE:
.text._ZN10layer_norm13ln_fwd_kernelINS_13Kernel_traitsI6__halfS2_S2_fjLj32768ELj4ELj1ELj4ELj16ENS_18Kernel_traits_baseILj32768ES2_S2_S2_fjLj128EEEEEEEvNS_9FwdParamsE:
        /* <DEDUP_REMOVED lines=36> */
.L_x_291:
        /* <DEDUP_REMOVED lines=92> */
[--C-:B------:R-:W-:Y:S02]  /*0800*/  HADD2.F32 R86, -RZ, R104.reuse.H0_H0 ;  /* 0x20000068ff567230 */ /* 0x100fe40000004100 */
[----:B------:R-:W-:Y:S02]  /*0810*/  HADD2.F32 R104, -RZ, R104.H1_H1 ;  /* 0x30000068ff687230 */ /* 0x000fe40000004100 */
[----:B------:R-:W-:Y:S01]  /*0820*/  FADD.FTZ R18, R139, R18 ;  /* 0x000000128b127221 */ /* 0x000fe20000010000 */
[--C-:B------:R-:W-:Y:S02]  /*0830*/  HADD2.F32 R90, -RZ, R105.reuse.H0_H0 ;  /* 0x20000069ff5a7230 */ /* 0x100fe40000004100 */
[----:B------:R-:W-:-:S02]  /*0840*/  HADD2.F32 R92, -RZ, R105.H1_H1 ;  /* 0x30000069ff5c7230 */ /* 0x000fc40000004100 */
[----:B------:R-:W-:Y:S01]  /*0850*/  FADD.FTZ R18, R93, R18 ;  /* 0x000000125d127221 */ /* 0x000fe20000010000 */
[--C-:B------:R-:W-:Y:S02]  /*0860*/  HADD2.F32 R105, -RZ, R106.reuse.H0_H0 ;  /* 0x2000006aff697230 */ /* 0x100fe40000004100 */
[----:B------:R-:W-:Y:S02]  /*0870*/  HADD2.F32 R106, -RZ, R106.H1_H1 ;  /* 0x3000006aff6a7230 */ /* 0x000fe40000004100 */
[----:B------:R-:W-:Y:S01]  /*0880*/  FADD.FTZ R18, R143, R18 ;  /* 0x000000128f127221 */ /* 0x000fe20000010000 */
[----:B------:R-:W-:Y:S02]  /*0890*/  HADD2.F32 R96, -RZ, R107.H1_H1 ;  /* 0x3000006bff607230 */ /* 0x000fe40000004100 */
[----:B------:R-:W-:Y:S02]  /*08a0*/  HADD2.F32 R118, -RZ, R109.H1_H1 ;  /* 0x3000006dff767230 */ /* 0x000fe40000004100 */
[----:B------:R-:W-:Y:S01]  /*08b0*/  FADD.FTZ R18, R141, R18 ;  /* 0x000000128d127221 */ /* 0x000fe20000010000 */
[----:B------:R-:W-:-:S02]  /*08c0*/  HADD2.F32 R120, -RZ, R110.H1_H1 ;  /* 0x3000006eff787230 */ /* 0x000fc40000004100 */
[----:B------:R-:W-:Y:S02]  /*08d0*/  HADD2.F32 R122, -RZ, R111.H1_H1 ;  /* 0x3000006fff7a7230 */ /* 0x000fe40000004100 */
[----:B------:R-:W-:Y:S01]  /*08e0*/  FADD.FTZ R18, R95, R18 ;  /* 0x000000125f127221 */ /* 0x000fe20000010000 */
[----:B------:R-:W-:Y:S02]  /*08f0*/  HADD2.F32 R124, -RZ, R112.H1_H1 ;  /* 0x30000070ff7c7230 */ /* 0x000fe40000004100 */
[----:B------:R-:W-:Y:S02]  /*0900*/  HADD2.F32 R126, -RZ, R113.H1_H1 ;  /* 0x30000071ff7e7230 */ /* 0x000fe40000004100 */
        /* <DEDUP_REMOVED lines=14> */
[----:B------:R-:W-:Y:S01]  /*09f0*/  HADD2.F32 R18, -RZ, R103.H0_H0 ;  /* 0x20000067ff127230 */ /* 0x000fe20000004100 */
[----:B------:R-:W-:Y:S02]  /*0a00*/  LOP3.LUT R103, R128, 0x7fffffc, RZ, 0xc0, !PT ;  /* 0x07fffffc80677812 */ /* 0x000fe400078ec0ff */
[----:B------:R-:W-:Y:S02]  /*0a10*/  FADD.FTZ R101, R84, R101 ;  /* 0x0000006554657221 */ /* 0x000fe40000010000 */
[----:B------:R-:W-:Y:S02]  /*0a20*/  @!P0 IADD3 R103, R103, 0x4, RZ ;  /* 0x0000000467678810 */ /* 0x000fe40007ffe0ff */
        /* <DEDUP_REMOVED lines=186> */
.L_x_302:
        /* <DEDUP_REMOVED lines=82> */
.L_x_290:
[----:B------:R-:W2:Y:S04]  /*1af0*/  LDG.E.STRONG.GPU R102, desc[UR6][R100.64] ;  /* 0x0000000664667981 */ /* 0x000ea8000c1ef900 */
[----:B--2---:R-:W-:Y:S01]  /*1b00*/  CCTL.IVALL ;  /* 0x00000000ff00798f */ /* 0x004fe20002000000 */
[----:B------:R-:W-:Y:S05]  /*1b10*/  YIELD ;  /* 0x0000000000007946 */ /* 0x000fea0003800000 */
[----:B------:R-:W-:-:S13]  /*1b20*/  ISETP.NE.AND P2, PT, R102, R134, PT ;  /* 0x000000866600720c */ /* 0x000fda0003f45270 */
[----:B------:R-:W-:Y:S05]  /*1b30*/  @P2 BRA `(.L_x_290) ;  /* 0xfffffffc00ec2947 */ /* 0x000fea000383ffff */
.L_x_289:
        /* <DEDUP_REMOVED lines=118> */
[C---:B---3--:R-:W-:Y:S01]  /*22a0*/  FMUL.FTZ R7, R16.reuse, R7 ;  /* 0x0000000710077220 */ /* 0x048fe20000410000 */
        /* <DEDUP_REMOVED lines=10> */
[C---:B--2---:R-:W-:Y:S01]  /*2350*/  FMUL.FTZ R100, R16.reuse, R125 ;  /* 0x0000007d10647220 */ /* 0x044fe20000410000 */
        /* <DEDUP_REMOVED lines=19> */
[----:B------:R1:W-:Y:S01]  /*2490*/  @!P1 STG.E desc[UR6][R102.64], R16 ;  /* 0x0000001066009986 */ /* 0x0003e2000c101906 */
        /* <DEDUP_REMOVED lines=9> */
[----:B0-----:R-:W-:Y:S01]  /*2530*/  IMAD.WIDE.U32 R92, R8, 0x10, R104 ;  /* 0x00000010085c7825 */ /* 0x001fe200078e0068 */
[----:B------:R-:W-:-:S03]  /*2540*/  F2FP.F16.F32.PACK_AB R11, R140, R117 ;  /* 0x000000758c0b723e */ /* 0x000fc600000000ff */
[----:B------:R-:W-:Y:S01]  /*2550*/  FMUL.FTZ R154, R16, R149 ;  /* 0x00000095109a7220 */ /* 0x000fe20000410000 */
[----:B------:R-:W-:Y:S01]  /*2560*/  F2FP.F16.F32.PACK_AB R144, R144, R129 ;  /* 0x000000819090723e */ /* 0x000fe200000000ff */
[----:B-1----:R-:W-:Y:S01]  /*2570*/  IMAD.WIDE.U32 R102, R9, 0x10, R104 ;  /* 0x0000001009667825 */ /* 0x002fe200078e0068 */
[----:B------:R-:W-:-:S03]  /*2580*/  F2FP.F16.F32.PACK_AB R85, R148, R135 ;  /* 0x000000879455723e */ /* 0x000fc600000000ff */
[----:B-----5:R-:W-:Y:S01]  /*2590*/  HFMA2 R9, R81, R17, R49 ;  /* 0x0000001151097231 */ /* 0x020fe20000000031 */
[----:B------:R-:W-:Y:S01]  /*25a0*/  F2FP.F16.F32.PACK_AB R141, R152, R141 ;  /* 0x0000008d988d723e */ /* 0x000fe200000000ff */
[----:B------:R-:W-:Y:S01]  /*25b0*/  IMAD.WIDE.U32 R134, R10, 0x10, R104 ;  /* 0x000000100a867825 */ /* 0x000fe200078e0068 */
[----:B------:R-:W-:-:S03]  /*25c0*/  IADD3 R123, R8, 0x800, RZ ;  /* 0x00000800087b7810 */ /* 0x000fc60007ffe0ff */
        /* <DEDUP_REMOVED lines=32> */
[----:B------:R-:W-:Y:S01]  /*27d0*/  HFMA2.MMA R8, R80, R7, R48 ;  /* 0x0000000750087235 */ /* 0x000fe20000000030 */
[----:B------:R-:W-:Y:S01]  /*27e0*/  HFMA2 R17, R77, R18, R45 ;  /* 0x000000124d117231 */ /* 0x000fe2000000002d */
[----:B------:R-:W-:Y:S01]  /*27f0*/  HFMA2.MMA R10, R82, R19, R50 ;  /* 0x00000013520a7235 */ /* 0x000fe20000000032 */
[----:B------:R-:W-:Y:S01]  /*2800*/  HFMA2 R11, R83, R11, R51 ;  /* 0x0000000b530b7231 */ /* 0x000fe20000000033 */
[----:B------:R-:W-:Y:S01]  /*2810*/  HFMA2.MMA R16, R76, R87, R44 ;  /* 0x000000574c107235 */ /* 0x000fe2000000002c */
[----:B------:R-:W-:Y:S01]  /*2820*/  HFMA2 R19, R79, R144, R47 ;  /* 0x000000904f137231 */ /* 0x000fe2000000002f */
[----:B------:R-:W-:Y:S01]  /*2830*/  HFMA2.MMA R18, R78, R89, R46 ;  /* 0x000000594e127235 */ /* 0x000fe2000000002e */
[----:B------:R-:W-:Y:S01]  /*2840*/  IMAD.WIDE.U32 R110, R14, 0x10, R104 ;  /* 0x000000100e6e7825 */ /* 0x000fe200078e0068 */
[----:B------:R-:W-:-:S03]  /*2850*/  HFMA2.MMA R84, R72, R84, R40 ;  /* 0x0000005448547235 */ /* 0x000fc60000000028 */
[----:B------:R-:W-:Y:S01]  /*2860*/  HFMA2 R85, R73, R85, R41 ;  /* 0x0000005549557231 */ /* 0x000fe20000000029 */
[----:B------:R-:W-:Y:S01]  /*2870*/  HFMA2.MMA R86, R74, R86, R42 ;  /* 0x000000564a567235 */ /* 0x000fe2000000002a */
[----:B------:R-:W-:-:S04]  /*2880*/  IMAD.WIDE.U32 R128, R13, 0x10, R104 ;  /* 0x000000100d807825 */ /* 0x000fc800078e0068 */
[----:B------:R-:W-:Y:S01]  /*2890*/  HFMA2 R87, R75, R141, R43 ;  /* 0x0000008d4b577231 */ /* 0x000fe2000000002b */
[----:B------:R-:W-:Y:S01]  /*28a0*/  F2FP.F16.F32.PACK_AB R145, R154, R145 ;  /* 0x000000919a91723e */ /* 0x000fe200000000ff */
[----:B------:R0:W-:Y:S01]  /*28b0*/  STG.E.128 desc[UR6][R92.64], R8 ;  /* 0x000000085c007986 */ /* 0x0001e2000c101d06 */
[--C-:B------:R-:W-:Y:S01]  /*28c0*/  IMAD.WIDE.U32 R122, R123, 0x10, R104.reuse ;  /* 0x000000107b7a7825 */ /* 0x100fe200078e0068 */
[----:B------:R-:W-:Y:S02]  /*28d0*/  F2FP.F16.F32.PACK_AB R97, R158, R97 ;  /* 0x000000619e61723e */ /* 0x000fe400000000ff */
[----:B------:R-:W-:Y:S01]  /*28e0*/  F2FP.F16.F32.PACK_AB R99, R162, R99 ;  /* 0x00000063a263723e */ /* 0x000fe200000000ff */
[--C-:B------:R-:W-:Y:S01]  /*28f0*/  IMAD.WIDE.U32 R12, R12, 0x10, R104.reuse ;  /* 0x000000100c0c7825 */ /* 0x100fe200078e0068 */
[----:B------:R-:W-:Y:S01]  /*2900*/  F2FP.F16.F32.PACK_AB R95, R95, R163 ;  /* 0x000000a35f5f723e */ /* 0x000fe200000000ff */
[----:B------:R1:W-:Y:S01]  /*2910*/  STG.E.128 desc[UR6][R102.64], R16 ;  /* 0x0000001066007986 */ /* 0x0003e2000c101d06 */
[----:B------:R-:W-:Y:S01]  /*2920*/  F2FP.F16.F32.PACK_AB R14, R130, R119 ;  /* 0x00000077820e723e */ /* 0x000fe200000000ff */
[----:B------:R-:W-:Y:S01]  /*2930*/  IMAD.WIDE.U32 R104, R15, 0x10, R104 ;  /* 0x000000100f687825 */ /* 0x000fe200078e0068 */
[----:B------:R-:W-:Y:S01]  /*2940*/  F2FP.F16.F32.PACK_AB R15, R125, R132 ;  /* 0x000000847d0f723e */ /* 0x000fe200000000ff */
[----:B------:R2:W-:Y:S01]  /*2950*/  STG.E.128 desc[UR6][R110.64], R84 ;  /* 0x000000546e007986 */ /* 0x0005e2000c101d06 */
[----:B------:R-:W-:-:S02]  /*2960*/  F2FP.F16.F32.PACK_AB R147, R156, R147 ;  /* 0x000000939c93723e */ /* 0x000fc400000000ff */
[----:B------:R-:W-:Y:S02]  /*2970*/  F2FP.F16.F32.PACK_AB R153, R160, R153 ;  /* 0x00000099a099723e */ /* 0x000fe400000000ff */
[----:B------:R-:W-:Y:S02]  /*2980*/  F2FP.F16.F32.PACK_AB R88, R88, R101 ;  /* 0x000000655858723e */ /* 0x000fe400000000ff */
[----:B------:R-:W-:Y:S01]  /*2990*/  F2FP.F16.F32.PACK_AB R90, R121, R90 ;  /* 0x0000005a795a723e */ /* 0x000fe200000000ff */
[----:B0-----:R-:W-:Y:S01]  /*29a0*/  HFMA2.MMA R8, R68, R145, R36 ;  /* 0x0000009144087235 */ /* 0x001fe20000000024 */
[----:B------:R-:W-:Y:S01]  /*29b0*/  F2FP.F16.F32.PACK_AB R107, R108, R107 ;  /* 0x0000006b6c6b723e */ /* 0x000fe200000000ff */
[----:B------:R-:W-:Y:S01]  /*29c0*/  HFMA2.MMA R10, R70, R97, R38 ;  /* 0x00000061460a7235 */ /* 0x000fe20000000026 */
[----:B------:R-:W-:Y:S01]  /*29d0*/  F2FP.F16.F32.PACK_AB R109, R120, R109 ;  /* 0x0000006d786d723e */ /* 0x000fe200000000ff */
[----:B------:R-:W-:Y:S01]  /*29e0*/  HFMA2 R9, R69, R147, R37 ;  /* 0x0000009345097231 */ /* 0x000fe20000000025 */
        /* <DEDUP_REMOVED lines=16> */
[----:B------:R-:W-:Y:S01]  /*2af0*/  HFMA2.MMA R88, R56, R107, R24 ;  /* 0x0000006b38587235 */ /* 0x000fe20000000018 */
[----:B------:R-:W-:Y:S01]  /*2b00*/  HFMA2 R87, R63, R87, R31 ;  /* 0x000000573f577231 */ /* 0x000fe2000000001f */
[----:B------:R-:W-:Y:S01]  /*2b10*/  HFMA2.MMA R90, R58, R109, R26 ;  /* 0x0000006d3a5a7235 */ /* 0x000fe2000000001a */
[----:B------:R-:W-:Y:S01]  /*2b20*/  HFMA2 R89, R57, R98, R25 ;  /* 0x0000006239597231 */ /* 0x000fe20000000019 */
[----:B------:R-:W-:Y:S01]  /*2b30*/  HFMA2.MMA R92, R52, R106, R20 ;  /* 0x0000006a345c7235 */ /* 0x000fe20000000014 */
[----:B------:R-:W-:Y:S01]  /*2b40*/  HFMA2 R91, R59, R96, R27 ;  /* 0x000000603b5b7231 */ /* 0x000fe2000000001b */
[----:B------:R-:W-:Y:S01]  /*2b50*/  HFMA2.MMA R94, R54, R113, R22 ;  /* 0x00000071365e7235 */ /* 0x000fe20000000016 */
[----:B------:R-:W-:Y:S01]  /*2b60*/  HFMA2 R93, R53, R112, R21 ;  /* 0x00000070355d7231 */ /* 0x000fe20000000015 */
[----:B------:R1:W-:Y:S01]  /*2b70*/  STG.E.128 desc[UR6][R128.64], R8 ;  /* 0x0000000880007986 */ /* 0x0003e2000c101d06 */
[----:B------:R-:W-:Y:S01]  /*2b80*/  HFMA2 R95, R55, R114, R23 ;  /* 0x00000072375f7231 */ /* 0x000fe20000000017 */
[----:B------:R-:W-:-:S02]  /*2b90*/  IADD3 R6, R6, UR5, RZ ;  /* 0x0000000506067c10 */ /* 0x000fc4000fffe0ff */
        /* <DEDUP_REMOVED lines=8> */
.L_x_288:
[----:B------:R-:W-:Y:S01]  /*2c20*/  HFMA2.MMA R142, -RZ, RZ, 0, 5.9604644775390625e-08 ;  /* 0x00000001ff8e7435 */ /* 0x000fe200000001ff */
[----:B------:R-:W-:Y:S02]  /*2c30*/  MOV R140, R101 ;  /* 0x00000065008c7202 */ /* 0x000fe40000000f00 */
[----:B------:R-:W-:Y:S02]  /*2c40*/  MOV R144, 0x1f ;  /* 0x0000001f00907802 */ /* 0x000fe40000000f00 */
[----:B------:R-:W-:-:S07]  /*2c50*/  MOV R138, 0xffffffff ;  /* 0xffffffff008a7802 */ /* 0x000fce0000000f00 */
[----:B-----5:R-:W-:Y:S05]  /*2c60*/  WARPSYNC.COLLECTIVE R138, `(.L_x_292) ;  /* 0x000000008a087348 */ /* 0x020fea0003c00000 */
[----:B------:R0:W1:Y:S02]  /*2c70*/  SHFL.BFLY P2, R136, R140, R142, R144 ;  /* 0x0c00008e8c887389 */ /* 0x0000640000040090 */
[----:B01---5:R-:W-:Y:S01]  /*2c80*/  ENDCOLLECTIVE ;  /* 0x000000000000791b */ /* 0x023fe20003800000 */
.L_x_292:
[----:B------:R-:W-:Y:S01]  /*2c90*/  HFMA2.MMA R142, -RZ, RZ, 0, 1.1920928955078125e-07 ;  /* 0x00000002ff8e7435 */ /* 0x000fe200000001ff */
[----:B------:R-:W-:-:S05]  /*2ca0*/  MOV R100, R136 ;  /* 0x0000008800647202 */ /* 0x000fca0000000f00 */
[----:B------:R-:W-:-:S05]  /*2cb0*/  FADD.FTZ R102, R101, R100 ;  /* 0x0000006465667221 */ /* 0x000fca0000010000 */
[----:B------:R-:W-:-:S07]  /*2cc0*/  MOV R140, R102 ;  /* 0x00000066008c7202 */ /* 0x000fce0000000f00 */
[----:B------:R-:W-:Y:S05]  /*2cd0*/  WARPSYNC.COLLECTIVE R138, `(.L_x_293) ;  /* 0x000000008a087348 */ /* 0x000fea0003c00000 */
[----:B------:R0:W1:Y:S02]  /*2ce0*/  SHFL.BFLY P2, R136, R140, R142, R144 ;  /* 0x0c00008e8c887389 */ /* 0x0000640000040090 */
[----:B01----:R-:W-:Y:S01]  /*2cf0*/  ENDCOLLECTIVE ;  /* 0x000000000000791b */ /* 0x003fe20003800000 */
.L_x_293:
[----:B------:R-:W-:Y:S01]  /*2d00*/  HFMA2.MMA R142, -RZ, RZ, 0, 2.384185791015625e-07 ;  /* 0x00000004ff8e7435 */ /* 0x000fe200000001ff */
[----:B------:R-:W-:-:S05]  /*2d10*/  MOV R100, R136 ;  /* 0x0000008800647202 */ /* 0x000fca0000000f00 */
[----:B------:R-:W-:-:S05]  /*2d20*/  FADD.FTZ R130, R102, R100 ;  /* 0x0000006466827221 */ /* 0x000fca0000010000 */
[----:B------:R-:W-:-:S07]  /*2d30*/  MOV R140, R130 ;  /* 0x00000082008c7202 */ /* 0x000fce0000000f00 */
[----:B------:R-:W-:Y:S05]  /*2d40*/  WARPSYNC.COLLECTIVE R138, `(.L_x_294) ;  /* 0x000000008a087348 */ /* 0x000fea0003c00000 */
[----:B------:R0:W1:Y:S02]  /*2d50*/  SHFL.BFLY P2, R136, R140, R142, R144 ;  /* 0x0c00008e8c887389 */ /* 0x0000640000040090 */
[----:B01----:R-:W-:Y:S01]  /*2d60*/  ENDCOLLECTIVE ;  /* 0x000000000000791b */ /* 0x003fe20003800000 */
.L_x_294:
[----:B------:R-:W-:Y:S01]  /*2d70*/  HFMA2.MMA R142, -RZ, RZ, 0, 4.76837158203125e-07 ;  /* 0x00000008ff8e7435 */ /* 0x000fe200000001ff */
[----:B------:R-:W-:-:S05]  /*2d80*/  MOV R100, R136 ;  /* 0x0000008800647202 */ /* 0x000fca0000000f00 */
[----:B------:R-:W-:-:S05]  /*2d90*/  FADD.FTZ R132, R130, R100 ;  /* 0x0000006482847221 */ /* 0x000fca0000010000 */
[----:B------:R-:W-:-:S07]  /*2da0*/  MOV R140, R132 ;  /* 0x00000084008c7202 */ /* 0x000fce0000000f00 */
[----:B------:R-:W-:Y:S05]  /*2db0*/  WARPSYNC.COLLECTIVE R138, `(.L_x_295) ;  /* 0x000000008a087348 */ /* 0x000fea0003c00000 */
[----:B------:R0:W1:Y:S02]  /*2dc0*/  SHFL.BFLY P2, R136, R140, R142, R144 ;  /* 0x0c00008e8c887389 */ /* 0x0000640000040090 */
[----:B01----:R-:W-:Y:S01]  /*2dd0*/  ENDCOLLECTIVE ;  /* 0x000000000000791b */ /* 0x003fe20003800000 */
.L_x_295:
[----:B------:R-:W-:Y:S01]  /*2de0*/  HFMA2.MMA R142, -RZ, RZ, 0, 9.5367431640625e-07 ;  /* 0x00000010ff8e7435 */ /* 0x000fe200000001ff */
[----:B------:R-:W-:-:S05]  /*2df0*/  MOV R100, R136 ;  /* 0x0000008800647202 */ /* 0x000fca0000000f00 */
[----:B------:R-:W-:-:S05]  /*2e00*/  FADD.FTZ R134, R132, R100 ;  /* 0x0000006484867221 */ /* 0x000fca0000010000 */
[----:B------:R-:W-:-:S07]  /*2e10*/  MOV R140, R134 ;  /* 0x00000086008c7202 */ /* 0x000fce0000000f00 */
[----:B------:R-:W-:Y:S05]  /*2e20*/  WARPSYNC.COLLECTIVE R138, `(.L_x_296) ;  /* 0x000000008a087348 */ /* 0x000fea0003c00000 */
[----:B------:R0:W1:Y:S02]  /*2e30*/  SHFL.BFLY P2, R136, R140, R142, R144 ;  /* 0x0c00008e8c887389 */ /* 0x0000640000040090 */
[----:B01----:R-:W-:Y:S01]  /*2e40*/  ENDCOLLECTIVE ;  /* 0x000000000000791b */ /* 0x003fe20003800000 */
.L_x_296:
        /* <DEDUP_REMOVED lines=136> */
.L_x_297:
[----:B------:R-:W-:Y:S01]  /*36d0*/  HFMA2.MMA R142, -RZ, RZ, 0, 1.1920928955078125e-07 ;  /* 0x00000002ff8e7435 */ /* 0x000fe200000001ff */
[----:B------:R-:W-:-:S05]  /*36e0*/  MOV R102, R136 ;  /* 0x0000008800667202 */ /* 0x000fca0000000f00 */
[----:B------:R-:W-:-:S05]  /*36f0*/  FADD.FTZ R102, R101, R102 ;  /* 0x0000006665667221 */ /* 0x000fca0000010000 */
[----:B------:R-:W-:-:S07]  /*3700*/  MOV R140, R102 ;  /* 0x00000066008c7202 */ /* 0x000fce0000000f00 */
[----:B------:R-:W-:Y:S05]  /*3710*/  WARPSYNC.COLLECTIVE R138, `(.L_x_298) ;  /* 0x000000008a087348 */ /* 0x000fea0003c00000 */
[----:B------:R0:W1:Y:S02]  /*3720*/  SHFL.BFLY P2, R136, R140, R142, R144 ;  /* 0x0c00008e8c887389 */ /* 0x0000640000040090 */
[----:B01----:R-:W-:Y:S01]  /*3730*/  ENDCOLLECTIVE ;  /* 0x000000000000791b */ /* 0x003fe20003800000 */
.L_x_298:
[----:B------:R-:W-:Y:S01]  /*3740*/  HFMA2.MMA R142, -RZ, RZ, 0, 2.384185791015625e-07 ;  /* 0x00000004ff8e7435 */ /* 0x000fe200000001ff */
[----:B------:R-:W-:-:S05]  /*3750*/  MOV R130, R136 ;  /* 0x0000008800827202 */ /* 0x000fca0000000f00 */
[----:B------:R-:W-:-:S05]  /*3760*/  FADD.FTZ R130, R102, R130 ;  /* 0x0000008266827221 */ /* 0x000fca0000010000 */
[----:B------:R-:W-:-:S07]  /*3770*/  MOV R140, R130 ;  /* 0x00000082008c7202 */ /* 0x000fce0000000f00 */
[----:B------:R-:W-:Y:S05]  /*3780*/  WARPSYNC.COLLECTIVE R138, `(.L_x_299) ;  /* 0x000000008a087348 */ /* 0x000fea0003c00000 */
[----:B------:R0:W1:Y:S02]  /*3790*/  SHFL.BFLY P2, R136, R140, R142, R144 ;  /* 0x0c00008e8c887389 */ /* 0x0000640000040090 */
[----:B01----:R-:W-:Y:S01]  /*37a0*/  ENDCOLLECTIVE ;  /* 0x000000000000791b */ /* 0x003fe20003800000 */
.L_x_299:
[----:B------:R-:W-:Y:S01]  /*37b0*/  HFMA2.MMA R142, -RZ, RZ, 0, 4.76837158203125e-07 ;  /* 0x00000008ff8e7435 */ /* 0x000fe200000001ff */
[----:B------:R-:W-:-:S05]  /*37c0*/  MOV R132, R136 ;  /* 0x0000008800847202 */ /* 0x000fca0000000f00 */
[----:B------:R-:W-:-:S05]  /*37d0*/  FADD.FTZ R132, R130, R132 ;  /* 0x0000008482847221 */ /* 0x000fca0000010000 */
[----:B------:R-:W-:-:S07]  /*37e0*/  MOV R140, R132 ;  /* 0x00000084008c7202 */ /* 0x000fce0000000f00 */
[----:B------:R-:W-:Y:S05]  /*37f0*/  WARPSYNC.COLLECTIVE R138, `(.L_x_300) ;  /* 0x000000008a087348 */ /* 0x000fea0003c00000 */
[----:B------:R0:W1:Y:S02]  /*3800*/  SHFL.BFLY P2, R136, R140, R142, R144 ;  /* 0x0c00008e8c887389 */ /* 0x0000640000040090 */
[----:B01----:R-:W-:Y:S01]  /*3810*/  ENDCOLLECTIVE ;  /* 0x000000000000791b */ /* 0x003fe20003800000 */
.L_x_300:
[----:B------:R-:W-:Y:S01]  /*3820*/  HFMA2.MMA R142, -RZ, RZ, 0, 9.5367431640625e-07 ;  /* 0x00000010ff8e7435 */ /* 0x000fe200000001ff */
[----:B------:R-:W-:-:S05]  /*3830*/  MOV R134, R136 ;  /* 0x0000008800867202 */ /* 0x000fca0000000f00 */
[----:B------:R-:W-:-:S05]  /*3840*/  FADD.FTZ R134, R132, R134 ;  /* 0x0000008684867221 */ /* 0x000fca0000010000 */
[----:B------:R-:W-:-:S07]  /*3850*/  MOV R140, R134 ;  /* 0x00000086008c7202 */ /* 0x000fce0000000f00 */
[----:B------:R-:W-:Y:S05]  /*3860*/  WARPSYNC.COLLECTIVE R138, `(.L_x_301) ;  /* 0x000000008a087348 */ /* 0x000fea0003c00000 */
[----:B------:R0:W1:Y:S02]  /*3870*/  SHFL.BFLY P2, R136, R140, R142, R144 ;  /* 0x0c00008e8c887389 */ /* 0x0000640000040090 */
[----:B01----:R-:W-:Y:S01]  /*3880*/  ENDCOLLECTIVE ;  /* 0x000000000000791b */ /* 0x003fe20003800000 */
.L_x_301:
[----:B------:R-:W-:Y:S05]  /*3890*/  BRA `(.L_x_302) ;  /* 0xffffffdc004c7947 */ /* 0x000fea000383ffff */
.L_x_303:
        /* <DEDUP_REMOVED lines=14> */
.L_x_2005:


//--------------------- .text._ZN10layer_norm13ln_fwd_kernelINS_13Kernel_traitsIffffjLj32768ELj4ELj1ELj4ELj16ENS_18Kernel_traits_baseILj32768EffffjLj128EEEEEEEvNS_9FwdParamsE --------------------------
	.section	.text._ZN10layer_norm13ln_fwd_kernelINS_13Kernel_traitsIffffjLj32768ELj4ELj1ELj4ELj16ENS_18Kernel_traits_baseILj32768EffffjLj128EEEEEEEvNS_9FwdParamsE,"ax",@progbits
	.align	128
        .global         _ZN10layer_norm13ln_fwd_kernelINS_13Kernel_traitsIffffjLj32768ELj4ELj1ELj4ELj16ENS_18Kernel_traits_baseILj32768EffffjLj128EEEEEEEvNS_9FwdParamsE
        .type           _ZN10layer_norm13ln_fwd_kernelINS_13Kernel_traitsIffffjLj32768ELj4ELj1ELj4ELj16ENS_18Kernel_traits_baseILj32768EffffjLj128EEEEEEEvNS_9FwdParamsE,@function
        .size           _ZN10layer_norm13ln_fwd_kernelINS_13Kernel_traitsIffffjLj32768ELj4ELj1ELj4ELj16ENS_18Kernel_traits_baseILj32768EffffjLj128EEEEEEEvNS_9FwdParamsE,(.L_x_2006 - _ZN10layer_norm13ln_fwd_kernelINS_13Kernel_traitsIffffjLj32768ELj4ELj1ELj4ELj16ENS_18Kernel_traits_baseILj32768EffffjLj128EEEEEEEvNS_9FwdParamsE)
        .other          _ZN10layer_norm13ln_fwd_kernelINS_13Kernel_traitsIffffjLj32768ELj4ELj1ELj4ELj16ENS_18Kernel_traits_baseILj32768EffffjLj128EEEEEEEvNS_9FwdParamsE,@"STO_CUDA_ENTRY STV_DEFAULT"
_ZN10layer_norm13ln_fwd_kernelINS_13Kernel_traitsIffffjLj32768ELj4ELj1ELj4ELj16ENS_18Kernel_traits_baseILj32768EffffjLj128EEEEEEEvNS_9FwdParamsE:
.text._ZN10layer_norm13ln_fwd_kernelINS_13Kernel_traitsIffffjLj32768ELj4ELj1ELj4ELj16ENS_18Kernel_traits_baseILj32768EffffjLj128EEEEEEEvNS_9FwdParamsE:
        /* <DEDUP_REMOVED lines=51> */
[----:B0-----:R-:W-:Y:S01]  /*0330*/  MOV R6, R5 ;  /* 0x0000000500067202 */ /* 0x001fe20000000f00 */
[----:B------:R-:W-:-:S11]  /*0340*/  HFMA2.MMA R5, -RZ, RZ, 0, 0 ;  /* 0x00000000ff057435 */ /* 0x000fd600000001ff */
.L_x_307:
[----:B0-----:R-:W0:Y:S01]  /*0350*/  S2R R216, SR_CTAID.X ;  /* 0x0000000000d87919 */ /* 0x001e220000002500 */
[----:B------:R-:W1:Y:S01]  /*0360*/  LDC.64 R204, c[0x0][0x220] ;  /* 0x00008800ffcc7b82 */ /* 0x000e620000000a00 */
[----:B------:R-:W-:Y:S02]  /*0370*/  SHF.L.U32 R8, R6, 0xd, RZ ;  /* 0x0000000d06087819 */ /* 0x000fe400000006ff */
        /* <DEDUP_REMOVED lines=139> */
[----:B------:R-:W-:Y:S01]  /*0c30*/  FFMA.FTZ R9, R224, R224, R9 ;  /* 0x000000e0e0097223 */ /* 0x000fe20000010009 */
[----:B------:R-:W-:-:S03]  /*0c40*/  FADD.FTZ R224, R48, -R218 ;  /* 0x800000da30e07221 */ /* 0x000fc60000010000 */
[----:B------:R-:W-:-:S04]  /*0c50*/  FFMA.FTZ R9, R226, R226, R9 ;  /* 0x000000e2e2097223 */ /* 0x000fc80000010009 */
        /* <DEDUP_REMOVED lines=128> */
.L_x_318:
        /* <DEDUP_REMOVED lines=51> */
[----:B------:R-:W-:Y:S01]  /*1790*/  FMUL.FTZ R225, R228, R225 ;  /* 0x000000e1e4e17220 */ /* 0x000fe20000410000 */
[----:B0-----:R-:W-:-:S03]  /*17a0*/  FMUL.FTZ R220, R222, R223 ;  /* 0x000000dfdedc7220 */ /* 0x001fc60000410000 */
[----:B------:R-:W-:Y:S01]  /*17b0*/  FFMA.FTZ R9, R222, R225, R9 ;  /* 0x000000e1de097223 */ /* 0x000fe20000010009 */
[----:B------:R-:W-:Y:S02]  /*17c0*/  LEA.HI R225, R0, R3, RZ, 0x19 ;  /* 0x0000000300e17211 */ /* 0x000fe400078fc8ff */
[----:B------:R-:W-:Y:S01]  /*17d0*/  LOP3.LUT R222, R224, UR4, RZ, 0xc0, !PT ;  /* 0x00000004e0de7c12 */ /* 0x000fe2000f8ec0ff */
[----:B------:R-:W-:Y:S03]  /*17e0*/  SHFL.IDX PT, R220, R220, RZ, 0x1f ;  /* 0x00001fffdcdc7589 */ /* 0x000fe600000e0000 */
[----:B------:R-:W-:Y:S01]  /*17f0*/  LEA R225, P3, R225, R222, 0x2 ;  /* 0x000000dee1e17211 */ /* 0x000fe200078610ff */
[----:B------:R-:W0:Y:S03]  /*1800*/  SHFL.IDX PT, R221, R9, RZ, 0x1f ;  /* 0x00001fff09dd7589 */ /* 0x000e2600000e0000 */
[----:B------:R-:W-:-:S02]  /*1810*/  @!P2 IADD3 R222, P4, R2, R225, RZ ;  /* 0x000000e102dea210 */ /* 0x000fc40007f9e0ff */
        /* <DEDUP_REMOVED lines=22> */
.L_x_306:
[----:B------:R-:W2:Y:S04]  /*1980*/  LDG.E.STRONG.GPU R9, desc[UR6][R218.64] ;  /* 0x00000006da097981 */ /* 0x000ea8000c1ef900 */
[----:B--2---:R-:W-:Y:S01]  /*1990*/  CCTL.IVALL ;  /* 0x00000000ff00798f */ /* 0x004fe20002000000 */
[----:B------:R-:W-:Y:S05]  /*19a0*/  YIELD ;  /* 0x0000000000007946 */ /* 0x000fea0003800000 */
[----:B------:R-:W-:-:S13]  /*19b0*/  ISETP.NE.AND P2, PT, R9, R220, PT ;  /* 0x000000dc0900720c */ /* 0x000fda0003f45270 */
[----:B------:R-:W-:Y:S05]  /*19c0*/  @P2 BRA `(.L_x_306) ;  /* 0xfffffffc00ec2947 */ /* 0x000fea000383ffff */
.L_x_305:
[----:B0-----:R-:W0:Y:S01]  /*19d0*/  @!P1 LDC.64 R220, c[0x0][0x250] ;  /* 0x00009400ffdc9b82 */ /* 0x001e220000000a00 */
[----:B------:R-:W-:Y:S07]  /*19e0*/  WARPSYNC.ALL ;  /* 0x0000000000007948 */ /* 0x000fee0003800000 */
[----:B------:R-:W-:Y:S01]  /*19f0*/  BAR.SYNC.DEFER_BLOCKING 0x0 ;  /* 0x0000000000007b1d */ /* 0x000fe20000010000 */
[----:B------:R-:W-:Y:S02]  /*1a00*/  @!P1 IADD3 R9, P2, R4, R225, RZ ;  /* 0x000000e104099210 */ /* 0x000fe40007f5e0ff */
[----:B------:R-:W-:-:S02]  /*1a10*/  CS2R R218, SRZ ;  /* 0x0000000000da7805 */ /* 0x000fc4000001ff00 */
[----:B------:R-:W-:-:S03]  /*1a20*/  @!P1 IADD3.X R222, RZ, R226, RZ, P2, !PT ;  /* 0x000000e2ffde9210 */ /* 0x000fc600017fe4ff */
[----:B------:R-:W1:Y:S01]  /*1a30*/  LDC.64 R236, c[0x0][0x228] ;  /* 0x00008a00ffec7b82 */ /* 0x000e620000000a00 */
[----:B------:R-:W-:Y:S01]  /*1a40*/  LOP3.LUT R217, R217, 0x3, R216, 0xc8, !PT ;  /* 0x00000003d9d97812 */ /* 0x000fe200078ec8d8 */
[----:B------:R-:W-:Y:S01]  /*1a50*/  ULDC.64 UR8, c[0x0][0x228] ;  /* 0x00008a0000087ab9 */ /* 0x000fe20000000a00 */
[----:B------:R-:W-:Y:S01]  /*1a60*/  ULDC UR4, c[0x0][0x214] ;  /* 0x0000850000047ab9 */ /* 0x000fe20000000800 */
[----:B0-----:R-:W-:-:S04]  /*1a70*/  @!P1 LEA R220, P2, R9, R220, 0x3 ;  /* 0x000000dc09dc9211 */ /* 0x001fc800078418ff */
[----:B------:R-:W-:-:S05]  /*1a80*/  @!P1 LEA.HI.X R221, R9, R221, R222, 0x3, P2 ;  /* 0x000000dd09dd9211 */ /* 0x000fca00010f1cde */
[----:B------:R0:W2:Y:S01]  /*1a90*/  @!P1 LDG.E.64 R218, desc[UR6][R220.64] ;  /* 0x00000006dcda9981 */ /* 0x0000a2000c1e1b00 */
[----:B------:R-:W-:Y:S02]  /*1aa0*/  MOV R9, RZ ;  /* 0x000000ff00097202 */ /* 0x000fe40000000f00 */
[----:B------:R-:W-:Y:S01]  /*1ab0*/  @!P1 MOV R9, 0x46000000 ;  /* 0x4600000000099802 */ /* 0x000fe20000000f00 */
[----:B-1----:R-:W-:Y:S01]  /*1ac0*/  IMAD.WIDE.U32 R236, R13, 0x10, R236 ;  /* 0x000000100dec7825 */ /* 0x002fe200078e00ec */
[----:B------:R-:W-:Y:S02]  /*1ad0*/  LOP3.LUT P1, RZ, R217, 0x1f, R0, 0xf8, !PT ;  /* 0x0000001fd9ff7812 */ /* 0x000fe4000782f800 */
[----:B------:R-:W1:Y:S01]  /*1ae0*/  LDC R217, c[0x0][0x260] ;  /* 0x00009800ffd97b82 */ /* 0x000e620000000800 */
[----:B------:R-:W3:Y:S01]  /*1af0*/  SHFL.DOWN PT, R222, R9, 0x2, 0x1f ;  /* 0x08401f0009de7f89 */ /* 0x000ee200000e0000 */
[----:B------:R-:W-:Y:S02]  /*1b00*/  LEA R234, P2, R215, UR8, 0x4 ;  /* 0x00000008d7ea7c11 */ /* 0x000fe4000f8420ff */
[----:B------:R-:W-:-:S02]  /*1b10*/  IADD3 R5, R5, 0x1, RZ ;  /* 0x0000000105057810 */ /* 0x000fc40007ffe0ff */
[----:B------:R-:W-:Y:S02]  /*1b20*/  LEA.HI.X R235, R215, UR9, RZ, 0x4, P2 ;  /* 0x00000009d7eb7c11 */ /* 0x000fe400090f24ff */
[----:B------:R-:W-:-:S03]  /*1b30*/  LOP3.LUT R5, R5, 0x3, RZ, 0xc0, !PT ;  /* 0x0000000305057812 */ /* 0x000fc600078ec0ff */
[----:B------:R-:W4:Y:S01]  /*1b40*/  @!P1 LDC.64 R238, c[0x0][0x238] ;  /* 0x00008e00ffee9b82 */ /* 0x000f220000000a00 */
[----:B---3--:R-:W-:-:S04]  /*1b50*/  FADD.FTZ R224, R222, R9 ;  /* 0x00000009dee07221 */ /* 0x008fc80000010000 */
[----:B------:R-:W3:Y:S01]  /*1b60*/  MUFU.RCP R225, R224 ;  /* 0x000000e000e17308 */ /* 0x000ee20000001000 */
[----:B------:R-:W0:Y:S01]  /*1b70*/  SHFL.DOWN PT, R229, R224, 0x1, 0x1f ;  /* 0x08201f00e0e57f89 */ /* 0x000e2200000e0000 */
[----:B----4-:R-:W-:-:S04]  /*1b80*/  @!P1 IMAD.WIDE R238, R6, 0x4, R238 ;  /* 0x0000000406ee9825 */ /* 0x010fc800078e02ee */
[----:B0-----:R-:W-:-:S06]  /*1b90*/  FADD.FTZ R221, R224, R229 ;  /* 0x000000e5e0dd7221 */ /* 0x001fcc0000010000 */
[----:B------:R-:W0:Y:S01]  /*1ba0*/  MUFU.RCP R221, R221 ;  /* 0x000000dd00dd7308 */ /* 0x000e220000001000 */
[----:B--2---:R-:W2:Y:S04]  /*1bb0*/  SHFL.DOWN PT, R223, R218, 0x2, 0x1f ;  /* 0x08401f00dadf7f89 */ /* 0x004ea800000e0000 */
[----:B------:R-:W4:Y:S01]  /*1bc0*/  SHFL.DOWN PT, R220, R219, 0x2, 0x1f ;  /* 0x08401f00dbdc7f89 */ /* 0x000f2200000e0000 */
[----:B--2---:R-:W-:Y:S01]  /*1bd0*/  FMUL.FTZ R226, R222, R223 ;  /* 0x000000dfdee27220 */ /* 0x004fe20000410000 */
[----:B------:R-:W-:-:S03]  /*1be0*/  FADD.FTZ R223, -R223, R218 ;  /* 0x000000dadfdf7221 */ /* 0x000fc60000010100 */
[----:B------:R-:W-:Y:S01]  /*1bf0*/  FFMA.FTZ R226, R9, R218, R226 ;  /* 0x000000da09e27223 */ /* 0x000fe200000100e2 */
[----:B------:R-:W-:Y:S01]  /*1c00*/  FMUL.FTZ R218, R223, R223 ;  /* 0x000000dfdfda7220 */ /* 0x000fe20000410000 */
[----:B----4-:R-:W-:Y:S02]  /*1c10*/  FADD.FTZ R220, R220, R219 ;  /* 0x000000dbdcdc7221 */ /* 0x010fe40000010000 */
[----:B---3--:R-:W-:Y:S01]  /*1c20*/  FMUL.FTZ R227, R225, R226 ;  /* 0x000000e2e1e37220 */ /* 0x008fe20000410000 */
[----:B------:R-:W-:-:S04]  /*1c30*/  FMUL.FTZ R9, R218, R9 ;  /* 0x00000009da097220 */ /* 0x000fc80000410000 */
[----:B------:R-:W2:Y:S01]  /*1c40*/  SHFL.DOWN PT, R226, R227, 0x1, 0x1f ;  /* 0x08201f00e3e27f89 */ /* 0x000ea200000e0000 */
[----:B------:R-:W-:-:S04]  /*1c50*/  FMUL.FTZ R9, R222, R9 ;  /* 0x00000009de097220 */ /* 0x000fc80000410000 */
[----:B------:R-:W-:-:S05]  /*1c60*/  FFMA.FTZ R220, R225, R9, R220 ;  /* 0x00000009e1dc7223 */ /* 0x000fca00000100dc */
[----:B------:R-:W3:Y:S01]  /*1c70*/  SHFL.DOWN PT, R219, R220, 0x1, 0x1f ;  /* 0x08201f00dcdb7f89 */ /* 0x000ee200000e0000 */
[----:B--2---:R-:W-:Y:S01]  /*1c80*/  FMUL.FTZ R223, R229, R226 ;  /* 0x000000e2e5df7220 */ /* 0x004fe20000410000 */
[----:B------:R-:W-:-:S03]  /*1c90*/  FADD.FTZ R226, R227, -R226 ;  /* 0x800000e2e3e27221 */ /* 0x000fc60000010000 */
[----:B------:R-:W-:Y:S01]  /*1ca0*/  FFMA.FTZ R218, R224, R227, R223 ;  /* 0x000000e3e0da7223 */ /* 0x000fe200000100df */
[----:B------:R-:W-:-:S03]  /*1cb0*/  FMUL.FTZ R223, R226, R226 ;  /* 0x000000e2e2df7220 */ /* 0x000fc60000410000 */
[----:B0-----:R-:W-:Y:S01]  /*1cc0*/  FMUL.FTZ R9, R221, R218 ;  /* 0x000000dadd097220 */ /* 0x001fe20000410000 */
[----:B------:R-:W-:Y:S01]  /*1cd0*/  FMUL.FTZ R224, R224, R223 ;  /* 0x000000dfe0e07220 */ /* 0x000fe20000410000 */
[----:B---3--:R-:W-:Y:S01]  /*1ce0*/  FADD.FTZ R216, R220, R219 ;  /* 0x000000dbdcd87221 */ /* 0x008fe20000010000 */
[----:B------:R-:W0:Y:S02]  /*1cf0*/  @!P1 LDC.64 R222, c[0x0][0x230] ;  /* 0x00008c00ffde9b82 */ /* 0x000e240000000a00 */
[----:B------:R-:W-:Y:S01]  /*1d00*/  FMUL.FTZ R224, R229, R224 ;  /* 0x000000e0e5e07220 */ /* 0x000fe20000410000 */
[----:B------:R-:W2:Y:S03]  /*1d10*/  SHFL.IDX PT, R9, R9, RZ, 0x1f ;  /* 0x00001fff09097589 */ /* 0x000ea600000e0000 */
[----:B------:R-:W-:-:S06]  /*1d20*/  FFMA.FTZ R216, R221, R224, R216 ;  /* 0x000000e0ddd87223 */ /* 0x000fcc00000100d8 */
[----:B------:R-:W1:Y:S01]  /*1d30*/  SHFL.IDX PT, R216, R216, RZ, 0x1f ;  /* 0x00001fffd8d87589 */ /* 0x000e6200000e0000 */
[C---:B0-----:R-:W-:Y:S01]  /*1d40*/  @!P1 IMAD.WIDE R226, R6.reuse, 0x4, R222 ;  /* 0x0000000406e29825 */ /* 0x041fe200078e02de */
[----:B------:R-:W-:-:S03]  /*1d50*/  IADD3 R6, R6, UR5, RZ ;  /* 0x0000000506067c10 */ /* 0x000fc6000fffe0ff */
        /* <DEDUP_REMOVED lines=9> */
[----:B-1----:R-:W-:Y:S01]  /*1df0*/  FFMA.FTZ R216, R216, 3.0517578125e-05, R217 ;  /* 0x38000000d8d87823 */ /* 0x002fe200000100d9 */
        /* <DEDUP_REMOVED lines=57> */
[C---:B0-----:R-:W-:Y:S01]  /*2190*/  FMUL.FTZ R13, R198.reuse, R52 ;  /* 0x00000034c60d7220 */ /* 0x041fe20000410000 */
        /* <DEDUP_REMOVED lines=8> */
[----:B------:R-:W-:Y:S01]  /*2220*/  LEA R52, P1, R211, UR8, 0x4 ;  /* 0x00000008d3347c11 */ /* 0x000fe2000f8220ff */
        /* <DEDUP_REMOVED lines=26> */
[C---:B------:R-:W-:Y:S01]  /*23d0*/  FMUL.FTZ R29, R198.reuse, R30 ;  /* 0x0000001ec61d7220 */ /* 0x040fe20000410000 */
[----:B------:R-:W-:Y:S01]  /*23e0*/  LEA.HI.X R53, R211, UR9, RZ, 0x4, P1 ;  /* 0x00000009d3357c11 */ /* 0x000fe200088f24ff */
        /* <DEDUP_REMOVED lines=14> */
[----:B------:R-:W-:Y:S01]  /*24d0*/  LEA R48, P2, R212, UR8, 0x4 ;  /* 0x00000008d4307c11 */ /* 0x000fe2000f8420ff */
[----:B------:R-:W-:Y:S01]  /*24e0*/  FFMA.FTZ R26, R174, R45, R110 ;  /* 0x0000002dae1a7223 */ /* 0x000fe2000001006e */
[----:B------:R-:W-:Y:S01]  /*24f0*/  FFMA.FTZ R25, R173, R44, R109 ;  /* 0x0000002cad197223 */ /* 0x000fe2000001006d */
[----:B------:R-:W-:Y:S01]  /*2500*/  FFMA.FTZ R24, R172, R9, R108 ;  /* 0x00000009ac187223 */ /* 0x000fe2000001006c */
[----:B------:R-:W-:Y:S01]  /*2510*/  FFMA.FTZ R27, R175, R46, R111 ;  /* 0x0000002eaf1b7223 */ /* 0x000fe2000001006f */
[----:B------:R0:W-:Y:S01]  /*2520*/  STG.E.128 desc[UR6][R236.64], R16 ;  /* 0x00000010ec007986 */ /* 0x0001e2000c101d06 */
[C---:B------:R-:W-:Y:S01]  /*2530*/  LEA R44, P3, R213.reuse, UR8, 0x4 ;  /* 0x00000008d52c7c11 */ /* 0x040fe2000f8620ff */
[----:B------:R-:W-:Y:S01]  /*2540*/  FMUL.FTZ R233, R198, R184 ;  /* 0x000000b8c6e97220 */ /* 0x000fe20000410000 */
[----:B------:R-:W-:Y:S01]  /*2550*/  LEA.HI.X R55, R214, UR9, RZ, 0x4, P1 ;  /* 0x00000009d6377c11 */ /* 0x000fe200088f24ff */
[----:B------:R1:W-:Y:S01]  /*2560*/  STG.E.128 desc[UR6][R234.64], R20 ;  /* 0x00000014ea007986 */ /* 0x0003e2000c101d06 */
[----:B------:R-:W-:Y:S01]  /*2570*/  LEA.HI.X R49, R212, UR9, RZ, 0x4, P2 ;  /* 0x00000009d4317c11 */ /* 0x000fe200090f24ff */
[C---:B------:R-:W-:Y:S01]  /*2580*/  FMUL.FTZ R184, R198.reuse, R185 ;  /* 0x000000b9c6b87220 */ /* 0x040fe20000410000 */
[----:B------:R-:W-:Y:S01]  /*2590*/  LEA.HI.X R45, R213, UR9, RZ, 0x4, P3 ;  /* 0x00000009d52d7c11 */ /* 0x000fe200098f24ff */
[----:B------:R2:W-:Y:S01]  /*25a0*/  STG.E.128 desc[UR6][R52.64], R24 ;  /* 0x0000001834007986 */ /* 0x0005e2000c101d06 */
        /* <DEDUP_REMOVED lines=10> */
[----:B------:R-:W-:Y:S01]  /*2650*/  LEA R42, P1, R10, UR8, 0x4 ;  /* 0x000000080a2a7c11 */ /* 0x000fe2000f8220ff */
[----:B------:R-:W-:Y:S01]  /*2660*/  FFMA.FTZ R17, R169, R40, R105 ;  /* 0x00000028a9117223 */ /* 0x000fe20000010069 */
[----:B------:R-:W-:Y:S01]  /*2670*/  FFMA.FTZ R16, R168, R47, R104 ;  /* 0x0000002fa8107223 */ /* 0x000fe20000010068 */
[----:B------:R-:W-:Y:S01]  /*2680*/  FFMA.FTZ R18, R170, R41, R106 ;  /* 0x00000029aa127223 */ /* 0x000fe2000001006a */
        /* <DEDUP_REMOVED lines=8> */
[----:B------:R-:W-:Y:S01]  /*2710*/  LEA.HI.X R43, R10, UR9, RZ, 0x4, P1 ;  /* 0x000000090a2b7c11 */ /* 0x000fe200088f24ff */
[----:B------:R-:W-:Y:S01]  /*2720*/  FFMA.FTZ R39, R159, R30, R95 ;  /* 0x0000001e9f277223 */ /* 0x000fe2000001005f */
[----:B------:R-:W-:Y:S01]  /*2730*/  FFMA.FTZ R38, R158, R29, R94 ;  /* 0x0000001d9e267223 */ /* 0x000fe2000001005e */
[----:B------:R-:W-:Y:S01]  /*2740*/  FFMA.FTZ R37, R157, R28, R93 ;  /* 0x0000001c9d257223 */ /* 0x000fe2000001005d */
[----:B------:R-:W-:Y:S01]  /*2750*/  FFMA.FTZ R36, R156, R35, R92 ;  /* 0x000000239c247223 */ /* 0x000fe2000001005c */
[----:B------:R-:W-:Y:S01]  /*2760*/  LEA R40, P2, R208, UR8, 0x4 ;  /* 0x00000008d0287c11 */ /* 0x000fe2000f8420ff */
[----:B------:R0:W-:Y:S01]  /*2770*/  STG.E.128 desc[UR6][R48.64], R16 ;  /* 0x0000001030007986 */ /* 0x0001e2000c101d06 */
[----:B------:R-:W-:Y:S01]  /*2780*/  LEA R34, P3, R210, UR8, 0x4 ;  /* 0x00000008d2227c11 */ /* 0x000fe2000f8620ff */
[----:B------:R-:W-:Y:S01]  /*2790*/  FMUL.FTZ R194, R198, R195 ;  /* 0x000000c3c6c27220 */ /* 0x000fe20000410000 */
[C---:B------:R-:W-:Y:S01]  /*27a0*/  LEA R32, P4, R209.reuse, UR8, 0x4 ;  /* 0x00000008d1207c11 */ /* 0x040fe2000f8820ff */
[----:B------:R1:W-:Y:S01]  /*27b0*/  STG.E.128 desc[UR6][R54.64], R20 ;  /* 0x0000001436007986 */ /* 0x0003e2000c101d06 */
[----:B------:R-:W-:Y:S01]  /*27c0*/  LEA.HI.X R41, R208, UR9, RZ, 0x4, P2 ;  /* 0x00000009d0297c11 */ /* 0x000fe200090f24ff */
[----:B------:R-:W-:Y:S01]  /*27d0*/  FMUL.FTZ R195, R198, R196 ;  /* 0x000000c4c6c37220 */ /* 0x000fe20000410000 */
[----:B------:R-:W-:Y:S01]  /*27e0*/  LEA.HI.X R35, R210, UR9, RZ, 0x4, P3 ;  /* 0x00000009d2237c11 */ /* 0x000fe200098f24ff */
[----:B------:R2:W-:Y:S01]  /*27f0*/  STG.E.128 desc[UR6][R44.64], R24 ;  /* 0x000000182c007986 */ /* 0x0005e2000c101d06 */
[----:B------:R-:W-:Y:S01]  /*2800*/  LEA.HI.X R33, R209, UR9, RZ, 0x4, P4 ;  /* 0x00000009d1217c11 */ /* 0x000fe2000a0f24ff */
[----:B------:R-:W-:Y:S01]  /*2810*/  FFMA.FTZ R29, R137, R188, R73 ;  /* 0x000000bc891d7223 */ /* 0x000fe20000010049 */
[----:B------:R-:W-:Y:S01]  /*2820*/  FFMA.FTZ R28, R136, R187, R72 ;  /* 0x000000bb881c7223 */ /* 0x000fe20000010048 */
[----:B------:R3:W-:Y:S01]  /*2830*/  STG.E.128 desc[UR6][R42.64], R36 ;  /* 0x000000242a007986 */ /* 0x0007e2000c101d06 */
[----:B------:R-:W-:Y:S01]  /*2840*/  FFMA.FTZ R30, R138, R189, R74 ;  /* 0x000000bd8a1e7223 */ /* 0x000fe2000001004a */
        /* <DEDUP_REMOVED lines=16> */
[----:B---3--:R-:W-:Y:S01]  /*2950*/  LEA R36, P1, R15, UR8, 0x4 ;  /* 0x000000080f247c11 */ /* 0x008fe2000f8220ff */
[----:B------:R0:W-:Y:S01]  /*2960*/  STG.E.128 desc[UR6][R40.64], R16 ;  /* 0x0000001028007986 */ /* 0x0001e2000c101d06 */
[C---:B------:R-:W-:Y:S01]  /*2970*/  LEA R38, P2, R14.reuse, UR8, 0x4 ;  /* 0x000000080e267c11 */ /* 0x040fe2000f8420ff */
[----:B------:R-:W-:Y:S01]  /*2980*/  FFMA.FTZ R31, R139, R190, R75 ;  /* 0x000000be8b1f7223 */ /* 0x000fe2000001004b */
[----:B------:R-:W-:Y:S01]  /*2990*/  LEA.HI.X R37, R15, UR9, RZ, 0x4, P1 ;  /* 0x000000090f257c11 */ /* 0x000fe200088f24ff */
[----:B------:R1:W-:Y:S01]  /*29a0*/  STG.E.128 desc[UR6][R34.64], R20 ;  /* 0x0000001422007986 */ /* 0x0003e2000c101d06 */
[----:B------:R-:W-:Y:S01]  /*29b0*/  LEA.HI.X R39, R14, UR9, RZ, 0x4, P2 ;  /* 0x000000090e277c11 */ /* 0x000fe200090f24ff */
[C---:B------:R-:W-:Y:S01]  /*29c0*/  FMUL.FTZ R222, R198.reuse, R201 ;  /* 0x000000c9c6de7220 */ /* 0x040fe20000410000 */
[C---:B------:R-:W-:Y:S01]  /*29d0*/  LEA R14, P1, R7.reuse, UR8, 0x4 ;  /* 0x00000008070e7c11 */ /* 0x040fe2000f8220ff */
[----:B------:R2:W-:Y:S01]  /*29e0*/  STG.E.128 desc[UR6][R32.64], R24 ;  /* 0x0000001820007986 */ /* 0x0005e2000c101d06 */
[C---:B------:R-:W-:Y:S01]  /*29f0*/  FMUL.FTZ R221, R198.reuse, R221 ;  /* 0x000000ddc6dd7220 */ /* 0x040fe20000410000 */
[C---:B------:R-:W-:Y:S01]  /*2a00*/  FMUL.FTZ R224, R198.reuse, R203 ;  /* 0x000000cbc6e07220 */ /* 0x040fe20000410000 */
[----:B------:R-:W-:Y:S01]  /*2a10*/  LEA.HI.X R15, R7, UR9, RZ, 0x4, P1 ;  /* 0x00000009070f7c11 */ /* 0x000fe200088f24ff */
[C---:B------:R-:W-:Y:S01]  /*2a20*/  FMUL.FTZ R223, R198.reuse, R223 ;  /* 0x000000dfc6df7220 */ /* 0x040fe20000410000 */
[C---:B------:R-:W-:Y:S01]  /*2a30*/  FMUL.FTZ R226, R198.reuse, R205 ;  /* 0x000000cdc6e27220 */ /* 0x040fe20000410000 */
[C---:B------:R-:W-:Y:S01]  /*2a40*/  FMUL.FTZ R225, R198.reuse, R225 ;  /* 0x000000e1c6e17220 */ /* 0x040fe20000410000 */
[----:B------:R-:W-:Y:S01]  /*2a50*/  FMUL.FTZ R228, R198, R207 ;  /* 0x000000cfc6e47220 */ /* 0x000fe20000410000 */
[----:B------:R-:W-:Y:S01]  /*2a60*/  LEA R10, P3, R11, UR8, 0x4 ;  /* 0x000000080b0a7c11 */ /* 0x000fe2000f8620ff */
[----:B------:R-:W-:Y:S01]  /*2a70*/  FFMA.FTZ R13, R121, R226, R57 ;  /* 0x000000e2790d7223 */ /* 0x000fe20000010039 */
[----:B0-----:R-:W-:Y:S01]  /*2a80*/  FFMA.FTZ R17, R141, R184, R77 ;  /* 0x000000b88d117223 */ /* 0x001fe2000001004d */
[----:B------:R-:W-:Y:S01]  /*2a90*/  FFMA.FTZ R16, R140, R233, R76 ;  /* 0x000000e98c107223 */ /* 0x000fe2000001004c */
[----:B------:R-:W-:Y:S01]  /*2aa0*/  FFMA.FTZ R18, R142, R185, R78 ;  /* 0x000000b98e127223 */ /* 0x000fe2000001004e */
[----:B------:R-:W-:Y:S01]  /*2ab0*/  FFMA.FTZ R19, R143, R186, R79 ;  /* 0x000000ba8f137223 */ /* 0x000fe2000001004f */
[----:B-1----:R-:W-:-:S02]  /*2ac0*/  LEA R20, P2, R8, UR8, 0x4 ;  /* 0x0000000808147c11 */ /* 0x002fc4000f8420ff */
[----:B------:R-:W-:Y:S01]  /*2ad0*/  LEA R22, P1, R12, UR8, 0x4 ;  /* 0x000000080c167c11 */ /* 0x000fe2000f8220ff */
[----:B--2---:R-:W-:Y:S01]  /*2ae0*/  FFMA.FTZ R25, R133, R192, R69 ;  /* 0x000000c085197223 */ /* 0x004fe20000010045 */
[----:B------:R-:W-:Y:S01]  /*2af0*/  FFMA.FTZ R24, R132, R191, R68 ;  /* 0x000000bf84187223 */ /* 0x000fe20000010044 */
[----:B------:R-:W-:Y:S01]  /*2b00*/  FFMA.FTZ R26, R134, R193, R70 ;  /* 0x000000c1861a7223 */ /* 0x000fe20000010046 */
[----:B------:R-:W-:Y:S01]  /*2b10*/  FFMA.FTZ R27, R135, R194, R71 ;  /* 0x000000c2871b7223 */ /* 0x000fe20000010047 */
[----:B------:R0:W-:Y:S01]  /*2b20*/  STG.E.128 desc[UR6][R36.64], R16 ;  /* 0x0000001024007986 */ /* 0x0001e2000c101d06 */
[----:B------:R-:W-:Y:S02]  /*2b30*/  LEA.HI.X R21, R8, UR9, RZ, 0x4, P2 ;  /* 0x0000000908157c11 */ /* 0x000fe400090f24ff */
[----:B------:R-:W-:Y:S01]  /*2b40*/  LEA.HI.X R23, R12, UR9, RZ, 0x4, P1 ;  /* 0x000000090c177c11 */ /* 0x000fe200088f24ff */
[----:B------:R1:W-:Y:S01]  /*2b50*/  STG.E.128 desc[UR6][R38.64], R28 ;  /* 0x0000001c26007986 */ /* 0x0003e2000c101d06 */
[----:B------:R-:W-:Y:S01]  /*2b60*/  LEA.HI.X R11, R11, UR9, RZ, 0x4, P3 ;  /* 0x000000090b0b7c11 */ /* 0x000fe200098f24ff */
[----:B------:R-:W-:Y:S01]  /*2b70*/  FFMA.FTZ R12, R120, R223, R56 ;  /* 0x000000df780c7223 */ /* 0x000fe20000010038 */
[----:B------:R-:W-:Y:S01]  /*2b80*/  ISETP.GE.AND P1, PT, R6, UR4, PT ;  /* 0x0000000406007c0c */ /* 0x000fe2000bf26270 */
[----:B------:R2:W-:Y:S01]  /*2b90*/  STG.E.128 desc[UR6][R14.64], R24 ;  /* 0x000000180e007986 */ /* 0x0005e2000c101d06 */
[----:B------:R-:W-:Y:S01]  /*2ba0*/  SEL R9, RZ, 0x1, P0 ;  /* 0x00000001ff097807 */ /* 0x000fe20000000000 */
        /* <DEDUP_REMOVED lines=10> */
[----:B------:R0:W-:Y:S04]  /*2c50*/  STG.E.128 desc[UR6][R20.64], R16 ;  /* 0x0000001014007986 */ /* 0x0001e8000c101d06 */
[----:B------:R0:W-:Y:S04]  /*2c60*/  STG.E.128 desc[UR6][R22.64], R28 ;  /* 0x0000001c16007986 */ /* 0x0001e8000c101d06 */
[----:B------:R0:W-:Y:S01]  /*2c70*/  STG.E.128 desc[UR6][R10.64], R12 ;  /* 0x0000000c0a007986 */ /* 0x0001e2000c101d06 */
[----:B------:R-:W-:Y:S05]  /*2c80*/  @!P1 BRA `(.L_x_307) ;  /* 0xffffffd400b09947 */ /* 0x000fea000383ffff */
[----:B------:R-:W-:Y:S05]  /*2c90*/  EXIT ;  /* 0x000000000000794d */ /* 0x000fea0003800000 */
.L_x_304:
[----:B------:R-:W-:Y:S01]  /*2ca0*/  HFMA2.MMA R228, -RZ, RZ, 0, 5.9604644775390625e-08 ;  /* 0x00000001ffe47435 */ /* 0x000fe200000001ff */
[----:B------:R-:W-:Y:S02]  /*2cb0*/  MOV R227, R9 ;  /* 0x0000000900e37202 */ /* 0x000fe40000000f00 */
[----:B------:R-:W-:Y:S02]  /*2cc0*/  MOV R229, 0x1f ;  /* 0x0000001f00e57802 */ /* 0x000fe40000000f00 */
[----:B------:R-:W-:-:S07]  /*2cd0*/  MOV R226, 0xffffffff ;  /* 0xffffffff00e27802 */ /* 0x000fce0000000f00 */
[----:B-----5:R-:W-:Y:S05]  /*2ce0*/  WARPSYNC.COLLECTIVE R226, `(.L_x_308) ;  /* 0x00000000e2087348 */ /* 0x020fea0003c00000 */
[----:B------:R0:W1:Y:S02]  /*2cf0*/  SHFL.BFLY P2, R224, R227, R228, R229 ;  /* 0x0c0000e4e3e07389 */ /* 0x00006400000400e5 */
[----:B01---5:R-:W-:Y:S01]  /*2d00*/  ENDCOLLECTIVE ;  /* 0x000000000000791b */ /* 0x023fe20003800000 */
.L_x_308:
[----:B------:R-:W-:Y:S01]  /*2d10*/  HFMA2.MMA R228, -RZ, RZ, 0, 1.1920928955078125e-07 ;  /* 0x00000002ffe47435 */ /* 0x000fe200000001ff */
[----:B------:R-:W-:-:S05]  /*2d20*/  MOV R218, R224 ;  /* 0x000000e000da7202 */ /* 0x000fca0000000f00 */
[----:B------:R-:W-:-:S05]  /*2d30*/  FADD.FTZ R219, R9, R218 ;  /* 0x000000da09db7221 */ /* 0x000fca0000010000 */
[----:B------:R-:W-:-:S07]  /*2d40*/  MOV R227, R219 ;  /* 0x000000db00e37202 */ /* 0x000fce0000000f00 */
[----:B------:R-:W-:Y:S05]  /*2d50*/  WARPSYNC.COLLECTIVE R226, `(.L_x_309) ;  /* 0x00000000e2087348 */ /* 0x000fea0003c00000 */
[----:B------:R0:W1:Y:S02]  /*2d60*/  SHFL.BFLY P2, R224, R227, R228, R229 ;  /* 0x0c0000e4e3e07389 */ /* 0x00006400000400e5 */
[----:B01----:R-:W-:Y:S01]  /*2d70*/  ENDCOLLECTIVE ;  /* 0x000000000000791b */ /* 0x003fe20003800000 */
.L_x_309:
[----:B------:R-:W-:Y:S01]  /*2d80*/  HFMA2.MMA R228, -RZ, RZ, 0, 2.384185791015625e-07 ;  /* 0x00000004ffe47435 */ /* 0x000fe200000001ff */
[----:B------:R-:W-:-:S05]  /*2d90*/  MOV R218, R224 ;  /* 0x000000e000da7202 */ /* 0x000fca0000000f00 */
[----:B------:R-:W-:-:S05]  /*2da0*/  FADD.FTZ R220, R219, R218 ;  /* 0x000000dadbdc7221 */ /* 0x000fca0000010000 */
[----:B------:R-:W-:-:S07]  /*2db0*/  MOV R227, R220 ;  /* 0x000000dc00e37202 */ /* 0x000fce0000000f00 */
[----:B------:R-:W-:Y:S05]  /*2dc0*/  WARPSYNC.COLLECTIVE R226, `(.L_x_310) ;  /* 0x00000000e2087348 */ /* 0x000fea0003c00000 */
[----:B------:R0:W1:Y:S02]  /*2dd0*/  SHFL.BFLY P2, R224, R227, R228, R229 ;  /* 0x0c0000e4e3e07389 */ /* 0x00006400000400e5 */
[----:B01----:R-:W-:Y:S01]  /*2de0*/  ENDCOLLECTIVE ;  /* 0x000000000000791b */ /* 0x003fe20003800000 */
.L_x_310:
[----:B------:R-:W-:Y:S01]  /*2df0*/  HFMA2.MMA R228, -RZ, RZ, 0, 4.76837158203125e-07 ;  /* 0x00000008ffe47435 */ /* 0x000fe200000001ff */
[----:B------:R-:W-:-:S05]  /*2e00*/  MOV R223, R224 ;  /* 0x000000e000df7202 */ /* 0x000fca0000000f00 */
[----:B------:R-:W-:-:S05]  /*2e10*/  FADD.FTZ R223, R220, R223 ;  /* 0x000000dfdcdf7221 */ /* 0x000fca0000010000 */
[----:B------:R-:W-:-:S07]  /*2e20*/  MOV R227, R223 ;  /* 0x000000df00e37202 */ /* 0x000fce0000000f00 */
[----:B------:R-:W-:Y:S05]  /*2e30*/  WARPSYNC.COLLECTIVE R226, `(.L_x_311) ;  /* 0x00000000e2087348 */ /* 0x000fea0003c00000 */
[----:B------:R0:W1:Y:S02]  /*2e40*/  SHFL.BFLY P2, R224, R227, R228, R229 ;  /* 0x0c0000e4e3e07389 */ /* 0x00006400000400e5 */
[----:B01----:R-:W-:Y:S01]  /*2e50*/  ENDCOLLECTIVE ;  /* 0x000000000000791b */ /* 0x003fe20003800000 */
.L_x_311:
[----:B------:R-:W-:Y:S01]  /*2e60*/  HFMA2.MMA R228, -RZ, RZ, 0, 9.5367431640625e-07 ;  /* 0x00000010ffe47435 */ /* 0x000fe200000001ff */
[----:B------:R-:W-:-:S05]  /*2e70*/  MOV R218, R224 ;  /* 0x000000e000da7202 */ /* 0x000fca0000000f00 */
[----:B------:R-:W-:-:S05]  /*2e80*/  FADD.FTZ R222, R223, R218 ;  /* 0x000000dadfde7221 */ /* 0x000fca0000010000 */
[----:B------:R-:W-:-:S07]  /*2e90*/  MOV R227, R222 ;  /* 0x000000de00e37202 */ /* 0x000fce0000000f00 */
[----:B------:R-:W-:Y:S05]  /*2ea0*/  WARPSYNC.COLLECTIVE R226, `(.L_x_312) ;  /* 0x00000000e2087348 */ /* 0x000fea0003c00000 */
[----:B------:R0:W1:Y:S02]  /*2eb0*/  SHFL.BFLY P2, R224, R227, R228, R229 ;  /* 0x0c0000e4e3e07389 */ /* 0x00006400000400e5 */
[----:B01----:R-:W-:Y:S01]  /*2ec0*/  ENDCOLLECTIVE ;  /* 0x000000000000791b */ /* 0x003fe20003800000 */
.L_x_312:
        /* <DEDUP_REMOVED lines=136> */
.L_x_313:
[----:B------:R-:W-:Y:S01]  /*3750*/  HFMA2.MMA R228, -RZ, RZ, 0, 1.1920928955078125e-07 ;  /* 0x00000002ffe47435 */ /* 0x000fe200000001ff */
[----:B------:R-:W-:-:S05]  /*3760*/  MOV R220, R224 ;  /* 0x000000e000dc7202 */ /* 0x000fca0000000f00 */
[----:B------:R-:W-:-:S05]  /*3770*/  FADD.FTZ R220, R9, R220 ;  /* 0x000000dc09dc7221 */ /* 0x000fca0000010000 */
[----:B------:R-:W-:-:S07]  /*3780*/  MOV R227, R220 ;  /* 0x000000dc00e37202 */ /* 0x000fce0000000f00 */
[----:B------:R-:W-:Y:S05]  /*3790*/  WARPSYNC.COLLECTIVE R226, `(.L_x_314) ;  /* 0x00000000e2087348 */ /* 0x000fea0003c00000 */
[----:B------:R0:W1:Y:S02]  /*37a0*/  SHFL.BFLY P2, R224, R227, R228, R229 ;  /* 0x0c0000e4e3e07389 */ /* 0x00006400000400e5 */
[----:B01----:R-:W-:Y:S01]  /*37b0*/  ENDCOLLECTIVE ;  /* 0x000000000000791b */ /* 0x003fe20003800000 */
.L_x_314:
[----:B------:R-:W-:Y:S01]  /*37c0*/  HFMA2.MMA R228, -RZ, RZ, 0, 2.384185791015625e-07 ;  /* 0x00000004ffe47435 */ /* 0x000fe200000001ff */
[----:B------:R-:W-:-:S05]  /*37d0*/  MOV R219, R224 ;  /* 0x000000e000db7202 */ /* 0x000fca0000000f00 */
[----:B------:R-:W-:-:S05]  /*37e0*/  FADD.FTZ R219, R220, R219 ;  /* 0x000000dbdcdb7221 */ /* 0x000fca0000010000 */
[----:B------:R-:W-:-:S07]  /*37f0*/  MOV R227, R219 ;  /* 0x000000db00e37202 */ /* 0x000fce0000000f00 */
[----:B------:R-:W-:Y:S05]  /*3800*/  WARPSYNC.COLLECTIVE R226, `(.L_x_315) ;  /* 0x00000000e2087348 */ /* 0x000fea0003c00000 */
[----:B------:R0:W1:Y:S02]  /*3810*/  SHFL.BFLY P2, R224, R227, R228, R229 ;  /* 0x0c0000e4e3e07389 */ /* 0x00006400000400e5 */
[----:B01----:R-:W-:Y:S01]  /*3820*/  ENDCOLLECTIVE ;  /* 0x000000000000791b */ /* 0x003fe20003800000 */
.L_x_315:
[----:B------:R-:W-:Y:S01]  /*3830*/  HFMA2.MMA R228, -RZ, RZ, 0, 4.76837158203125e-07 ;  /* 0x00000008ffe47435 */ /* 0x000fe200000001ff */
[----:B------:R-:W-:-:S05]  /*3840*/  MOV R222, R224 ;  /* 0x000000e000de7202 */ /* 0x000fca0000000f00 */
[----:B------:R-:W-:-:S05]  /*3850*/  FADD.FTZ R222, R219, R222 ;  /* 0x000000dedbde7221 */ /* 0x000fca0000010000 */
[----:B------:R-:W-:-:S07]  /*3860*/  MOV R227, R222 ;  /* 0x000000de00e37202 */ /* 0x000fce0000000f00 */
[----:B------:R-:W-:Y:S05]  /*3870*/  WARPSYNC.COLLECTIVE R226, `(.L_x_316) ;  /* 0x00000000e2087348 */ /* 0x000fea0003c00000 */
[----:B------:R0:W1:Y:S02]  /*3880*/  SHFL.BFLY P2, R224, R227, R228, R229 ;  /* 0x0c0000e4e3e07389 */ /* 0x00006400000400e5 */
[----:B01----:R-:W-:Y:S01]  /*3890*/  ENDCOLLECTIVE ;  /* 0x000000000000791b */ /* 0x003fe20003800000 */
.L_x_316:
[----:B------:R-:W-:Y:S01]  /*38a0*/  HFMA2.MMA R228, -RZ, RZ, 0, 9.5367431640625e-07 ;  /* 0x00000010ffe47435 */ /* 0x000fe200000001ff */
[----:B------:R-:W-:-:S05]  /*38b0*/  MOV R223, R224 ;  /* 0x000000e000df7202 */ /* 0x000fca0000000f00 */
[----:B------:R-:W-:-:S05]  /*38c0*/  FADD.FTZ R223, R222, R223 ;  /* 0x000000dfdedf7221 */ /* 0x000fca0000010000 */
[----:B------:R-:W-:-:S07]  /*38d0*/  MOV R227, R223 ;  /* 0x000000df00e37202 */ /* 0x000fce0000000f00 */
[----:B------:R-:W-:Y:S05]  /*38e0*/  WARPSYNC.COLLECTIVE R226, `(.L_x_317) ;  /* 0x00000000e2087348 */ /* 0x000fea0003c00000 */
[----:B------:R0:W1:Y:S02]  /*38f0*/  SHFL.BFLY P2, R224, R227, R228, R229 ;  /* 0x0c0000e4e3e07389 */ /* 0x00006400000400e5 */
[----:B01----:R-:W-:Y:S01]  /*3900*/  ENDCOLLECTIVE ;  /* 0x000000000000791b */ /* 0x003fe20003800000 */
.L_x_317:
[----:B------:R-:W-:Y:S05]  /*3910*/  BRA `(.L_x_318) ;  /* 0xffffffd800d07947 */ /* 0x000fea000383ffff */
.L_x_319:
        /* <DEDUP_REMOVED lines=14> */
.L_x_2006:


//--------------------- .text._ZN10layer_norm13ln_fwd_kernelINS_13Kernel_traitsI13__nv_bfloat16fS2_fjLj30720ELj4ELj1ELj4ELj4ENS_18Kernel_traits_baseILj30720ES2_fS2_fjLj128EEEEEEEvNS_9FwdParamsE --------------------------
	.section	.text._ZN10layer_norm13ln_fwd_kernelINS_13Kernel_traitsI13__nv_bfloat16fS2_fjLj30720ELj4ELj1ELj4ELj4ENS_18Kernel_traits_baseILj30720ES2_fS2_fjLj128EEEEEEEvNS_9FwdParamsE,"ax",@progbits
	.align	128
        .global         _ZN10layer_norm13ln_fwd_kernelINS_13Kernel_traitsI13__nv_bfloat16fS2_fjLj30720ELj4ELj1ELj4ELj4ENS_18Kernel_traits_baseILj30720ES2_fS2_fjLj128EEEEEEEvNS_9FwdParamsE
        .type           _ZN10layer_norm13ln_fwd_kernelINS_13Kernel_traitsI13__nv_bfloat16fS2_fjLj30720ELj4ELj1ELj4ELj4ENS_18Kernel_traits_baseILj30720ES2_fS2_fjLj128EEEEEEEvNS_9FwdParamsE,@function
        .size           _ZN10layer_norm13ln_fwd_kernelINS_13Kernel_traitsI13__nv_bfloat16fS2_fjLj30720ELj4ELj1ELj4ELj4ENS_18Kernel_traits_baseILj30720ES2_fS2_fjLj128EEEEEEEvNS_9FwdParamsE,(.L_x_2007 - _ZN10layer_norm13ln_fwd_kernelINS_13Kernel_traitsI13__nv_bfloat16fS2_fjLj30720ELj4ELj1ELj4ELj4ENS_18Kernel_traits_baseILj30720ES2_fS2_fjLj128EEEEEEEvNS_9FwdParamsE)
        .other          _ZN10layer_norm13ln_fwd_kernelINS_13Kernel_traitsI13__nv_bfloat16fS2_fjLj30720ELj4ELj1ELj4ELj4ENS_18Kernel_traits_baseILj30720ES2_fS2_fjLj128EEEEEEEvNS_9FwdParamsE,@"STO_CUDA_ENTRY STV_DEFAULT"
_ZN10layer_norm13ln_fwd_kernelINS_13Kernel_traitsI13__nv_bfloat16fS2_fjLj30720ELj4ELj1ELj4ELj4ENS_18Kernel_traits_baseILj30720ES2_fS2_fjLj128EEEEEEEvNS_9FwdParamsE:
.text._ZN10layer_norm13ln_fwd_kernelINS_13Kernel_traitsI13__nv_bfloat16fS2_fjLj30720ELj4ELj1ELj4ELj4ENS_18Kernel_traits_baseILj30720ES2_fS2_fjLj128EEEEEEEvNS_9FwdParamsE:
        /* <DEDUP_REMOVED lines=17> */
[----:B------:R0:W5:Y:S01]  /*0110*/  LDG.E.U16 R247, desc[UR6][R4.64] ;  /* 0x0000000604f77981 */ /* 0x000162000c1e1500 */
[----:B-1----:R-:W-:-:S03]  /*0120*/  IMAD.WIDE.U32 R2, R7, 0x2, R2 ;  /* 0x0000000207027825 */ /* 0x002fc600078e0002 */
[----:B------:R0:W5:Y:S04]  /*0130*/  LDG.E.U16 R245, desc[UR6][R4.64+0x400] ;  /* 0x0004000604f57981 */ /* 0x000168000c1e1500 */
        /* <DEDUP_REMOVED lines=117> */
[----:B------:R0:W5:Y:S01]  /*0890*/  LDG.E.U16 R208, desc[UR6][R2.64+0xec00] ;  /* 0x00ec000602d07981 */ /* 0x000162000c1e1500 */
[----:B------:R-:W-:Y:S01]  /*08a0*/  HFMA2.MMA R34, -RZ, RZ, 0, 5.9604644775390625e-08 ;  /* 0x00000001ff227435 */ /* 0x000fe200000001ff */
[----:B------:R-:W-:-:S10]  /*08b0*/  MOV R209, RZ ;  /* 0x000000ff00d17202 */ /* 0x000fd40000000f00 */
.L_x_323:
[----:B-1----:R-:W1:Y:S01]  /*08c0*/  S2R R129, SR_CTAID.X ;  /* 0x0000000000817919 */ /* 0x002e620000002500 */
[----:B0-----:R-:W0:Y:S01]  /*08d0*/  LDC.64 R2, c[0x0][0x220] ;  /* 0x00008800ff027b82 */ /* 0x001e220000000a00 */
[----:B------:R-:W-:Y:S01]  /*08e0*/  IMAD R84, R210, 0x7800, RZ ;  /* 0x00007800d2547824 */ /* 0x000fe200078e02ff */
[----:B-1----:R-:W-:-:S04]  /*08f0*/  SHF.L.U32 R0, R129, 0x7, RZ ;  /* 0x0000000781007819 */ /* 0x002fc800000006ff */
[----:B------:R-:W-:-:S04]  /*0900*/  LOP3.LUT R5, R0, 0x180, R251, 0xe2, !PT ;  /* 0x0000018000057812 */ /* 0x000fc800078ee2fb */
[----:B------:R-:W-:-:S04]  /*0910*/  LOP3.LUT R5, R5, 0x60, R40, 0xf8, !PT ;  /* 0x0000006005057812 */ /* 0x000fc800078ef828 */
[----:B------:R-:W-:-:S04]  /*0920*/  LOP3.LUT R84, R84, R5, RZ, 0xfc, !PT ;  /* 0x0000000554547212 */ /* 0x000fc800078efcff */
[C---:B------:R-:W-:Y:S01]  /*0930*/  IADD3 R9, R84.reuse, 0x200, RZ ;  /* 0x0000020054097810 */ /* 0x040fe20007ffe0ff */
[C---:B0-----:R-:W-:Y:S01]  /*0940*/  IMAD.WIDE.U32 R4, R84.reuse, 0x4, R2 ;  /* 0x0000000454047825 */ /* 0x041fe200078e0002 */
[----:B------:R-:W-:-:S03]  /*0950*/  IADD3 R7, R84, 0x400, RZ ;  /* 0x0000040054077810 */ /* 0x000fc60007ffe0ff */
[----:B------:R-:W-:Y:S01]  /*0960*/  IMAD.WIDE.U32 R8, R9, 0x4, R2 ;  /* 0x0000000409087825 */ /* 0x000fe200078e0002 */
[----:B------:R0:W2:Y:S01]  /*0970*/  LDG.E R0, desc[UR6][R4.64] ;  /* 0x0000000604007981 */ /* 0x0000a2000c1e1900 */
[----:B------:R-:W-:-:S04]  /*0980*/  IADD3 R11, R84, 0x600, RZ ;  /* 0x00000600540b7810 */ /* 0x000fc80007ffe0ff */
[----:B------:R-:W3:Y:S01]  /*0990*/  LDG.E R8, desc[UR6][R8.64] ;  /* 0x0000000608087981 */ /* 0x000ee2000c1e1900 */
[----:B------:R-:W-:-:S04]  /*09a0*/  IMAD.WIDE.U32 R10, R11, 0x4, R2 ;  /* 0x000000040b0a7825 */ /* 0x000fc800078e0002 */
[----:B0-----:R-:W-:Y:S01]  /*09b0*/  IMAD.WIDE.U32 R4, R7, 0x4, R2 ;  /* 0x0000000407047825 */ /* 0x001fe200078e0002 */
[C---:B------:R-:W-:Y:S01]  /*09c0*/  IADD3 R7, R84.reuse, 0x800, RZ ;  /* 0x0000080054077810 */ /* 0x040fe20007ffe0ff */
[----:B------:R-:W4:Y:S01]  /*09d0*/  LDG.E R10, desc[UR6][R10.64] ;  /* 0x000000060a0a7981 */ /* 0x000f22000c1e1900 */
[----:B------:R-:W-:-:S03]  /*09e0*/  IADD3 R13, R84, 0xa00, RZ ;  /* 0x00000a00540d7810 */ /* 0x000fc60007ffe0ff */
[----:B------:R0:W4:Y:S02]  /*09f0*/  LDG.E R9, desc[UR6][R4.64] ;  /* 0x0000000604097981 */ /* 0x000124000c1e1900 */
[----:B------:R-:W-:Y:S01]  /*0a00*/  IMAD.WIDE.U32 R12, R13, 0x4, R2 ;  /* 0x000000040d0c7825 */ /* 0x000fe200078e0002 */
[----:B------:R-:W-:-:S05]  /*0a10*/  IADD3 R15, R84, 0xe00, RZ ;  /* 0x00000e00540f7810 */ /* 0x000fca0007ffe0ff */
[----:B------:R-:W4:Y:S01]  /*0a20*/  LDG.E R12, desc[UR6][R12.64] ;  /* 0x000000060c0c7981 */ /* 0x000f22000c1e1900 */
[----:B0-----:R-:W-:Y:S01]  /*0a30*/  IMAD.WIDE.U32 R4, R7, 0x4, R2 ;  /* 0x0000000407047825 */ /* 0x001fe200078e0002 */
[----:B------:R-:W-:-:S04]  /*0a40*/  IADD3 R7, R84, 0xc00, RZ ;  /* 0x00000c0054077810 */ /* 0x000fc80007ffe0ff */
[----:B------:R0:W4:Y:S01]  /*0a50*/  LDG.E R11, desc[UR6][R4.64] ;  /* 0x00000006040b7981 */ /* 0x000122000c1e1900 */
        /* <DEDUP_REMOVED lines=37> */
[C---:B------:R-:W-:Y:S02]  /*0cb0*/  IADD3 R29, R84.reuse, 0x2a00, RZ ;  /* 0x00002a00541d7810 */ /* 0x040fe40007ffe0ff */
[----:B------:R-:W-:-:S03]  /*0cc0*/  IADD3 R31, R84, 0x2c00, RZ ;  /* 0x00002c00541f7810 */ /* 0x000fc60007ffe0ff */
[----:B------:R-:W4:Y:S01]  /*0cd0*/  LDG.E R26, desc[UR6][R26.64] ;  /* 0x000000061a1a7981 */ /* 0x000f22000c1e1900 */
[----:B0-----:R-:W-:Y:S01]  /*0ce0*/  IMAD.WIDE.U32 R4, R7, 0x4, R2 ;  /* 0x0000000407047825 */ /* 0x001fe200078e0002 */
[----:B------:R-:W-:-:S04]  /*0cf0*/  IADD3 R7, R84, 0x2800, RZ ;  /* 0x0000280054077810 */ /* 0x000fc80007ffe0ff */
[----:B------:R0:W4:Y:S01]  /*0d00*/  LDG.E R25, desc[UR6][R4.64] ;  /* 0x0000000604197981 */ /* 0x000122000c1e1900 */
[----:B------:R-:W-:-:S05]  /*0d10*/  IMAD.WIDE.U32 R6, R7, 0x4, R2 ;  /* 0x0000000407067825 */ /* 0x000fca00078e0002 */
[----:B------:R1:W4:Y:S01]  /*0d20*/  LDG.E R27, desc[UR6][R6.64] ;  /* 0x00000006061b7981 */ /* 0x000322000c1e1900 */
[----:B0-----:R-:W-:Y:S01]  /*0d30*/  IMAD.WIDE.U32 R4, R29, 0x4, R2 ;  /* 0x000000041d047825 */ /* 0x001fe200078e0002 */
[----:B------:R-:W-:-:S04]  /*0d40*/  IADD3 R29, R84, 0x2e00, RZ ;  /* 0x00002e00541d7810 */ /* 0x000fc80007ffe0ff */
[----:B------:R0:W4:Y:S01]  /*0d50*/  LDG.E R28, desc[UR6][R4.64] ;  /* 0x00000006041c7981 */ /* 0x000122000c1e1900 */
[--C-:B-1----:R-:W-:Y:S01]  /*0d60*/  IMAD.WIDE.U32 R6, R31, 0x4, R2.reuse ;  /* 0x000000041f067825 */ /* 0x102fe200078e0002 */
[C---:B------:R-:W-:Y:S02]  /*0d70*/  IADD3 R31, R84.reuse, 0x3000, RZ ;  /* 0x00003000541f7810 */ /* 0x040fe40007ffe0ff */
[C---:B------:R-:W-:Y:S01]  /*0d80*/  IADD3 R33, R84.reuse, 0x3200, RZ ;  /* 0x0000320054217810 */ /* 0x040fe20007ffe0ff */
[----:B0-----:R-:W-:Y:S02]  /*0d90*/  IMAD.WIDE.U32 R4, R29, 0x4, R2 ;  /* 0x000000041d047825 */ /* 0x001fe400078e0002 */
[----:B------:R0:W4:Y:S01]  /*0da0*/  LDG.E R29, desc[UR6][R6.64] ;  /* 0x00000006061d7981 */ /* 0x000122000c1e1900 */
[----:B------:R-:W-:-:S03]  /*0db0*/  IADD3 R35, R84, 0x3400, RZ ;  /* 0x0000340054237810 */ /* 0x000fc60007ffe0ff */
[----:B------:R1:W4:Y:S01]  /*0dc0*/  LDG.E R30, desc[UR6][R4.64] ;  /* 0x00000006041e7981 */ /* 0x000322000c1e1900 */
[----:B0-----:R-:W-:-:S04]  /*0dd0*/  IMAD.WIDE.U32 R6, R31, 0x4, R2 ;  /* 0x000000041f067825 */ /* 0x001fc800078e0002 */
[----:B-1----:R-:W-:Y:S01]  /*0de0*/  IMAD.WIDE.U32 R4, R33, 0x4, R2 ;  /* 0x0000000421047825 */ /* 0x002fe200078e0002 */
[----:B------:R0:W4:Y:S01]  /*0df0*/  LDG.E R31, desc[UR6][R6.64] ;  /* 0x00000006061f7981 */ /* 0x000122000c1e1900 */
[----:B------:R-:W-:-:S03]  /*0e00*/  IADD3 R33, R84, 0x3600, RZ ;  /* 0x0000360054217810 */ /* 0x000fc60007ffe0ff */
[----:B------:R1:W4:Y:S01]  /*0e10*/  LDG.E R32, desc[UR6][R4.64] ;  /* 0x0000000604207981 */ /* 0x000322000c1e1900 */
[----:B0-----:R-:W-:Y:S01]  /*0e20*/  IMAD.WIDE.U32 R6, R35, 0x4, R2 ;  /* 0x0000000423067825 */ /* 0x001fe200078e0002 */
[----:B------:R-:W-:-:S03]  /*0e30*/  IADD3 R35, R84, 0x3800, RZ ;  /* 0x0000380054237810 */ /* 0x000fc60007ffe0ff */
[--C-:B-1----:R-:W-:Y:S02]  /*0e40*/  IMAD.WIDE.U32 R4, R33, 0x4, R2.reuse ;  /* 0x0000000421047825 */ /* 0x102fe400078e0002 */
[----:B------:R0:W4:Y:S01]  /*0e50*/  LDG.E R33, desc[UR6][R6.64] ;  /* 0x0000000606217981 */ /* 0x000122000c1e1900 */
        /* <DEDUP_REMOVED lines=11> */
[C---:B------:R-:W-:Y:S01]  /*0f10*/  IADD3 R138, R84.reuse, 0x4200, RZ ;  /* 0x00004200548a7810 */ /* 0x040fe20007ffe0ff */
[----:B0-----:R-:W-:Y:S01]  /*0f20*/  IMAD.WIDE.U32 R4, R85, 0x4, R2 ;  /* 0x0000000455047825 */ /* 0x001fe200078e0002 */
[----:B------:R-:W-:-:S03]  /*0f30*/  IADD3 R136, R84, 0x4400, RZ ;  /* 0x0000440054887810 */ /* 0x000fc60007ffe0ff */
[----:B-1----:R-:W-:Y:S02]  /*0f40*/  IMAD.WIDE.U32 R6, R39, 0x4, R2 ;  /* 0x0000000427067825 */ /* 0x002fe400078e0002 */
[----:B------:R0:W4:Y:S01]  /*0f50*/  LDG.E R39, desc[UR6][R4.64] ;  /* 0x0000000604277981 */ /* 0x000122000c1e1900 */
[----:B------:R-:W-:-:S03]  /*0f60*/  IADD3 R124, R84, 0x4600, RZ ;  /* 0x00004600547c7810 */ /* 0x000fc60007ffe0ff */
[----:B------:R1:W4:Y:S01]  /*0f70*/  LDG.E R85, desc[UR6][R6.64] ;  /* 0x0000000606557981 */ /* 0x000322000c1e1900 */
[----:B0-----:R-:W-:Y:S01]  /*0f80*/  IMAD.WIDE.U32 R4, R138, 0x4, R2 ;  /* 0x000000048a047825 */ /* 0x001fe200078e0002 */
[----:B------:R-:W-:-:S03]  /*0f90*/  IADD3 R132, R84, 0x4800, RZ ;  /* 0x0000480054847810 */ /* 0x000fc60007ffe0ff */
[----:B-1----:R-:W-:Y:S01]  /*0fa0*/  IMAD.WIDE.U32 R6, R136, 0x4, R2 ;  /* 0x0000000488067825 */ /* 0x002fe200078e0002 */
        /* <DEDUP_REMOVED lines=69> */
[----:B0-----:R-:W-:-:S04]  /*1400*/  IMAD.WIDE.U32 R4, R143, 0x4, R2 ;  /* 0x000000048f047825 */ /* 0x001fc800078e0002 */
[--C-:B-1----:R-:W-:Y:S01]  /*1410*/  IMAD.WIDE.U32 R6, R142, 0x4, R2.reuse ;  /* 0x000000048e067825 */ /* 0x102fe200078e0002 */
[----:B------:R0:W4:Y:S03]  /*1420*/  LDG.E R127, desc[UR6][R4.64] ;  /* 0x00000006047f7981 */ /* 0x000126000c1e1900 */
[----:B------:R-:W-:Y:S02]  /*1430*/  IMAD.WIDE.U32 R2, R141, 0x4, R2 ;  /* 0x000000048d027825 */ /* 0x000fe400078e0002 */
[----:B------:R-:W4:Y:S04]  /*1440*/  LDG.E R6, desc[UR6][R6.64] ;  /* 0x0000000606067981 */ /* 0x000f28000c1e1900 */
[----:B------:R1:W4:Y:S01]  /*1450*/  LDG.E R7, desc[UR6][R2.64] ;  /* 0x0000000602077981 */ /* 0x000322000c1e1900 */
[----:B--2---:R-:W-:-:S04]  /*1460*/  FADD.FTZ R131, RZ, R0 ;  /* 0x00000000ff837221 */ /* 0x004fc80000010000 */
[----:B---3--:R-:W-:-:S04]  /*1470*/  FADD.FTZ R134, R131, R8 ;  /* 0x0000000883867221 */ /* 0x008fc80000010000 */
[----:B----4-:R-:W-:-:S04]  /*1480*/  FADD.FTZ R131, R134, R9 ;  /* 0x0000000986837221 */ /* 0x010fc80000010000 */
[----:B------:R-:W-:-:S04]  /*1490*/  FADD.FTZ R134, R131, R10 ;  /* 0x0000000a83867221 */ /* 0x000fc80000010000 */
[----:B------:R-:W-:-:S04]  /*14a0*/  FADD.FTZ R131, R134, R11 ;  /* 0x0000000b86837221 */ /* 0x000fc80000010000 */
[----:B------:R-:W-:-:S04]  /*14b0*/  FADD.FTZ R134, R131, R12 ;  /* 0x0000000c83867221 */ /* 0x000fc80000010000 */
[----:B------:R-:W-:-:S04]  /*14c0*/  FADD.FTZ R131, R134, R13 ;  /* 0x0000000d86837221 */ /* 0x000fc80000010000 */
[----:B0-----:R-:W-:-:S04]  /*14d0*/  FADD.FTZ R4, R131, R14 ;  /* 0x0000000e83047221 */ /* 0x001fc80000010000 */
[----:B------:R-:W-:-:S04]  /*14e0*/  FADD.FTZ R5, R4, R15 ;  /* 0x0000000f04057221 */ /* 0x000fc80000010000 */
[----:B------:R-:W-:-:S04]  /*14f0*/  FADD.FTZ R4, R5, R16 ;  /* 0x0000001005047221 */ /* 0x000fc80000010000 */
[----:B-1----:R-:W-:-:S04]  /*1500*/  FADD.FTZ R3, R4, R17 ;  /* 0x0000001104037221 */ /* 0x002fc80000010000 */
        /* <DEDUP_REMOVED lines=44> */
[----:B------:R-:W-:Y:S02]  /*17d0*/  LOP3.LUT P0, RZ, R34, 0xff, RZ, 0xc0, !PT ;  /* 0x000000ff22ff7812 */ /* 0x000fe4000780c0ff */
[----:B------:R-:W-:Y:S01]  /*17e0*/  SHF.R.U32.HI R34, RZ, 0x5, R40 ;  /* 0x00000005ff227819 */ /* 0x000fe20000011628 */
[----:B------:R-:W-:-:S04]  /*17f0*/  FADD.FTZ R2, R2, R123 ;  /* 0x0000007b02027221 */ /* 0x000fc80000010000 */
[----:B------:R-:W-:Y:S01]  /*1800*/  FADD.FTZ R2, R2, R125 ;  /* 0x0000007d02027221 */ /* 0x000fe20000010000 */
[----:B------:R-:W-:Y:S01]  /*1810*/  UMOV UR4, 0xffffffff ;  /* 0xffffffff00047882 */ /* 0x000fe20000000000 */
[----:B------:R-:W-:Y:S02]  /*1820*/  LOP3.LUT R4, R34, 0x7fffffc, RZ, 0xc0, !PT ;  /* 0x07fffffc22047812 */ /* 0x000fe400078ec0ff */
[----:B------:R-:W-:Y:S01]  /*1830*/  FADD.FTZ R3, R2, R127 ;  /* 0x0000007f02037221 */ /* 0x000fe20000010000 */
[----:B------:R-:W-:-:S03]  /*1840*/  ISETP.NE.AND P1, PT, R251, RZ, PT ;  /* 0x000000fffb00720c */ /* 0x000fc60003f25270 */
        /* <DEDUP_REMOVED lines=14> */
[----:B------:R-:W-:-:S04]  /*1930*/  FMUL.FTZ R2, R2, 0.00052083336049690842628 ;  /* 0x3a08888902027820 */ /* 0x000fc80000410000 */
        /* <DEDUP_REMOVED lines=129> */
.L_x_334:
        /* <DEDUP_REMOVED lines=10> */
[----:B-1----:R-:W0:Y:S01]  /*21f0*/  @!P1 S2R R3, SR_CgaCtaId ;  /* 0x0000000000039919 */ /* 0x002e220000008800 */
[----:B------:R-:W-:Y:S01]  /*2200*/  @!P1 MOV R2, 0x400 ;  /* 0x0000040000029802 */ /* 0x000fe20000000f00 */
[----:B------:R-:W-:Y:S01]  /*2210*/  ULDC UR5, c[0x0][0x210] ;  /* 0x0000840000057ab9 */ /* 0x000fe20000000800 */
[----:B------:R-:W-:Y:S01]  /*2220*/  @!P1 IADD3 R4, R251, R4, RZ ;  /* 0x00000004fb049210 */ /* 0x000fe20007ffe0ff */
[----:B------:R-:W1:Y:S01]  /*2230*/  S2R R147, SR_CTAID.X ;  /* 0x0000000000937919 */ /* 0x000e620000002500 */
[----:B------:R-:W-:Y:S01]  /*2240*/  BAR.SYNC.DEFER_BLOCKING 0x0 ;  /* 0x0000000000007b1d */ /* 0x000fe20000010000 */
[----:B------:R-:W-:Y:S01]  /*2250*/  LOP3.LUT P2, RZ, R5, 0x1f, R40, 0xf8, !PT ;  /* 0x0000001f05ff7812 */ /* 0x000fe2000784f828 */
[----:B------:R-:W-:-:S04]  /*2260*/  USHF.L.U32 UR4, UR5, 0x2, URZ ;  /* 0x0000000205047899 */ /* 0x000fc8000800063f */
[----:B------:R-:W2:Y:S01]  /*2270*/  S2R R149, SR_CTAID.X ;  /* 0x0000000000957919 */ /* 0x000ea20000002500 */
[----:B0-----:R-:W-:Y:S02]  /*2280*/  @!P1 LEA R131, R3, R2, 0x18 ;  /* 0x0000000203839211 */ /* 0x001fe400078ec0ff */
[----:B------:R-:W-:Y:S02]  /*2290*/  CS2R R2, SRZ ;  /* 0x0000000000027805 */ /* 0x000fe4000001ff00 */
[----:B------:R-:W-:Y:S01]  /*22a0*/  @!P1 LEA R4, R4, R131, 0x3 ;  /* 0x0000008304049211 */ /* 0x000fe200078e18ff */
[----:B------:R-:W-:Y:S01]  /*22b0*/  HFMA2.MMA R131, -RZ, RZ, 0, 0 ;  /* 0x00000000ff837435 */ /* 0x000fe200000001ff */
[----:B-1----:R-:W-:-:S03]  /*22c0*/  SHF.R.U32.HI R147, RZ, 0x2, R147 ;  /* 0x00000002ff937819 */ /* 0x002fc60000011693 */
[----:B------:R-:W-:Y:S02]  /*22d0*/  @!P1 LDS.64 R2, [R4] ;  /* 0x0000000004029984 */ /* 0x000fe40000000a00 */
[----:B------:R-:W-:-:S05]  /*22e0*/  @!P1 MOV R131, 0x44f00000 ;  /* 0x44f0000000839802 */ /* 0x000fca0000000f00 */
[----:B------:R-:W0:Y:S01]  /*22f0*/  SHFL.DOWN PT, R134, R131, 0x2, 0x1f ;  /* 0x08401f0083867f89 */ /* 0x000e2200000e0000 */
[----:B--2---:R-:W-:Y:S01]  /*2300*/  LOP3.LUT R149, R149, 0x3, RZ, 0xc0, !PT ;  /* 0x0000000395957812 */ /* 0x004fe200078ec0ff */
[----:B0-----:R-:W-:-:S04]  /*2310*/  FADD.FTZ R135, R134, R131 ;  /* 0x0000008386877221 */ /* 0x001fc80000010000 */
[----:B------:R-:W0:Y:S01]  /*2320*/  MUFU.RCP R137, R135 ;  /* 0x0000008700897308 */ /* 0x000e220000001000 */
[----:B------:R-:W-:Y:S04]  /*2330*/  SHFL.DOWN PT, R4, R135, 0x1, 0x1f ;  /* 0x08201f0087047f89 */ /* 0x000fe800000e0000 */
[----:B------:R-:W1:Y:S04]  /*2340*/  SHFL.DOWN PT, R133, R2, 0x2, 0x1f ;  /* 0x08401f0002857f89 */ /* 0x000e6800000e0000 */
[----:B------:R-:W2:Y:S01]  /*2350*/  SHFL.DOWN PT, R140, R3, 0x2, 0x1f ;  /* 0x08401f00038c7f89 */ /* 0x000ea200000e0000 */
[----:B-1----:R-:W-:Y:S01]  /*2360*/  FMUL.FTZ R148, R134, R133 ;  /* 0x0000008586947220 */ /* 0x002fe20000410000 */
[----:B------:R-:W-:-:S03]  /*2370*/  FADD.FTZ R139, -R133, R2 ;  /* 0x00000002858b7221 */ /* 0x000fc60000010100 */
[----:B------:R-:W-:Y:S01]  /*2380*/  FFMA.FTZ R148, R131, R2, R148 ;  /* 0x0000000283947223 */ /* 0x000fe20000010094 */
[----:B------:R-:W-:Y:S01]  /*2390*/  FMUL.FTZ R146, R139, R139 ;  /* 0x0000008b8b927220 */ /* 0x000fe20000410000 */
[----:B--2---:R-:W-:Y:S02]  /*23a0*/  FADD.FTZ R140, R140, R3 ;  /* 0x000000038c8c7221 */ /* 0x004fe40000010000 */
[----:B0-----:R-:W-:Y:S01]  /*23b0*/  FMUL.FTZ R148, R137, R148 ;  /* 0x0000009489947220 */ /* 0x001fe20000410000 */
[----:B------:R-:W-:Y:S01]  /*23c0*/  FMUL.FTZ R133, R146, R131 ;  /* 0x0000008392857220 */ /* 0x000fe20000410000 */
[----:B------:R-:W-:-:S03]  /*23d0*/  FADD.FTZ R131, R135, R4 ;  /* 0x0000000487837221 */ /* 0x000fc60000010000 */
[----:B------:R-:W0:Y:S01]  /*23e0*/  SHFL.DOWN PT, R3, R148, 0x1, 0x1f ;  /* 0x08201f0094037f89 */ /* 0x000e2200000e0000 */
[----:B------:R-:W-:Y:S02]  /*23f0*/  FMUL.FTZ R133, R134, R133 ;  /* 0x0000008586857220 */ /* 0x000fe40000410000 */
[----:B------:R-:W1:Y:S02]  /*2400*/  MUFU.RCP R131, R131 ;  /* 0x0000008300837308 */ /* 0x000e640000001000 */
[----:B------:R-:W-:-:S05]  /*2410*/  FFMA.FTZ R133, R137, R133, R140 ;  /* 0x0000008589857223 */ /* 0x000fca000001008c */
[----:B------:R-:W2:Y:S01]  /*2420*/  SHFL.DOWN PT, R2, R133, 0x1, 0x1f ;  /* 0x08201f0085027f89 */ /* 0x000ea200000e0000 */
[----:B0-----:R-:W-:Y:S01]  /*2430*/  FADD.FTZ R5, R148, -R3 ;  /* 0x8000000394057221 */ /* 0x001fe20000010000 */
[----:B------:R-:W-:-:S03]  /*2440*/  FMUL.FTZ R140, R4, R3 ;  /* 0x00000003048c7220 */ /* 0x000fc60000410000 */
[----:B------:R-:W-:Y:S01]  /*2450*/  FMUL.FTZ R134, R5, R5 ;  /* 0x0000000505867220 */ /* 0x000fe20000410000 */
[----:B------:R-:W-:Y:S01]  /*2460*/  FFMA.FTZ R140, R135, R148, R140 ;  /* 0x00000094878c7223 */ /* 0x000fe2000001008c */
[----:B------:R-:W-:Y:S02]  /*2470*/  LOP3.LUT R5, R209, 0x1, RZ, 0xc0, !PT ;  /* 0x00000001d1057812 */ /* 0x000fe400078ec0ff */
[----:B------:R-:W-:Y:S01]  /*2480*/  FMUL.FTZ R135, R135, R134 ;  /* 0x0000008687877220 */ /* 0x000fe20000410000 */
[----:B--2---:R-:W-:Y:S01]  /*2490*/  FADD.FTZ R134, R133, R2 ;  /* 0x0000000285867221 */ /* 0x004fe20000010000 */
[----:B------:R-:W-:Y:S02]  /*24a0*/  IADD3 R133, -R5, RZ, RZ ;  /* 0x000000ff05857210 */ /* 0x000fe40007ffe1ff */
[----:B------:R-:W-:Y:S01]  /*24b0*/  FMUL.FTZ R135, R4, R135 ;  /* 0x0000008704877220 */ /* 0x000fe20000410000 */
[----:B------:R-:W0:Y:S01]  /*24c0*/  @!P2 LDC.64 R2, c[0x0][0x250] ;  /* 0x00009400ff02ab82 */ /* 0x000e220000000a00 */
[C---:B-1----:R-:W-:Y:S01]  /*24d0*/  FMUL.FTZ R4, R131.reuse, R140 ;  /* 0x0000008c83047220 */ /* 0x042fe20000410000 */
[----:B------:R-:W-:Y:S01]  /*24e0*/  LEA.HI R140, R40, R147, RZ, 0x19 ;  /* 0x00000093288c7211 */ /* 0x000fe200078fc8ff */
[----:B------:R-:W-:Y:S01]  /*24f0*/  FFMA.FTZ R5, R131, R135, R134 ;  /* 0x0000008783057223 */ /* 0x000fe20000010086 */
[----:B------:R-:W-:-:S03]  /*2500*/  LOP3.LUT R131, R133, UR4, RZ, 0xc0, !PT ;  /* 0x0000000485837c12 */ /* 0x000fc6000f8ec0ff */
        /* <DEDUP_REMOVED lines=26> */
.L_x_322:
[----:B------:R-:W2:Y:S04]  /*26b0*/  LDG.E.STRONG.GPU R4, desc[UR6][R2.64] ;  /* 0x0000000602047981 */ /* 0x000ea8000c1ef900 */
[----:B--2---:R-:W-:Y:S01]  /*26c0*/  CCTL.IVALL ;  /* 0x00000000ff00798f */ /* 0x004fe20002000000 */
[----:B------:R-:W-:Y:S05]  /*26d0*/  YIELD ;  /* 0x0000000000007946 */ /* 0x000fea0003800000 */
[----:B------:R-:W-:-:S13]  /*26e0*/  ISETP.NE.AND P2, PT, R4, R131, PT ;  /* 0x000000830400720c */ /* 0x000fda0003f45270 */
[----:B------:R-:W-:Y:S05]  /*26f0*/  @P2 BRA `(.L_x_322) ;  /* 0xfffffffc00ec2947 */ /* 0x000fea000383ffff */
.L_x_321:
[----:B0-----:R-:W0:Y:S01]  /*2700*/  @!P1 LDC.64 R2, c[0x0][0x250] ;  /* 0x00009400ff029b82 */ /* 0x001e220000000a00 */
[----:B------:R-:W-:Y:S07]  /*2710*/  WARPSYNC.ALL ;  /* 0x0000000000007948 */ /* 0x000fee0003800000 */
[----:B------:R-:W-:Y:S01]  /*2720*/  BAR.SYNC.DEFER_BLOCKING 0x0 ;  /* 0x0000000000007b1d */ /* 0x000fe20000010000 */
[----:B------:R-:W-:Y:S02]  /*2730*/  @!P1 IADD3 R131, P2, R251, R140, RZ ;  /* 0x0000008cfb839210 */ /* 0x000fe40007f5e0ff */
[----:B------:R-:W-:-:S02]  /*2740*/  CS2R R4, SRZ ;  /* 0x0000000000047805 */ /* 0x000fc4000001ff00 */
[----:B------:R-:W-:-:S03]  /*2750*/  @!P1 IADD3.X R134, RZ, R135, RZ, P2, !PT ;  /* 0x00000087ff869210 */ /* 0x000fc600017fe4ff */
[----:B------:R-:W1:Y:S01]  /*2760*/  LDC.64 R166, c[0x0][0x228] ;  /* 0x00008a00ffa67b82 */ /* 0x000e620000000a00 */
[----:B------:R-:W-:Y:S01]  /*2770*/  ULDC UR4, c[0x0][0x214] ;  /* 0x0000850000047ab9 */ /* 0x000fe20000000800 */
[----:B0-----:R-:W-:-:S04]  /*2780*/  @!P1 LEA R2, P2, R131, R2, 0x3 ;  /* 0x0000000283029211 */ /* 0x001fc800078418ff */
[----:B------:R-:W-:-:S05]  /*2790*/  @!P1 LEA.HI.X R3, R131, R3, R134, 0x3, P2 ;  /* 0x0000000383039211 */ /* 0x000fca00010f1c86 */
[----:B------:R-:W2:Y:S01]  /*27a0*/  @!P1 LDG.E.64 R4, desc[UR6][R2.64] ;  /* 0x0000000602049981 */ /* 0x000ea2000c1e1b00 */
[----:B------:R-:W-:Y:S02]  /*27b0*/  MOV R131, RZ ;  /* 0x000000ff00837202 */ /* 0x000fe40000000f00 */
[----:B------:R-:W-:Y:S02]  /*27c0*/  @!P1 MOV R131, 0x45f00000 ;  /* 0x45f0000000839802 */ /* 0x000fe40000000f00 */
[----:B------:R-:W-:-:S03]  /*27d0*/  IADD3 R209, R209, 0x1, RZ ;  /* 0x00000001d1d17810 */ /* 0x000fc60007ffe0ff */
[----:B------:R-:W0:Y:S01]  /*27e0*/  SHFL.DOWN PT, R134, R131, 0x2, 0x1f ;  /* 0x08401f0083867f89 */ /* 0x000e2200000e0000 */
[----:B------:R-:W-:Y:S01]  /*27f0*/  LOP3.LUT R209, R209, 0x3, RZ, 0xc0, !PT ;  /* 0x00000003d1d17812 */ /* 0x000fe200078ec0ff */
[----:B0-----:R-:W-:-:S04]  /*2800*/  FADD.FTZ R135, R134, R131 ;  /* 0x0000008386877221 */ /* 0x001fc80000010000 */
[----:B------:R-:W0:Y:S01]  /*2810*/  MUFU.RCP R137, R135 ;  /* 0x0000008700897308 */ /* 0x000e220000001000 */
[----:B------:R-:W-:Y:S04]  /*2820*/  SHFL.DOWN PT, R148, R135, 0x1, 0x1f ;  /* 0x08201f0087947f89 */ /* 0x000fe800000e0000 */
[----:B--2---:R-:W2:Y:S04]  /*2830*/  SHFL.DOWN PT, R133, R4, 0x2, 0x1f ;  /* 0x08401f0004857f89 */ /* 0x004ea800000e0000 */
[----:B------:R-:W3:Y:S01]  /*2840*/  SHFL.DOWN PT, R140, R5, 0x2, 0x1f ;  /* 0x08401f00058c7f89 */ /* 0x000ee200000e0000 */
[----:B--2---:R-:W-:Y:S01]  /*2850*/  FMUL.FTZ R146, R134, R133 ;  /* 0x0000008586927220 */ /* 0x004fe20000410000 */
[----:B------:R-:W-:-:S03]  /*2860*/  FADD.FTZ R133, -R133, R4 ;  /* 0x0000000485857221 */ /* 0x000fc60000010100 */
[----:B------:R-:W-:Y:S01]  /*2870*/  FFMA.FTZ R146, R131, R4, R146 ;  /* 0x0000000483927223 */ /* 0x000fe20000010092 */
[----:B------:R-:W-:Y:S01]  /*2880*/  FMUL.FTZ R2, R133, R133 ;  /* 0x0000008585027220 */ /* 0x000fe20000410000 */
[----:B---3--:R-:W-:Y:S01]  /*2890*/  FADD.FTZ R140, R140, R5 ;  /* 0x000000058c8c7221 */ /* 0x008fe20000010000 */
[----:B------:R-:W-:Y:S01]  /*28a0*/  FADD.FTZ R4, R135, R148 ;  /* 0x0000009487047221 */ /* 0x000fe20000010000 */
[----:B0-----:R-:W-:Y:S01]  /*28b0*/  FMUL.FTZ R146, R137, R146 ;  /* 0x0000009289927220 */ /* 0x001fe20000410000 */
[----:B------:R-:W-:-:S04]  /*28c0*/  FMUL.FTZ R131, R2, R131 ;  /* 0x0000008302837220 */ /* 0x000fc80000410000 */
[----:B------:R-:W0:Y:S01]  /*28d0*/  SHFL.DOWN PT, R133, R146, 0x1, 0x1f ;  /* 0x08201f0092857f89 */ /* 0x000e2200000e0000 */
[----:B------:R-:W-:Y:S01]  /*28e0*/  FMUL.FTZ R131, R134, R131 ;  /* 0x0000008386837220 */ /* 0x000fe20000410000 */
[----:B------:R-:W2:Y:S03]  /*28f0*/  MUFU.RCP R4, R4 ;  /* 0x0000000400047308 */ /* 0x000ea60000001000 */
[----:B------:R-:W-:Y:S01]  /*2900*/  FFMA.FTZ R131, R137, R131, R140 ;  /* 0x0000008389837223 */ /* 0x000fe2000001008c */
[----:B------:R-:W-:-:S04]  /*2910*/  IMAD R140, R210, 0x7800, RZ ;  /* 0x00007800d28c7824 */ /* 0x000fc800078e02ff */
[----:B------:R-:W3:Y:S01]  /*2920*/  SHFL.DOWN PT, R2, R131, 0x1, 0x1f ;  /* 0x08201f0083027f89 */ /* 0x000ee200000e0000 */
[----:B0-----:R-:W-:-:S04]  /*2930*/  FADD.FTZ R3, R146, -R133 ;  /* 0x8000008592037221 */ /* 0x001fc80000010000 */
[----:B------:R-:W-:Y:S01]  /*2940*/  FMUL.FTZ R134, R3, R3 ;  /* 0x0000000303867220 */ /* 0x000fe20000410000 */
[----:B------:R-:W-:Y:S01]  /*2950*/  LOP3.LUT R3, R34, 0x3, R129, 0xc8, !PT ;  /* 0x0000000322037812 */ /* 0x000fe200078ec881 */
[C---:B------:R-:W-:Y:S02]  /*2960*/  FMUL.FTZ R34, R148.reuse, R133 ;  /* 0x0000008594227220 */ /* 0x040fe40000410000 */
[----:B------:R-:W-:Y:S01]  /*2970*/  FMUL.FTZ R5, R135, R134 ;  /* 0x0000008687057220 */ /* 0x000fe20000410000 */
[----:B------:R-:W-:Y:S01]  /*2980*/  LOP3.LUT P1, RZ, R3, 0x1f, R40, 0xf8, !PT ;  /* 0x0000001f03ff7812 */ /* 0x000fe2000782f828 */
[----:B---3--:R-:W-:Y:S01]  /*2990*/  FADD.FTZ R3, R131, R2 ;  /* 0x0000000283037221 */ /* 0x008fe20000010000 */
[----:B------:R-:W-:Y:S01]  /*29a0*/  FFMA.FTZ R135, R135, R146, R34 ;  /* 0x0000009287877223 */ /* 0x000fe20000010022 */
[----:B------:R-:W-:Y:S01]  /*29b0*/  FMUL.FTZ R5, R148, R5 ;  /* 0x0000000594057220 */ /* 0x000fe20000410000 */
[----:B------:R-:W0:Y:S01]  /*29c0*/  LDC R131, c[0x0][0x260] ;  /* 0x00009800ff837b82 */ /* 0x000e220000000800 */
[----:B------:R-:W-:-:S02]  /*29d0*/  SHF.L.U32 R134, R129, 0x7, RZ ;  /* 0x0000000781867819 */ /* 0x000fc400000006ff */
[C---:B--2---:R-:W-:Y:S01]  /*29e0*/  FFMA.FTZ R5, R4.reuse, R5, R3 ;  /* 0x0000000504057223 */ /* 0x044fe20000010003 */
[----:B------:R-:W-:Y:S01]  /*29f0*/  FMUL.FTZ R4, R4, R135 ;  /* 0x0000008704047220 */ /* 0x000fe20000410000 */
[----:B------:R-:W-:-:S03]  /*2a00*/  LOP3.LUT R129, R134, 0x180, R251, 0xe2, !PT ;  /* 0x0000018086817812 */ /* 0x000fc600078ee2fb */
[----:B------:R-:W0:Y:S01]  /*2a10*/  SHFL.IDX PT, R34, R5, RZ, 0x1f ;  /* 0x00001fff05227589 */ /* 0x000e2200000e0000 */
[----:B------:R-:W2:Y:S01]  /*2a20*/  @!P1 LDC.64 R2, c[0x0][0x230] ;  /* 0x00008c00ff029b82 */ /* 0x000ea20000000a00 */
[----:B------:R-:W-:Y:S02]  /*2a30*/  LOP3.LUT R129, R129, 0x60, R40, 0xf8, !PT ;  /* 0x0000006081817812 */ /* 0x000fe400078ef828 */
[----:B------:R-:W3:Y:S02]  /*2a40*/  SHFL.IDX PT, R4, R4, RZ, 0x1f ;  /* 0x00001fff04047589 */ /* 0x000ee400000e0000 */
[----:B------:R-:W-:-:S04]  /*2a50*/  LOP3.LUT R140, R140, R129, RZ, 0xfc, !PT ;  /* 0x000000818c8c7212 */ /* 0x000fc800078efcff */
[C---:B------:R-:W-:Y:S02]  /*2a60*/  IADD3 R165, R140.reuse, 0x2400, RZ ;  /* 0x000024008ca57810 */ /* 0x040fe40007ffe0ff */
[C---:B------:R-:W-:Y:S02]  /*2a70*/  IADD3 R163, R140.reuse, 0x2600, RZ ;  /* 0x000026008ca37810 */ /* 0x040fe40007ffe0ff */
[C---:B------:R-:W-:Y:S01]  /*2a80*/  IADD3 R161, R140.reuse, 0x2a00, RZ ;  /* 0x00002a008ca17810 */ /* 0x040fe20007ffe0ff */
[--C-:B-1----:R-:W-:Y:S01]  /*2a90*/  IMAD.WIDE.U32 R164, R165, 0x2, R166.reuse ;  /* 0x00000002a5a47825 */ /* 0x102fe200078e00a6 */
[C---:B------:R-:W-:Y:S02]  /*2aa0*/  IADD3 R159, R140.reuse, 0x2c00, RZ ;  /* 0x00002c008c9f7810 */ /* 0x040fe40007ffe0ff */
[C---:B------:R-:W-:Y:S01]  /*2ab0*/  IADD3 R157, R140.reuse, 0x2e00, RZ ;  /* 0x00002e008c9d7810 */ /* 0x040fe20007ffe0ff */
[----:B------:R-:W-:Y:S01]  /*2ac0*/  IMAD.WIDE.U32 R162, R163, 0x2, R166 ;  /* 0x00000002a3a27825 */ /* 0x000fe200078e00a6 */
[----:B------:R-:W-:-:S02]  /*2ad0*/  IADD3 R252, R140, 0x3c00, RZ ;  /* 0x00003c008cfc7810 */ /* 0x000fc40007ffe0ff */
[----:B------:R-:W-:Y:S01]  /*2ae0*/  IADD3 R250, R140, 0x4000, RZ ;  /* 0x000040008cfa7810 */ /* 0x000fe20007ffe0ff */
[----:B------:R-:W-:-:S04]  /*2af0*/  IMAD.WIDE.U32 R160, R161, 0x2, R166 ;  /* 0x00000002a1a07825 */ /* 0x000fc800078e00a6 */
[----:B0-----:R-:W-:Y:S01]  /*2b00*/  FFMA.FTZ R131, R34, 3.2552085031056776643e-05, R131 ;  /* 0x3808888922837823 */ /* 0x001fe20000010083 */
[----:B--2---:R-:W-:-:S04]  /*2b10*/  @!P1 IMAD.WIDE R2, R210, 0x4, R2 ;  /* 0x00000004d2029825 */ /* 0x004fc800078e0202 */
[--C-:B---3--:R-:W-:Y:S01]  /*2b20*/  FADD.FTZ R5, R92, -R4.reuse ;  /* 0x800000045c057221 */ /* 0x108fe20000010000 */
        /* <DEDUP_REMOVED lines=28> */
[----:B-1----:R-:W-:Y:S01]  /*2cf0*/  F2FP.BF16.F32.PACK_AB R3, RZ, R11 ;  /* 0x0000000bff03723e */ /* 0x002fe200000010ff */
[C---:B------:R-:W-:Y:S01]  /*2d00*/  FMUL.FTZ R133, R92.reuse, R14 ;  /* 0x0000000e5c857220 */ /* 0x040fe20000410000 */
[----:B------:R-:W-:Y:S01]  /*2d10*/  F2FP.BF16.F32.PACK_AB R17, RZ, R17 ;  /* 0x00000011ff11723e */ /* 0x000fe200000010ff */
[----:B------:R-:W-:Y:S01]  /*2d20*/  FMUL.FTZ R14, R92, R86 ;  /* 0x000000565c0e7220 */ /* 0x000fe20000410000 */
[----:B------:R-:W-:Y:S01]  /*2d30*/  F2FP.BF16.F32.PACK_AB R12, RZ, R12 ;  /* 0x0000000cff0c723e */ /* 0x000fe200000010ff */
[--C-:B------:R-:W-:Y:S01]  /*2d40*/  FADD.FTZ R34, R99, -R4.reuse ;  /* 0x8000000463227221 */ /* 0x100fe20000010000 */
[----:B------:R-:W-:Y:S01]  /*2d50*/  F2FP.BF16.F32.PACK_AB R86, RZ, R39 ;  /* 0x00000027ff56723e */ /* 0x000fe200000010ff */
[----:B------:R-:W-:Y:S01]  /*2d60*/  FADD.FTZ R99, R6, -R4 ;  /* 0x8000000406637221 */ /* 0x000fe20000010000 */
[----:B------:R-:W-:Y:S01]  /*2d70*/  F2FP.BF16.F32.PACK_AB R87, RZ, R87 ;  /* 0x00000057ff57723e */ /* 0x000fe200000010ff */
[C---:B------:R-:W-:Y:S01]  /*2d80*/  FMUL.FTZ R139, R92.reuse, R33 ;  /* 0x000000215c8b7220 */ /* 0x040fe20000410000 */
[C---:B------:R-:W-:Y:S01]  /*2d90*/  FMUL.FTZ R6, R92.reuse, R31 ;  /* 0x0000001f5c067220 */ /* 0x040fe20000410000 */
[C---:B------:R-:W-:Y:S01]  /*2da0*/  FMUL.FTZ R33, R92.reuse, R117 ;  /* 0x000000755c217220 */ /* 0x040fe20000410000 */
[----:B------:R-:W-:Y:S01]  /*2db0*/  FMUL.FTZ R31, R92, R113 ;  /* 0x000000715c1f7220 */ /* 0x000fe20000410000 */
[----:B-----5:R-:W-:-:S02]  /*2dc0*/  HFMA2.BF16_V2 R117, R239.H0_H0, R3.H0_H0, R238.H0_H0 ;  /* 0x20000003ef757231 */ /* 0x020fc400002408ee */
[--C-:B------:R-:W-:Y:S01]  /*2dd0*/  FADD.FTZ R0, R0, -R4.reuse ;  /* 0x8000000400007221 */ /* 0x100fe20000010000 */
[----:B------:R-:W-:Y:S02]  /*2de0*/  HFMA2.BF16_V2 R113, R223.H0_H0, R17.H0_H0, R222.H0_H0 ;  /* 0x20000011df717231 */ /* 0x000fe400002408de */
[--C-:B------:R-:W-:Y:S01]  /*2df0*/  FADD.FTZ R9, R9, -R4.reuse ;  /* 0x8000000409097221 */ /* 0x100fe20000010000 */
[----:B------:R-:W-:Y:S02]  /*2e00*/  HFMA2.BF16_V2 R3, R45.H0_H0, R12.H0_H0, R171.H0_H0 ;  /* 0x2000000c2d037231 */ /* 0x000fe400002408ab */
[--C-:B------:R-:W-:Y:S01]  /*2e10*/  FADD.FTZ R13, R13, -R4.reuse ;  /* 0x800000040d0d7221 */ /* 0x100fe20000010000 */
[----:B------:R-:W-:Y:S02]  /*2e20*/  HFMA2.BF16_V2 R12, R54.H0_H0, R86.H0_H0, R180.H0_H0 ;  /* 0x20000056360c7231 */ /* 0x000fe400002408b4 */
[----:B------:R-:W-:Y:S01]  /*2e30*/  FADD.FTZ R18, R18, -R4 ;  /* 0x8000000412127221 */ /* 0x000fe20000010000 */
[----:B------:R-:W-:-:S02]  /*2e40*/  HFMA2.BF16_V2 R17, R59.H0_H0, R87.H0_H0, R185.H0_H0 ;  /* 0x200000573b117231 */ /* 0x000fc400002408b9 */
[--C-:B------:R-:W-:Y:S01]  /*2e50*/  FADD.FTZ R35, R35, -R4.reuse ;  /* 0x8000000423237221 */ /* 0x100fe20000010000 */
[----:B------:R-:W0:Y:S01]  /*2e60*/  @!P1 LDC.64 R86, c[0x0][0x238] ;  /* 0x00008e00ff569b82 */ /* 0x000e220000000a00 */
[--C-:B------:R-:W-:Y:S01]  /*2e70*/  FADD.FTZ R16, R16, -R4.reuse ;  /* 0x8000000410107221 */ /* 0x100fe20000010000 */
[--C-:B------:R-:W-:Y:S01]  /*2e80*/  FADD.FTZ R85, R85, -R4.reuse ;  /* 0x8000000455557221 */ /* 0x100fe20000010000 */
[--C-:B------:R-:W-:Y:S01]  /*2e90*/  FADD.FTZ R20, R20, -R4.reuse ;  /* 0x8000000414147221 */ /* 0x100fe20000010000 */
[--C-:B------:R-:W-:Y:S01]  /*2ea0*/  FADD.FTZ R24, R24, -R4.reuse ;  /* 0x8000000418187221 */ /* 0x100fe20000010000 */
[--C-:B------:R-:W-:Y:S01]  /*2eb0*/  FADD.FTZ R28, R28, -R4.reuse ;  /* 0x800000041c1c7221 */ /* 0x100fe20000010000 */
[--C-:B------:R-:W-:Y:S01]  /*2ec0*/  FADD.FTZ R90, R90, -R4.reuse ;  /* 0x800000045a5a7221 */ /* 0x100fe20000010000 */
[----:B------:R-:W-:Y:S01]  /*2ed0*/  FMUL.FTZ R150, R92, R0 ;  /* 0x000000005c967220 */ /* 0x000fe20000410000 */
[--C-:B------:R-:W-:Y:S01]  /*2ee0*/  FADD.FTZ R88, R88, -R4.reuse ;  /* 0x8000000458587221 */ /* 0x100fe20000010000 */
[C---:B------:R-:W-:Y:S01]  /*2ef0*/  FMUL.FTZ R131, R92.reuse, R9 ;  /* 0x000000095c837220 */ /* 0x040fe20000410000 */
[C---:B------:R-:W-:Y:S01]  /*2f00*/  FMUL.FTZ R148, R92.reuse, R13 ;  /* 0x0000000d5c947220 */ /* 0x040fe20000410000 */
[--C-:B------:R-:W-:Y:S01]  /*2f10*/  FADD.FTZ R129, R101, -R4.reuse ;  /* 0x8000000465817221 */ /* 0x100fe20000010000 */
[C---:B------:R-:W-:Y:S01]  /*2f20*/  FMUL.FTZ R147, R92.reuse, R18 ;  /* 0x000000125c937220 */ /* 0x040fe20000410000 */
[----:B------:R-:W-:Y:S01]  /*2f30*/  FMUL.FTZ R13, R92, R35 ;  /* 0x000000235c0d7220 */ /* 0x000fe20000410000 */
[--C-:B------:R-:W-:Y:S01]  /*2f40*/  FADD.FTZ R10, R10, -R4.reuse ;  /* 0x800000040a0a7221 */ /* 0x100fe20000010000 */
[--C-:B------:R-:W-:Y:S01]  /*2f50*/  FADD.FTZ R101, R7, -R4.reuse ;  /* 0x8000000407657221 */ /* 0x100fe20000010000 */
[C---:B------:R-:W-:Y:S01]  /*2f60*/  FMUL.FTZ R2, R92.reuse, R16 ;  /* 0x000000105c027220 */ /* 0x040fe20000410000 */
[C---:B------:R-:W-:Y:S01]  /*2f70*/  FMUL.FTZ R18, R92.reuse, R85 ;  /* 0x000000555c127220 */ /* 0x040fe20000410000 */
        /* <DEDUP_REMOVED lines=10> */
[----:B------:R-:W-:Y:S01]  /*3020*/  F2FP.BF16.F32.PACK_AB R150, RZ, R150 ;  /* 0x00000096ff96723e */ /* 0x000fe200000010ff */
[C---:B------:R-:W-:Y:S01]  /*3030*/  FMUL.FTZ R88, R92.reuse, R88 ;  /* 0x000000585c587220 */ /* 0x040fe20000410000 */
[----:B------:R-:W-:Y:S01]  /*3040*/  F2FP.BF16.F32.PACK_AB R149, RZ, R149 ;  /* 0x00000095ff95723e */ /* 0x000fe200000010ff */
[--C-:B------:R-:W-:Y:S01]  /*3050*/  FADD.FTZ R105, R105, -R4.reuse ;  /* 0x8000000469697221 */ /* 0x100fe20000010000 */
[--C-:B------:R-:W-:Y:S01]  /*3060*/  FADD.FTZ R127, R127, -R4.reuse ;  /* 0x800000047f7f7221 */ /* 0x100fe20000010000 */
[----:B------:R-:W-:Y:S01]  /*3070*/  F2FP.BF16.F32.PACK_AB R131, RZ, R131 ;  /* 0x00000083ff83723e */ /* 0x000fe200000010ff */
[--C-:B------:R-:W-:Y:S01]  /*3080*/  FADD.FTZ R91, R91, -R4.reuse ;  /* 0x800000045b5b7221 */ /* 0x100fe20000010000 */
[----:B------:R-:W-:Y:S01]  /*3090*/  F2FP.BF16.F32.PACK_AB R8, RZ, R8 ;  /* 0x00000008ff08723e */ /* 0x000fe200000010ff */
[----:B------:R-:W-:Y:S01]  /*30a0*/  FMUL.FTZ R9, R92, R10 ;  /* 0x0000000a5c097220 */ /* 0x000fe20000410000 */
[----:B------:R-:W-:Y:S01]  /*30b0*/  F2FP.BF16.F32.PACK_AB R13, RZ, R13 ;  /* 0x0000000dff0d723e */ /* 0x000fe200000010ff */
[--C-:B------:R-:W-:Y:S01]  /*30c0*/  FADD.FTZ R22, R22, -R4.reuse ;  /* 0x8000000416167221 */ /* 0x100fe20000010000 */
[--C-:B------:R-:W-:Y:S01]  /*30d0*/  FADD.FTZ R26, R26, -R4.reuse ;  /* 0x800000041a1a7221 */ /* 0x100fe20000010000 */
[--C-:B------:R-:W-:Y:S01]  /*30e0*/  FADD.FTZ R36, R36, -R4.reuse ;  /* 0x8000000424247221 */ /* 0x100fe20000010000 */
[--C-:B------:R-:W-:Y:S01]  /*30f0*/  FADD.FTZ R107, R107, -R4.reuse ;  /* 0x800000046b6b7221 */ /* 0x100fe20000010000 */
[----:B------:R-:W-:Y:S01]  /*3100*/  F2FP.BF16.F32.PACK_AB R2, RZ, R2 ;  /* 0x00000002ff02723e */ /* 0x000fe200000010ff */
[C---:B------:R-:W-:Y:S01]  /*3110*/  FMUL.FTZ R0, R92.reuse, R21 ;  /* 0x000000155c007220 */ /* 0x040fe20000410000 */
[C---:B------:R-:W-:Y:S01]  /*3120*/  FMUL.FTZ R10, R92.reuse, R37 ;  /* 0x000000255c0a7220 */ /* 0x040fe20000410000 */
[----:B------:R-:W-:Y:S01]  /*3130*/  F2FP.BF16.F32.PACK_AB R18, RZ, R18 ;  /* 0x00000012ff12723e */ /* 0x000fe200000010ff */
[--C-:B------:R-:W-:Y:S01]  /*3140*/  FADD.FTZ R95, R95, -R4.reuse ;  /* 0x800000045f5f7221 */ /* 0x100fe20000010000 */
[--C-:B------:R-:W-:Y:S01]  /*3150*/  FADD.FTZ R103, R103, -R4.reuse ;  /* 0x8000000467677221 */ /* 0x100fe20000010000 */
        /* <DEDUP_REMOVED lines=14> */
[----:B------:R-:W-:-:S02]  /*3240*/  HFMA2.BF16_V2 R93, R247.H0_H0, R150.H0_H0, R246.H0_H0 ;  /* 0x20000096f75d7231 */ /* 0x000fc400002408f6 */
[--C-:B------:R-:W-:Y:S01]  /*3250*/  FADD.FTZ R32, R32, -R4.reuse ;  /* 0x8000000420207221 */ /* 0x100fe20000010000 */
[----:B------:R-:W-:Y:S02]  /*3260*/  HFMA2.BF16_V2 R125, R245.H0_H0, R149.H0_H0, R244.H0_H0 ;  /* 0x20000095f57d7231 */ /* 0x000fe400002408f4 */
[----:B------:R-:W-:Y:S01]  /*3270*/  FMUL.FTZ R19, R92, R91 ;  /* 0x0000005b5c137220 */ /* 0x000fe20000410000 */
[----:B------:R-:W-:Y:S01]  /*3280*/  HFMA2.BF16_V2 R127, R243.H0_H0, R131.H0_H0, R242.H0_H0 ;  /* 0x20000083f37f7231 */ /* 0x000fe200002408f2 */
[----:B------:R-:W-:Y:S01]  /*3290*/  IADD3 R89, R140, 0x200, RZ ;  /* 0x000002008c597810 */ /* 0x000fe20007ffe0ff */
[----:B------:R-:W-:Y:S02]  /*32a0*/  HFMA2.BF16_V2 R105, R231.H0_H0, R8.H0_H0, R230.H0_H0 ;  /* 0x20000008e7697231 */ /* 0x000fe400002408e6 */
[--C-:B------:R-:W-:Y:S01]  /*32b0*/  FADD.FTZ R25, R25, -R4.reuse ;  /* 0x8000000419197221 */ /* 0x100fe20000010000 */
[----:B------:R-:W-:Y:S01]  /*32c0*/  FADD.FTZ R115, R115, -R4 ;  /* 0x8000000473737221 */ /* 0x000fe20000010000 */
[----:B------:R-:W-:Y:S01]  /*32d0*/  F2FP.BF16.F32.PACK_AB R9, RZ, R9 ;  /* 0x00000009ff09723e */ /* 0x000fe200000010ff */
[C---:B------:R-:W-:Y:S01]  /*32e0*/  FMUL.FTZ R153, R92.reuse, R22 ;  /* 0x000000165c997220 */ /* 0x040fe20000410000 */
[C---:B------:R-:W-:Y:S01]  /*32f0*/  FMUL.FTZ R135, R92.reuse, R26 ;  /* 0x0000001a5c877220 */ /* 0x040fe20000410000 */
[C---:B------:R-:W-:Y:S01]  /*3300*/  FMUL.FTZ R11, R92.reuse, R36 ;  /* 0x000000245c0b7220 */ /* 0x040fe20000410000 */
[----:B------:R-:W-:Y:S01]  /*3310*/  FMUL.FTZ R28, R92, R107 ;  /* 0x0000006b5c1c7220 */ /* 0x000fe20000410000 */
[----:B------:R-:W-:Y:S01]  /*3320*/  HFMA2.BF16_V2 R8, R50.H0_H0, R13.H0_H0, R176.H0_H0 ;  /* 0x2000000d32087231 */ /* 0x000fe200002408b0 */
[----:B------:R-:W-:Y:S01]  /*3330*/  IADD3 R91, R140, 0x400, RZ ;  /* 0x000004008c5b7810 */ /* 0x000fe20007ffe0ff */
[C---:B------:R-:W-:Y:S01]  /*3340*/  FMUL.FTZ R22, R92.reuse, R95 ;  /* 0x0000005f5c167220 */ /* 0x040fe20000410000 */
[C---:B------:R-:W-:Y:S01]  /*3350*/  FMUL.FTZ R26, R92.reuse, R103 ;  /* 0x000000675c1a7220 */ /* 0x040fe20000410000 */
[----:B------:R-:W-:Y:S01]  /*3360*/  FMUL.FTZ R36, R92, R123 ;  /* 0x0000007b5c247220 */ /* 0x000fe20000410000 */
[----:B------:R-:W-:-:S02]  /*3370*/  HFMA2.BF16_V2 R107, R229.H0_H0, R2.H0_H0, R228.H0_H0 ;  /* 0x20000002e56b7231 */ /* 0x000fc400002408e4 */
[----:B------:R-:W-:Y:S01]  /*3380*/  FADD.FTZ R119, R119, -R4 ;  /* 0x8000000477777221 */ /* 0x000fe20000010000 */
[----:B------:R-:W-:Y:S01]  /*3390*/  HFMA2.BF16_V2 R13, R55.H0_H0, R18.H0_H0, R181.H0_H0 ;  /* 0x20000012370d7231 */ /* 0x000fe200002408b5 */
[----:B------:R-:W-:Y:S01]  /*33a0*/  F2FP.BF16.F32.PACK_AB R151, RZ, R151 ;  /* 0x00000097ff97723e */ /* 0x000fe200000010ff */
[----:B------:R-:W-:Y:S02]  /*33b0*/  HFMA2.BF16_V2 R123, R233.H0_H0, R133.H0_H0, R232.H0_H0 ;  /* 0x20000085e97b7231 */ /* 0x000fe400002408e8 */
[----:B0-----:R-:W-:-:S04]  /*33c0*/  @!P1 IMAD.WIDE R86, R210, 0x4, R86 ;  /* 0x00000004d2569825 */ /* 0x001fc800078e0256 */
[----:B------:R-:W-:Y:S02]  /*33d0*/  HFMA2.BF16_V2 R95, R221.H0_H0, R7.H0_H0, R220.H0_H0 ;  /* 0x20000007dd5f7231 */ /* 0x000fe400002408dc */
[----:B------:R-:W-:Y:S01]  /*33e0*/  FADD.FTZ R121, R121, -R4 ;  /* 0x8000000479797221 */ /* 0x000fe20000010000 */
[----:B------:R-:W-:Y:S01]  /*33f0*/  HFMA2.BF16_V2 R103, R213.H0_H0, R16.H0_H0, R212.H0_H0 ;  /* 0x20000010d5677231 */ /* 0x000fe200002408d4 */
[----:B------:R-:W-:Y:S01]  /*3400*/  F2FP.BF16.F32.PACK_AB R148, RZ, R148 ;  /* 0x00000094ff94723e */ /* 0x000fe200000010ff */
[----:B------:R-:W-:Y:S02]  /*3410*/  HFMA2.BF16_V2 R2, R44.H0_H0, R137.H0_H0, R170.H0_H0 ;  /* 0x200000892c027231 */ /* 0x000fe400002408aa */
[----:B------:R-:W-:Y:S01]  /*3420*/  FMUL.FTZ R155, R92, R32 ;  /* 0x000000205c9b7220 */ /* 0x000fe20000410000 */
[----:B------:R-:W-:Y:S02]  /*3430*/  HFMA2.BF16_V2 R18, R60.H0_H0, R85.H0_H0, R186.H0_H0 ;  /* 0x200000553c127231 */ /* 0x000fe400002408ba */
[----:B------:R-:W-:-:S04]  /*3440*/  IMAD.WIDE.U32 R84, R84, 0x2, R166 ;  /* 0x0000000254547825 */ /* 0x000fc800078e00a6 */
[----:B------:R-:W-:Y:S01]  /*3450*/  HFMA2.BF16_V2 R7, R49.H0_H0, R139.H0_H0, R175.H0_H0 ;  /* 0x2000008b31077231 */ /* 0x000fe200002408af */
[----:B------:R-:W-:Y:S01]  /*3460*/  PRMT R133, R93, 0x7610, R133 ;  /* 0x000076105d857816 */ /* 0x000fe20000000085 */
[----:B------:R-:W-:Y:S01]  /*3470*/  HFMA2.BF16_V2 R16, R58.H0_H0, R88.H0_H0, R184.H0_H0 ;  /* 0x200000583a107231 */ /* 0x000fe200002408b8 */
[----:B------:R-:W-:Y:S01]  /*3480*/  PRMT R137, R125, 0x7610, R137 ;  /* 0x000076107d897816 */ /* 0x000fe20000000089 */
[C---:B------:R-:W-:Y:S01]  /*3490*/  FMUL.FTZ R134, R92.reuse, R25 ;  /* 0x000000195c867220 */ /* 0x040fe20000410000 */
[----:B------:R-:W-:Y:S01]  /*34a0*/  FMUL.FTZ R32, R92, R115 ;  /* 0x000000735c207220 */ /* 0x000fe20000410000 */
[----:B------:R-:W-:Y:S01]  /*34b0*/  IMAD.WIDE.U32 R88, R89, 0x2, R166 ;  /* 0x0000000259587825 */ /* 0x000fe200078e00a6 */
[----:B------:R-:W-:-:S03]  /*34c0*/  PRMT R139, R127, 0x7610, R139 ;  /* 0x000076107f8b7816 */ /* 0x000fc6000000008b */
[----:B------:R-:W-:Y:S01]  /*34d0*/  FMUL.FTZ R24, R92, R34 ;  /* 0x000000225c187220 */ /* 0x000fe20000410000 */
[----:B------:R-:W-:Y:S01]  /*34e0*/  IADD3 R125, R140, 0x800, RZ ;  /* 0x000008008c7d7810 */ /* 0x000fe20007ffe0ff */
[----:B------:R-:W-:Y:S01]  /*34f0*/  FMUL.FTZ R25, R92, R129 ;  /* 0x000000815c197220 */ /* 0x000fe20000410000 */
[----:B------:R-:W-:Y:S02]  /*3500*/  HFMA2.BF16_V2 R115, R241.H0_H0, R9.H0_H0, R240.H0_H0 ;  /* 0x20000009f1737231 */ /* 0x000fe400002408f0 */
[----:B------:R-:W-:Y:S01]  /*3510*/  IMAD.WIDE.U32 R90, R91, 0x2, R166 ;  /* 0x000000025b5a7825 */ /* 0x000fe200078e00a6 */
[----:B------:R-:W-:-:S03]  /*3520*/  IADD3 R93, R140, 0x600, RZ ;  /* 0x000006008c5d7810 */ /* 0x000fc60007ffe0ff */
[--C-:B------:R-:W-:Y:S01]  /*3530*/  FADD.FTZ R23, R23, -R4.reuse ;  /* 0x8000000417177221 */ /* 0x100fe20000010000 */
[----:B------:R-:W-:Y:S01]  /*3540*/  IADD3 R127, R140, 0xa00, RZ ;  /* 0x00000a008c7f7810 */ /* 0x000fe20007ffe0ff */
[--C-:B------:R-:W-:Y:S01]  /*3550*/  FADD.FTZ R30, R30, -R4.reuse ;  /* 0x800000041e1e7221 */ /* 0x100fe20000010000 */
[----:B------:R-:W-:Y:S01]  /*3560*/  FMUL.FTZ R34, R92, R119 ;  /* 0x000000775c227220 */ /* 0x000fe20000410000 */
[----:B------:R-:W-:Y:S01]  /*3570*/  IADD3 R129, R140, 0xc00, RZ ;  /* 0x00000c008c817810 */ /* 0x000fe20007ffe0ff */
[--C-:B------:R-:W-:Y:S01]  /*3580*/  FADD.FTZ R97, R97, -R4.reuse ;  /* 0x8000000461617221 */ /* 0x100fe20000010000 */
[--C-:B------:R-:W-:Y:S01]  /*3590*/  FADD.FTZ R109, R109, -R4.reuse ;  /* 0x800000046d6d7221 */ /* 0x100fe20000010000 */
[----:B------:R-:W-:Y:S01]  /*35a0*/  FADD.FTZ R111, R111, -R4 ;  /* 0x800000046f6f7221 */ /* 0x000fe20000010000 */
[----:B------:R-:W-:Y:S01]  /*35b0*/  FMUL.FTZ R35, R92, R121 ;  /* 0x000000795c237220 */ /* 0x000fe20000410000 */
[----:B------:R-:W-:Y:S01]  /*35c0*/  HFMA2.BF16_V2 R119, R237.H0_H0, R151.H0_H0, R236.H0_H0 ;  /* 0x20000097ed777231 */ /* 0x000fe200002408ec */
[----:B------:R0:W-:Y:S01]  /*35d0*/  @!P1 STG.E desc[UR6][R86.64], R92 ;  /* 0x0000005c56009986 */ /* 0x0001e2000c101906 */
[----:B------:R-:W-:Y:S01]  /*35e0*/  IADD3 R131, R140, 0xe00, RZ ;  /* 0x00000e008c837810 */ /* 0x000fe20007ffe0ff */
[----:B------:R-:W-:Y:S01]  /*35f0*/  HFMA2.BF16_V2 R121, R235.H0_H0, R148.H0_H0, R234.H0_H0 ;  /* 0x20000094eb797231 */ /* 0x000fe200002408ea */
[----:B------:R-:W-:Y:S01]  /*3600*/  F2FP.BF16.F32.PACK_AB R152, RZ, R152 ;  /* 0x00000098ff98723e */ /* 0x000fe200000010ff */
[----:B------:R1:W-:Y:S01]  /*3610*/  STG.E.U16 desc[UR6][R84.64], R133 ;  /* 0x0000008554007986 */ /* 0x0003e2000c101506 */
[----:B------:R-:W-:Y:S01]  /*3620*/  F2FP.BF16.F32.PACK_AB R147, RZ, R147 ;  /* 0x00000093ff93723e */ /* 0x000fe200000010ff */
[C---:B------:R-:W-:Y:S01]  /*3630*/  FMUL.FTZ R146, R92.reuse, R23 ;  /* 0x000000175c927220 */ /* 0x040fe20000410000 */
[C---:B------:R-:W-:Y:S01]  /*3640*/  FMUL.FTZ R4, R92.reuse, R30 ;  /* 0x0000001e5c047220 */ /* 0x040fe20000410000 */
[----:B------:R2:W-:Y:S01]  /*3650*/  STG.E.U16 desc[UR6][R88.64], R137 ;  /* 0x0000008958007986 */ /* 0x0005e2000c101506 */
[C---:B------:R-:W-:Y:S01]  /*3660*/  FMUL.FTZ R20, R92.reuse, R5 ;  /* 0x000000055c147220 */ /* 0x040fe20000410000 */
[C---:B------:R-:W-:Y:S01]  /*3670*/  FMUL.FTZ R23, R92.reuse, R97 ;  /* 0x000000615c177220 */ /* 0x040fe20000410000 */
[----:B------:R-:W-:Y:S01]  /*3680*/  FMUL.FTZ R29, R92, R109 ;  /* 0x0000006d5c1d7220 */ /* 0x000fe20000410000 */
[----:B0-----:R-:W-:Y:S01]  /*3690*/  IMAD.WIDE.U32 R86, R125, 0x2, R166 ;  /* 0x000000027d567825 */ /* 0x001fe200078e00a6 */
[----:B------:R0:W-:Y:S01]  /*36a0*/  STG.E.U16 desc[UR6][R90.64], R139 ;  /* 0x0000008b5a007986 */ /* 0x0001e2000c101506 */
[----:B------:R-:W-:-:S02]  /*36b0*/  PRMT R125, R115, 0x7610, R125 ;  /* 0x00007610737d7816 */ /* 0x000fc4000000007d */
[----:B------:R-:W-:Y:S01]  /*36c0*/  FMUL.FTZ R30, R92, R111 ;  /* 0x0000006f5c1e7220 */ /* 0x000fe20000410000 */
[----:B-1----:R-:W-:-:S04]  /*36d0*/  IMAD.WIDE.U32 R84, R93, 0x2, R166 ;  /* 0x000000025d547825 */ /* 0x002fc800078e00a6 */
[C---:B------:R-:W-:Y:S01]  /*36e0*/  FMUL.FTZ R39, R92.reuse, R99 ;  /* 0x000000635c277220 */ /* 0x040fe20000410000 */
[----:B------:R-:W-:Y:S01]  /*36f0*/  FMUL.FTZ R211, R92, R101 ;  /* 0x000000655cd37220 */ /* 0x000fe20000410000 */
[----:B------:R-:W-:Y:S01]  /*3700*/  IADD3 R115, R140, 0x1000, RZ ;  /* 0x000010008c737810 */ /* 0x000fe20007ffe0ff */
[----:B--2---:R-:W-:Y:S01]  /*3710*/  IMAD.WIDE.U32 R88, R127, 0x2, R166 ;  /* 0x000000027f587825 */ /* 0x004fe200078e00a6 */
[----:B------:R-:W-:-:S03]  /*3720*/  PRMT R127, R117, 0x7610, R127 ;  /* 0x00007610757f7816 */ /* 0x000fc6000000007f */
[----:B------:R-:W-:Y:S01]  /*3730*/  HFMA2.BF16_V2 R109, R227.H0_H0, R152.H0_H0, R226.H0_H0 ;  /* 0x20000098e36d7231 */ /* 0x000fe200002408e2 */
[----:B------:R-:W-:Y:S01]  /*3740*/  IADD3 R117, R140, 0x1200, RZ ;  /* 0x000012008c757810 */ /* 0x000fe20007ffe0ff */
[----:B------:R-:W-:Y:S01]  /*3750*/  IMAD.WIDE.U32 R92, R131, 0x2, R166 ;  /* 0x00000002835c7825 */ /* 0x000fe200078e00a6 */
[----:B------:R-:W-:-:S03]  /*3760*/  PRMT R131, R121, 0x7610, R131 ;  /* 0x0000761079837816 */ /* 0x000fc60000000083 */
[----:B------:R-:W-:Y:S01]  /*3770*/  HFMA2.BF16_V2 R111, R225.H0_H0, R147.H0_H0, R224.H0_H0 ;  /* 0x20000093e16f7231 */ /* 0x000fe200002408e0 */
[C---:B------:R-:W-:Y:S01]  /*3780*/  IADD3 R121, R140.reuse, 0x1600, RZ ;  /* 0x000016008c797810 */ /* 0x040fe20007ffe0ff */
[----:B0-----:R-:W-:Y:S01]  /*3790*/  IMAD.WIDE.U32 R90, R129, 0x2, R166 ;  /* 0x00000002815a7825 */ /* 0x001fe200078e00a6 */
[----:B------:R-:W-:Y:S01]  /*37a0*/  PRMT R129, R119, 0x7610, R129 ;  /* 0x0000761077817816 */ /* 0x000fe20000000081 */
[----:B------:R0:W-:Y:S01]  /*37b0*/  STG.E.U16 desc[UR6][R84.64], R125 ;  /* 0x0000007d54007986 */ /* 0x0001e2000c101506 */
[C---:B------:R-:W-:Y:S01]  /*37c0*/  IADD3 R119, R140.reuse, 0x1400, RZ ;  /* 0x000014008c777810 */ /* 0x040fe20007ffe0ff */
[----:B------:R-:W-:Y:S01]  /*37d0*/  IMAD.WIDE.U32 R158, R159, 0x2, R166 ;  /* 0x000000029f9e7825 */ /* 0x000fe200078e00a6 */
[----:B------:R-:W-:Y:S01]  /*37e0*/  PRMT R133, R123, 0x7610, R133 ;  /* 0x000076107b857816 */ /* 0x000fe20000000085 */
[----:B------:R1:W-:Y:S01]  /*37f0*/  STG.E.U16 desc[UR6][R86.64], R127 ;  /* 0x0000007f56007986 */ /* 0x0003e2000c101506 */
[----:B------:R-:W-:Y:S01]  /*3800*/  IADD3 R123, R140, 0x1800, RZ ;  /* 0x000018008c7b7810 */ /* 0x000fe20007ffe0ff */
[--C-:B------:R-:W-:Y:S01]  /*3810*/  IMAD.WIDE.U32 R138, R138, 0x2, R166.reuse ;  /* 0x000000028a8a7825 */ /* 0x100fe200078e00a6 */
[----:B------:R-:W-:Y:S01]  /*3820*/  F2FP.BF16.F32.PACK_AB R0, RZ, R0 ;  /* 0x00000000ff00723e */ /* 0x000fe200000010ff */
[----:B------:R2:W-:Y:S01]  /*3830*/  STG.E.U16 desc[UR6][R88.64], R129 ;  /* 0x0000008158007986 */ /* 0x0005e2000c101506 */
[----:B------:R-:W-:Y:S01]  /*3840*/  F2FP.BF16.F32.PACK_AB R153, RZ, R153 ;  /* 0x00000099ff99723e */ /* 0x000fe200000010ff */
[--C-:B------:R-:W-:Y:S01]  /*3850*/  IMAD.WIDE.U32 R136, R136, 0x2, R166.reuse ;  /* 0x0000000288887825 */ /* 0x100fe200078e00a6 */
[----:B------:R-:W-:Y:S01]  /*3860*/  F2FP.BF16.F32.PACK_AB R146, RZ, R146 ;  /* 0x00000092ff92723e */ /* 0x000fe200000010ff */
[----:B------:R3:W-:Y:S01]  /*3870*/  STG.E.U16 desc[UR6][R90.64], R131 ;  /* 0x000000835a007986 */ /* 0x0007e2000c101506 */
[----:B------:R-:W-:Y:S01]  /*3880*/  F2FP.BF16.F32.PACK_AB R134, RZ, R134 ;  /* 0x00000086ff86723e */ /* 0x000fe200000010ff */
[----:B0-----:R-:W-:Y:S01]  /*3890*/  IMAD.WIDE.U32 R84, R115, 0x2, R166 ;  /* 0x0000000273547825 */ /* 0x001fe200078e00a6 */
[----:B------:R-:W-:Y:S01]  /*38a0*/  PRMT R115, R105, 0x7610, R115 ;  /* 0x0000761069737816 */ /* 0x000fe20000000073 */
[----:B------:R0:W-:Y:S01]  /*38b0*/  STG.E.U16 desc[UR6][R92.64], R133 ;  /* 0x000000855c007986 */ /* 0x0001e2000c101506 */
[C---:B------:R-:W-:Y:S01]  /*38c0*/  IADD3 R105, R140.reuse, 0x1a00, RZ ;  /* 0x00001a008c697810 */ /* 0x040fe20007ffe0ff */
[----:B-1----:R-:W-:Y:S01]  /*38d0*/  IMAD.WIDE.U32 R86, R117, 0x2, R166 ;  /* 0x0000000275567825 */ /* 0x002fe200078e00a6 */
[----:B------:R-:W-:Y:S01]  /*38e0*/  PRMT R117, R107, 0x7610, R117 ;  /* 0x000076106b757816 */ /* 0x000fe20000000075 */
[----:B------:R1:W-:Y:S01]  /*38f0*/  STG.E.U16 desc[UR6][R84.64], R115 ;  /* 0x0000007354007986 */ /* 0x0003e2000c101506 */
[C---:B------:R-:W-:Y:S01]  /*3900*/  IADD3 R107, R140.reuse, 0x1c00, RZ ;  /* 0x00001c008c6b7810 */ /* 0x040fe20007ffe0ff */
[----:B--2---:R-:W-:Y:S01]  /*3910*/  IMAD.WIDE.U32 R88, R119, 0x2, R166 ;  /* 0x0000000277587825 */ /* 0x004fe200078e00a6 */
[----:B------:R-:W-:Y:S01]  /*3920*/  PRMT R119, R109, 0x7610, R119 ;  /* 0x000076106d777816 */ /* 0x000fe20000000077 */
[----:B------:R2:W-:Y:S01]  /*3930*/  STG.E.U16 desc[UR6][R86.64], R117 ;  /* 0x0000007556007986 */ /* 0x0005e2000c101506 */
[----:B------:R-:W-:Y:S01]  /*3940*/  IADD3 R109, R140, 0x1e00, RZ ;  /* 0x00001e008c6d7810 */ /* 0x000fe20007ffe0ff */
[----:B---3--:R-:W-:Y:S01]  /*3950*/  IMAD.WIDE.U32 R90, R121, 0x2, R166 ;  /* 0x00000002795a7825 */ /* 0x008fe200078e00a6 */
[----:B------:R-:W-:-:S03]  /*3960*/  PRMT R121, R111, 0x7610, R121 ;  /* 0x000076106f797816 */ /* 0x000fc60000000079 */
[----:B------:R-:W-:Y:S01]  /*3970*/  HFMA2.BF16_V2 R97, R219.H0_H0, R0.H0_H0, R218.H0_H0 ;  /* 0x20000000db617231 */ /* 0x000fe200002408da */
[----:B------:R-:W-:Y:S01]  /*3980*/  IADD3 R111, R140, 0x2000, RZ ;  /* 0x000020008c6f7810 */ /* 0x000fe20007ffe0ff */
[----:B0-----:R-:W-:Y:S01]  /*3990*/  IMAD.WIDE.U32 R92, R123, 0x2, R166 ;  /* 0x000000027b5c7825 */ /* 0x001fe200078e00a6 */
[----:B------:R-:W-:Y:S01]  /*39a0*/  F2FP.BF16.F32.PACK_AB R135, RZ, R135 ;  /* 0x00000087ff87723e */ /* 0x000fe200000010ff */
[----:B------:R0:W-:Y:S01]  /*39b0*/  STG.E.U16 desc[UR6][R88.64], R119 ;  /* 0x0000007758007986 */ /* 0x0001e2000c101506 */
[----:B------:R-:W-:Y:S01]  /*39c0*/  PRMT R123, R113, 0x7610, R123 ;  /* 0x00007610717b7816 */ /* 0x000fe2000000007b */
[----:B-1----:R-:W-:Y:S01]  /*39d0*/  IMAD.WIDE.U32 R84, R105, 0x2, R166 ;  /* 0x0000000269547825 */ /* 0x002fe200078e00a6 */
[----:B------:R-:W-:-:S03]  /*39e0*/  F2FP.BF16.F32.PACK_AB R6, RZ, R6 ;  /* 0x00000006ff06723e */ /* 0x000fc600000010ff */
[----:B------:R-:W-:Y:S01]  /*39f0*/  HFMA2.BF16_V2 R99, R217.H0_H0, R153.H0_H0, R216.H0_H0 ;  /* 0x20000099d9637231 */ /* 0x000fe200002408d8 */
[----:B------:R1:W-:Y:S01]  /*3a00*/  STG.E.U16 desc[UR6][R90.64], R121 ;  /* 0x000000795a007986 */ /* 0x0003e2000c101506 */
[----:B--2---:R-:W-:Y:S01]  /*3a10*/  IMAD.WIDE.U32 R86, R107, 0x2, R166 ;  /* 0x000000026b567825 */ /* 0x004fe200078e00a6 */
[----:B------:R-:W-:-:S03]  /*3a20*/  IADD3 R113, R140, 0x2200, RZ ;  /* 0x000022008c717810 */ /* 0x000fc60007ffe0ff */
[----:B------:R-:W-:Y:S01]  /*3a30*/  HFMA2.BF16_V2 R101, R215.H0_H0, R146.H0_H0, R214.H0_H0 ;  /* 0x20000092d7657231 */ /* 0x000fe200002408d6 */
[----:B------:R-:W-:Y:S01]  /*3a40*/  F2FP.BF16.F32.PACK_AB R155, RZ, R155 ;  /* 0x0000009bff9b723e */ /* 0x000fe200000010ff */
[----:B------:R-:W-:Y:S01]  /*3a50*/  HFMA2.BF16_V2 R134, R41.H0_H0, R134.H0_H0, R83.H0_H0 ;  /* 0x2000008629867231 */ /* 0x000fe20000240853 */
[----:B------:R2:W-:Y:S01]  /*3a60*/  STG.E.U16 desc[UR6][R92.64], R123 ;  /* 0x0000007b5c007986 */ /* 0x0005e2000c101506 */
[----:B0-----:R-:W-:-:S04]  /*3a70*/  IMAD.WIDE.U32 R88, R109, 0x2, R166 ;  /* 0x000000026d587825 */ /* 0x001fc800078e00a6 */
[----:B------:R-:W-:Y:S01]  /*3a80*/  HFMA2.BF16_V2 R135, R42.H0_H0, R135.H0_H0, R168.H0_H0 ;  /* 0x200000872a877231 */ /* 0x000fe200002408a8 */
[----:B------:R-:W-:Y:S01]  /*3a90*/  F2FP.BF16.F32.PACK_AB R154, RZ, R154 ;  /* 0x0000009aff9a723e */ /* 0x000fe200000010ff */
[----:B------:R0:W-:Y:S01]  /*3aa0*/  STG.E.U16 desc[UR6][R84.64], R95 ;  /* 0x0000005f54007986 */ /* 0x0001e2000c101506 */
[----:B------:R-:W-:Y:S01]  /*3ab0*/  IADD3 R153, R140, 0x2800, RZ ;  /* 0x000028008c997810 */ /* 0x000fe20007ffe0ff */
[--C-:B-1----:R-:W-:Y:S01]  /*3ac0*/  IMAD.WIDE.U32 R90, R111, 0x2, R166.reuse ;  /* 0x000000026f5a7825 */ /* 0x102fe200078e00a6 */
[----:B------:R-:W-:Y:S01]  /*3ad0*/  F2FP.BF16.F32.PACK_AB R11, RZ, R11 ;  /* 0x0000000bff0b723e */ /* 0x000fe200000010ff */
[----:B------:R-:W-:Y:S01]  /*3ae0*/  STG.E.U16 desc[UR6][R86.64], R97 ;  /* 0x0000006156007986 */ /* 0x000fe2000c101506 */
[----:B------:R-:W-:Y:S01]  /*3af0*/  F2FP.BF16.F32.PACK_AB R156, RZ, R156 ;  /* 0x0000009cff9c723e */ /* 0x000fe200000010ff */
[----:B------:R-:W-:Y:S01]  /*3b00*/  HFMA2.BF16_V2 R5, R47.H0_H0, R6.H0_H0, R173.H0_H0 ;  /* 0x200000062f057231 */ /* 0x000fe200002408ad */
[----:B------:R-:W-:Y:S01]  /*3b10*/  F2FP.BF16.F32.PACK_AB R4, RZ, R4 ;  /* 0x00000004ff04723e */ /* 0x000fe200000010ff */
[----:B--2---:R-:W-:Y:S01]  /*3b20*/  IMAD.WIDE.U32 R92, R113, 0x2, R166 ;  /* 0x00000002715c7825 */ /* 0x004fe200078e00a6 */
[----:B------:R-:W-:Y:S03]  /*3b30*/  STG.E.U16 desc[UR6][R88.64], R99 ;  /* 0x0000006358007986 */ /* 0x000fe6000c101506 */
[----:B------:R-:W-:Y:S01]  /*3b40*/  HFMA2.BF16_V2 R6, R48.H0_H0, R155.H0_H0, R174.H0_H0 ;  /* 0x2000009b30067231 */ /* 0x000fe200002408ae */
[----:B------:R-:W-:Y:S01]  /*3b50*/  PRMT R248, R134, 0x7610, R248 ;  /* 0x0000761086f87816 */ /* 0x000fe200000000f8 */
[----:B------:R-:W-:Y:S01]  /*3b60*/  HFMA2.BF16_V2 R0, R43.H0_H0, R154.H0_H0, R169.H0_H0 ;  /* 0x2000009a2b007231 */ /* 0x000fe200002408a9 */
[----:B------:R1:W-:Y:S01]  /*3b70*/  STG.E.U16 desc[UR6][R90.64], R101 ;  /* 0x000000655a007986 */ /* 0x0003e2000c101506 */
[----:B------:R-:W-:Y:S01]  /*3b80*/  IADD3 R155, R140, 0x3000, RZ ;  /* 0x000030008c9b7810 */ /* 0x000fe20007ffe0ff */
[----:B------:R-:W-:Y:S01]  /*3b90*/  IMAD.WIDE.U32 R152, R153, 0x2, R166 ;  /* 0x0000000299987825 */ /* 0x000fe200078e00a6 */
[----:B------:R-:W-:-:S03]  /*3ba0*/  PRMT R249, R135, 0x7610, R249 ;  /* 0x0000761087f97816 */ /* 0x000fc600000000f9 */
[----:B------:R-:W-:Y:S01]  /*3bb0*/  HFMA2.BF16_V2 R9, R51.H0_H0, R11.H0_H0, R177.H0_H0 ;  /* 0x2000000b33097231 */ /* 0x000fe200002408b1 */
[C---:B------:R-:W-:Y:S01]  /*3bc0*/  IADD3 R151, R140.reuse, 0x3400, RZ ;  /* 0x000034008c977810 */ /* 0x040fe20007ffe0ff */
[----:B------:R-:W-:Y:S01]  /*3bd0*/  HFMA2.BF16_V2 R11, R53.H0_H0, R156.H0_H0, R179.H0_H0 ;  /* 0x2000009c350b7231 */ /* 0x000fe200002408b3 */
[----:B------:R2:W-:Y:S01]  /*3be0*/  STG.E.U16 desc[UR6][R92.64], R103 ;  /* 0x000000675c007986 */ /* 0x0005e2000c101506 */
[C---:B------:R-:W-:Y:S01]  /*3bf0*/  IADD3 R149, R140.reuse, 0x3600, RZ ;  /* 0x000036008c957810 */ /* 0x040fe20007ffe0ff */
[----:B------:R-:W-:Y:S02]  /*3c00*/  HFMA2.BF16_V2 R4, R46.H0_H0, R4.H0_H0, R172.H0_H0 ;  /* 0x200000042e047231 */ /* 0x000fe400002408ac */
[--C-:B0-----:R-:W-:Y:S01]  /*3c10*/  IMAD.WIDE.U32 R84, R145, 0x2, R166.reuse ;  /* 0x0000000291547825 */ /* 0x101fe200078e00a6 */
[C---:B------:R-:W-:Y:S01]  /*3c20*/  IADD3 R147, R140.reuse, 0x3800, RZ ;  /* 0x000038008c937810 */ /* 0x040fe20007ffe0ff */
[----:B------:R-:W-:Y:S01]  /*3c30*/  STG.E.U16 desc[UR6][R164.64], R248 ;  /* 0x000000f8a4007986 */ /* 0x000fe2000c101506 */
[----:B------:R-:W-:Y:S01]  /*3c40*/  F2FP.BF16.F32.PACK_AB R10, RZ, R10 ;  /* 0x0000000aff0a723e */ /* 0x000fe200000010ff */
[--C-:B-1----:R-:W-:Y:S01]  /*3c50*/  IMAD.WIDE.U32 R90, R143, 0x2, R166.reuse ;  /* 0x000000028f5a7825 */ /* 0x102fe200078e00a6 */
[C---:B------:R-:W-:Y:S01]  /*3c60*/  IADD3 R143, R140.reuse, 0x3200, RZ ;  /* 0x000032008c8f7810 */ /* 0x040fe20007ffe0ff */
[----:B------:R-:W-:Y:S01]  /*3c70*/  STG.E.U16 desc[UR6][R162.64], R249 ;  /* 0x000000f9a2007986 */ /* 0x000fe2000c101506 */
[----:B------:R-:W-:Y:S01]  /*3c80*/  IADD3 R145, R140, 0x3a00, RZ ;  /* 0x00003a008c917810 */ /* 0x000fe20007ffe0ff */
[--C-:B------:R-:W-:Y:S01]  /*3c90*/  IMAD.WIDE.U32 R156, R157, 0x2, R166.reuse ;  /* 0x000000029d9c7825 */ /* 0x100fe200078e00a6 */
[----:B------:R-:W-:Y:S01]  /*3ca0*/  F2FP.BF16.F32.PACK_AB R14, RZ, R14 ;  /* 0x0000000eff0e723e */ /* 0x000fe200000010ff */
[----:B------:R-:W-:Y:S01]  /*3cb0*/  STG.E.U16 desc[UR6][R152.64], R0 ;  /* 0x0000000098007986 */ /* 0x000fe2000c101506 */
[----:B------:R-:W-:Y:S01]  /*3cc0*/  F2FP.BF16.F32.PACK_AB R15, RZ, R15 ;  /* 0x0000000fff0f723e */ /* 0x000fe200000010ff */
[----:B------:R-:W-:-:S04]  /*3cd0*/  IMAD.WIDE.U32 R88, R142, 0x2, R166 ;  /* 0x000000028e587825 */ /* 0x000fc800078e00a6 */
[----:B------:R-:W-:Y:S01]  /*3ce0*/  HFMA2.BF16_V2 R10, R52.H0_H0, R10.H0_H0, R178.H0_H0 ;  /* 0x2000000a340a7231 */ /* 0x000fe200002408b2 */
[----:B------:R-:W-:Y:S01]  /*3cf0*/  STG.E.U16 desc[UR6][R160.64], R2 ;  /* 0x00000002a0007986 */ /* 0x000fe2000c101506 */
[----:B------:R-:W-:Y:S01]  /*3d00*/  F2FP.BF16.F32.PACK_AB R19, RZ, R19 ;  /* 0x00000013ff13723e */ /* 0x000fe200000010ff */
[----:B------:R-:W-:-:S04]  /*3d10*/  IMAD.WIDE.U32 R154, R155, 0x2, R166 ;  /* 0x000000029b9a7825 */ /* 0x000fc800078e00a6 */
[----:B------:R-:W-:Y:S01]  /*3d20*/  HFMA2.BF16_V2 R14, R56.H0_H0, R14.H0_H0, R182.H0_H0 ;  /* 0x2000000e380e7231 */ /* 0x000fe200002408b6 */
[----:B------:R-:W-:Y:S01]  /*3d30*/  STG.E.U16 desc[UR6][R158.64], R3 ;  /* 0x000000039e007986 */ /* 0x000fe2000c101506 */
[----:B------:R-:W-:Y:S01]  /*3d40*/  F2FP.BF16.F32.PACK_AB R20, RZ, R20 ;  /* 0x00000014ff14723e */ /* 0x000fe200000010ff */
[--C-:B------:R-:W-:Y:S01]  /*3d50*/  IMAD.WIDE.U32 R86, R141, 0x2, R166.reuse ;  /* 0x000000028d567825 */ /* 0x100fe200078e00a6 */
[----:B------:R-:W-:Y:S01]  /*3d60*/  IADD3 R141, R140, 0x3e00, RZ ;  /* 0x00003e008c8d7810 */ /* 0x000fe20007ffe0ff */
[----:B------:R-:W-:Y:S02]  /*3d70*/  STG.E.U16 desc[UR6][R156.64], R4 ;  /* 0x000000049c007986 */ /* 0x000fe4000c101506 */
[----:B------:R-:W-:Y:S02]  /*3d80*/  HFMA2.BF16_V2 R15, R57.H0_H0, R15.H0_H0, R183.H0_H0 ;  /* 0x2000000f390f7231 */ /* 0x000fe400002408b7 */
[--C-:B------:R-:W-:Y:S01]  /*3d90*/  IMAD.WIDE.U32 R142, R143, 0x2, R166.reuse ;  /* 0x000000028f8e7825 */ /* 0x100fe200078e00a6 */
[----:B------:R-:W-:Y:S01]  /*3da0*/  F2FP.BF16.F32.PACK_AB R21, RZ, R21 ;  /* 0x00000015ff15723e */ /* 0x000fe200000010ff */
[----:B------:R-:W-:Y:S01]  /*3db0*/  STG.E.U16 desc[UR6][R154.64], R5 ;  /* 0x000000059a007986 */ /* 0x000fe2000c101506 */
[----:B------:R-:W-:Y:S01]  /*3dc0*/  F2FP.BF16.F32.PACK_AB R22, RZ, R22 ;  /* 0x00000016ff16723e */ /* 0x000fe200000010ff */
        /* <DEDUP_REMOVED lines=8> */
[----:B--2---:R-:W-:-:S04]  /*3e50*/  IMAD.WIDE.U32 R92, R144, 0x2, R166 ;  /* 0x00000002905c7825 */ /* 0x004fc800078e00a6 */
[----:B------:R-:W-:Y:S01]  /*3e60*/  HFMA2.BF16_V2 R20, R62.H0_H0, R20.H0_H0, R188.H0_H0 ;  /* 0x200000143e147231 */ /* 0x000fe200002408bc */
[----:B------:R-:W-:Y:S01]  /*3e70*/  STG.E.U16 desc[UR6][R148.64], R8 ;  /* 0x0000000894007986 */ /* 0x000fe2000c101506 */
[----:B------:R-:W-:Y:S01]  /*3e80*/  F2FP.BF16.F32.PACK_AB R26, RZ, R26 ;  /* 0x0000001aff1a723e */ /* 0x000fe200000010ff */
[----:B------:R-:W-:-:S04]  /*3e90*/  IMAD.WIDE.U32 R146, R147, 0x2, R166 ;  /* 0x0000000293927825 */ /* 0x000fc800078e00a6 */
[----:B------:R-:W-:Y:S01]  /*3ea0*/  HFMA2.BF16_V2 R21, R63.H0_H0, R21.H0_H0, R189.H0_H0 ;  /* 0x200000153f157231 */ /* 0x000fe200002408bd */
[----:B------:R-:W-:Y:S01]  /*3eb0*/  F2FP.BF16.F32.PACK_AB R27, RZ, R27 ;  /* 0x0000001bff1b723e */ /* 0x000fe200000010ff */
[----:B------:R-:W-:Y:S02]  /*3ec0*/  HFMA2.BF16_V2 R22, R64.H0_H0, R22.H0_H0, R190.H0_H0 ;  /* 0x2000001640167231 */ /* 0x000fe400002408be */
[--C-:B------:R-:W-:Y:S01]  /*3ed0*/  IMAD.WIDE.U32 R144, R145, 0x2, R166.reuse ;  /* 0x0000000291907825 */ /* 0x100fe200078e00a6 */
[----:B------:R-:W-:Y:S01]  /*3ee0*/  STG.E.U16 desc[UR6][R146.64], R9 ;  /* 0x0000000992007986 */ /* 0x000fe2000c101506 */
[----:B------:R-:W-:Y:S02]  /*3ef0*/  F2FP.BF16.F32.PACK_AB R28, RZ, R28 ;  /* 0x0000001cff1c723e */ /* 0x000fe400000010ff */
[----:B------:R-:W-:Y:S02]  /*3f00*/  HFMA2.BF16_V2 R23, R65.H0_H0, R23.H0_H0, R191.H0_H0 ;  /* 0x2000001741177231 */ /* 0x000fe400002408bf */
[----:B------:R-:W-:Y:S01]  /*3f10*/  IMAD.WIDE.U32 R134, R252, 0x2, R166 ;  /* 0x00000002fc867825 */ /* 0x000fe200078e00a6 */
[----:B------:R-:W-:Y:S01]  /*3f20*/  STG.E.U16 desc[UR6][R144.64], R10 ;  /* 0x0000000a90007986 */ /* 0x000fe2000c101506 */
[----:B------:R-:W-:-:S02]  /*3f30*/  F2FP.BF16.F32.PACK_AB R29, RZ, R29 ;  /* 0x0000001dff1d723e */ /* 0x000fc400000010ff */
[----:B------:R-:W-:Y:S02]  /*3f40*/  HFMA2.BF16_V2 R24, R66.H0_H0, R24.H0_H0, R192.H0_H0 ;  /* 0x2000001842187231 */ /* 0x000fe400002408c0 */
[--C-:B------:R-:W-:Y:S01]  /*3f50*/  IMAD.WIDE.U32 R124, R124, 0x2, R166.reuse ;  /* 0x000000027c7c7825 */ /* 0x100fe200078e00a6 */
[----:B------:R-:W-:Y:S01]  /*3f60*/  STG.E.U16 desc[UR6][R134.64], R11 ;  /* 0x0000000b86007986 */ /* 0x000fe2000c101506 */
[----:B------:R-:W-:Y:S02]  /*3f70*/  F2FP.BF16.F32.PACK_AB R30, RZ, R30 ;  /* 0x0000001eff1e723e */ /* 0x000fe400000010ff */
[----:B------:R-:W-:Y:S02]  /*3f80*/  HFMA2.BF16_V2 R25, R67.H0_H0, R25.H0_H0, R193.H0_H0 ;  /* 0x2000001943197231 */ /* 0x000fe400002408c1 */
[----:B------:R-:W-:Y:S01]  /*3f90*/  IMAD.WIDE.U32 R132, R132, 0x2, R166 ;  /* 0x0000000284847825 */ /* 0x000fe200078e00a6 */
[----:B------:R-:W-:-:S03]  /*3fa0*/  F2FP.BF16.F32.PACK_AB R31, RZ, R31 ;  /* 0x0000001fff1f723e */ /* 0x000fc600000010ff */
[----:B------:R-:W-:Y:S01]  /*3fb0*/  HFMA2.BF16_V2 R26, R68.H0_H0, R26.H0_H0, R194.H0_H0 ;  /* 0x2000001a441a7231 */ /* 0x000fe200002408c2 */
[----:B------:R-:W-:Y:S01]  /*3fc0*/  F2FP.BF16.F32.PACK_AB R32, RZ, R32 ;  /* 0x00000020ff20723e */ /* 0x000fe200000010ff */
[----:B------:R-:W-:-:S04]  /*3fd0*/  IMAD.WIDE.U32 R130, R130, 0x2, R166 ;  /* 0x0000000282827825 */ /* 0x000fc800078e00a6 */
[----:B------:R-:W-:Y:S01]  /*3fe0*/  HFMA2.BF16_V2 R27, R69.H0_H0, R27.H0_H0, R195.H0_H0 ;  /* 0x2000001b451b7231 */ /* 0x000fe200002408c3 */
[----:B------:R-:W-:Y:S01]  /*3ff0*/  F2FP.BF16.F32.PACK_AB R33, RZ, R33 ;  /* 0x00000021ff21723e */ /* 0x000fe200000010ff */
        /* <DEDUP_REMOVED lines=20> */
[----:B------:R-:W-:Y:S01]  /*4140*/  IADD3 R210, R210, UR5, RZ ;  /* 0x00000005d2d27c10 */ /* 0x000fe2000fffe0ff */
[----:B------:R-:W-:-:S04]  /*4150*/  IMAD.WIDE.U32 R118, R118, 0x2, R166 ;  /* 0x0000000276767825 */ /* 0x000fc800078e00a6 */
[----:B------:R-:W-:Y:S02]  /*4160*/  HFMA2.BF16_V2 R36, R78.H0_H0, R36.H0_H0, R204.H0_H0 ;  /* 0x200000244e247231 */ /* 0x000fe400002408cc */
[----:B------:R-:W-:Y:S02]  /*4170*/  HFMA2.BF16_V2 R37, R79.H0_H0, R37.H0_H0, R205.H0_H0 ;  /* 0x200000254f257231 */ /* 0x000fe400002408cd */
[----:B------:R-:W-:-:S04]  /*4180*/  IMAD.WIDE.U32 R116, R116, 0x2, R166 ;  /* 0x0000000274747825 */ /* 0x000fc800078e00a6 */
[----:B------:R-:W-:Y:S01]  /*4190*/  HFMA2.BF16_V2 R38, R80.H0_H0, R38.H0_H0, R206.H0_H0 ;  /* 0x2000002650267231 */ /* 0x000fe200002408ce */
[----:B------:R-:W-:Y:S01]  /*41a0*/  ISETP.GE.AND P1, PT, R210, UR4, PT ;  /* 0x00000004d2007c0c */ /* 0x000fe2000bf26270 */
[----:B------:R-:W-:Y:S02]  /*41b0*/  HFMA2.BF16_V2 R39, R81.H0_H0, R39.H0_H0, R207.H0_H0 ;  /* 0x2000002751277231 */ /* 0x000fe400002408cf */
[----:B------:R-:W-:-:S04]  /*41c0*/  IMAD.WIDE.U32 R104, R104, 0x2, R166 ;  /* 0x0000000268687825 */ /* 0x000fc800078e00a6 */
[----:B------:R-:W-:Y:S02]  /*41d0*/  HFMA2.BF16_V2 R211, R82.H0_H0, R211.H0_H0, R208.H0_H0 ;  /* 0x200000d352d37231 */ /* 0x000fe400002408d0 */
[----:B------:R-:W-:-:S04]  /*41e0*/  IMAD.WIDE.U32 R112, R112, 0x2, R166 ;  /* 0x0000000270707825 */ /* 0x000fc800078e00a6 */
        /* <DEDUP_REMOVED lines=9> */
[----:B------:R-:W-:Y:S01]  /*4280*/  IMAD.WIDE.U32 R166, R250, 0x2, R166 ;  /* 0x00000002faa67825 */ /* 0x000fe200078e00a6 */
[----:B------:R-:W-:Y:S04]  /*4290*/  STG.E.U16 desc[UR6][R140.64], R12 ;  /* 0x0000000c8c007986 */ /* 0x000fe8000c101506 */
        /* <DEDUP_REMOVED lines=21> */
[----:B------:R0:W-:Y:S04]  /*43f0*/  STG.E.U16 desc[UR6][R98.64], R34 ;  /* 0x0000002262007986 */ /* 0x0001e8000c101506 */
[----:B------:R1:W-:Y:S04]  /*4400*/  STG.E.U16 desc[UR6][R96.64], R35 ;  /* 0x0000002360007986 */ /* 0x0003e8000c101506 */
[----:B------:R1:W-:Y:S04]  /*4410*/  STG.E.U16 desc[UR6][R84.64], R36 ;  /* 0x0000002454007986 */ /* 0x0003e8000c101506 */
[----:B------:R1:W-:Y:S01]  /*4420*/  STG.E.U16 desc[UR6][R92.64], R37 ;  /* 0x000000255c007986 */ /* 0x0003e2000c101506 */
[----:B0-----:R-:W-:-:S03]  /*4430*/  SEL R34, RZ, 0x1, P0 ;  /* 0x00000001ff227807 */ /* 0x001fc60000000000 */
[----:B------:R1:W-:Y:S04]  /*4440*/  STG.E.U16 desc[UR6][R90.64], R38 ;  /* 0x000000265a007986 */ /* 0x0003e8000c101506 */
[----:B------:R1:W-:Y:S04]  /*4450*/  STG.E.U16 desc[UR6][R88.64], R39 ;  /* 0x0000002758007986 */ /* 0x0003e8000c101506 */
[----:B------:R1:W-:Y:S01]  /*4460*/  STG.E.U16 desc[UR6][R86.64], R211 ;  /* 0x000000d356007986 */ /* 0x0003e2000c101506 */
[----:B------:R-:W-:Y:S05]  /*4470*/  @!P1 BRA `(.L_x_323) ;  /* 0xffffffc400109947 */ /* 0x000fea000383ffff */
[----:B------:R-:W-:Y:S05]  /*4480*/  EXIT ;  /* 0x000000000000794d */ /* 0x000fea0003800000 */
.L_x_320:
[----:B------:R-:W-:Y:S01]  /*4490*/  HFMA2.MMA R139, -RZ, RZ, 0, 5.9604644775390625e-08 ;  /* 0x00000001ff8b7435 */ /* 0x000fe200000001ff */
[----:B------:R-:W-:Y:S02]  /*44a0*/  MOV R148, R3 ;  /* 0x0000000300947202 */ /* 0x000fe40000000f00 */
[----:B------:R-:W-:Y:S02]  /*44b0*/  MOV R150, 0x1f ;  /* 0x0000001f00967802 */ /* 0x000fe40000000f00 */
[----:B------:R-:W-:-:S07]  /*44c0*/  MOV R137, 0xffffffff ;  /* 0xffffffff00897802 */ /* 0x000fce0000000f00 */
[----:B-----5:R-:W-:Y:S05]  /*44d0*/  WARPSYNC.COLLECTIVE R137, `(.L_x_324) ;  /* 0x0000000089087348 */ /* 0x020fea0003c00000 */
[----:B------:R0:W1:Y:S02]  /*44e0*/  SHFL.BFLY P2, R135, R148, R139, R150 ;  /* 0x0c00008b94877389 */ /* 0x0000640000040096 */
[----:B01---5:R-:W-:Y:S01]  /*44f0*/  ENDCOLLECTIVE ;  /* 0x000000000000791b */ /* 0x023fe20003800000 */
.L_x_324:
[----:B------:R-:W-:Y:S01]  /*4500*/  HFMA2.MMA R139, -RZ, RZ, 0, 1.1920928955078125e-07 ;  /* 0x00000002ff8b7435 */ /* 0x000fe200000001ff */
[----:B------:R-:W-:-:S05]  /*4510*/  MOV R2, R135 ;  /* 0x0000008700027202 */ /* 0x000fca0000000f00 */
[----:B------:R-:W-:-:S05]  /*4520*/  FADD.FTZ R5, R3, R2 ;  /* 0x0000000203057221 */ /* 0x000fca0000010000 */
[----:B------:R-:W-:-:S07]  /*4530*/  MOV R148, R5 ;  /* 0x0000000500947202 */ /* 0x000fce0000000f00 */
[----:B------:R-:W-:Y:S05]  /*4540*/  WARPSYNC.COLLECTIVE R137, `(.L_x_325) ;  /* 0x0000000089087348 */ /* 0x000fea0003c00000 */
[----:B------:R0:W1:Y:S02]  /*4550*/  SHFL.BFLY P2, R135, R148, R139, R150 ;  /* 0x0c00008b94877389 */ /* 0x0000640000040096 */
[----:B01----:R-:W-:Y:S01]  /*4560*/  ENDCOLLECTIVE ;  /* 0x000000000000791b */ /* 0x003fe20003800000 */
.L_x_325:
[----:B------:R-:W-:Y:S01]  /*4570*/  HFMA2.MMA R139, -RZ, RZ, 0, 2.384185791015625e-07 ;  /* 0x00000004ff8b7435 */ /* 0x000fe200000001ff */
[----:B------:R-:W-:-:S05]  /*4580*/  MOV R2, R135 ;  /* 0x0000008700027202 */ /* 0x000fca0000000f00 */
[----:B------:R-:W-:-:S05]  /*4590*/  FADD.FTZ R131, R5, R2 ;  /* 0x0000000205837221 */ /* 0x000fca0000010000 */
[----:B------:R-:W-:-:S07]  /*45a0*/  MOV R148, R131 ;  /* 0x0000008300947202 */ /* 0x000fce0000000f00 */
[----:B------:R-:W-:Y:S05]  /*45b0*/  WARPSYNC.COLLECTIVE R137, `(.L_x_326) ;  /* 0x0000000089087348 */ /* 0x000fea0003c00000 */
[----:B------:R0:W1:Y:S02]  /*45c0*/  SHFL.BFLY P2, R135, R148, R139, R150 ;  /* 0x0c00008b94877389 */ /* 0x0000640000040096 */
[----:B01----:R-:W-:Y:S01]  /*45d0*/  ENDCOLLECTIVE ;  /* 0x000000000000791b */ /* 0x003fe20003800000 */
.L_x_326:
[----:B------:R-:W-:Y:S01]  /*45e0*/  HFMA2.MMA R139, -RZ, RZ, 0, 4.76837158203125e-07 ;  /* 0x00000008ff8b7435 */ /* 0x000fe200000001ff */
[----:B------:R-:W-:-:S05]  /*45f0*/  MOV R2, R135 ;  /* 0x0000008700027202 */ /* 0x000fca0000000f00 */
[----:B------:R-:W-:-:S05]  /*4600*/  FADD.FTZ R133, R131, R2 ;  /* 0x0000000283857221 */ /* 0x000fca0000010000 */
[----:B------:R-:W-:-:S07]  /*4610*/  MOV R148, R133 ;  /* 0x0000008500947202 */ /* 0x000fce0000000f00 */
[----:B------:R-:W-:Y:S05]  /*4620*/  WARPSYNC.COLLECTIVE R137, `(.L_x_327) ;  /* 0x0000000089087348 */ /* 0x000fea0003c00000 */
[----:B------:R0:W1:Y:S02]  /*4630*/  SHFL.BFLY P2, R135, R148, R139, R150 ;  /* 0x0c00008b94877389 */ /* 0x0000640000040096 */
[----:B01----:R-:W-:Y:S01]  /*4640*/  ENDCOLLECTIVE ;  /* 0x000000000000791b */ /* 0x003fe20003800000 */
.L_x_327:
[----:B------:R-:W-:Y:S01]  /*4650*/  HFMA2.MMA R139, -RZ, RZ, 0, 9.5367431640625e-07 ;  /* 0x00000010ff8b7435 */ /* 0x000fe200000001ff */
[----:B------:R-:W-:-:S05]  /*4660*/  MOV R2, R135 ;  /* 0x0000008700027202 */ /* 0x000fca0000000f00 */
[----:B------:R-:W-:-:S05]  /*4670*/  FADD.FTZ R134, R133, R2 ;  /* 0x0000000285867221 */ /* 0x000fca0000010000 */
[----:B------:R-:W-:-:S07]  /*4680*/  MOV R148, R134 ;  /* 0x0000008600947202 */ /* 0x000fce0000000f00 */
[----:B------:R-:W-:Y:S05]  /*4690*/  WARPSYNC.COLLECTIVE R137, `(.L_x_328) ;  /* 0x0000000089087348 */ /* 0x000fea0003c00000 */
[----:B------:R0:W1:Y:S02]  /*46a0*/  SHFL.BFLY P2, R135, R148, R139, R150 ;  /* 0x0c00008b94877389 */ /* 0x0000640000040096 */
[----:B01----:R-:W-:Y:S01]  /*46b0*/  ENDCOLLECTIVE ;  /* 0x000000000000791b */ /* 0x003fe20003800000 */
.L_x_328:
[----:B------:R-:W-:Y:S01]  /*46c0*/  HFMA2.MMA R139, -RZ, RZ, 0, 5.9604644775390625e-08 ;  /* 0x00000001ff8b7435 */ /* 0x000fe200000001ff */
[----:B------:R-:W-:-:S04]  /*46d0*/  FADD.FTZ R2, R134, R135 ;  /* 0x0000008786027221 */ /* 0x000fc80000010000 */
[----:B------:R-:W-:-:S04]  /*46e0*/  FMUL.FTZ R2, R2, 0.00052083336049690842628 ;  /* 0x3a08888902027820 */ /* 0x000fc80000410000 */
        /* <DEDUP_REMOVED lines=124> */
.L_x_329:
[----:B------:R-:W-:Y:S01]  /*4eb0*/  HFMA2.MMA R139, -RZ, RZ, 0, 1.1920928955078125e-07 ;  /* 0x00000002ff8b7435 */ /* 0x000fe200000001ff */
[----:B------:R-:W-:-:S05]  /*4ec0*/  MOV R134, R135 ;  /* 0x0000008700867202 */ /* 0x000fca0000000f00 */
[----:B------:R-:W-:-:S05]  /*4ed0*/  FADD.FTZ R134, R3, R134 ;  /* 0x0000008603867221 */ /* 0x000fca0000010000 */
[----:B------:R-:W-:-:S07]  /*4ee0*/  MOV R148, R134 ;  /* 0x0000008600947202 */ /* 0x000fce0000000f00 */
[----:B------:R-:W-:Y:S05]  /*4ef0*/  WARPSYNC.COLLECTIVE R137, `(.L_x_330) ;  /* 0x0000000089087348 */ /* 0x000fea0003c00000 */
[----:B------:R0:W1:Y:S02]  /*4f00*/  SHFL.BFLY P2, R135, R148, R139, R150 ;  /* 0x0c00008b94877389 */ /* 0x0000640000040096 */
[----:B01----:R-:W-:Y:S01]  /*4f10*/  ENDCOLLECTIVE ;  /* 0x000000000000791b */ /* 0x003fe20003800000 */
.L_x_330:
[----:B------:R-:W-:Y:S01]  /*4f20*/  HFMA2.MMA R139, -RZ, RZ, 0, 2.384185791015625e-07 ;  /* 0x00000004ff8b7435 */ /* 0x000fe200000001ff */
[----:B------:R-:W-:-:S05]  /*4f30*/  MOV R5, R135 ;  /* 0x0000008700057202 */ /* 0x000fca0000000f00 */
[----:B------:R-:W-:-:S05]  /*4f40*/  FADD.FTZ R5, R134, R5 ;  /* 0x0000000586057221 */ /* 0x000fca0000010000 */
[----:B------:R-:W-:-:S07]  /*4f50*/  MOV R148, R5 ;  /* 0x0000000500947202 */ /* 0x000fce0000000f00 */
[----:B------:R-:W-:Y:S05]  /*4f60*/  WARPSYNC.COLLECTIVE R137, `(.L_x_331) ;  /* 0x0000000089087348 */ /* 0x000fea0003c00000 */
[----:B------:R0:W1:Y:S02]  /*4f70*/  SHFL.BFLY P2, R135, R148, R139, R150 ;  /* 0x0c00008b94877389 */ /* 0x0000640000040096 */
[----:B01----:R-:W-:Y:S01]  /*4f80*/  ENDCOLLECTIVE ;  /* 0x000000000000791b */ /* 0x003fe20003800000 */
.L_x_331:
[----:B------:R-:W-:Y:S01]  /*4f90*/  HFMA2.MMA R139, -RZ, RZ, 0, 4.76837158203125e-07 ;  /* 0x00000008ff8b7435 */ /* 0x000fe200000001ff */
[----:B------:R-:W-:-:S05]  /*4fa0*/  MOV R140, R135 ;  /* 0x00000087008c7202 */ /* 0x000fca0000000f00 */
[----:B------:R-:W-:-:S05]  /*4fb0*/  FADD.FTZ R140, R5, R140 ;  /* 0x0000008c058c7221 */ /* 0x000fca0000010000 */
[----:B------:R-:W-:-:S07]  /*4fc0*/  MOV R148, R140 ;  /* 0x0000008c00947202 */ /* 0x000fce0000000f00 */
[----:B------:R-:W-:Y:S05]  /*4fd0*/  WARPSYNC.COLLECTIVE R137, `(.L_x_332) ;  /* 0x0000000089087348 */ /* 0x000fea0003c00000 */
[----:B------:R0:W1:Y:S02]  /*4fe0*/  SHFL.BFLY P2, R135, R148, R139, R150 ;  /* 0x0c00008b94877389 */ /* 0x0000640000040096 */
[----:B01----:R-:W-:Y:S01]  /*4ff0*/  ENDCOLLECTIVE ;  /* 0x000000000000791b */ /* 0x003fe20003800000 */
.L_x_332:
[----:B------:R-:W-:Y:S01]  /*5000*/  HFMA2.MMA R139, -RZ, RZ, 0, 9.5367431640625e-07 ;  /* 0x00000010ff8b7435 */ /* 0x000fe200000001ff */
[----:B------:R-:W-:-:S05]  /*5010*/  MOV R131, R135 ;  /* 0x0000008700837202 */ /* 0x000fca0000000f00 */
[----:B------:R-:W-:-:S05]  /*5020*/  FADD.FTZ R131, R140, R131 ;  /* 0x000000838c837221 */ /* 0x000fca0000010000 */
[----:B------:R-:W-:-:S07]  /*5030*/  MOV R148, R131 ;  /* 0x0000008300947202 */ /* 0x000fce0000000f00 */
[----:B------:R-:W-:Y:S05]  /*5040*/  WARPSYNC.COLLECTIVE R137, `(.L_x_333) ;  /* 0x0000000089087348 */ /* 0x000fea0003c00000 */
[----:B------:R0:W1:Y:S02]  /*5050*/  SHFL.BFLY P2, R135, R148, R139, R150 ;  /* 0x0c00008b94877389 */ /* 0x0000640000040096 */
[----:B01----:R-:W-:Y:S01]  /*5060*/  ENDCOLLECTIVE ;  /* 0x000000000000791b */ /* 0x003fe20003800000 */
.L_x_333:
[----:B------:R-:W-:Y:S01]  /*5070*/  MOV R146, R135 ;  /* 0x0000008700927202 */ /* 0x000fe20000000f00 */
[----:B------:R-:W-:Y:S06]  /*5080*/  BRA `(.L_x_334) ;  /* 0xffffffd000307947 */ /* 0x000fec000383ffff */
.L_x_335:
        /* <DEDUP_REMOVED lines=15> */
.L_x_2007:


//--------------------- .text._ZN10layer_norm13ln_fwd_kernelINS_13Kernel_traitsI13__nv_bfloat16S2_S2_fjLj30720ELj4ELj1ELj4ELj4ENS_18Kernel_traits_baseILj30720ES2_S2_S2_fjLj128EEEEEEEvNS_9FwdParamsE --------------------------
	.section	.text._ZN10layer_norm13ln_fwd_kernelINS_13Kernel_traitsI13__nv_bfloat16S2_S2_fjLj30720ELj4ELj1ELj4ELj4ENS_18Kernel_traits_baseILj30720ES2_S2_S2_fjLj128EEEEEEEvNS_9FwdParamsE,"ax",@progbits
	.align	128
        .global         _ZN10layer_norm13ln_fwd_kernelINS_13Kernel_traitsI13__nv_bfloat16S2_S2_fjLj30720ELj4ELj1ELj4ELj4ENS_18Kernel_traits_baseILj30720ES2_S2_S2_fjLj128EEEEEEEvNS_9FwdParamsE
        .type           _ZN10layer_norm13ln_fwd_kernelINS_13Kernel_traitsI13__nv_bfloat16S2_S2_fjLj30720ELj4ELj1ELj4ELj4ENS_18Kernel_traits_baseILj30720ES2_S2_S2_fjLj128EEEEEEEvNS_9FwdParamsE,@function
        .size           _ZN10layer_norm13ln_fwd_kernelINS_13Kernel_traitsI13__nv_bfloat16S2_S2_fjLj30720ELj4ELj1ELj4ELj4ENS_18Kernel_traits_baseILj30720ES2_S2_S2_fjLj128EEEEEEEvNS_9FwdParamsE,(.L_x_2008 - _ZN10layer_norm13ln_fwd_kernelINS_13Kernel_traitsI13__nv_bfloat16S2_S2_fjLj30720ELj4ELj1ELj4ELj4ENS_18Kernel_traits_baseILj30720ES2_S2_S2_fjLj128EEEEEEEvNS_9FwdParamsE)
        .other          _ZN10layer_norm13ln_fwd_kernelINS_13Kernel_traitsI13__nv_bfloat16S2_S2_fjLj30720ELj4ELj1ELj4ELj4ENS_18Kernel_traits_baseILj30720ES2_S2_S2_fjLj128EEEEEEEvNS_9FwdParamsE,@"STO_CUDA_ENTRY STV_DEFAULT"
_ZN10layer_norm13ln_fwd_kernelINS_13Kernel_traitsI13__nv_bfloat16S2_S2_fjLj30720ELj4ELj1ELj4ELj4ENS_18Kernel_traits_baseILj30720ES2_S2_S2_fjLj128EEEEEEEvNS_9FwdParamsE:
.text._ZN10layer_norm13ln_fwd_kernelINS_13Kernel_traitsI13__nv_bfloat16S2_S2_fjLj30720ELj4ELj1ELj4ELj4ENS_18Kernel_traits_baseILj30720ES2_S2_S2_fjLj128EEEEEEEvNS_9FwdParamsE:
        /* <DEDUP_REMOVED lines=17> */
[----:B------:R0:W5:Y:S01]  /*0110*/  LDG.E R6, desc[UR6][R46.64+0xe000] ;  /* 0x00e000062e067981 */ /* 0x000162000c1e1900 */
[----:B-1----:R-:W-:-:S03]  /*0120*/  IMAD.WIDE.U32 R64, R5, 0x4, R64 ;  /* 0x0000000405407825 */ /* 0x002fc600078e0040 */
[----:B------:R0:W5:Y:S04]  /*0130*/  LDG.E R7, desc[UR6][R46.64+0xd800] ;  /* 0x00d800062e077981 */ /* 0x000168000c1e1900 */
        /* <DEDUP_REMOVED lines=57> */
[----:B------:R0:W5:Y:S01]  /*04d0*/  LDG.E R63, desc[UR6][R64.64] ;  /* 0x00000006403f7981 */ /* 0x000162000c1e1900 */
[----:B------:R-:W-:Y:S01]  /*04e0*/  HFMA2.MMA R88, -RZ, RZ, 0, 5.9604644775390625e-08 ;  /* 0x00000001ff587435 */ /* 0x000fe200000001ff */
[----:B------:R-:W-:-:S10]  /*04f0*/  MOV R107, RZ ;  /* 0x000000ff006b7202 */ /* 0x000fd40000000f00 */
.L_x_339:
[----:B------:R-:W1:Y:S01]  /*0500*/  S2R R74, SR_CTAID.X ;  /* 0x00000000004a7919 */ /* 0x000e620000002500 */
[----:B0-2---:R-:W0:Y:S01]  /*0510*/  LDC.64 R64, c[0x0][0x220] ;  /* 0x00008800ff407b82 */ /* 0x005e220000000a00 */
[----:B-1----:R-:W-:-:S04]  /*0520*/  SHF.L.U32 R67, R74, 0x7, RZ ;  /* 0x000000074a437819 */ /* 0x002fc800000006ff */
[----:B------:R-:W-:-:S04]  /*0530*/  LOP3.LUT R67, R67, 0x180, R4, 0xe2, !PT ;  /* 0x0000018043437812 */ /* 0x000fc800078ee204 */
[----:B------:R-:W-:-:S05]  /*0540*/  LOP3.LUT R67, R67, 0x60, R0, 0xf8, !PT ;  /* 0x0000006043437812 */ /* 0x000fca00078ef800 */
[----:B------:R-:W-:-:S04]  /*0550*/  IMAD R69, R108, 0x3c00, R67 ;  /* 0x00003c006c457824 */ /* 0x000fc800078e0243 */
[C---:B0-----:R-:W-:Y:S01]  /*0560*/  IMAD.WIDE.U32 R100, R69.reuse, 0x4, R64 ;  /* 0x0000000445647825 */ /* 0x041fe200078e0040 */
[----:B------:R-:W-:-:S05]  /*0570*/  IADD3 R81, R69, 0x200, RZ ;  /* 0x0000020045517810 */ /* 0x000fca0007ffe0ff */
[----:B------:R-:W2:Y:S01]  /*0580*/  LDG.E R100, desc[UR6][R100.64] ;  /* 0x0000000664647981 */ /* 0x000ea2000c1e1900 */
[----:B------:R-:W-:Y:S01]  /*0590*/  IMAD.WIDE.U32 R66, R81, 0x4, R64 ;  /* 0x0000000451427825 */ /* 0x000fe200078e0040 */
[----:B------:R-:W-:-:S04]  /*05a0*/  IADD3 R73, R69, 0x400, RZ ;  /* 0x0000040045497810 */ /* 0x000fc80007ffe0ff */
[----:B------:R0:W3:Y:S01]  /*05b0*/  LDG.E R72, desc[UR6][R66.64] ;  /* 0x0000000642487981 */ /* 0x0000e2000c1e1900 */
[----:B------:R-:W-:Y:S01]  /*05c0*/  IMAD.WIDE.U32 R114, R73, 0x4, R64 ;  /* 0x0000000449727825 */ /* 0x000fe200078e0040 */
[----:B------:R-:W-:-:S05]  /*05d0*/  IADD3 R79, R69, 0x600, RZ ;  /* 0x00000600454f7810 */ /* 0x000fca0007ffe0ff */
[----:B------:R-:W4:Y:S01]  /*05e0*/  LDG.E R114, desc[UR6][R114.64] ;  /* 0x0000000672727981 */ /* 0x000f22000c1e1900 */
[----:B------:R-:W-:Y:S01]  /*05f0*/  IMAD.WIDE.U32 R82, R79, 0x4, R64 ;  /* 0x000000044f527825 */ /* 0x000fe200078e0040 */
[----:B------:R-:W-:-:S04]  /*0600*/  IADD3 R77, R69, 0x800, RZ ;  /* 0x00000800454d7810 */ /* 0x000fc80007ffe0ff */
[----:B------:R1:W4:Y:S01]  /*0610*/  LDG.E R99, desc[UR6][R82.64] ;  /* 0x0000000652637981 */ /* 0x000322000c1e1900 */
[----:B------:R-:W-:Y:S01]  /*0620*/  IMAD.WIDE.U32 R86, R77, 0x4, R64 ;  /* 0x000000044d567825 */ /* 0x000fe200078e0040 */
[----:B------:R-:W-:-:S04]  /*0630*/  IADD3 R75, R69, 0xa00, RZ ;  /* 0x00000a00454b7810 */ /* 0x000fc80007ffe0ff */
[----:B------:R-:W4:Y:S01]  /*0640*/  LDG.E R98, desc[UR6][R86.64] ;  /* 0x0000000656627981 */ /* 0x000f22000c1e1900 */
[----:B------:R-:W-:Y:S01]  /*0650*/  IMAD.WIDE.U32 R90, R75, 0x4, R64 ;  /* 0x000000044b5a7825 */ /* 0x000fe200078e0040 */
[----:B------:R-:W-:-:S04]  /*0660*/  IADD3 R85, R69, 0xc00, RZ ;  /* 0x00000c0045557810 */ /* 0x000fc80007ffe0ff */
[----:B------:R-:W4:Y:S01]  /*0670*/  LDG.E R76, desc[UR6][R90.64] ;  /* 0x000000065a4c7981 */ /* 0x000f22000c1e1900 */
[----:B------:R-:W-:Y:S01]  /*0680*/  IMAD.WIDE.U32 R84, R85, 0x4, R64 ;  /* 0x0000000455547825 */ /* 0x000fe200078e0040 */
[----:B------:R-:W-:-:S04]  /*0690*/  IADD3 R71, R69, 0xe00, RZ ;  /* 0x00000e0045477810 */ /* 0x000fc80007ffe0ff */
[----:B------:R1:W4:Y:S01]  /*06a0*/  LDG.E R78, desc[UR6][R84.64] ;  /* 0x00000006544e7981 */ /* 0x000322000c1e1900 */
[----:B------:R-:W-:Y:S01]  /*06b0*/  IMAD.WIDE.U32 R70, R71, 0x4, R64 ;  /* 0x0000000447467825 */ /* 0x000fe200078e0040 */
[----:B0-----:R-:W-:-:S04]  /*06c0*/  IADD3 R67, R69, 0x1000, RZ ;  /* 0x0000100045437810 */ /* 0x001fc80007ffe0ff */
[----:B------:R-:W4:Y:S01]  /*06d0*/  LDG.E R80, desc[UR6][R70.64] ;  /* 0x0000000646507981 */ /* 0x000f22000c1e1900 */
[----:B------:R-:W-:Y:S01]  /*06e0*/  IMAD.WIDE.U32 R66, R67, 0x4, R64 ;  /* 0x0000000443427825 */ /* 0x000fe200078e0040 */
[----:B------:R-:W-:-:S04]  /*06f0*/  IADD3 R97, R69, 0x1200, RZ ;  /* 0x0000120045617810 */ /* 0x000fc80007ffe0ff */
[----:B------:R0:W4:Y:S01]  /*0700*/  LDG.E R68, desc[UR6][R66.64] ;  /* 0x0000000642447981 */ /* 0x000122000c1e1900 */
[----:B------:R-:W-:Y:S01]  /*0710*/  IMAD.WIDE.U32 R96, R97, 0x4, R64 ;  /* 0x0000000461607825 */ /* 0x000fe200078e0040 */
[----:B-1----:R-:W-:-:S05]  /*0720*/  IADD3 R83, R69, 0x1400, RZ ;  /* 0x0000140045537810 */ /* 0x002fca0007ffe0ff */
[----:B------:R-:W4:Y:S01]  /*0730*/  LDG.E R96, desc[UR6][R96.64] ;  /* 0x0000000660607981 */ /* 0x000f22000c1e1900 */
[----:B------:R-:W-:Y:S01]  /*0740*/  IMAD.WIDE.U32 R82, R83, 0x4, R64 ;  /* 0x0000000453527825 */ /* 0x000fe200078e0040 */
[----:B------:R-:W-:-:S04]  /*0750*/  IADD3 R85, R69, 0x1600, RZ ;  /* 0x0000160045557810 */ /* 0x000fc80007ffe0ff */
[----:B------:R1:W4:Y:S01]  /*0760*/  LDG.E R136, desc[UR6][R82.64] ;  /* 0x0000000652887981 */ /* 0x000322000c1e1900 */
[----:B------:R-:W-:Y:S01]  /*0770*/  IMAD.WIDE.U32 R84, R85, 0x4, R64 ;  /* 0x0000000455547825 */ /* 0x000fe200078e0040 */
[----:B------:R-:W-:-:S04]  /*0780*/  IADD3 R87, R69, 0x1800, RZ ;  /* 0x0000180045577810 */ /* 0x000fc80007ffe0ff */
[----:B------:R1:W4:Y:S01]  /*0790*/  LDG.E R148, desc[UR6][R84.64] ;  /* 0x0000000654947981 */ /* 0x000322000c1e1900 */
[----:B------:R-:W-:Y:S01]  /*07a0*/  IMAD.WIDE.U32 R86, R87, 0x4, R64 ;  /* 0x0000000457567825 */ /* 0x000fe200078e0040 */
[----:B0-----:R-:W-:-:S04]  /*07b0*/  IADD3 R67, R69, 0x1a00, RZ ;  /* 0x00001a0045437810 */ /* 0x001fc80007ffe0ff */
[----:B------:R0:W4:Y:S01]  /*07c0*/  LDG.E R124, desc[UR6][R86.64] ;  /* 0x00000006567c7981 */ /* 0x000122000c1e1900 */
[----:B------:R-:W-:Y:S01]  /*07d0*/  IMAD.WIDE.U32 R66, R67, 0x4, R64 ;  /* 0x0000000443427825 */ /* 0x000fe200078e0040 */
[----:B------:R-:W-:-:S04]  /*07e0*/  IADD3 R71, R69, 0x1c00, RZ ;  /* 0x00001c0045477810 */ /* 0x000fc80007ffe0ff */
[----:B------:R0:W4:Y:S01]  /*07f0*/  LDG.E R146, desc[UR6][R66.64] ;  /* 0x0000000642927981 */ /* 0x000122000c1e1900 */
[----:B------:R-:W-:Y:S01]  /*0800*/  IMAD.WIDE.U32 R70, R71, 0x4, R64 ;  /* 0x0000000447467825 */ /* 0x000fe200078e0040 */
[----:B-1----:R-:W-:-:S04]  /*0810*/  IADD3 R83, R69, 0x1e00, RZ ;  /* 0x00001e0045537810 */ /* 0x002fc80007ffe0ff */
[----:B------:R1:W4:Y:S01]  /*0820*/  LDG.E R120, desc[UR6][R70.64] ;  /* 0x0000000646787981 */ /* 0x000322000c1e1900 */
[----:B------:R-:W-:Y:S01]  /*0830*/  IMAD.WIDE.U32 R82, R83, 0x4, R64 ;  /* 0x0000000453527825 */ /* 0x000fe200078e0040 */
[----:B------:R-:W-:-:S04]  /*0840*/  IADD3 R85, R69, 0x2000, RZ ;  /* 0x0000200045557810 */ /* 0x000fc80007ffe0ff */
[----:B------:R-:W4:Y:S01]  /*0850*/  LDG.E R144, desc[UR6][R82.64] ;  /* 0x0000000652907981 */ /* 0x000f22000c1e1900 */
        /* <DEDUP_REMOVED lines=17> */
[----:B------:R-:W4:Y:S01]  /*0970*/  LDG.E R155, desc[UR6][R84.64] ;  /* 0x00000006549b7981 */ /* 0x000f22000c1e1900 */
[----:B------:R-:W-:Y:S01]  /*0980*/  IMAD.WIDE.U32 R86, R87, 0x4, R64 ;  /* 0x0000000457567825 */ /* 0x000fe200078e0040 */
[----:B-1----:R-:W-:-:S04]  /*0990*/  IADD3 R67, R69, 0x2e00, RZ ;  /* 0x00002e0045437810 */ /* 0x002fc80007ffe0ff */
        /* <DEDUP_REMOVED lines=8> */
[----:B------:R-:W-:-:S05]  /*0a20*/  IADD3 R89, R69, 0x3400, RZ ;  /* 0x0000340045597810 */ /* 0x000fca0007ffe0ff */
[----:B------:R-:W4:Y:S01]  /*0a30*/  LDG.E R95, desc[UR6][R94.64] ;  /* 0x000000065e5f7981 */ /* 0x000f22000c1e1900 */
[----:B------:R-:W-:Y:S01]  /*0a40*/  IMAD.WIDE.U32 R92, R89, 0x4, R64 ;  /* 0x00000004595c7825 */ /* 0x000fe200078e0040 */
[----:B-1----:R-:W-:-:S04]  /*0a50*/  IADD3 R87, R69, 0x3600, RZ ;  /* 0x0000360045577810 */ /* 0x002fc80007ffe0ff */
[----:B------:R-:W4:Y:S01]  /*0a60*/  LDG.E R125, desc[UR6][R92.64] ;  /* 0x000000065c7d7981 */ /* 0x000f22000c1e1900 */
[----:B------:R-:W-:Y:S01]  /*0a70*/  IMAD.WIDE.U32 R70, R87, 0x4, R64 ;  /* 0x0000000457467825 */ /* 0x000fe200078e0040 */
[----:B------:R-:W-:-:S05]  /*0a80*/  IADD3 R85, R69, 0x3800, RZ ;  /* 0x0000380045557810 */ /* 0x000fca0007ffe0ff */
[----:B------:R1:W4:Y:S01]  /*0a90*/  LDG.E R70, desc[UR6][R70.64] ;  /* 0x0000000646467981 */ /* 0x000322000c1e1900 */
[----:B------:R-:W-:Y:S01]  /*0aa0*/  IMAD.WIDE.U32 R66, R85, 0x4, R64 ;  /* 0x0000000455427825 */ /* 0x000fe200078e0040 */
[----:B0-----:R-:W-:-:S05]  /*0ab0*/  IADD3 R83, R69, 0x3a00, RZ ;  /* 0x00003a0045537810 */ /* 0x001fca0007ffe0ff */
[----:B------:R-:W4:Y:S01]  /*0ac0*/  LDG.E R66, desc[UR6][R66.64] ;  /* 0x0000000642427981 */ /* 0x000f22000c1e1900 */
[----:B------:R-:W-:-:S06]  /*0ad0*/  IMAD.WIDE.U32 R64, R83, 0x4, R64 ;  /* 0x0000000453407825 */ /* 0x000fcc00078e0040 */
[----:B------:R0:W4:Y:S01]  /*0ae0*/  LDG.E R64, desc[UR6][R64.64] ;  /* 0x0000000640407981 */ /* 0x000122000c1e1900 */
[----:B------:R-:W-:Y:S01]  /*0af0*/  LOP3.LUT P0, RZ, R88, 0xff, RZ, 0xc0, !PT ;  /* 0x000000ff58ff7812 */ /* 0x000fe2000780c0ff */
[----:B------:R-:W-:Y:S01]  /*0b00*/  UMOV UR4, 0xffffffff ;  /* 0xffffffff00047882 */ /* 0x000fe20000000000 */
[----:B-1----:R-:W-:Y:S02]  /*0b10*/  SHF.R.U32.HI R71, RZ, 0x5, R0 ;  /* 0x00000005ff477819 */ /* 0x002fe40000011600 */
[----:B------:R-:W-:Y:S02]  /*0b20*/  ISETP.NE.AND P1, PT, R4, RZ, PT ;  /* 0x000000ff0400720c */ /* 0x000fe40003f25270 */
[C---:B--2---:R-:W-:Y:S02]  /*0b30*/  PRMT R82, R100.reuse, 0x7632, R82 ;  /* 0x0000763264527816 */ /* 0x044fe40000000052 */
[----:B------:R-:W-:Y:S02]  /*0b40*/  SHF.L.U32 R94, R100, 0x10, RZ ;  /* 0x00000010645e7819 */ /* 0x000fe400000006ff */
[----:B------:R-:W-:-:S02]  /*0b50*/  SHF.L.U32 R92, R82, 0x10, RZ ;  /* 0x00000010525c7819 */ /* 0x000fc400000006ff */
[C---:B---3--:R-:W-:Y:S01]  /*0b60*/  PRMT R105, R72.reuse, 0x7632, R105 ;  /* 0x0000763248697816 */ /* 0x048fe20000000069 */
[----:B------:R-:W-:Y:S01]  /*0b70*/  FADD.FTZ R93, RZ, R94 ;  /* 0x0000005eff5d7221 */ /* 0x000fe20000010000 */
[----:B------:R-:W-:Y:S02]  /*0b80*/  SHF.L.U32 R72, R72, 0x10, RZ ;  /* 0x0000001048487819 */ /* 0x000fe400000006ff */
[----:B------:R-:W-:Y:S01]  /*0b90*/  SHF.L.U32 R105, R105, 0x10, RZ ;  /* 0x0000001069697819 */ /* 0x000fe200000006ff */
[----:B------:R-:W-:Y:S01]  /*0ba0*/  FADD.FTZ R93, R92, R93 ;  /* 0x0000005d5c5d7221 */ /* 0x000fe20000010000 */
[----:B----4-:R-:W-:-:S03]  /*0bb0*/  PRMT R165, R114, 0x7632, R165 ;  /* 0x0000763272a57816 */ /* 0x010fc600000000a5 */
[----:B------:R-:W-:Y:S01]  /*0bc0*/  FADD.FTZ R82, R72, R93 ;  /* 0x0000005d48527221 */ /* 0x000fe20000010000 */
[----:B------:R-:W-:Y:S02]  /*0bd0*/  SHF.L.U32 R114, R114, 0x10, RZ ;  /* 0x0000001072727819 */ /* 0x000fe400000006ff */
[----:B------:R-:W-:Y:S01]  /*0be0*/  SHF.L.U32 R165, R165, 0x10, RZ ;  /* 0x00000010a5a57819 */ /* 0x000fe200000006ff */
[----:B0-----:R-:W-:Y:S01]  /*0bf0*/  FADD.FTZ R65, R105, R82 ;  /* 0x0000005269417221 */ /* 0x001fe20000010000 */
        /* <DEDUP_REMOVED lines=27> */
[----:B------:R-:W-:-:S03]  /*0db0*/  PRMT R93, R96, 0x7632, R93 ;  /* 0x00007632605d7816 */ /* 0x000fc6000000005d */
[----:B------:R-:W-:Y:S01]  /*0dc0*/  FADD.FTZ R65, R117, R82 ;  /* 0x0000005275417221 */ /* 0x000fe20000010000 */
[----:B------:R-:W-:Y:S02]  /*0dd0*/  SHF.L.U32 R93, R93, 0x10, RZ ;  /* 0x000000105d5d7819 */ /* 0x000fe400000006ff */
[----:B------:R-:W-:Y:S01]  /*0de0*/  PRMT R133, R136, 0x7632, R133 ;  /* 0x0000763288857816 */ /* 0x000fe20000000085 */
[----:B------:R-:W-:Y:S01]  /*0df0*/  FADD.FTZ R82, R80, R65 ;  /* 0x0000004150527221 */ /* 0x000fe20000010000 */
[----:B------:R-:W-:Y:S02]  /*0e00*/  SHF.L.U32 R136, R136, 0x10, RZ ;  /* 0x0000001088887819 */ /* 0x000fe400000006ff */
        /* <DEDUP_REMOVED lines=80> */
[----:B------:R-:W-:Y:S02]  /*1310*/  LOP3.LUT R65, R71, 0x7fffffc, RZ, 0xc0, !PT ;  /* 0x07fffffc47417812 */ /* 0x000fe400078ec0ff */
        /* <DEDUP_REMOVED lines=166> */
.L_x_350:
        /* <DEDUP_REMOVED lines=19> */
[----:B0-----:R-:W-:Y:S01]  /*1eb0*/  @!P1 LEA R70, R66, R67, 0x3 ;  /* 0x0000004342469211 */ /* 0x001fe200078e18ff */
[----:B------:R-:W-:-:S04]  /*1ec0*/  HFMA2.MMA R67, -RZ, RZ, 0, 0 ;  /* 0x00000000ff437435 */ /* 0x000fc800000001ff */
[----:B------:R-:W-:Y:S02]  /*1ed0*/  @!P1 LDS.64 R64, [R70] ;  /* 0x0000000046409984 */ /* 0x000fe40000000a00 */
[----:B------:R-:W-:-:S05]  /*1ee0*/  @!P1 MOV R67, 0x44f00000 ;  /* 0x44f0000000439802 */ /* 0x000fca0000000f00 */
[----:B------:R-:W0:Y:S02]  /*1ef0*/  SHFL.DOWN PT, R88, R67, 0x2, 0x1f ;  /* 0x08401f0043587f89 */ /* 0x000e2400000e0000 */
        /* <DEDUP_REMOVED lines=8> */
[----:B------:R-:W-:-:S03]  /*1f80*/  FMUL.FTZ R100, R100, R100 ;  /* 0x0000006464647220 */ /* 0x000fc60000410000 */
[----:B0-----:R-:W-:Y:S01]  /*1f90*/  FMUL.FTZ R102, R98, R102 ;  /* 0x0000006662667220 */ /* 0x001fe20000410000 */
[----:B------:R-:W-:Y:S01]  /*1fa0*/  FMUL.FTZ R101, R100, R67 ;  /* 0x0000004364657220 */ /* 0x000fe20000410000 */
[----:B--2---:R-:W-:-:S03]  /*1fb0*/  FADD.FTZ R67, R96, R65 ;  /* 0x0000004160437221 */ /* 0x004fc60000010000 */
[----:B------:R-:W0:Y:S01]  /*1fc0*/  SHFL.DOWN PT, R65, R102, 0x1, 0x1f ;  /* 0x08201f0066417f89 */ /* 0x000e2200000e0000 */
[----:B------:R-:W-:Y:S01]  /*1fd0*/  FMUL.FTZ R101, R88, R101 ;  /* 0x0000006558657220 */ /* 0x000fe20000410000 */
[----:B------:R-:W-:-:S03]  /*1fe0*/  FADD.FTZ R88, R66, R70 ;  /* 0x0000004642587221 */ /* 0x000fc60000010000 */
        /* <DEDUP_REMOVED lines=8> */
[----:B-1----:R-:W-:Y:S01]  /*2070*/  FMUL.FTZ R68, R88, R68 ;  /* 0x0000004458447220 */ /* 0x002fe20000410000 */
[----:B--2---:R-:W-:Y:S01]  /*2080*/  FADD.FTZ R101, R67, R64 ;  /* 0x0000004043657221 */ /* 0x004fe20000010000 */
[----:B------:R-:W-:Y:S01]  /*2090*/  LOP3.LUT R67, R107, 0x1, RZ, 0xc0, !PT ;  /* 0x000000016b437812 */ /* 0x000fe200078ec0ff */
[----:B------:R-:W-:Y:S01]  /*20a0*/  FMUL.FTZ R66, R70, R66 ;  /* 0x0000004246427220 */ /* 0x000fe20000410000 */
[----:B------:R-:W0:Y:S02]  /*20b0*/  @!P2 LDC.64 R64, c[0x0][0x250] ;  /* 0x00009400ff40ab82 */ /* 0x000e240000000a00 */
[----:B------:R-:W-:Y:S01]  /*20c0*/  IADD3 R96, -R67, RZ, RZ ;  /* 0x000000ff43607210 */ /* 0x000fe20007ffe1ff */
[----:B------:R-:W-:Y:S01]  /*20d0*/  FFMA.FTZ R67, R88, R66, R101 ;  /* 0x0000004258437223 */ /* 0x000fe20000010065 */
[----:B------:R-:W-:Y:S01]  /*20e0*/  LEA.HI R101, R0, R3, RZ, 0x19 ;  /* 0x0000000300657211 */ /* 0x000fe200078fc8ff */
[----:B------:R-:W-:Y:S01]  /*20f0*/  SHFL.IDX PT, R66, R68, RZ, 0x1f ;  /* 0x00001fff44427589 */ /* 0x000fe200000e0000 */
        /* <DEDUP_REMOVED lines=26> */
.L_x_338:
[----:B------:R-:W2:Y:S04]  /*22a0*/  LDG.E.STRONG.GPU R66, desc[UR6][R64.64] ;  /* 0x0000000640427981 */ /* 0x000ea8000c1ef900 */
[----:B--2---:R-:W-:Y:S01]  /*22b0*/  CCTL.IVALL ;  /* 0x00000000ff00798f */ /* 0x004fe20002000000 */
[----:B------:R-:W-:Y:S05]  /*22c0*/  YIELD ;  /* 0x0000000000007946 */ /* 0x000fea0003800000 */
[----:B------:R-:W-:-:S13]  /*22d0*/  ISETP.NE.AND P2, PT, R66, R68, PT ;  /* 0x000000444200720c */ /* 0x000fda0003f45270 */
[----:B------:R-:W-:Y:S05]  /*22e0*/  @P2 BRA `(.L_x_338) ;  /* 0xfffffffc00ec2947 */ /* 0x000fea000383ffff */
.L_x_337:
        /* <DEDUP_REMOVED lines=25> */
[----:B------:R-:W-:Y:S01]  /*2480*/  FMUL.FTZ R88, R88, R88 ;  /* 0x0000005858587220 */ /* 0x000fe20000410000 */
[----:B------:R-:W-:Y:S02]  /*2490*/  FADD.FTZ R66, R68, R65 ;  /* 0x0000004144427221 */ /* 0x000fe40000010000 */
[----:B-1----:R-:W-:Y:S01]  /*24a0*/  FMUL.FTZ R100, R98, R100 ;  /* 0x0000006462647220 */ /* 0x002fe20000410000 */
[----:B------:R-:W-:Y:S01]  /*24b0*/  FMUL.FTZ R88, R88, R101 ;  /* 0x0000006558587220 */ /* 0x000fe20000410000 */
[----:B--2---:R-:W-:Y:S02]  /*24c0*/  FADD.FTZ R101, R96, R67 ;  /* 0x0000004360657221 */ /* 0x004fe40000010000 */
[----:B------:R-:W0:Y:S01]  /*24d0*/  MUFU.RCP R66, R66 ;  /* 0x0000004200427308 */ /* 0x000e220000001000 */
[----:B------:R-:W1:Y:S01]  /*24e0*/  SHFL.DOWN PT, R64, R100, 0x1, 0x1f ;  /* 0x08201f0064407f89 */ /* 0x000e6200000e0000 */
[----:B------:R-:W-:-:S04]  /*24f0*/  FMUL.FTZ R88, R70, R88 ;  /* 0x0000005846587220 */ /* 0x000fc80000410000 */
[----:B------:R-:W-:-:S05]  /*2500*/  FFMA.FTZ R88, R98, R88, R101 ;  /* 0x0000005862587223 */ /* 0x000fca0000010065 */
[----:B------:R-:W2:Y:S01]  /*2510*/  SHFL.DOWN PT, R67, R88, 0x1, 0x1f ;  /* 0x08201f0058437f89 */ /* 0x000ea200000e0000 */
[----:B-1----:R-:W-:-:S04]  /*2520*/  FADD.FTZ R70, R100, -R64 ;  /* 0x8000004064467221 */ /* 0x002fc80000010000 */
[----:B------:R-:W-:-:S04]  /*2530*/  FMUL.FTZ R101, R70, R70 ;  /* 0x0000004646657220 */ /* 0x000fc80000410000 */
[----:B------:R-:W-:Y:S01]  /*2540*/  FMUL.FTZ R70, R68, R101 ;  /* 0x0000006544467220 */ /* 0x000fe20000410000 */
[----:B--2---:R-:W-:Y:S01]  /*2550*/  FADD.FTZ R67, R88, R67 ;  /* 0x0000004358437221 */ /* 0x004fe20000010000 */
[----:B------:R-:W1:Y:S02]  /*2560*/  LDC R101, c[0x0][0x260] ;  /* 0x00009800ff657b82 */ /* 0x000e640000000800 */
[C---:B------:R-:W-:Y:S01]  /*2570*/  FMUL.FTZ R70, R65.reuse, R70 ;  /* 0x0000004641467220 */ /* 0x040fe20000410000 */
[----:B------:R-:W-:-:S03]  /*2580*/  FMUL.FTZ R65, R65, R64 ;  /* 0x0000004041417220 */ /* 0x000fc60000410000 */
[----:B0-----:R-:W-:Y:S01]  /*2590*/  FFMA.FTZ R67, R66, R70, R67 ;  /* 0x0000004642437223 */ /* 0x001fe20000010043 */
[----:B------:R-:W-:-:S04]  /*25a0*/  FFMA.FTZ R65, R68, R100, R65 ;  /* 0x0000006444417223 */ /* 0x000fc80000010041 */
[----:B------:R-:W1:Y:S01]  /*25b0*/  SHFL.IDX PT, R70, R67, RZ, 0x1f ;  /* 0x00001fff43467589 */ /* 0x000e6200000e0000 */
[----:B------:R-:W-:-:S05]  /*25c0*/  FMUL.FTZ R65, R66, R65 ;  /* 0x0000004142417220 */ /* 0x000fca0000410000 */
[----:B------:R-:W0:Y:S01]  /*25d0*/  SHFL.IDX PT, R68, R65, RZ, 0x1f ;  /* 0x00001fff41447589 */ /* 0x000e2200000e0000 */
[----:B-1----:R-:W-:Y:S02]  /*25e0*/  FFMA.FTZ R101, R70, 3.2552085031056776643e-05, R101 ;  /* 0x3808888946657823 */ /* 0x002fe40000010065 */
[----:B------:R-:W1:Y:S04]  /*25f0*/  @!P1 LDC.64 R70, c[0x0][0x230] ;  /* 0x00008c00ff469b82 */ /* 0x000e680000000a00 */
[----:B------:R-:W2:Y:S01]  /*2600*/  MUFU.RSQ R101, R101 ;  /* 0x0000006500657308 */ /* 0x000ea20000001400 */
[--C-:B0-----:R-:W-:Y:S01]  /*2610*/  FADD.FTZ R72, R72, -R68.reuse ;  /* 0x8000004448487221 */ /* 0x101fe20000010000 */
        /* <DEDUP_REMOVED lines=11> */
[----:B------:R-:W-:Y:S01]  /*26d0*/  SHF.L.U32 R155, R74, 0x7, RZ ;  /* 0x000000074a9b7819 */ /* 0x000fe200000006ff */
[--C-:B------:R-:W-:Y:S01]  /*26e0*/  FADD.FTZ R88, R103, -R68.reuse ;  /* 0x8000004467587221 */ /* 0x100fe20000010000 */
[--C-:B------:R-:W-:Y:S01]  /*26f0*/  FADD.FTZ R76, R76, -R68.reuse ;  /* 0x800000444c4c7221 */ /* 0x100fe20000010000 */
[--C-:B------:R-:W-:Y:S01]  /*2700*/  FADD.FTZ R123, R123, -R68.reuse ;  /* 0x800000447b7b7221 */ /* 0x100fe20000010000 */
[C---:B--2---:R-:W-:Y:S01]  /*2710*/  FMUL.FTZ R66, R101.reuse, R72 ;  /* 0x0000004865427220 */ /* 0x044fe20000410000 */
[----:B------:R-:W-:Y:S01]  /*2720*/  FMUL.FTZ R65, R101, R64 ;  /* 0x0000004065417220 */ /* 0x000fe20000410000 */
[----:B------:R-:W-:Y:S01]  /*2730*/  FADD.FTZ R72, R97, -R68 ;  /* 0x8000004461487221 */ /* 0x000fe20000010000 */
[----:B-1----:R-:W-:-:S04]  /*2740*/  @!P1 IMAD.WIDE R70, R108, 0x4, R70 ;  /* 0x000000046c469825 */ /* 0x002fc800078e0246 */
[C---:B------:R-:W-:Y:S01]  /*2750*/  FMUL.FTZ R97, R101.reuse, R114 ;  /* 0x0000007265617220 */ /* 0x040fe20000410000 */
[----:B------:R-:W-:Y:S01]  /*2760*/  FMUL.FTZ R165, R101, R165 ;  /* 0x000000a565a57220 */ /* 0x000fe20000410000 */
[----:B------:R-:W-:Y:S01]  /*2770*/  F2FP.BF16.F32.PACK_AB R66, R65, R66 ;  /* 0x000000424142723e */ /* 0x000fe200000010ff */
[C---:B------:R-:W-:Y:S01]  /*2780*/  FMUL.FTZ R67, R101.reuse, R94 ;  /* 0x0000005e65437220 */ /* 0x040fe20000410000 */
[----:B------:R-:W1:Y:S01]  /*2790*/  @!P1 LDC.64 R64, c[0x0][0x238] ;  /* 0x00008e00ff409b82 */ /* 0x000e620000000a00 */
[C---:B------:R-:W-:Y:S01]  /*27a0*/  FMUL.FTZ R92, R101.reuse, R92 ;  /* 0x0000005c655c7220 */ /* 0x040fe20000410000 */
[----:B------:R2:W-:Y:S01]  /*27b0*/  @!P1 STG.E desc[UR6][R70.64], R68 ;  /* 0x0000004446009986 */ /* 0x0005e2000c101906 */
[C---:B------:R-:W-:Y:S01]  /*27c0*/  FMUL.FTZ R90, R101.reuse, R90 ;  /* 0x0000005a655a7220 */ /* 0x040fe20000410000 */
[C---:B------:R-:W-:Y:S01]  /*27d0*/  FMUL.FTZ R153, R101.reuse, R153 ;  /* 0x0000009965997220 */ /* 0x040fe20000410000 */
[C---:B------:R-:W-:Y:S01]  /*27e0*/  FMUL.FTZ R86, R101.reuse, R86 ;  /* 0x0000005665567220 */ /* 0x040fe20000410000 */
[----:B------:R-:W-:Y:S01]  /*27f0*/  F2FP.BF16.F32.PACK_AB R67, R92, R67 ;  /* 0x000000435c43723e */ /* 0x000fe200000010ff */
[----:B------:R-:W-:Y:S01]  /*2800*/  FMUL.FTZ R151, R101, R151 ;  /* 0x0000009765977220 */ /* 0x000fe20000410000 */
[--C-:B------:R-:W-:Y:S01]  /*2810*/  FADD.FTZ R78, R78, -R68.reuse ;  /* 0x800000444e4e7221 */ /* 0x100fe20000010000 */
[----:B------:R-:W-:Y:S01]  /*2820*/  F2FP.BF16.F32.PACK_AB R90, R153, R90 ;  /* 0x0000005a995a723e */ /* 0x000fe200000010ff */
[--C-:B------:R-:W-:Y:S01]  /*2830*/  FADD.FTZ R117, R117, -R68.reuse ;  /* 0x8000004475757221 */ /* 0x100fe20000010000 */
[--C-:B------:R-:W-:Y:S01]  /*2840*/  FADD.FTZ R80, R80, -R68.reuse ;  /* 0x8000004450507221 */ /* 0x100fe20000010000 */
[----:B-----5:R-:W-:Y:S01]  /*2850*/  HFMA2.MMA.BF16_V2 R103, R63, R67, R34 ;  /* 0x000000433f677235 */ /* 0x020fe20000200022 */
[--C-:B------:R-:W-:Y:S01]  /*2860*/  FADD.FTZ R111, R111, -R68.reuse ;  /* 0x800000446f6f7221 */ /* 0x100fe20000010000 */
[----:B--2---:R-:W-:Y:S01]  /*2870*/  F2FP.BF16.F32.PACK_AB R71, R165, R97 ;  /* 0x00000061a547723e */ /* 0x004fe200000010ff */
[--C-:B------:R-:W-:Y:S01]  /*2880*/  FADD.FTZ R84, R84, -R68.reuse ;  /* 0x8000004454547221 */ /* 0x100fe20000010000 */
[--C-:B------:R-:W-:Y:S01]  /*2890*/  FADD.FTZ R99, R99, -R68.reuse ;  /* 0x8000004463637221 */ /* 0x100fe20000010000 */
[--C-:B------:R-:W-:Y:S01]  /*28a0*/  FADD.FTZ R82, R82, -R68.reuse ;  /* 0x8000004452527221 */ /* 0x100fe20000010000 */
[--C-:B------:R-:W-:Y:S01]  /*28b0*/  FADD.FTZ R93, R93, -R68.reuse ;  /* 0x800000445d5d7221 */ /* 0x100fe20000010000 */
[----:B------:R-:W-:Y:S01]  /*28c0*/  FADD.FTZ R136, R136, -R68 ;  /* 0x8000004488887221 */ /* 0x000fe20000010000 */
[----:B------:R-:W-:Y:S01]  /*28d0*/  HFMA2.MMA.BF16_V2 R153, R61, R71, R32 ;  /* 0x000000473d997235 */ /* 0x000fe20000200020 */
[----:B0-----:R-:W-:Y:S01]  /*28e0*/  IMAD.WIDE.U32 R70, R79, 0x4, R104 ;  /* 0x000000044f467825 */ /* 0x001fe200078e0068 */
[----:B------:R-:W-:-:S03]  /*28f0*/  LOP3.LUT R79, R155, 0x180, R4, 0xe2, !PT ;  /* 0x000001809b4f7812 */ /* 0x000fc600078ee204 */
        /* <DEDUP_REMOVED lines=36> */
[----:B-1----:R-:W-:Y:S01]  /*2b40*/  @!P1 IMAD.WIDE R64, R108, 0x4, R64 ;  /* 0x000000046c409825 */ /* 0x002fe200078e0240 */
[----:B------:R-:W-:-:S03]  /*2b50*/  F2FP.BF16.F32.PACK_AB R86, R151, R86 ;  /* 0x000000569756723e */ /* 0x000fc600000010ff */
[----:B------:R-:W-:Y:S01]  /*2b60*/  HFMA2.BF16_V2 R149, R106, R66, R33 ;  /* 0x000000426a957231 */ /* 0x000fe20000200021 */
[----:B------:R-:W-:Y:S01]  /*2b70*/  LOP3.LUT R79, R79, 0x60, R0, 0xf8, !PT ;  /* 0x000000604f4f7812 */ /* 0x000fe200078ef800 */
[----:B------:R-:W-:-:S04]  /*2b80*/  IMAD.WIDE.U32 R68, R69, 0x4, R104 ;  /* 0x0000000445447825 */ /* 0x000fc800078e0068 */
[C---:B------:R-:W-:Y:S01]  /*2b90*/  FMUL.FTZ R78, R101.reuse, R78 ;  /* 0x0000004e654e7220 */ /* 0x040fe20000410000 */
[----:B------:R-:W-:Y:S01]  /*2ba0*/  FMUL.FTZ R95, R101, R117 ;  /* 0x00000075655f7220 */ /* 0x000fe20000410000 */
[----:B------:R0:W-:Y:S01]  /*2bb0*/  @!P1 STG.E desc[UR6][R64.64], R101 ;  /* 0x0000006540009986 */ /* 0x0001e2000c101906 */
[----:B------:R-:W-:-:S04]  /*2bc0*/  IMAD.WIDE.U32 R66, R81, 0x4, R104 ;  /* 0x0000000451427825 */ /* 0x000fc800078e0068 */
[C---:B------:R-:W-:Y:S01]  /*2bd0*/  FMUL.FTZ R76, R101.reuse, R76 ;  /* 0x0000004c654c7220 */ /* 0x040fe20000410000 */
[C---:B------:R-:W-:Y:S01]  /*2be0*/  FMUL.FTZ R81, R101.reuse, R123 ;  /* 0x0000007b65517220 */ /* 0x040fe20000410000 */
[----:B------:R1:W-:Y:S01]  /*2bf0*/  STG.E desc[UR6][R68.64], R103 ;  /* 0x0000006744007986 */ /* 0x0003e2000c101906 */
[C---:B------:R-:W-:Y:S01]  /*2c00*/  FMUL.FTZ R80, R101.reuse, R80 ;  /* 0x0000005065507220 */ /* 0x040fe20000410000 */
[C---:B------:R-:W-:Y:S01]  /*2c10*/  FMUL.FTZ R97, R101.reuse, R111 ;  /* 0x0000006f65617220 */ /* 0x040fe20000410000 */
[C---:B------:R-:W-:Y:S01]  /*2c20*/  FMUL.FTZ R84, R101.reuse, R84 ;  /* 0x0000005465547220 */ /* 0x040fe20000410000 */
[----:B------:R-:W-:Y:S01]  /*2c30*/  FMUL.FTZ R99, R101, R99 ;  /* 0x0000006365637220 */ /* 0x000fe20000410000 */
[----:B------:R-:W-:Y:S01]  /*2c40*/  F2FP.BF16.F32.PACK_AB R78, R95, R78 ;  /* 0x0000004e5f4e723e */ /* 0x000fe200000010ff */
[----:B------:R-:W-:Y:S01]  /*2c50*/  FMUL.FTZ R111, R101, R72 ;  /* 0x00000048656f7220 */ /* 0x000fe20000410000 */
[----:B------:R-:W-:Y:S01]  /*2c60*/  F2FP.BF16.F32.PACK_AB R76, R81, R76 ;  /* 0x0000004c514c723e */ /* 0x000fe200000010ff */
[----:B0-----:R-:W-:Y:S01]  /*2c70*/  IMAD.WIDE.U32 R64, R77, 0x4, R104 ;  /* 0x000000044d407825 */ /* 0x001fe200078e0068 */
[----:B------:R-:W-:-:S03]  /*2c80*/  F2FP.BF16.F32.PACK_AB R80, R97, R80 ;  /* 0x000000506150723e */ /* 0x000fc600000010ff */
[C---:B------:R-:W-:Y:S01]  /*2c90*/  FMUL.FTZ R136, R101.reuse, R136 ;  /* 0x0000008865887220 */ /* 0x040fe20000410000 */
[----:B------:R-:W-:Y:S01]  /*2ca0*/  FMUL.FTZ R133, R101, R133 ;  /* 0x0000008565857220 */ /* 0x000fe20000410000 */
[----:B-1----:R-:W-:Y:S01]  /*2cb0*/  HFMA2.MMA.BF16_V2 R69, R59, R86, R30 ;  /* 0x000000563b457235 */ /* 0x002fe2000020001e */
[----:B------:R-:W-:Y:S02]  /*2cc0*/  IMAD R86, R108, 0x3c00, R79 ;  /* 0x00003c006c567824 */ /* 0x000fe400078e024f */
[----:B------:R-:W-:Y:S02]  /*2cd0*/  HFMA2.BF16_V2 R151, R62, R90, R31 ;  /* 0x0000005a3e977231 */ /* 0x000fe4000020001f */
[----:B------:R-:W-:Y:S01]  /*2ce0*/  IMAD.WIDE.U32 R72, R73, 0x4, R104 ;  /* 0x0000000449487825 */ /* 0x000fe200078e0068 */
[----:B------:R-:W-:Y:S01]  /*2cf0*/  F2FP.BF16.F32.PACK_AB R84, R99, R84 ;  /* 0x000000546354723e */ /* 0x000fe200000010ff */
[----:B------:R-:W-:Y:S01]  /*2d00*/  HFMA2.MMA.BF16_V2 R97, R57, R78, R28 ;  /* 0x0000004e39617235 */ /* 0x000fe2000020001c */
[C---:B------:R-:W-:Y:S01]  /*2d10*/  IADD3 R77, R86.reuse, 0xc00, RZ ;  /* 0x00000c00564d7810 */ /* 0x040fe20007ffe0ff */
[C---:B------:R-:W-:Y:S01]  /*2d20*/  FMUL.FTZ R82, R101.reuse, R82 ;  /* 0x0000005265527220 */ /* 0x040fe20000410000 */
[----:B------:R-:W-:Y:S01]  /*2d30*/  IADD3 R79, R86, 0xe00, RZ ;  /* 0x00000e00564f7810 */ /* 0x000fe20007ffe0ff */
[C---:B------:R-:W-:Y:S01]  /*2d40*/  FMUL.FTZ R93, R101.reuse, R93 ;  /* 0x0000005d655d7220 */ /* 0x040fe20000410000 */
[C---:B------:R-:W-:Y:S01]  /*2d50*/  FMUL.FTZ R124, R101.reuse, R124 ;  /* 0x0000007c657c7220 */ /* 0x040fe20000410000 */
[----:B------:R-:W-:Y:S01]  /*2d60*/  FMUL.FTZ R137, R101, R137 ;  /* 0x0000008965897220 */ /* 0x000fe20000410000 */
[----:B------:R-:W-:-:S02]  /*2d70*/  HFMA2.BF16_V2 R95, R60, R76, R29 ;  /* 0x0000004c3c5f7231 */ /* 0x000fc4000020001d */
[--C-:B------:R-:W-:Y:S01]  /*2d80*/  IMAD.WIDE.U32 R74, R75, 0x4, R104.reuse ;  /* 0x000000044b4a7825 */ /* 0x100fe200078e0068 */
[----:B------:R0:W-:Y:S01]  /*2d90*/  STG.E desc[UR6][R66.64], R149 ;  /* 0x0000009542007986 */ /* 0x0001e2000c101906 */
[----:B------:R-:W-:Y:S02]  /*2da0*/  IADD3 R81, R86, 0x1000, RZ ;  /* 0x0000100056517810 */ /* 0x000fe40007ffe0ff */
[----:B------:R-:W-:Y:S01]  /*2db0*/  FMUL.FTZ R148, R101, R148 ;  /* 0x0000009465947220 */ /* 0x000fe20000410000 */
[----:B------:R-:W-:-:S04]  /*2dc0*/  IMAD.WIDE.U32 R76, R77, 0x4, R104 ;  /* 0x000000044d4c7825 */ /* 0x000fc800078e0068 */
[----:B------:R-:W-:Y:S01]  /*2dd0*/  FMUL.FTZ R109, R101, R109 ;  /* 0x0000006d656d7220 */ /* 0x000fe20000410000 */
[----:B------:R-:W-:Y:S01]  /*2de0*/  STG.E desc[UR6][R72.64], R153 ;  /* 0x0000009948007986 */ /* 0x000fe2000c101906 */
[----:B------:R-:W-:Y:S02]  /*2df0*/  HFMA2.BF16_V2 R99, R58, R80, R27 ;  /* 0x000000503a637231 */ /* 0x000fe4000020001b */
[----:B------:R-:W-:-:S04]  /*2e00*/  IMAD.WIDE.U32 R78, R79, 0x4, R104 ;  /* 0x000000044f4e7825 */ /* 0x000fc800078e0068 */
        /* <DEDUP_REMOVED lines=33> */
[----:B------:R-:W-:Y:S01]  /*3020*/  STG.E desc[UR6][R70.64], R151 ;  /* 0x0000009746007986 */ /* 0x000fe2000c101906 */
[----:B------:R-:W-:Y:S01]  /*3030*/  F2FP.BF16.F32.PACK_AB R133, R133, R136 ;  /* 0x000000888585723e */ /* 0x000fe200000010ff */
[----:B------:R-:W-:Y:S01]  /*3040*/  HFMA2.MMA.BF16_V2 R101, R55, R84, R26 ;  /* 0x0000005437657235 */ /* 0x000fe2000020001a */
[----:B------:R-:W-:Y:S01]  /*3050*/  F2FP.BF16.F32.PACK_AB R82, R93, R82 ;  /* 0x000000525d52723e */ /* 0x000fe200000010ff */
[----:B------:R-:W-:Y:S01]  /*3060*/  STG.E desc[UR6][R64.64], R69 ;  /* 0x0000004540007986 */ /* 0x000fe2000c101906 */
[C---:B------:R-:W-:Y:S01]  /*3070*/  IADD3 R103, R86.reuse, 0x1200, RZ ;  /* 0x0000120056677810 */ /* 0x040fe20007ffe0ff */
[----:B------:R-:W-:Y:S01]  /*3080*/  IMAD.WIDE.U32 R80, R81, 0x4, R104 ;  /* 0x0000000451507825 */ /* 0x000fe200078e0068 */
[----:B------:R-:W-:Y:S01]  /*3090*/  F2FP.BF16.F32.PACK_AB R124, R137, R124 ;  /* 0x0000007c897c723e */ /* 0x000fe200000010ff */
[----:B------:R1:W-:Y:S01]  /*30a0*/  STG.E desc[UR6][R74.64], R95 ;  /* 0x0000005f4a007986 */ /* 0x0003e2000c101906 */
[----:B------:R-:W-:Y:S01]  /*30b0*/  IADD3 R93, R86, 0x1400, RZ ;  /* 0x00001400565d7810 */ /* 0x000fe20007ffe0ff */
[----:B------:R-:W-:Y:S01]  /*30c0*/  HFMA2.MMA.BF16_V2 R133, R53, R133, R24 ;  /* 0x0000008535857235 */ /* 0x000fe20000200018 */
[----:B------:R-:W-:Y:S01]  /*30d0*/  F2FP.BF16.F32.PACK_AB R109, R109, R148 ;  /* 0x000000946d6d723e */ /* 0x000fe200000010ff */
[----:B------:R2:W-:Y:S01]  /*30e0*/  STG.E desc[UR6][R76.64], R97 ;  /* 0x000000614c007986 */ /* 0x0005e2000c101906 */
[----:B------:R-:W-:Y:S01]  /*30f0*/  F2FP.BF16.F32.PACK_AB R120, R131, R120 ;  /* 0x000000788378723e */ /* 0x000fe200000010ff */
[----:B0-----:R-:W-:-:S02]  /*3100*/  HFMA2.BF16_V2 R149, R56, R82, R25 ;  /* 0x0000005238957231 */ /* 0x001fc40000200019 */
[--C-:B------:R-:W-:Y:S01]  /*3110*/  IMAD.WIDE.U32 R102, R103, 0x4, R104.reuse ;  /* 0x0000000467667825 */ /* 0x100fe200078e0068 */
[----:B------:R0:W-:Y:S01]  /*3120*/  STG.E desc[UR6][R78.64], R99 ;  /* 0x000000634e007986 */ /* 0x0001e2000c101906 */
[----:B------:R-:W-:Y:S01]  /*3130*/  F2FP.BF16.F32.PACK_AB R139, R139, R146 ;  /* 0x000000928b8b723e */ /* 0x000fe200000010ff */
[----:B------:R-:W-:Y:S01]  /*3140*/  HFMA2.MMA.BF16_V2 R131, R51, R124, R22 ;  /* 0x0000007c33837235 */ /* 0x000fe20000200016 */
[--C-:B------:R-:W-:Y:S01]  /*3150*/  IMAD.WIDE.U32 R92, R93, 0x4, R104.reuse ;  /* 0x000000045d5c7825 */ /* 0x100fe200078e0068 */
[----:B-1----:R-:W-:Y:S01]  /*3160*/  IADD3 R75, R86, 0x1600, RZ ;  /* 0x00001600564b7810 */ /* 0x002fe20007ffe0ff */
[----:B------:R1:W-:Y:S01]  /*3170*/  STG.E desc[UR6][R80.64], R101 ;  /* 0x0000006550007986 */ /* 0x0003e2000c101906 */
[----:B------:R-:W-:Y:S01]  /*3180*/  F2FP.BF16.F32.PACK_AB R134, R134, R141 ;  /* 0x0000008d8686723e */ /* 0x000fe200000010ff */
[----:B------:R-:W-:Y:S01]  /*3190*/  IMAD.WIDE.U32 R66, R83, 0x4, R104 ;  /* 0x0000000453427825 */ /* 0x000fe200078e0068 */
[----:B--2---:R-:W-:-:S03]  /*31a0*/  IADD3 R97, R86, 0x1a00, RZ ;  /* 0x00001a0056617810 */ /* 0x004fc60007ffe0ff */
[----:B------:R-:W-:Y:S01]  /*31b0*/  HFMA2.BF16_V2 R109, R54, R109, R23 ;  /* 0x0000006d366d7231 */ /* 0x000fe20000200017 */
[C---:B------:R-:W-:Y:S01]  /*31c0*/  IADD3 R95, R86.reuse, 0x1c00, RZ ;  /* 0x00001c00565f7810 */ /* 0x040fe20007ffe0ff */
[--C-:B------:R-:W-:Y:S01]  /*31d0*/  IMAD.WIDE.U32 R64, R91, 0x4, R104.reuse ;  /* 0x000000045b407825 */ /* 0x100fe200078e0068 */
[C---:B0-----:R-:W-:Y:S01]  /*31e0*/  IADD3 R99, R86.reuse, 0x1800, RZ ;  /* 0x0000180056637810 */ /* 0x041fe20007ffe0ff */
[----:B------:R-:W-:Y:S01]  /*31f0*/  STG.E desc[UR6][R102.64], R149 ;  /* 0x0000009566007986 */ /* 0x000fe2000c101906 */
[C---:B------:R-:W-:Y:S01]  /*3200*/  IADD3 R83, R86.reuse, 0x1e00, RZ ;  /* 0x00001e0056537810 */ /* 0x040fe20007ffe0ff */
[--C-:B------:R-:W-:Y:S01]  /*3210*/  IMAD.WIDE.U32 R72, R89, 0x4, R104.reuse ;  /* 0x0000000459487825 */ /* 0x100fe200078e0068 */
[----:B------:R-:W-:Y:S01]  /*3220*/  F2FP.BF16.F32.PACK_AB R144, R147, R144 ;  /* 0x000000909390723e */ /* 0x000fe200000010ff */
[----:B------:R-:W-:Y:S01]  /*3230*/  HFMA2.MMA.BF16_V2 R137, R49, R120, R20 ;  /* 0x0000007831897235 */ /* 0x000fe20000200014 */
[----:B------:R-:W-:Y:S01]  /*3240*/  F2FP.BF16.F32.PACK_AB R138, R143, R138 ;  /* 0x0000008a8f8a723e */ /* 0x000fe200000010ff */
[----:B-1----:R-:W-:Y:S01]  /*3250*/  IMAD.WIDE.U32 R100, R75, 0x4, R104 ;  /* 0x000000044b647825 */ /* 0x002fe200078e0068 */
[----:B------:R-:W-:-:S03]  /*3260*/  IADD3 R91, R86, 0x2000, RZ ;  /* 0x00002000565b7810 */ /* 0x000fc60007ffe0ff */
[----:B------:R-:W-:Y:S01]  /*3270*/  HFMA2.BF16_V2 R139, R52, R139, R21 ;  /* 0x0000008b348b7231 */ /* 0x000fe20000200015 */
[----:B------:R-:W-:Y:S01]  /*3280*/  IADD3 R89, R86, 0x2200, RZ ;  /* 0x0000220056597810 */ /* 0x000fe20007ffe0ff */
[--C-:B------:R-:W-:Y:S01]  /*3290*/  IMAD.WIDE.U32 R98, R99, 0x4, R104.reuse ;  /* 0x0000000463627825 */ /* 0x100fe200078e0068 */
[----:B------:R-:W-:Y:S01]  /*32a0*/  F2FP.BF16.F32.PACK_AB R140, R145, R140 ;  /* 0x0000008c918c723e */ /* 0x000fe200000010ff */
[----:B------:R0:W-:Y:S01]  /*32b0*/  STG.E desc[UR6][R92.64], R133 ;  /* 0x000000855c007986 */ /* 0x0001e2000c101906 */
[----:B------:R-:W-:Y:S01]  /*32c0*/  F2FP.BF16.F32.PACK_AB R129, R132, R129 ;  /* 0x000000818481723e */ /* 0x000fe200000010ff */
[--C-:B------:R-:W-:Y:S01]  /*32d0*/  IMAD.WIDE.U32 R70, R87, 0x4, R104.reuse ;  /* 0x0000000457467825 */ /* 0x100fe200078e0068 */
[----:B------:R-:W-:Y:S01]  /*32e0*/  IADD3 R87, R86, 0x2400, RZ ;  /* 0x0000240056577810 */ /* 0x000fe20007ffe0ff */
[----:B------:R1:W-:Y:S01]  /*32f0*/  STG.E desc[UR6][R100.64], R109 ;  /* 0x0000006d64007986 */ /* 0x0003e2000c101906 */
[----:B------:R-:W-:Y:S01]  /*3300*/  F2FP.BF16.F32.PACK_AB R135, R142, R135 ;  /* 0x000000878e87723e */ /* 0x000fe200000010ff */
[--C-:B------:R-:W-:Y:S01]  /*3310*/  IMAD.WIDE.U32 R68, R85, 0x4, R104.reuse ;  /* 0x0000000455447825 */ /* 0x100fe200078e0068 */
[----:B------:R-:W-:Y:S01]  /*3320*/  IADD3 R85, R86, 0x2600, RZ ;  /* 0x0000260056557810 */ /* 0x000fe20007ffe0ff */
[----:B------:R2:W-:Y:S01]  /*3330*/  STG.E desc[UR6][R98.64], R131 ;  /* 0x0000008362007986 */ /* 0x0005e2000c101906 */
[----:B------:R-:W-:Y:S01]  /*3340*/  F2FP.BF16.F32.PACK_AB R125, R130, R125 ;  /* 0x0000007d827d723e */ /* 0x000fe200000010ff */
[----:B------:R-:W-:Y:S01]  /*3350*/  IMAD.WIDE.U32 R96, R97, 0x4, R104 ;  /* 0x0000000461607825 */ /* 0x000fe200078e0068 */
[----:B------:R-:W-:Y:S01]  /*3360*/  IADD3 R77, R86, 0x2800, RZ ;  /* 0x00002800564d7810 */ /* 0x000fe20007ffe0ff */
[----:B0-----:R-:W-:-:S02]  /*3370*/  HFMA2.MMA.BF16_V2 R93, R47, R134, R18 ;  /* 0x000000862f5d7235 */ /* 0x001fc40000200012 */
[----:B------:R-:W-:Y:S02]  /*3380*/  HFMA2.BF16_V2 R103, R50, R144, R19 ;  /* 0x0000009032677231 */ /* 0x000fe40000200013 */
[----:B------:R-:W-:Y:S01]  /*3390*/  IMAD.WIDE.U32 R94, R95, 0x4, R104 ;  /* 0x000000045f5e7825 */ /* 0x000fe200078e0068 */
[----:B------:R-:W-:-:S03]  /*33a0*/  IADD3 R81, R86, 0x2a00, RZ ;  /* 0x00002a0056517810 */ /* 0x000fc60007ffe0ff */
[----:B-1----:R-:W-:Y:S01]  /*33b0*/  HFMA2.BF16_V2 R101, R48, R140, R17 ;  /* 0x0000008c30657231 */ /* 0x002fe20000200011 */
[----:B------:R-:W-:Y:S01]  /*33c0*/  F2FP.BF16.F32.PACK_AB R121, R121, R126 ;  /* 0x0000007e7979723e */ /* 0x000fe200000010ff */
[--C-:B------:R-:W-:Y:S01]  /*33d0*/  IMAD.WIDE.U32 R82, R83, 0x4, R104.reuse ;  /* 0x0000000453527825 */ /* 0x100fe200078e0068 */
[C---:B------:R-:W-:Y:S01]  /*33e0*/  IADD3 R79, R86.reuse, 0x2c00, RZ ;  /* 0x00002c00564f7810 */ /* 0x040fe20007ffe0ff */
[----:B--2---:R-:W-:Y:S01]  /*33f0*/  HFMA2.MMA.BF16_V2 R99, R45, R138, R16 ;  /* 0x0000008a2d637235 */ /* 0x004fe20000200010 */
[C---:B------:R-:W-:Y:S01]  /*3400*/  IADD3 R151, R86.reuse, 0x2e00, RZ ;  /* 0x00002e0056977810 */ /* 0x040fe20007ffe0ff */
[--C-:B------:R-:W-:Y:S01]  /*3410*/  IMAD.WIDE.U32 R90, R91, 0x4, R104.reuse ;  /* 0x000000045b5a7825 */ /* 0x100fe200078e0068 */
[----:B------:R-:W-:Y:S01]  /*3420*/  IADD3 R153, R86, 0x3000, RZ ;  /* 0x0000300056997810 */ /* 0x000fe20007ffe0ff */
[----:B------:R-:W-:Y:S01]  /*3430*/  STG.E desc[UR6][R96.64], R139 ;  /* 0x0000008b60007986 */ /* 0x000fe2000c101906 */
[----:B------:R-:W-:Y:S01]  /*3440*/  F2FP.BF16.F32.PACK_AB R122, R127, R122 ;  /* 0x0000007a7f7a723e */ /* 0x000fe200000010ff */
[----:B------:R-:W-:Y:S01]  /*3450*/  IMAD.WIDE.U32 R88, R89, 0x4, R104 ;  /* 0x0000000459587825 */ /* 0x000fe200078e0068 */
[----:B------:R-:W-:Y:S01]  /*3460*/  HFMA2.MMA.BF16_V2 R129, R43, R129, R14 ;  /* 0x000000812b817235 */ /* 0x000fe2000020000e */
[----:B------:R-:W-:Y:S02]  /*3470*/  STG.E desc[UR6][R94.64], R137 ;  /* 0x000000895e007986 */ /* 0x000fe4000c101906 */
[----:B------:R-:W-:-:S02]  /*3480*/  HFMA2.BF16_V2 R135, R46, R135, R15 ;  /* 0x000000872e877231 */ /* 0x000fc4000020000f */
[--C-:B------:R-:W-:Y:S01]  /*3490*/  IMAD.WIDE.U32 R86, R87, 0x4, R104.reuse ;  /* 0x0000000457567825 */ /* 0x100fe200078e0068 */
[----:B------:R-:W-:Y:S01]  /*34a0*/  F2FP.BF16.F32.PACK_AB R123, R128, R123 ;  /* 0x0000007b807b723e */ /* 0x000fe200000010ff */
[----:B------:R0:W-:Y:S01]  /*34b0*/  STG.E desc[UR6][R82.64], R103 ;  /* 0x0000006752007986 */ /* 0x0001e2000c101906 */
[----:B------:R-:W-:Y:S01]  /*34c0*/  HFMA2.MMA.BF16_V2 R125, R41, R125, R12 ;  /* 0x0000007d297d7235 */ /* 0x000fe2000020000c */
[--C-:B------:R-:W-:Y:S01]  /*34d0*/  IMAD.WIDE.U32 R84, R85, 0x4, R104.reuse ;  /* 0x0000000455547825 */ /* 0x100fe200078e0068 */
[----:B------:R-:W-:Y:S01]  /*34e0*/  F2FP.BF16.F32.PACK_AB R110, R110, R115 ;  /* 0x000000736e6e723e */ /* 0x000fe200000010ff */
[----:B------:R-:W-:Y:S02]  /*34f0*/  STG.E desc[UR6][R90.64], R93 ;  /* 0x0000005d5a007986 */ /* 0x000fe4000c101906 */
[----:B------:R-:W-:Y:S02]  /*3500*/  HFMA2.BF16_V2 R121, R44, R121, R13 ;  /* 0x000000792c797231 */ /* 0x000fe4000020000d */
[--C-:B------:R-:W-:Y:S01]  /*3510*/  IMAD.WIDE.U32 R74, R77, 0x4, R104.reuse ;  /* 0x000000044d4a7825 */ /* 0x100fe200078e0068 */
[----:B------:R-:W-:Y:S01]  /*3520*/  F2FP.BF16.F32.PACK_AB R118, R119, R118 ;  /* 0x000000767776723e */ /* 0x000fe200000010ff */
[----:B------:R1:W-:Y:S01]  /*3530*/  STG.E desc[UR6][R88.64], R101 ;  /* 0x0000006558007986 */ /* 0x0003e2000c101906 */
[----:B------:R-:W-:Y:S01]  /*3540*/  F2FP.BF16.F32.PACK_AB R112, R117, R112 ;  /* 0x000000707570723e */ /* 0x000fe200000010ff */
[--C-:B------:R-:W-:Y:S01]  /*3550*/  IMAD.WIDE.U32 R80, R81, 0x4, R104.reuse ;  /* 0x0000000451507825 */ /* 0x100fe200078e0068 */
[----:B------:R-:W-:Y:S01]  /*3560*/  F2FP.BF16.F32.PACK_AB R113, R116, R113 ;  /* 0x000000717471723e */ /* 0x000fe200000010ff */
[----:B------:R-:W-:Y:S01]  /*3570*/  STG.E desc[UR6][R86.64], R99 ;  /* 0x0000006356007986 */ /* 0x000fe2000c101906 */
[----:B0-----:R-:W-:Y:S01]  /*3580*/  HFMA2.MMA.BF16_V2 R83, R39, R122, R10 ;  /* 0x0000007a27537235 */ /* 0x001fe2000020000a */
[----:B------:R-:W-:-:S04]  /*3590*/  IMAD.WIDE.U32 R78, R79, 0x4, R104 ;  /* 0x000000044f4e7825 */ /* 0x000fc800078e0068 */
[----:B------:R-:W-:Y:S01]  /*35a0*/  HFMA2.BF16_V2 R123, R42, R123, R11 ;  /* 0x0000007b2a7b7231 */ /* 0x000fe2000020000b */
[----:B------:R0:W-:Y:S01]  /*35b0*/  STG.E desc[UR6][R84.64], R135 ;  /* 0x0000008754007986 */ /* 0x0001e2000c101906 */
[----:B------:R-:W-:Y:S01]  /*35c0*/  F2FP.BF16.F32.PACK_AB R111, R114, R111 ;  /* 0x0000006f726f723e */ /* 0x000fe200000010ff */
[----:B------:R-:W-:-:S04]  /*35d0*/  IMAD.WIDE.U32 R76, R151, 0x4, R104 ;  /* 0x00000004974c7825 */ /* 0x000fc800078e0068 */
[----:B------:R-:W-:Y:S01]  /*35e0*/  HFMA2.BF16_V2 R113, R38, R113, R7 ;  /* 0x0000007126717231 */ /* 0x000fe20000200007 */
[----:B------:R2:W-:Y:S01]  /*35f0*/  STG.E desc[UR6][R74.64], R129 ;  /* 0x000000814a007986 */ /* 0x0005e2000c101906 */
[----:B------:R-:W-:Y:S01]  /*3600*/  IADD3 R108, R108, UR5, RZ ;  /* 0x000000056c6c7c10 */ /* 0x000fe2000fffe0ff */
[----:B------:R-:W-:-:S04]  /*3610*/  IMAD.WIDE.U32 R104, R153, 0x4, R104 ;  /* 0x0000000499687825 */ /* 0x000fc800078e0068 */
[----:B------:R-:W-:Y:S01]  /*3620*/  HFMA2.BF16_V2 R111, R36, R111, R5 ;  /* 0x0000006f246f7231 */ /* 0x000fe20000200005 */
[----:B------:R-:W-:Y:S01]  /*3630*/  STG.E desc[UR6][R80.64], R121 ;  /* 0x0000007950007986 */ /* 0x000fe2000c101906 */
[----:B------:R-:W-:Y:S02]  /*3640*/  ISETP.GE.AND P1, PT, R108, UR4, PT ;  /* 0x000000046c007c0c */ /* 0x000fe4000bf26270 */
[----:B-1----:R-:W-:Y:S01]  /*3650*/  SEL R88, RZ, 0x1, P0 ;  /* 0x00000001ff587807 */ /* 0x002fe20000000000 */
[----:B------:R1:W-:Y:S01]  /*3660*/  STG.E desc[UR6][R78.64], R125 ;  /* 0x0000007d4e007986 */ /* 0x0003e2000c101906 */
[----:B0-----:R-:W-:Y:S01]  /*3670*/  HFMA2.BF16_V2 R85, R40, R118, R9 ;  /* 0x0000007628557231 */ /* 0x001fe20000200009 */
[----:B--2---:R-:W-:Y:S02]  /*3680*/  HFMA2.MMA.BF16_V2 R75, R37, R110, R8 ;  /* 0x0000006e254b7235 */ /* 0x004fe40000200008 */
[----:B------:R2:W-:Y:S04]  /*3690*/  STG.E desc[UR6][R76.64], R123 ;  /* 0x0000007b4c007986 */ /* 0x0005e8000c101906 */
[----:B------:R2:W-:Y:S01]  /*36a0*/  STG.E desc[UR6][R104.64], R83 ;  /* 0x0000005368007986 */ /* 0x0005e2000c101906 */
[----:B-1----:R-:W-:-:S03]  /*36b0*/  HFMA2.MMA.BF16_V2 R79, R35, R112, R6 ;  /* 0x00000070234f7235 */ /* 0x002fc60000200006 */
[----:B------:R2:W-:Y:S04]  /*36c0*/  STG.E desc[UR6][R64.64], R85 ;  /* 0x0000005540007986 */ /* 0x0005e8000c101906 */
[----:B------:R2:W-:Y:S04]  /*36d0*/  STG.E desc[UR6][R72.64], R75 ;  /* 0x0000004b48007986 */ /* 0x0005e8000c101906 */
[----:B------:R2:W-:Y:S04]  /*36e0*/  STG.E desc[UR6][R70.64], R113 ;  /* 0x0000007146007986 */ /* 0x0005e8000c101906 */
[----:B------:R2:W-:Y:S04]  /*36f0*/  STG.E desc[UR6][R68.64], R79 ;  /* 0x0000004f44007986 */ /* 0x0005e8000c101906 */
[----:B------:R2:W-:Y:S01]  /*3700*/  STG.E desc[UR6][R66.64], R111 ;  /* 0x0000006f42007986 */ /* 0x0005e2000c101906 */
[----:B------:R-:W-:Y:S05]  /*3710*/  @!P1 BRA `(.L_x_339) ;  /* 0xffffffcc00789947 */ /* 0x000fea000383ffff */
[----:B------:R-:W-:Y:S05]  /*3720*/  EXIT ;  /* 0x000000000000794d */ /* 0x000fea0003800000 */
.L_x_336:
[----:B------:R-:W-:Y:S01]  /*3730*/  HFMA2.MMA R102, -RZ, RZ, 0, 5.9604644775390625e-08 ;  /* 0x00000001ff667435 */ /* 0x000fe200000001ff */
[----:B------:R-:W-:Y:S02]  /*3740*/  MOV R100, R68 ;  /* 0x0000004400647202 */ /* 0x000fe40000000f00 */
[----:B------:R-:W-:Y:S02]  /*3750*/  MOV R104, 0x1f ;  /* 0x0000001f00687802 */ /* 0x000fe40000000f00 */
[----:B------:R-:W-:-:S07]  /*3760*/  MOV R96, 0xffffffff ;  /* 0xffffffff00607802 */ /* 0x000fce0000000f00 */
[----:B-----5:R-:W-:Y:S05]  /*3770*/  WARPSYNC.COLLECTIVE R96, `(.L_x_340) ;  /* 0x0000000060087348 */ /* 0x020fea0003c00000 */
[----:B------:R0:W1:Y:S02]  /*3780*/  SHFL.BFLY P2, R98, R100, R102, R104 ;  /* 0x0c00006664627389 */ /* 0x0000640000040068 */
[----:B01---5:R-:W-:Y:S01]  /*3790*/  ENDCOLLECTIVE ;  /* 0x000000000000791b */ /* 0x023fe20003800000 */
.L_x_340:
[----:B------:R-:W-:Y:S01]  /*37a0*/  HFMA2.MMA R102, -RZ, RZ, 0, 1.1920928955078125e-07 ;  /* 0x00000002ff667435 */ /* 0x000fe200000001ff */
[----:B------:R-:W-:-:S05]  /*37b0*/  MOV R67, R98 ;  /* 0x0000006200437202 */ /* 0x000fca0000000f00 */
[----:B------:R-:W-:-:S05]  /*37c0*/  FADD.FTZ R67, R68, R67 ;  /* 0x0000004344437221 */ /* 0x000fca0000010000 */
[----:B------:R-:W-:-:S07]  /*37d0*/  MOV R100, R67 ;  /* 0x0000004300647202 */ /* 0x000fce0000000f00 */
[----:B------:R-:W-:Y:S05]  /*37e0*/  WARPSYNC.COLLECTIVE R96, `(.L_x_341) ;  /* 0x0000000060087348 */ /* 0x000fea0003c00000 */
[----:B------:R0:W1:Y:S02]  /*37f0*/  SHFL.BFLY P2, R98, R100, R102, R104 ;  /* 0x0c00006664627389 */ /* 0x0000640000040068 */
[----:B01----:R-:W-:Y:S01]  /*3800*/  ENDCOLLECTIVE ;  /* 0x000000000000791b */ /* 0x003fe20003800000 */
.L_x_341:
[----:B------:R-:W-:Y:S01]  /*3810*/  HFMA2.MMA R102, -RZ, RZ, 0, 2.384185791015625e-07 ;  /* 0x00000004ff667435 */ /* 0x000fe200000001ff */
[----:B------:R-:W-:-:S05]  /*3820*/  MOV R64, R98 ;  /* 0x0000006200407202 */ /* 0x000fca0000000f00 */
[----:B------:R-:W-:-:S05]  /*3830*/  FADD.FTZ R70, R67, R64 ;  /* 0x0000004043467221 */ /* 0x000fca0000010000 */
[----:B------:R-:W-:-:S07]  /*3840*/  MOV R100, R70 ;  /* 0x0000004600647202 */ /* 0x000fce0000000f00 */
[----:B------:R-:W-:Y:S05]  /*3850*/  WARPSYNC.COLLECTIVE R96, `(.L_x_342) ;  /* 0x0000000060087348 */ /* 0x000fea0003c00000 */
[----:B------:R0:W1:Y:S02]  /*3860*/  SHFL.BFLY P2, R98, R100, R102, R104 ;  /* 0x0c00006664627389 */ /* 0x0000640000040068 */
[----:B01----:R-:W-:Y:S01]  /*3870*/  ENDCOLLECTIVE ;  /* 0x000000000000791b */ /* 0x003fe20003800000 */
.L_x_342:
[----:B------:R-:W-:Y:S01]  /*3880*/  HFMA2.MMA R102, -RZ, RZ, 0, 4.76837158203125e-07 ;  /* 0x00000008ff667435 */ /* 0x000fe200000001ff */
[----:B------:R-:W-:-:S05]  /*3890*/  MOV R101, R98 ;  /* 0x0000006200657202 */ /* 0x000fca0000000f00 */
[----:B------:R-:W-:-:S05]  /*38a0*/  FADD.FTZ R101, R70, R101 ;  /* 0x0000006546657221 */ /* 0x000fca0000010000 */
[----:B------:R-:W-:-:S07]  /*38b0*/  MOV R100, R101 ;  /* 0x0000006500647202 */ /* 0x000fce0000000f00 */
[----:B------:R-:W-:Y:S05]  /*38c0*/  WARPSYNC.COLLECTIVE R96, `(.L_x_343) ;  /* 0x0000000060087348 */ /* 0x000fea0003c00000 */
[----:B------:R0:W1:Y:S02]  /*38d0*/  SHFL.BFLY P2, R98, R100, R102, R104 ;  /* 0x0c00006664627389 */ /* 0x0000640000040068 */
[----:B01----:R-:W-:Y:S01]  /*38e0*/  ENDCOLLECTIVE ;  /* 0x000000000000791b */ /* 0x003fe20003800000 */
.L_x_343:
[----:B------:R-:W-:Y:S01]  /*38f0*/  HFMA2.MMA R102, -RZ, RZ, 0, 9.5367431640625e-07 ;  /* 0x00000010ff667435 */ /* 0x000fe200000001ff */
[----:B------:R-:W-:-:S05]  /*3900*/  MOV R64, R98 ;  /* 0x0000006200407202 */ /* 0x000fca0000000f00 */
[----:B------:R-:W-:-:S05]  /*3910*/  FADD.FTZ R88, R101, R64 ;  /* 0x0000004065587221 */ /* 0x000fca0000010000 */
[----:B------:R-:W-:-:S07]  /*3920*/  MOV R100, R88 ;  /* 0x0000005800647202 */ /* 0x000fce0000000f00 */
[----:B------:R-:W-:Y:S05]  /*3930*/  WARPSYNC.COLLECTIVE R96, `(.L_x_344) ;  /* 0x0000000060087348 */ /* 0x000fea0003c00000 */
[----:B------:R0:W1:Y:S02]  /*3940*/  SHFL.BFLY P2, R98, R100, R102, R104 ;  /* 0x0c00006664627389 */ /* 0x0000640000040068 */
[----:B01----:R-:W-:Y:S01]  /*3950*/  ENDCOLLECTIVE ;  /* 0x000000000000791b */ /* 0x003fe20003800000 */
.L_x_344:
[----:B------:R-:W-:Y:S01]  /*3960*/  HFMA2.MMA R102, -RZ, RZ, 0, 5.9604644775390625e-08 ;  /* 0x00000001ff667435 */ /* 0x000fe200000001ff */
[----:B------:R-:W-:-:S05]  /*3970*/  MOV R64, R98 ;  /* 0x0000006200407202 */ /* 0x000fca0000000f00 */
        /* <DEDUP_REMOVED lines=126> */
.L_x_345:
[----:B------:R-:W-:Y:S01]  /*4160*/  HFMA2.MMA R102, -RZ, RZ, 0, 1.1920928955078125e-07 ;  /* 0x00000002ff667435 */ /* 0x000fe200000001ff */
[----:B------:R-:W-:-:S05]  /*4170*/  MOV R67, R98 ;  /* 0x0000006200437202 */ /* 0x000fca0000000f00 */
[----:B------:R-:W-:-:S05]  /*4180*/  FADD.FTZ R67, R64, R67 ;  /* 0x0000004340437221 */ /* 0x000fca0000010000 */
[----:B------:R-:W-:-:S07]  /*4190*/  MOV R100, R67 ;  /* 0x0000004300647202 */ /* 0x000fce0000000f00 */
[----:B------:R-:W-:Y:S05]  /*41a0*/  WARPSYNC.COLLECTIVE R96, `(.L_x_346) ;  /* 0x0000000060087348 */ /* 0x000fea0003c00000 */
[----:B------:R0:W1:Y:S02]  /*41b0*/  SHFL.BFLY P2, R98, R100, R102, R104 ;  /* 0x0c00006664627389 */ /* 0x0000640000040068 */
[----:B01----:R-:W-:Y:S01]  /*41c0*/  ENDCOLLECTIVE ;  /* 0x000000000000791b */ /* 0x003fe20003800000 */
.L_x_346:
[----:B------:R-:W-:Y:S01]  /*41d0*/  HFMA2.MMA R102, -RZ, RZ, 0, 2.384185791015625e-07 ;  /* 0x00000004ff667435 */ /* 0x000fe200000001ff */
[----:B------:R-:W-:-:S05]  /*41e0*/  MOV R68, R98 ;  /* 0x0000006200447202 */ /* 0x000fca0000000f00 */
[----:B------:R-:W-:-:S05]  /*41f0*/  FADD.FTZ R68, R67, R68 ;  /* 0x0000004443447221 */ /* 0x000fca0000010000 */
[----:B------:R-:W-:-:S07]  /*4200*/  MOV R100, R68 ;  /* 0x0000004400647202 */ /* 0x000fce0000000f00 */
[----:B------:R-:W-:Y:S05]  /*4210*/  WARPSYNC.COLLECTIVE R96, `(.L_x_347) ;  /* 0x0000000060087348 */ /* 0x000fea0003c00000 */
[----:B------:R0:W1:Y:S02]  /*4220*/  SHFL.BFLY P2, R98, R100, R102, R104 ;  /* 0x0c00006664627389 */ /* 0x0000640000040068 */
[----:B01----:R-:W-:Y:S01]  /*4230*/  ENDCOLLECTIVE ;  /* 0x000000000000791b */ /* 0x003fe20003800000 */
.L_x_347:
[----:B------:R-:W-:Y:S01]  /*4240*/  HFMA2.MMA R102, -RZ, RZ, 0, 4.76837158203125e-07 ;  /* 0x00000008ff667435 */ /* 0x000fe200000001ff */
[----:B------:R-:W-:-:S05]  /*4250*/  MOV R101, R98 ;  /* 0x0000006200657202 */ /* 0x000fca0000000f00 */
[----:B------:R-:W-:-:S05]  /*4260*/  FADD.FTZ R101, R68, R101 ;  /* 0x0000006544657221 */ /* 0x000fca0000010000 */
[----:B------:R-:W-:-:S07]  /*4270*/  MOV R100, R101 ;  /* 0x0000006500647202 */ /* 0x000fce0000000f00 */
[----:B------:R-:W-:Y:S05]  /*4280*/  WARPSYNC.COLLECTIVE R96, `(.L_x_348) ;  /* 0x0000000060087348 */ /* 0x000fea0003c00000 */
[----:B------:R0:W1:Y:S02]  /*4290*/  SHFL.BFLY P2, R98, R100, R102, R104 ;  /* 0x0c00006664627389 */ /* 0x0000640000040068 */
[----:B01----:R-:W-:Y:S01]  /*42a0*/  ENDCOLLECTIVE ;  /* 0x000000000000791b */ /* 0x003fe20003800000 */
.L_x_348:
[----:B------:R-:W-:Y:S01]  /*42b0*/  HFMA2.MMA R102, -RZ, RZ, 0, 9.5367431640625e-07 ;  /* 0x00000010ff667435 */ /* 0x000fe200000001ff */
[----:B------:R-:W-:-:S05]  /*42c0*/  MOV R70, R98 ;  /* 0x0000006200467202 */ /* 0x000fca0000000f00 */
[----:B------:R-:W-:-:S05]  /*42d0*/  FADD.FTZ R70, R101, R70 ;  /* 0x0000004665467221 */ /* 0x000fca0000010000 */
[----:B------:R-:W-:-:S07]  /*42e0*/  MOV R100, R70 ;  /* 0x0000004600647202 */ /* 0x000fce0000000f00 */
[----:B------:R-:W-:Y:S05]  /*42f0*/  WARPSYNC.COLLECTIVE R96, `(.L_x_349) ;  /* 0x0000000060087348 */ /* 0x000fea0003c00000 */
[----:B------:R0:W1:Y:S02]  /*4300*/  SHFL.BFLY P2, R98, R100, R102, R104 ;  /* 0x0c00006664627389 */ /* 0x0000640000040068 */
[----:B01----:R-:W-:Y:S01]  /*4310*/  ENDCOLLECTIVE ;  /* 0x000000000000791b */ /* 0x003fe20003800000 */
.L_x_349:
[----:B------:R-:W-:Y:S01]  /*4320*/  MOV R88, R98 ;  /* 0x0000006200587202 */ /* 0x000fe20000000f00 */
[----:B------:R-:W-:Y:S06]  /*4330*/  BRA `(.L_x_350) ;  /* 0xffffffd800907947 */ /* 0x000fec000383ffff */
.L_x_351:
        /* <DEDUP_REMOVED lines=12> */
.L_x_2008:


//--------------------- .text._ZN10layer_norm13ln_fwd_kernelINS_13Kernel_traitsI6__halffS2_fjLj30720ELj4ELj1ELj4ELj4ENS_18Kernel_traits_baseILj30720ES2_fS2_fjLj128EEEEEEEvNS_9FwdParamsE --------------------------
	.section	.text._ZN10layer_norm13ln_fwd_kernelINS_13Kernel_traitsI6__halffS2_fjLj30720ELj4ELj1ELj4ELj4ENS_18Kernel_traits_baseILj30720ES2_fS2_fjLj128EEEEEEEvNS_9FwdParamsE,"ax",@progbits
	.align	128
        .global         _ZN10layer_norm13ln_fwd_kernelINS_13Kernel_traitsI6__halffS2_fjLj30720ELj4ELj1ELj4ELj4ENS_18Kernel_traits_baseILj30720ES2_fS2_fjLj128EEEEEEEvNS_9FwdParamsE
        .type           _ZN10layer_norm13ln_fwd_kernelINS_13Kernel_traitsI6__halffS2_fjLj30720ELj4ELj1ELj4ELj4ENS_18Kernel_traits_baseILj30720ES2_fS2_fjLj128EEEEEEEvNS_9FwdParamsE,@function
        .size           _ZN10layer_norm13ln_fwd_kernelINS_13Kernel_traitsI6__halffS2_fjLj30720ELj4ELj1ELj4ELj4ENS_18Kernel_traits_baseILj30720ES2_fS2_fjLj128EEEEEEEvNS_9FwdParamsE,(.L_x_2009 - _ZN10layer_norm13ln_fwd_kernelINS_13Kernel_traitsI6__halffS2_fjLj30720ELj4ELj1ELj4ELj4ENS_18Kernel_traits_baseILj30720ES2_fS2_fjLj128EEEEEEEvNS_9FwdParamsE)
        .other          _ZN10layer_norm13ln_fwd_kernelINS_13Kernel_traitsI6__halffS2_fjLj30720ELj4ELj1ELj4ELj4ENS_18Kernel_traits_baseILj30720ES2_fS2_fjLj128EEEEEEEvNS_9FwdParamsE,@"STO_CUDA_ENTRY STV_DEFAULT"
_ZN10layer_norm13ln_fwd_kernelINS_13Kernel_traitsI6__halffS2_fjLj30720ELj4ELj1ELj4ELj4ENS_18Kernel_traits_baseILj30720ES2_fS2_fjLj128EEEEEEEvNS_9FwdParamsE:
.text._ZN10layer_norm13ln_fwd_kernelINS_13Kernel_traitsI6__halffS2_fjLj30720ELj4ELj1ELj4ELj4ENS_18Kernel_traits_baseILj30720ES2_fS2_fjLj128EEEEEEEvNS_9FwdParamsE:
        /* <DEDUP_REMOVED lines=140> */
.L_x_355:
        /* <DEDUP_REMOVED lines=393> */
.L_x_366:
        /* <DEDUP_REMOVED lines=86> */
.L_x_354:
[----:B------:R-:W2:Y:S04]  /*26b0*/  LDG.E.STRONG.GPU R4, desc[UR6][R2.64] ;  /* 0x0000000602047981 */ /* 0x000ea8000c1ef900 */
[----:B--2---:R-:W-:Y:S01]  /*26c0*/  CCTL.IVALL ;  /* 0x00000000ff00798f */ /* 0x004fe20002000000 */
[----:B------:R-:W-:Y:S05]  /*26d0*/  YIELD ;  /* 0x0000000000007946 */ /* 0x000fea0003800000 */
[----:B------:R-:W-:-:S13]  /*26e0*/  ISETP.NE.AND P2, PT, R4, R131, PT ;  /* 0x000000830400720c */ /* 0x000fda0003f45270 */
[----:B------:R-:W-:Y:S05]  /*26f0*/  @P2 BRA `(.L_x_354) ;  /* 0xfffffffc00ec2947 */ /* 0x000fea000383ffff */
.L_x_353:
        /* <DEDUP_REMOVED lines=95> */
[----:B-1----:R-:W-:Y:S01]  /*2cf0*/  F2FP.F16.F32.PACK_AB R3, RZ, R11 ;  /* 0x0000000bff03723e */ /* 0x002fe200000000ff */
[C---:B------:R-:W-:Y:S01]  /*2d00*/  FMUL.FTZ R133, R92.reuse, R14 ;  /* 0x0000000e5c857220 */ /* 0x040fe20000410000 */
[----:B------:R-:W-:Y:S01]  /*2d10*/  F2FP.F16.F32.PACK_AB R17, RZ, R17 ;  /* 0x00000011ff11723e */ /* 0x000fe200000000ff */
[----:B------:R-:W-:Y:S01]  /*2d20*/  FMUL.FTZ R14, R92, R86 ;  /* 0x000000565c0e7220 */ /* 0x000fe20000410000 */
[----:B------:R-:W-:Y:S01]  /*2d30*/  F2FP.F16.F32.PACK_AB R12, RZ, R12 ;  /* 0x0000000cff0c723e */ /* 0x000fe200000000ff */
[--C-:B------:R-:W-:Y:S01]  /*2d40*/  FADD.FTZ R34, R99, -R4.reuse ;  /* 0x8000000463227221 */ /* 0x100fe20000010000 */
[----:B------:R-:W-:Y:S01]  /*2d50*/  F2FP.F16.F32.PACK_AB R86, RZ, R39 ;  /* 0x00000027ff56723e */ /* 0x000fe200000000ff */
[----:B------:R-:W-:Y:S01]  /*2d60*/  FADD.FTZ R99, R6, -R4 ;  /* 0x8000000406637221 */ /* 0x000fe20000010000 */
[----:B------:R-:W-:Y:S01]  /*2d70*/  F2FP.F16.F32.PACK_AB R87, RZ, R87 ;  /* 0x00000057ff57723e */ /* 0x000fe200000000ff */
[C---:B------:R-:W-:Y:S01]  /*2d80*/  FMUL.FTZ R139, R92.reuse, R33 ;  /* 0x000000215c8b7220 */ /* 0x040fe20000410000 */
[C---:B------:R-:W-:Y:S01]  /*2d90*/  FMUL.FTZ R6, R92.reuse, R31 ;  /* 0x0000001f5c067220 */ /* 0x040fe20000410000 */
[C---:B------:R-:W-:Y:S01]  /*2da0*/  FMUL.FTZ R33, R92.reuse, R117 ;  /* 0x000000755c217220 */ /* 0x040fe20000410000 */
[----:B------:R-:W-:Y:S01]  /*2db0*/  FMUL.FTZ R31, R92, R113 ;  /* 0x000000715c1f7220 */ /* 0x000fe20000410000 */
[----:B-----5:R-:W-:-:S02]  /*2dc0*/  HFMA2 R117, R239.H0_H0, R3.H0_H0, R238.H0_H0 ;  /* 0x20000003ef757231 */ /* 0x020fc400000408ee */
[--C-:B------:R-:W-:Y:S01]  /*2dd0*/  FADD.FTZ R0, R0, -R4.reuse ;  /* 0x8000000400007221 */ /* 0x100fe20000010000 */
[----:B------:R-:W-:Y:S02]  /*2de0*/  HFMA2 R113, R223.H0_H0, R17.H0_H0, R222.H0_H0 ;  /* 0x20000011df717231 */ /* 0x000fe400000408de */
[--C-:B------:R-:W-:Y:S01]  /*2df0*/  FADD.FTZ R9, R9, -R4.reuse ;  /* 0x8000000409097221 */ /* 0x100fe20000010000 */
[----:B------:R-:W-:Y:S02]  /*2e00*/  HFMA2 R3, R45.H0_H0, R12.H0_H0, R171.H0_H0 ;  /* 0x2000000c2d037231 */ /* 0x000fe400000408ab */
[--C-:B------:R-:W-:Y:S01]  /*2e10*/  FADD.FTZ R13, R13, -R4.reuse ;  /* 0x800000040d0d7221 */ /* 0x100fe20000010000 */
[----:B------:R-:W-:Y:S02]  /*2e20*/  HFMA2 R12, R54.H0_H0, R86.H0_H0, R180.H0_H0 ;  /* 0x20000056360c7231 */ /* 0x000fe400000408b4 */
[----:B------:R-:W-:Y:S01]  /*2e30*/  FADD.FTZ R18, R18, -R4 ;  /* 0x8000000412127221 */ /* 0x000fe20000010000 */
[----:B------:R-:W-:-:S02]  /*2e40*/  HFMA2 R17, R59.H0_H0, R87.H0_H0, R185.H0_H0 ;  /* 0x200000573b117231 */ /* 0x000fc400000408b9 */
        /* <DEDUP_REMOVED lines=29> */
[----:B------:R-:W-:Y:S01]  /*3020*/  F2FP.F16.F32.PACK_AB R150, RZ, R150 ;  /* 0x00000096ff96723e */ /* 0x000fe200000000ff */
[C---:B------:R-:W-:Y:S01]  /*3030*/  FMUL.FTZ R88, R92.reuse, R88 ;  /* 0x000000585c587220 */ /* 0x040fe20000410000 */
[----:B------:R-:W-:Y:S01]  /*3040*/  F2FP.F16.F32.PACK_AB R149, RZ, R149 ;  /* 0x00000095ff95723e */ /* 0x000fe200000000ff */
[--C-:B------:R-:W-:Y:S01]  /*3050*/  FADD.FTZ R105, R105, -R4.reuse ;  /* 0x8000000469697221 */ /* 0x100fe20000010000 */
[--C-:B------:R-:W-:Y:S01]  /*3060*/  FADD.FTZ R127, R127, -R4.reuse ;  /* 0x800000047f7f7221 */ /* 0x100fe20000010000 */
[----:B------:R-:W-:Y:S01]  /*3070*/  F2FP.F16.F32.PACK_AB R131, RZ, R131 ;  /* 0x00000083ff83723e */ /* 0x000fe200000000ff */
[--C-:B------:R-:W-:Y:S01]  /*3080*/  FADD.FTZ R91, R91, -R4.reuse ;  /* 0x800000045b5b7221 */ /* 0x100fe20000010000 */
[----:B------:R-:W-:Y:S01]  /*3090*/  F2FP.F16.F32.PACK_AB R8, RZ, R8 ;  /* 0x00000008ff08723e */ /* 0x000fe200000000ff */
[----:B------:R-:W-:Y:S01]  /*30a0*/  FMUL.FTZ R9, R92, R10 ;  /* 0x0000000a5c097220 */ /* 0x000fe20000410000 */
[----:B------:R-:W-:Y:S01]  /*30b0*/  F2FP.F16.F32.PACK_AB R13, RZ, R13 ;  /* 0x0000000dff0d723e */ /* 0x000fe200000000ff */
[--C-:B------:R-:W-:Y:S01]  /*30c0*/  FADD.FTZ R22, R22, -R4.reuse ;  /* 0x8000000416167221 */ /* 0x100fe20000010000 */
[--C-:B------:R-:W-:Y:S01]  /*30d0*/  FADD.FTZ R26, R26, -R4.reuse ;  /* 0x800000041a1a7221 */ /* 0x100fe20000010000 */
[--C-:B------:R-:W-:Y:S01]  /*30e0*/  FADD.FTZ R36, R36, -R4.reuse ;  /* 0x8000000424247221 */ /* 0x100fe20000010000 */
[--C-:B------:R-:W-:Y:S01]  /*30f0*/  FADD.FTZ R107, R107, -R4.reuse ;  /* 0x800000046b6b7221 */ /* 0x100fe20000010000 */
[----:B------:R-:W-:Y:S01]  /*3100*/  F2FP.F16.F32.PACK_AB R2, RZ, R2 ;  /* 0x00000002ff02723e */ /* 0x000fe200000000ff */
[C---:B------:R-:W-:Y:S01]  /*3110*/  FMUL.FTZ R0, R92.reuse, R21 ;  /* 0x000000155c007220 */ /* 0x040fe20000410000 */
[C---:B------:R-:W-:Y:S01]  /*3120*/  FMUL.FTZ R10, R92.reuse, R37 ;  /* 0x000000255c0a7220 */ /* 0x040fe20000410000 */
[----:B------:R-:W-:Y:S01]  /*3130*/  F2FP.F16.F32.PACK_AB R18, RZ, R18 ;  /* 0x00000012ff12723e */ /* 0x000fe200000000ff */
[--C-:B------:R-:W-:Y:S01]  /*3140*/  FADD.FTZ R95, R95, -R4.reuse ;  /* 0x800000045f5f7221 */ /* 0x100fe20000010000 */
[--C-:B------:R-:W-:Y:S01]  /*3150*/  FADD.FTZ R103, R103, -R4.reuse ;  /* 0x8000000467677221 */ /* 0x100fe20000010000 */
        /* <DEDUP_REMOVED lines=14> */
[----:B------:R-:W-:-:S02]  /*3240*/  HFMA2 R93, R247.H0_H0, R150.H0_H0, R246.H0_H0 ;  /* 0x20000096f75d7231 */ /* 0x000fc400000408f6 */
[--C-:B------:R-:W-:Y:S01]  /*3250*/  FADD.FTZ R32, R32, -R4.reuse ;  /* 0x8000000420207221 */ /* 0x100fe20000010000 */
[----:B------:R-:W-:Y:S02]  /*3260*/  HFMA2 R125, R245.H0_H0, R149.H0_H0, R244.H0_H0 ;  /* 0x20000095f57d7231 */ /* 0x000fe400000408f4 */
[----:B------:R-:W-:Y:S01]  /*3270*/  FMUL.FTZ R19, R92, R91 ;  /* 0x0000005b5c137220 */ /* 0x000fe20000410000 */
[----:B------:R-:W-:Y:S01]  /*3280*/  HFMA2 R127, R243.H0_H0, R131.H0_H0, R242.H0_H0 ;  /* 0x20000083f37f7231 */ /* 0x000fe200000408f2 */
[----:B------:R-:W-:Y:S01]  /*3290*/  IADD3 R89, R140, 0x200, RZ ;  /* 0x000002008c597810 */ /* 0x000fe20007ffe0ff */
[----:B------:R-:W-:Y:S02]  /*32a0*/  HFMA2 R105, R231.H0_H0, R8.H0_H0, R230.H0_H0 ;  /* 0x20000008e7697231 */ /* 0x000fe400000408e6 */
[--C-:B------:R-:W-:Y:S01]  /*32b0*/  FADD.FTZ R25, R25, -R4.reuse ;  /* 0x8000000419197221 */ /* 0x100fe20000010000 */
[----:B------:R-:W-:Y:S01]  /*32c0*/  FADD.FTZ R115, R115, -R4 ;  /* 0x8000000473737221 */ /* 0x000fe20000010000 */
[----:B------:R-:W-:Y:S01]  /*32d0*/  F2FP.F16.F32.PACK_AB R9, RZ, R9 ;  /* 0x00000009ff09723e */ /* 0x000fe200000000ff */
[C---:B------:R-:W-:Y:S01]  /*32e0*/  FMUL.FTZ R153, R92.reuse, R22 ;  /* 0x000000165c997220 */ /* 0x040fe20000410000 */
[C---:B------:R-:W-:Y:S01]  /*32f0*/  FMUL.FTZ R135, R92.reuse, R26 ;  /* 0x0000001a5c877220 */ /* 0x040fe20000410000 */
[C---:B------:R-:W-:Y:S01]  /*3300*/  FMUL.FTZ R11, R92.reuse, R36 ;  /* 0x000000245c0b7220 */ /* 0x040fe20000410000 */
[----:B------:R-:W-:Y:S01]  /*3310*/  FMUL.FTZ R28, R92, R107 ;  /* 0x0000006b5c1c7220 */ /* 0x000fe20000410000 */
[----:B------:R-:W-:Y:S01]  /*3320*/  HFMA2 R8, R50.H0_H0, R13.H0_H0, R176.H0_H0 ;  /* 0x2000000d32087231 */ /* 0x000fe200000408b0 */
[----:B------:R-:W-:Y:S01]  /*3330*/  IADD3 R91, R140, 0x400, RZ ;  /* 0x000004008c5b7810 */ /* 0x000fe20007ffe0ff */
[C---:B------:R-:W-:Y:S01]  /*3340*/  FMUL.FTZ R22, R92.reuse, R95 ;  /* 0x0000005f5c167220 */ /* 0x040fe20000410000 */
[C---:B------:R-:W-:Y:S01]  /*3350*/  FMUL.FTZ R26, R92.reuse, R103 ;  /* 0x000000675c1a7220 */ /* 0x040fe20000410000 */
[----:B------:R-:W-:Y:S01]  /*3360*/  FMUL.FTZ R36, R92, R123 ;  /* 0x0000007b5c247220 */ /* 0x000fe20000410000 */
[----:B------:R-:W-:-:S02]  /*3370*/  HFMA2 R107, R229.H0_H0, R2.H0_H0, R228.H0_H0 ;  /* 0x20000002e56b7231 */ /* 0x000fc400000408e4 */
[----:B------:R-:W-:Y:S01]  /*3380*/  FADD.FTZ R119, R119, -R4 ;  /* 0x8000000477777221 */ /* 0x000fe20000010000 */
[----:B------:R-:W-:Y:S01]  /*3390*/  HFMA2 R13, R55.H0_H0, R18.H0_H0, R181.H0_H0 ;  /* 0x20000012370d7231 */ /* 0x000fe200000408b5 */
[----:B------:R-:W-:Y:S01]  /*33a0*/  F2FP.F16.F32.PACK_AB R151, RZ, R151 ;  /* 0x00000097ff97723e */ /* 0x000fe200000000ff */
[----:B------:R-:W-:Y:S02]  /*33b0*/  HFMA2 R123, R233.H0_H0, R133.H0_H0, R232.H0_H0 ;  /* 0x20000085e97b7231 */ /* 0x000fe400000408e8 */
[----:B0-----:R-:W-:-:S04]  /*33c0*/  @!P1 IMAD.WIDE R86, R210, 0x4, R86 ;  /* 0x00000004d2569825 */ /* 0x001fc800078e0256 */
[----:B------:R-:W-:Y:S02]  /*33d0*/  HFMA2 R95, R221.H0_H0, R7.H0_H0, R220.H0_H0 ;  /* 0x20000007dd5f7231 */ /* 0x000fe400000408dc */
[----:B------:R-:W-:Y:S01]  /*33e0*/  FADD.FTZ R121, R121, -R4 ;  /* 0x8000000479797221 */ /* 0x000fe20000010000 */
[----:B------:R-:W-:Y:S01]  /*33f0*/  HFMA2 R103, R213.H0_H0, R16.H0_H0, R212.H0_H0 ;  /* 0x20000010d5677231 */ /* 0x000fe200000408d4 */
[----:B------:R-:W-:Y:S01]  /*3400*/  F2FP.F16.F32.PACK_AB R148, RZ, R148 ;  /* 0x00000094ff94723e */ /* 0x000fe200000000ff */
[----:B------:R-:W-:Y:S02]  /*3410*/  HFMA2 R2, R44.H0_H0, R137.H0_H0, R170.H0_H0 ;  /* 0x200000892c027231 */ /* 0x000fe400000408aa */
[----:B------:R-:W-:Y:S01]  /*3420*/  FMUL.FTZ R155, R92, R32 ;  /* 0x000000205c9b7220 */ /* 0x000fe20000410000 */
[----:B------:R-:W-:Y:S02]  /*3430*/  HFMA2 R18, R60.H0_H0, R85.H0_H0, R186.H0_H0 ;  /* 0x200000553c127231 */ /* 0x000fe400000408ba */
[----:B------:R-:W-:-:S04]  /*3440*/  IMAD.WIDE.U32 R84, R84, 0x2, R166 ;  /* 0x0000000254547825 */ /* 0x000fc800078e00a6 */
[----:B------:R-:W-:Y:S01]  /*3450*/  HFMA2 R7, R49.H0_H0, R139.H0_H0, R175.H0_H0 ;  /* 0x2000008b31077231 */ /* 0x000fe200000408af */
[----:B------:R-:W-:Y:S01]  /*3460*/  PRMT R133, R93, 0x7610, R133 ;  /* 0x000076105d857816 */ /* 0x000fe20000000085 */
[----:B------:R-:W-:Y:S01]  /*3470*/  HFMA2 R16, R58.H0_H0, R88.H0_H0, R184.H0_H0 ;  /* 0x200000583a107231 */ /* 0x000fe200000408b8 */
        /* <DEDUP_REMOVED lines=8> */
[----:B------:R-:W-:Y:S02]  /*3500*/  HFMA2 R115, R241.H0_H0, R9.H0_H0, R240.H0_H0 ;  /* 0x20000009f1737231 */ /* 0x000fe400000408f0 */
        /* <DEDUP_REMOVED lines=11> */
[----:B------:R-:W-:Y:S01]  /*35c0*/  HFMA2 R119, R237.H0_H0, R151.H0_H0, R236.H0_H0 ;  /* 0x20000097ed777231 */ /* 0x000fe200000408ec */
[----:B------:R0:W-:Y:S01]  /*35d0*/  @!P1 STG.E desc[UR6][R86.64], R92 ;  /* 0x0000005c56009986 */ /* 0x0001e2000c101906 */
[----:B------:R-:W-:Y:S01]  /*35e0*/  IADD3 R131, R140, 0xe00, RZ ;  /* 0x00000e008c837810 */ /* 0x000fe20007ffe0ff */
[----:B------:R-:W-:Y:S01]  /*35f0*/  HFMA2 R121, R235.H0_H0, R148.H0_H0, R234.H0_H0 ;  /* 0x20000094eb797231 */ /* 0x000fe200000408ea */
[----:B------:R-:W-:Y:S01]  /*3600*/  F2FP.F16.F32.PACK_AB R152, RZ, R152 ;  /* 0x00000098ff98723e */ /* 0x000fe200000000ff */
[----:B------:R1:W-:Y:S01]  /*3610*/  STG.E.U16 desc[UR6][R84.64], R133 ;  /* 0x0000008554007986 */ /* 0x0003e2000c101506 */
[----:B------:R-:W-:Y:S01]  /*3620*/  F2FP.F16.F32.PACK_AB R147, RZ, R147 ;  /* 0x00000093ff93723e */ /* 0x000fe200000000ff */
        /* <DEDUP_REMOVED lines=16> */
[----:B------:R-:W-:Y:S01]  /*3730*/  HFMA2 R109, R227.H0_H0, R152.H0_H0, R226.H0_H0 ;  /* 0x20000098e36d7231 */ /* 0x000fe200000408e2 */
[----:B------:R-:W-:Y:S01]  /*3740*/  IADD3 R117, R140, 0x1200, RZ ;  /* 0x000012008c757810 */ /* 0x000fe20007ffe0ff */
[----:B------:R-:W-:Y:S01]  /*3750*/  IMAD.WIDE.U32 R92, R131, 0x2, R166 ;  /* 0x00000002835c7825 */ /* 0x000fe200078e00a6 */
[----:B------:R-:W-:-:S03]  /*3760*/  PRMT R131, R121, 0x7610, R131 ;  /* 0x0000761079837816 */ /* 0x000fc60000000083 */
[----:B------:R-:W-:Y:S01]  /*3770*/  HFMA2 R111, R225.H0_H0, R147.H0_H0, R224.H0_H0 ;  /* 0x20000093e16f7231 */ /* 0x000fe200000408e0 */
        /* <DEDUP_REMOVED lines=10> */
[----:B------:R-:W-:Y:S01]  /*3820*/  F2FP.F16.F32.PACK_AB R0, RZ, R0 ;  /* 0x00000000ff00723e */ /* 0x000fe200000000ff */
[----:B------:R2:W-:Y:S01]  /*3830*/  STG.E.U16 desc[UR6][R88.64], R129 ;  /* 0x0000008158007986 */ /* 0x0005e2000c101506 */
[----:B------:R-:W-:Y:S01]  /*3840*/  F2FP.F16.F32.PACK_AB R153, RZ, R153 ;  /* 0x00000099ff99723e */ /* 0x000fe200000000ff */
[--C-:B------:R-:W-:Y:S01]  /*3850*/  IMAD.WIDE.U32 R136, R136, 0x2, R166.reuse ;  /* 0x0000000288887825 */ /* 0x100fe200078e00a6 */
[----:B------:R-:W-:Y:S01]  /*3860*/  F2FP.F16.F32.PACK_AB R146, RZ, R146 ;  /* 0x00000092ff92723e */ /* 0x000fe200000000ff */
[----:B------:R3:W-:Y:S01]  /*3870*/  STG.E.U16 desc[UR6][R90.64], R131 ;  /* 0x000000835a007986 */ /* 0x0007e2000c101506 */
[----:B------:R-:W-:Y:S01]  /*3880*/  F2FP.F16.F32.PACK_AB R134, RZ, R134 ;  /* 0x00000086ff86723e */ /* 0x000fe200000000ff */
        /* <DEDUP_REMOVED lines=14> */
[----:B------:R-:W-:Y:S01]  /*3970*/  HFMA2 R97, R219.H0_H0, R0.H0_H0, R218.H0_H0 ;  /* 0x20000000db617231 */ /* 0x000fe200000408da */
[----:B------:R-:W-:Y:S01]  /*3980*/  IADD3 R111, R140, 0x2000, RZ ;  /* 0x000020008c6f7810 */ /* 0x000fe20007ffe0ff */
[----:B0-----:R-:W-:Y:S01]  /*3990*/  IMAD.WIDE.U32 R92, R123, 0x2, R166 ;  /* 0x000000027b5c7825 */ /* 0x001fe200078e00a6 */
[----:B------:R-:W-:Y:S01]  /*39a0*/  F2FP.F16.F32.PACK_AB R135, RZ, R135 ;  /* 0x00000087ff87723e */ /* 0x000fe200000000ff */
[----:B------:R0:W-:Y:S01]  /*39b0*/  STG.E.U16 desc[UR6][R88.64], R119 ;  /* 0x0000007758007986 */ /* 0x0001e2000c101506 */
[----:B------:R-:W-:Y:S01]  /*39c0*/  PRMT R123, R113, 0x7610, R123 ;  /* 0x00007610717b7816 */ /* 0x000fe2000000007b */
[----:B-1----:R-:W-:Y:S01]  /*39d0*/  IMAD.WIDE.U32 R84, R105, 0x2, R166 ;  /* 0x0000000269547825 */ /* 0x002fe200078e00a6 */
[----:B------:R-:W-:-:S03]  /*39e0*/  F2FP.F16.F32.PACK_AB R6, RZ, R6 ;  /* 0x00000006ff06723e */ /* 0x000fc600000000ff */
[----:B------:R-:W-:Y:S01]  /*39f0*/  HFMA2 R99, R217.H0_H0, R153.H0_H0, R216.H0_H0 ;  /* 0x20000099d9637231 */ /* 0x000fe200000408d8 */
[----:B------:R1:W-:Y:S01]  /*3a00*/  STG.E.U16 desc[UR6][R90.64], R121 ;  /* 0x000000795a007986 */ /* 0x0003e2000c101506 */
[----:B--2---:R-:W-:Y:S01]  /*3a10*/  IMAD.WIDE.U32 R86, R107, 0x2, R166 ;  /* 0x000000026b567825 */ /* 0x004fe200078e00a6 */
[----:B------:R-:W-:-:S03]  /*3a20*/  IADD3 R113, R140, 0x2200, RZ ;  /* 0x000022008c717810 */ /* 0x000fc60007ffe0ff */
[----:B------:R-:W-:Y:S01]  /*3a30*/  HFMA2 R101, R215.H0_H0, R146.H0_H0, R214.H0_H0 ;  /* 0x20000092d7657231 */ /* 0x000fe200000408d6 */
[----:B------:R-:W-:Y:S01]  /*3a40*/  F2FP.F16.F32.PACK_AB R155, RZ, R155 ;  /* 0x0000009bff9b723e */ /* 0x000fe200000000ff */
[----:B------:R-:W-:Y:S01]  /*3a50*/  HFMA2 R134, R41.H0_H0, R134.H0_H0, R83.H0_H0 ;  /* 0x2000008629867231 */ /* 0x000fe20000040853 */
[----:B------:R2:W-:Y:S01]  /*3a60*/  STG.E.U16 desc[UR6][R92.64], R123 ;  /* 0x0000007b5c007986 */ /* 0x0005e2000c101506 */
[----:B0-----:R-:W-:-:S04]  /*3a70*/  IMAD.WIDE.U32 R88, R109, 0x2, R166 ;  /* 0x000000026d587825 */ /* 0x001fc800078e00a6 */
[----:B------:R-:W-:Y:S01]  /*3a80*/  HFMA2 R135, R42.H0_H0, R135.H0_H0, R168.H0_H0 ;  /* 0x200000872a877231 */ /* 0x000fe200000408a8 */
[----:B------:R-:W-:Y:S01]  /*3a90*/  F2FP.F16.F32.PACK_AB R154, RZ, R154 ;  /* 0x0000009aff9a723e */ /* 0x000fe200000000ff */
[----:B------:R0:W-:Y:S01]  /*3aa0*/  STG.E.U16 desc[UR6][R84.64], R95 ;  /* 0x0000005f54007986 */ /* 0x0001e2000c101506 */
[----:B------:R-:W-:Y:S01]  /*3ab0*/  IADD3 R153, R140, 0x2800, RZ ;  /* 0x000028008c997810 */ /* 0x000fe20007ffe0ff */
[--C-:B-1----:R-:W-:Y:S01]  /*3ac0*/  IMAD.WIDE.U32 R90, R111, 0x2, R166.reuse ;  /* 0x000000026f5a7825 */ /* 0x102fe200078e00a6 */
[----:B------:R-:W-:Y:S01]  /*3ad0*/  F2FP.F16.F32.PACK_AB R11, RZ, R11 ;  /* 0x0000000bff0b723e */ /* 0x000fe200000000ff */
[----:B------:R-:W-:Y:S01]  /*3ae0*/  STG.E.U16 desc[UR6][R86.64], R97 ;  /* 0x0000006156007986 */ /* 0x000fe2000c101506 */
[----:B------:R-:W-:Y:S01]  /*3af0*/  F2FP.F16.F32.PACK_AB R156, RZ, R156 ;  /* 0x0000009cff9c723e */ /* 0x000fe200000000ff */
[----:B------:R-:W-:Y:S01]  /*3b00*/  HFMA2 R5, R47.H0_H0, R6.H0_H0, R173.H0_H0 ;  /* 0x200000062f057231 */ /* 0x000fe200000408ad */
[----:B------:R-:W-:Y:S01]  /*3b10*/  F2FP.F16.F32.PACK_AB R4, RZ, R4 ;  /* 0x00000004ff04723e */ /* 0x000fe200000000ff */
[----:B--2---:R-:W-:Y:S01]  /*3b20*/  IMAD.WIDE.U32 R92, R113, 0x2, R166 ;  /* 0x00000002715c7825 */ /* 0x004fe200078e00a6 */
[----:B------:R-:W-:Y:S03]  /*3b30*/  STG.E.U16 desc[UR6][R88.64], R99 ;  /* 0x0000006358007986 */ /* 0x000fe6000c101506 */
[----:B------:R-:W-:Y:S01]  /*3b40*/  HFMA2 R6, R48.H0_H0, R155.H0_H0, R174.H0_H0 ;  /* 0x2000009b30067231 */ /* 0x000fe200000408ae */
[----:B------:R-:W-:Y:S01]  /*3b50*/  PRMT R248, R134, 0x7610, R248 ;  /* 0x0000761086f87816 */ /* 0x000fe200000000f8 */
[----:B------:R-:W-:Y:S01]  /*3b60*/  HFMA2 R0, R43.H0_H0, R154.H0_H0, R169.H0_H0 ;  /* 0x2000009a2b007231 */ /* 0x000fe200000408a9 */
[----:B------:R1:W-:Y:S01]  /*3b70*/  STG.E.U16 desc[UR6][R90.64], R101 ;  /* 0x000000655a007986 */ /* 0x0003e2000c101506 */
[----:B------:R-:W-:Y:S01]  /*3b80*/  IADD3 R155, R140, 0x3000, RZ ;  /* 0x000030008c9b7810 */ /* 0x000fe20007ffe0ff */
[----:B------:R-:W-:Y:S01]  /*3b90*/  IMAD.WIDE.U32 R152, R153, 0x2, R166 ;  /* 0x0000000299987825 */ /* 0x000fe200078e00a6 */
[----:B------:R-:W-:-:S03]  /*3ba0*/  PRMT R249, R135, 0x7610, R249 ;  /* 0x0000761087f97816 */ /* 0x000fc600000000f9 */
[----:B------:R-:W-:Y:S01]  /*3bb0*/  HFMA2 R9, R51.H0_H0, R11.H0_H0, R177.H0_H0 ;  /* 0x2000000b33097231 */ /* 0x000fe200000408b1 */
[C---:B------:R-:W-:Y:S01]  /*3bc0*/  IADD3 R151, R140.reuse, 0x3400, RZ ;  /* 0x000034008c977810 */ /* 0x040fe20007ffe0ff */
[----:B------:R-:W-:Y:S01]  /*3bd0*/  HFMA2 R11, R53.H0_H0, R156.H0_H0, R179.H0_H0 ;  /* 0x2000009c350b7231 */ /* 0x000fe200000408b3 */
[----:B------:R2:W-:Y:S01]  /*3be0*/  STG.E.U16 desc[UR6][R92.64], R103 ;  /* 0x000000675c007986 */ /* 0x0005e2000c101506 */
[C---:B------:R-:W-:Y:S01]  /*3bf0*/  IADD3 R149, R140.reuse, 0x3600, RZ ;  /* 0x000036008c957810 */ /* 0x040fe20007ffe0ff */
[----:B------:R-:W-:Y:S02]  /*3c00*/  HFMA2 R4, R46.H0_H0, R4.H0_H0, R172.H0_H0 ;  /* 0x200000042e047231 */ /* 0x000fe400000408ac */
[--C-:B0-----:R-:W-:Y:S01]  /*3c10*/  IMAD.WIDE.U32 R84, R145, 0x2, R166.reuse ;  /* 0x0000000291547825 */ /* 0x101fe200078e00a6 */
[C---:B------:R-:W-:Y:S01]  /*3c20*/  IADD3 R147, R140.reuse, 0x3800, RZ ;  /* 0x000038008c937810 */ /* 0x040fe20007ffe0ff */
[----:B------:R-:W-:Y:S01]  /*3c30*/  STG.E.U16 desc[UR6][R164.64], R248 ;  /* 0x000000f8a4007986 */ /* 0x000fe2000c101506 */
[----:B------:R-:W-:Y:S01]  /*3c40*/  F2FP.F16.F32.PACK_AB R10, RZ, R10 ;  /* 0x0000000aff0a723e */ /* 0x000fe200000000ff */
[--C-:B-1----:R-:W-:Y:S01]  /*3c50*/  IMAD.WIDE.U32 R90, R143, 0x2, R166.reuse ;  /* 0x000000028f5a7825 */ /* 0x102fe200078e00a6 */
[C---:B------:R-:W-:Y:S01]  /*3c60*/  IADD3 R143, R140.reuse, 0x3200, RZ ;  /* 0x000032008c8f7810 */ /* 0x040fe20007ffe0ff */
[----:B------:R-:W-:Y:S01]  /*3c70*/  STG.E.U16 desc[UR6][R162.64], R249 ;  /* 0x000000f9a2007986 */ /* 0x000fe2000c101506 */
[----:B------:R-:W-:Y:S01]  /*3c80*/  IADD3 R145, R140, 0x3a00, RZ ;  /* 0x00003a008c917810 */ /* 0x000fe20007ffe0ff */
[--C-:B------:R-:W-:Y:S01]  /*3c90*/  IMAD.WIDE.U32 R156, R157, 0x2, R166.reuse ;  /* 0x000000029d9c7825 */ /* 0x100fe200078e00a6 */
[----:B------:R-:W-:Y:S01]  /*3ca0*/  F2FP.F16.F32.PACK_AB R14, RZ, R14 ;  /* 0x0000000eff0e723e */ /* 0x000fe200000000ff */
[----:B------:R-:W-:Y:S01]  /*3cb0*/  STG.E.U16 desc[UR6][R152.64], R0 ;  /* 0x0000000098007986 */ /* 0x000fe2000c101506 */
[----:B------:R-:W-:Y:S01]  /*3cc0*/  F2FP.F16.F32.PACK_AB R15, RZ, R15 ;  /* 0x0000000fff0f723e */ /* 0x000fe200000000ff */
[----:B------:R-:W-:-:S04]  /*3cd0*/  IMAD.WIDE.U32 R88, R142, 0x2, R166 ;  /* 0x000000028e587825 */ /* 0x000fc800078e00a6 */
[----:B------:R-:W-:Y:S01]  /*3ce0*/  HFMA2 R10, R52.H0_H0, R10.H0_H0, R178.H0_H0 ;  /* 0x2000000a340a7231 */ /* 0x000fe200000408b2 */
[----:B------:R-:W-:Y:S01]  /*3cf0*/  STG.E.U16 desc[UR6][R160.64], R2 ;  /* 0x00000002a0007986 */ /* 0x000fe2000c101506 */
[----:B------:R-:W-:Y:S01]  /*3d00*/  F2FP.F16.F32.PACK_AB R19, RZ, R19 ;  /* 0x00000013ff13723e */ /* 0x000fe200000000ff */
[----:B------:R-:W-:-:S04]  /*3d10*/  IMAD.WIDE.U32 R154, R155, 0x2, R166 ;  /* 0x000000029b9a7825 */ /* 0x000fc800078e00a6 */
[----:B------:R-:W-:Y:S01]  /*3d20*/  HFMA2 R14, R56.H0_H0, R14.H0_H0, R182.H0_H0 ;  /* 0x2000000e380e7231 */ /* 0x000fe200000408b6 */
[----:B------:R-:W-:Y:S01]  /*3d30*/  STG.E.U16 desc[UR6][R158.64], R3 ;  /* 0x000000039e007986 */ /* 0x000fe2000c101506 */
[----:B------:R-:W-:Y:S01]  /*3d40*/  F2FP.F16.F32.PACK_AB R20, RZ, R20 ;  /* 0x00000014ff14723e */ /* 0x000fe200000000ff */
[--C-:B------:R-:W-:Y:S01]  /*3d50*/  IMAD.WIDE.U32 R86, R141, 0x2, R166.reuse ;  /* 0x000000028d567825 */ /* 0x100fe200078e00a6 */
[----:B------:R-:W-:Y:S01]  /*3d60*/  IADD3 R141, R140, 0x3e00, RZ ;  /* 0x00003e008c8d7810 */ /* 0x000fe20007ffe0ff */
[----:B------:R-:W-:Y:S02]  /*3d70*/  STG.E.U16 desc[UR6][R156.64], R4 ;  /* 0x000000049c007986 */ /* 0x000fe4000c101506 */
[----:B------:R-:W-:Y:S02]  /*3d80*/  HFMA2 R15, R57.H0_H0, R15.H0_H0, R183.H0_H0 ;  /* 0x2000000f390f7231 */ /* 0x000fe400000408b7 */
[--C-:B------:R-:W-:Y:S01]  /*3d90*/  IMAD.WIDE.U32 R142, R143, 0x2, R166.reuse ;  /* 0x000000028f8e7825 */ /* 0x100fe200078e00a6 */
[----:B------:R-:W-:Y:S01]  /*3da0*/  F2FP.F16.F32.PACK_AB R21, RZ, R21 ;  /* 0x00000015ff15723e */ /* 0x000fe200000000ff */
[----:B------:R-:W-:Y:S01]  /*3db0*/  STG.E.U16 desc[UR6][R154.64], R5 ;  /* 0x000000059a007986 */ /* 0x000fe2000c101506 */
[----:B------:R-:W-:Y:S01]  /*3dc0*/  F2FP.F16.F32.PACK_AB R22, RZ, R22 ;  /* 0x00000016ff16723e */ /* 0x000fe200000000ff */
        /* <DEDUP_REMOVED lines=8> */
[----:B--2---:R-:W-:-:S04]  /*3e50*/  IMAD.WIDE.U32 R92, R144, 0x2, R166 ;  /* 0x00000002905c7825 */ /* 0x004fc800078e00a6 */
[----:B------:R-:W-:Y:S01]  /*3e60*/  HFMA2 R20, R62.H0_H0, R20.H0_H0, R188.H0_H0 ;  /* 0x200000143e147231 */ /* 0x000fe200000408bc */
[----:B------:R-:W-:Y:S01]  /*3e70*/  STG.E.U16 desc[UR6][R148.64], R8 ;  /* 0x0000000894007986 */ /* 0x000fe2000c101506 */
[----:B------:R-:W-:Y:S01]  /*3e80*/  F2FP.F16.F32.PACK_AB R26, RZ, R26 ;  /* 0x0000001aff1a723e */ /* 0x000fe200000000ff */
[----:B------:R-:W-:-:S04]  /*3e90*/  IMAD.WIDE.U32 R146, R147, 0x2, R166 ;  /* 0x0000000293927825 */ /* 0x000fc800078e00a6 */
[----:B------:R-:W-:Y:S01]  /*3ea0*/  HFMA2 R21, R63.H0_H0, R21.H0_H0, R189.H0_H0 ;  /* 0x200000153f157231 */ /* 0x000fe200000408bd */
[----:B------:R-:W-:Y:S01]  /*3eb0*/  F2FP.F16.F32.PACK_AB R27, RZ, R27 ;  /* 0x0000001bff1b723e */ /* 0x000fe200000000ff */
[----:B------:R-:W-:Y:S02]  /*3ec0*/  HFMA2 R22, R64.H0_H0, R22.H0_H0, R190.H0_H0 ;  /* 0x2000001640167231 */ /* 0x000fe400000408be */
[--C-:B------:R-:W-:Y:S01]  /*3ed0*/  IMAD.WIDE.U32 R144, R145, 0x2, R166.reuse ;  /* 0x0000000291907825 */ /* 0x100fe200078e00a6 */
[----:B------:R-:W-:Y:S01]  /*3ee0*/  STG.E.U16 desc[UR6][R146.64], R9 ;  /* 0x0000000992007986 */ /* 0x000fe2000c101506 */
[----:B------:R-:W-:Y:S02]  /*3ef0*/  F2FP.F16.F32.PACK_AB R28, RZ, R28 ;  /* 0x0000001cff1c723e */ /* 0x000fe400000000ff */
[----:B------:R-:W-:Y:S02]  /*3f00*/  HFMA2 R23, R65.H0_H0, R23.H0_H0, R191.H0_H0 ;  /* 0x2000001741177231 */ /* 0x000fe400000408bf */
[----:B------:R-:W-:Y:S01]  /*3f10*/  IMAD.WIDE.U32 R134, R252, 0x2, R166 ;  /* 0x00000002fc867825 */ /* 0x000fe200078e00a6 */
[----:B------:R-:W-:Y:S01]  /*3f20*/  STG.E.U16 desc[UR6][R144.64], R10 ;  /* 0x0000000a90007986 */ /* 0x000fe2000c101506 */
[----:B------:R-:W-:-:S02]  /*3f30*/  F2FP.F16.F32.PACK_AB R29, RZ, R29 ;  /* 0x0000001dff1d723e */ /* 0x000fc400000000ff */
[----:B------:R-:W-:Y:S02]  /*3f40*/  HFMA2 R24, R66.H0_H0, R24.H0_H0, R192.H0_H0 ;  /* 0x2000001842187231 */ /* 0x000fe400000408c0 */
[--C-:B------:R-:W-:Y:S01]  /*3f50*/  IMAD.WIDE.U32 R124, R124, 0x2, R166.reuse ;  /* 0x000000027c7c7825 */ /* 0x100fe200078e00a6 */
[----:B------:R-:W-:Y:S01]  /*3f60*/  STG.E.U16 desc[UR6][R134.64], R11 ;  /* 0x0000000b86007986 */ /* 0x000fe2000c101506 */
[----:B------:R-:W-:Y:S02]  /*3f70*/  F2FP.F16.F32.PACK_AB R30, RZ, R30 ;  /* 0x0000001eff1e723e */ /* 0x000fe400000000ff */
[----:B------:R-:W-:Y:S02]  /*3f80*/  HFMA2 R25, R67.H0_H0, R25.H0_H0, R193.H0_H0 ;  /* 0x2000001943197231 */ /* 0x000fe400000408c1 */
[----:B------:R-:W-:Y:S01]  /*3f90*/  IMAD.WIDE.U32 R132, R132, 0x2, R166 ;  /* 0x0000000284847825 */ /* 0x000fe200078e00a6 */
[----:B------:R-:W-:-:S03]  /*3fa0*/  F2FP.F16.F32.PACK_AB R31, RZ, R31 ;  /* 0x0000001fff1f723e */ /* 0x000fc600000000ff */
[----:B------:R-:W-:Y:S01]  /*3fb0*/  HFMA2 R26, R68.H0_H0, R26.H0_H0, R194.H0_H0 ;  /* 0x2000001a441a7231 */ /* 0x000fe200000408c2 */
[----:B------:R-:W-:Y:S01]  /*3fc0*/  F2FP.F16.F32.PACK_AB R32, RZ, R32 ;  /* 0x00000020ff20723e */ /* 0x000fe200000000ff */
[----:B------:R-:W-:-:S04]  /*3fd0*/  IMAD.WIDE.U32 R130, R130, 0x2, R166 ;  /* 0x0000000282827825 */ /* 0x000fc800078e00a6 */
[----:B------:R-:W-:Y:S01]  /*3fe0*/  HFMA2 R27, R69.H0_H0, R27.H0_H0, R195.H0_H0 ;  /* 0x2000001b451b7231 */ /* 0x000fe200000408c3 */
[----:B------:R-:W-:Y:S01]  /*3ff0*/  F2FP.F16.F32.PACK_AB R33, RZ, R33 ;  /* 0x00000021ff21723e */ /* 0x000fe200000000ff */
        /* <DEDUP_REMOVED lines=20> */
[----:B------:R-:W-:Y:S01]  /*4140*/  IADD3 R210, R210, UR5, RZ ;  /* 0x00000005d2d27c10 */ /* 0x000fe2000fffe0ff */
[----:B------:R-:W-:-:S04]  /*4150*/  IMAD.WIDE.U32 R118, R118, 0x2, R166 ;  /* 0x0000000276767825 */ /* 0x000fc800078e00a6 */
[----:B------:R-:W-:Y:S02]  /*4160*/  HFMA2 R36, R78.H0_H0, R36.H0_H0, R204.H0_H0 ;  /* 0x200000244e247231 */ /* 0x000fe400000408cc */
[----:B------:R-:W-:Y:S02]  /*4170*/  HFMA2 R37, R79.H0_H0, R37.H0_H0, R205.H0_H0 ;  /* 0x200000254f257231 */ /* 0x000fe400000408cd */
[----:B------:R-:W-:-:S04]  /*4180*/  IMAD.WIDE.U32 R116, R116, 0x2, R166 ;  /* 0x0000000274747825 */ /* 0x000fc800078e00a6 */
[----:B------:R-:W-:Y:S01]  /*4190*/  HFMA2 R38, R80.H0_H0, R38.H0_H0, R206.H0_H0 ;  /* 0x2000002650267231 */ /* 0x000fe200000408ce */
[----:B------:R-:W-:Y:S01]  /*41a0*/  ISETP.GE.AND P1, PT, R210, UR4, PT ;  /* 0x00000004d2007c0c */ /* 0x000fe2000bf26270 */
[----:B------:R-:W-:Y:S02]  /*41b0*/  HFMA2 R39, R81.H0_H0, R39.H0_H0, R207.H0_H0 ;  /* 0x2000002751277231 */ /* 0x000fe400000408cf */
[----:B------:R-:W-:-:S04]  /*41c0*/  IMAD.WIDE.U32 R104, R104, 0x2, R166 ;  /* 0x0000000268687825 */ /* 0x000fc800078e00a6 */
[----:B------:R-:W-:Y:S02]  /*41d0*/  HFMA2 R211, R82.H0_H0, R211.H0_H0, R208.H0_H0 ;  /* 0x200000d352d37231 */ /* 0x000fe400000408d0 */
        /* <DEDUP_REMOVED lines=43> */
.L_x_352:
[----:B------:R-:W-:Y:S01]  /*4490*/  HFMA2.MMA R139, -RZ, RZ, 0, 5.9604644775390625e-08 ;  /* 0x00000001ff8b7435 */ /* 0x000fe200000001ff */
[----:B------:R-:W-:Y:S02]  /*44a0*/  MOV R148, R3 ;  /* 0x0000000300947202 */ /* 0x000fe40000000f00 */
[----:B------:R-:W-:Y:S02]  /*44b0*/  MOV R150, 0x1f ;  /* 0x0000001f00967802 */ /* 0x000fe40000000f00 */
[----:B------:R-:W-:-:S07]  /*44c0*/  MOV R137, 0xffffffff ;  /* 0xffffffff00897802 */ /* 0x000fce0000000f00 */
[----:B-----5:R-:W-:Y:S05]  /*44d0*/  WARPSYNC.COLLECTIVE R137, `(.L_x_356) ;  /* 0x0000000089087348 */ /* 0x020fea0003c00000 */
[----:B------:R0:W1:Y:S02]  /*44e0*/  SHFL.BFLY P2, R135, R148, R139, R150 ;  /* 0x0c00008b94877389 */ /* 0x0000640000040096 */
[----:B01---5:R-:W-:Y:S01]  /*44f0*/  ENDCOLLECTIVE ;  /* 0x000000000000791b */ /* 0x023fe20003800000 */
.L_x_356:
[----:B------:R-:W-:Y:S01]  /*4500*/  HFMA2.MMA R139, -RZ, RZ, 0, 1.1920928955078125e-07 ;  /* 0x00000002ff8b7435 */ /* 0x000fe200000001ff */
[----:B------:R-:W-:-:S05]  /*4510*/  MOV R2, R135 ;  /* 0x0000008700027202 */ /* 0x000fca0000000f00 */
[----:B------:R-:W-:-:S05]  /*4520*/  FADD.FTZ R5, R3, R2 ;  /* 0x0000000203057221 */ /* 0x000fca0000010000 */
[----:B------:R-:W-:-:S07]  /*4530*/  MOV R148, R5 ;  /* 0x0000000500947202 */ /* 0x000fce0000000f00 */
[----:B------:R-:W-:Y:S05]  /*4540*/  WARPSYNC.COLLECTIVE R137, `(.L_x_357) ;  /* 0x0000000089087348 */ /* 0x000fea0003c00000 */
[----:B------:R0:W1:Y:S02]  /*4550*/  SHFL.BFLY P2, R135, R148, R139, R150 ;  /* 0x0c00008b94877389 */ /* 0x0000640000040096 */
[----:B01----:R-:W-:Y:S01]  /*4560*/  ENDCOLLECTIVE ;  /* 0x000000000000791b */ /* 0x003fe20003800000 */
.L_x_357:
[----:B------:R-:W-:Y:S01]  /*4570*/  HFMA2.MMA R139, -RZ, RZ, 0, 2.384185791015625e-07 ;  /* 0x00000004ff8b7435 */ /* 0x000fe200000001ff */
[----:B------:R-:W-:-:S05]  /*4580*/  MOV R2, R135 ;  /* 0x0000008700027202 */ /* 0x000fca0000000f00 */
[----:B------:R-:W-:-:S05]  /*4590*/  FADD.FTZ R131, R5, R2 ;  /* 0x0000000205837221 */ /* 0x000fca0000010000 */
[----:B------:R-:W-:-:S07]  /*45a0*/  MOV R148, R131 ;  /* 0x0000008300947202 */ /* 0x000fce0000000f00 */
[----:B------:R-:W-:Y:S05]  /*45b0*/  WARPSYNC.COLLECTIVE R137, `(.L_x_358) ;  /* 0x0000000089087348 */ /* 0x000fea0003c00000 */
[----:B------:R0:W1:Y:S02]  /*45c0*/  SHFL.BFLY P2, R135, R148, R139, R150 ;  /* 0x0c00008b94877389 */ /* 0x0000640000040096 */
[----:B01----:R-:W-:Y:S01]  /*45d0*/  ENDCOLLECTIVE ;  /* 0x000000000000791b */ /* 0x003fe20003800000 */
.L_x_358:
[----:B------:R-:W-:Y:S01]  /*45e0*/  HFMA2.MMA R139, -RZ, RZ, 0, 4.76837158203125e-07 ;  /* 0x00000008ff8b7435 */ /* 0x000fe200000001ff */
[----:B------:R-:W-:-:S05]  /*45f0*/  MOV R2, R135 ;  /* 0x0000008700027202 */ /* 0x000fca0000000f00 */
[----:B------:R-:W-:-:S05]  /*4600*/  FADD.FTZ R133, R131, R2 ;  /* 0x0000000283857221 */ /* 0x000fca0000010000 */
[----:B------:R-:W-:-:S07]  /*4610*/  MOV R148, R133 ;  /* 0x0000008500947202 */ /* 0x000fce0000000f00 */
[----:B------:R-:W-:Y:S05]  /*4620*/  WARPSYNC.COLLECTIVE R137, `(.L_x_359) ;  /* 0x0000000089087348 */ /* 0x000fea0003c00000 */
[----:B------:R0:W1:Y:S02]  /*4630*/  SHFL.BFLY P2, R135, R148, R139, R150 ;  /* 0x0c00008b94877389 */ /* 0x0000640000040096 */
[----:B01----:R-:W-:Y:S01]  /*4640*/  ENDCOLLECTIVE ;  /* 0x000000000000791b */ /* 0x003fe20003800000 */
.L_x_359:
[----:B------:R-:W-:Y:S01]  /*4650*/  HFMA2.MMA R139, -RZ, RZ, 0, 9.5367431640625e-07 ;  /* 0x00000010ff8b7435 */ /* 0x000fe200000001ff */
[----:B------:R-:W-:-:S05]  /*4660*/  MOV R2, R135 ;  /* 0x0000008700027202 */ /* 0x000fca0000000f00 */
[----:B------:R-:W-:-:S05]  /*4670*/  FADD.FTZ R134, R133, R2 ;  /* 0x0000000285867221 */ /* 0x000fca0000010000 */
[----:B------:R-:W-:-:S07]  /*4680*/  MOV R148, R134 ;  /* 0x0000008600947202 */ /* 0x000fce0000000f00 */
[----:B------:R-:W-:Y:S05]  /*4690*/  WARPSYNC.COLLECTIVE R137, `(.L_x_360) ;  /* 0x0000000089087348 */ /* 0x000fea0003c00000 */
[----:B------:R0:W1:Y:S02]  /*46a0*/  SHFL.BFLY P2, R135, R148, R139, R150 ;  /* 0x0c00008b94877389 */ /* 0x0000640000040096 */
[----:B01----:R-:W-:Y:S01]  /*46b0*/  ENDCOLLECTIVE ;  /* 0x000000000000791b */ /* 0x003fe20003800000 */
.L_x_360:
        /* <DEDUP_REMOVED lines=127> */
.L_x_361:
[----:B------:R-:W-:Y:S01]  /*4eb0*/  HFMA2.MMA R139, -RZ, RZ, 0, 1.1920928955078125e-07 ;  /* 0x00000002ff8b7435 */ /* 0x000fe200000001ff */
[----:B------:R-:W-:-:S05]  /*4ec0*/  MOV R134, R135 ;  /* 0x0000008700867202 */ /* 0x000fca0000000f00 */
[----:B------:R-:W-:-:S05]  /*4ed0*/  FADD.FTZ R134, R3, R134 ;  /* 0x0000008603867221 */ /* 0x000fca0000010000 */
[----:B------:R-:W-:-:S07]  /*4ee0*/  MOV R148, R134 ;  /* 0x0000008600947202 */ /* 0x000fce0000000f00 */
[----:B------:R-:W-:Y:S05]  /*4ef0*/  WARPSYNC.COLLECTIVE R137, `(.L_x_362) ;  /* 0x0000000089087348 */ /* 0x000fea0003c00000 */
[----:B------:R0:W1:Y:S02]  /*4f00*/  SHFL.BFLY P2, R135, R148, R139, R150 ;  /* 0x0c00008b94877389 */ /* 0x0000640000040096 */
[----:B01----:R-:W-:Y:S01]  /*4f10*/  ENDCOLLECTIVE ;  /* 0x000000000000791b */ /* 0x003fe20003800000 */
.L_x_362:
[----:B------:R-:W-:Y:S01]  /*4f20*/  HFMA2.MMA R139, -RZ, RZ, 0, 2.384185791015625e-07 ;  /* 0x00000004ff8b7435 */ /* 0x000fe200000001ff */
[----:B------:R-:W-:-:S05]  /*4f30*/  MOV R5, R135 ;  /* 0x0000008700057202 */ /* 0x000fca0000000f00 */
[----:B------:R-:W-:-:S05]  /*4f40*/  FADD.FTZ R5, R134, R5 ;  /* 0x0000000586057221 */ /* 0x000fca0000010000 */
[----:B------:R-:W-:-:S07]  /*4f50*/  MOV R148, R5 ;  /* 0x0000000500947202 */ /* 0x000fce0000000f00 */
[----:B------:R-:W-:Y:S05]  /*4f60*/  WARPSYNC.COLLECTIVE R137, `(.L_x_363) ;  /* 0x0000000089087348 */ /* 0x000fea0003c00000 */
[----:B------:R0:W1:Y:S02]  /*4f70*/  SHFL.BFLY P2, R135, R148, R139, R150 ;  /* 0x0c00008b94877389 */ /* 0x0000640000040096 */
[----:B01----:R-:W-:Y:S01]  /*4f80*/  ENDCOLLECTIVE ;  /* 0x000000000000791b */ /* 0x003fe20003800000 */
.L_x_363:
[----:B------:R-:W-:Y:S01]  /*4f90*/  HFMA2.MMA R139, -RZ, RZ, 0, 4.76837158203125e-07 ;  /* 0x00000008ff8b7435 */ /* 0x000fe200000001ff */
[----:B------:R-:W-:-:S05]  /*4fa0*/  MOV R140, R135 ;  /* 0x00000087008c7202 */ /* 0x000fca0000000f00 */
[----:B------:R-:W-:-:S05]  /*4fb0*/  FADD.FTZ R140, R5, R140 ;  /* 0x0000008c058c7221 */ /* 0x000fca0000010000 */
[----:B------:R-:W-:-:S07]  /*4fc0*/  MOV R148, R140 ;  /* 0x0000008c00947202 */ /* 0x000fce0000000f00 */
[----:B------:R-:W-:Y:S05]  /*4fd0*/  WARPSYNC.COLLECTIVE R137, `(.L_x_364) ;  /* 0x0000000089087348 */ /* 0x000fea0003c00000 */
[----:B------:R0:W1:Y:S02]  /*4fe0*/  SHFL.BFLY P2, R135, R148, R139, R150 ;  /* 0x0c00008b94877389 */ /* 0x0000640000040096 */
[----:B01----:R-:W-:Y:S01]  /*4ff0*/  ENDCOLLECTIVE ;  /* 0x000000000000791b */ /* 0x003fe20003800000 */
.L_x_364:
[----:B------:R-:W-:Y:S01]  /*5000*/  HFMA2.MMA R139, -RZ, RZ, 0, 9.5367431640625e-07 ;  /* 0x00000010ff8b7435 */ /* 0x000fe200000001ff */
[----:B------:R-:W-:-:S05]  /*5010*/  MOV R131, R135 ;  /* 0x0000008700837202 */ /* 0x000fca0000000f00 */
[----:B------:R-:W-:-:S05]  /*5020*/  FADD.FTZ R131, R140, R131 ;  /* 0x000000838c837221 */ /* 0x000fca0000010000 */
[----:B------:R-:W-:-:S07]  /*5030*/  MOV R148, R131 ;  /* 0x0000008300947202 */ /* 0x000fce0000000f00 */
[----:B------:R-:W-:Y:S05]  /*5040*/  WARPSYNC.COLLECTIVE R137, `(.L_x_365) ;  /* 0x0000000089087348 */ /* 0x000fea0003c00000 */
[----:B------:R0:W1:Y:S02]  /*5050*/  SHFL.BFLY P2, R135, R148, R139, R150 ;  /* 0x0c00008b94877389 */ /* 0x0000640000040096 */
[----:B01----:R-:W-:Y:S01]  /*5060*/  ENDCOLLECTIVE ;  /* 0x000000000000791b */ /* 0x003fe20003800000 */
.L_x_365:
[----:B------:R-:W-:Y:S01]  /*5070*/  MOV R146, R135 ;  /* 0x0000008700927202 */ /* 0x000fe20000000f00 */
[----:B------:R-:W-:Y:S06]  /*5080*/  BRA `(.L_x_366) ;  /* 0xffffffd000307947 */ /* 0x000fec000383ffff */
.L_x_367:
        /* <DEDUP_REMOVED lines=15> */
.L_x_2009:


//--------------------- .text._ZN10layer_norm13ln_fwd_kernelINS_13Kernel_traitsI6__halfS2_S2_fjLj30720ELj4ELj1ELj4ELj4ENS_18Kernel_traits_baseILj30720ES2_S2_S2_fjLj128EEEEEEEvNS_9FwdParamsE --------------------------
	.section	.text._ZN10layer_norm13ln_fwd_kernelINS_13Kernel_traitsI6__halfS2_S2_fjLj30720ELj4ELj1ELj4ELj4ENS_18Kernel_traits_baseILj30720ES2_S2_S2_fjLj128EEEEEEEvNS_9FwdParamsE,"ax",@progbits
	.align	128
        .global         _ZN10layer_norm13ln_fwd_kernelINS_13Kernel_traitsI6__halfS2_S2_fjLj30720ELj4ELj1ELj4ELj4ENS_18Kernel_traits_baseILj30720ES2_S2_S2_fjLj128EEEEEEEvNS_9FwdParamsE
        .type           _ZN10layer_norm13ln_fwd_kernelINS_13Kernel_traitsI6__halfS2_S2_fjLj30720ELj4ELj1ELj4ELj4ENS_18Kernel_traits_baseILj30720ES2_S2_S2_fjLj128EEEEEEEvNS_9FwdParamsE,@function
        .size           _ZN10layer_norm13ln_fwd_kernelINS_13Kernel_traitsI6__halfS2_S2_fjLj30720ELj4ELj1ELj4ELj4ENS_18Kernel_traits_baseILj30720ES2_S2_S2_fjLj128EEEEEEEvNS_9FwdParamsE,(.L_x_2010 - _ZN10layer_norm13ln_fwd_kernelINS_13Kernel_traitsI6__halfS2_S2_fjLj30720ELj4ELj1ELj4ELj4ENS_18Kernel_traits_baseILj30720ES2_S2_S2_fjLj128EEEEEEEvNS_9FwdParamsE)
        .other          _ZN10layer_norm13ln_fwd_kernelINS_13Kernel_traitsI6__halfS2_S2_fjLj30720ELj4ELj1ELj4ELj4ENS_18Kernel_traits_baseILj30720ES2_S2_S2_fjLj128EEEEEEEvNS_9FwdParamsE,@"STO_CUDA_ENTRY STV_DEFAULT"
_ZN10layer_norm13ln_fwd_kernelINS_13Kernel_traitsI6__halfS2_S2_fjLj30720ELj4ELj1ELj4ELj4ENS_18Kernel_traits_baseILj30720ES2_S2_S2_fjLj128EEEEEEEvNS_9FwdParamsE:
.text._ZN10layer_norm13ln_fwd_kernelINS_13Kernel_traitsI6__halfS2_S2_fjLj30720ELj4ELj1ELj4ELj4ENS_18Kernel_traits_baseILj30720ES2_S2_S2_fjLj128EEEEEEEvNS_9FwdParamsE:
        /* <DEDUP_REMOVED lines=80> */
.L_x_371:
[----:B------:R-:W1:Y:S01]  /*0500*/  S2R R74, SR_CTAID.X ;  /* 0x00000000004a7919 */ /* 0x000e620000002500 */
[----:B0-2---:R-:W0:Y:S01]  /*0510*/  LDC.64 R64, c[0x0][0x220] ;  /* 0x00008800ff407b82 */ /* 0x005e220000000a00 */
[----:B-1----:R-:W-:-:S04]  /*0520*/  SHF.L.U32 R67, R74, 0x7, RZ ;  /* 0x000000074a437819 */ /* 0x002fc800000006ff */
[----:B------:R-:W-:-:S04]  /*0530*/  LOP3.LUT R67, R67, 0x180, R4, 0xe2, !PT ;  /* 0x0000018043437812 */ /* 0x000fc800078ee204 */
[----:B------:R-:W-:-:S05]  /*0540*/  LOP3.LUT R67, R67, 0x60, R0, 0xf8, !PT ;  /* 0x0000006043437812 */ /* 0x000fca00078ef800 */
[----:B------:R-:W-:-:S04]  /*0550*/  IMAD R69, R108, 0x3c00, R67 ;  /* 0x00003c006c457824 */ /* 0x000fc800078e0243 */
[C---:B0-----:R-:W-:Y:S01]  /*0560*/  IMAD.WIDE.U32 R66, R69.reuse, 0x4, R64 ;  /* 0x0000000445427825 */ /* 0x041fe200078e0040 */
[----:B------:R-:W-:-:S04]  /*0570*/  IADD3 R81, R69, 0x200, RZ ;  /* 0x0000020045517810 */ /* 0x000fc80007ffe0ff */
[----:B------:R-:W2:Y:S01]  /*0580*/  LDG.E R72, desc[UR6][R66.64] ;  /* 0x0000000642487981 */ /* 0x000ea2000c1e1900 */
[----:B------:R-:W-:Y:S01]  /*0590*/  IMAD.WIDE.U32 R70, R81, 0x4, R64 ;  /* 0x0000000451467825 */ /* 0x000fe200078e0040 */
[----:B------:R-:W-:-:S04]  /*05a0*/  IADD3 R73, R69, 0x400, RZ ;  /* 0x0000040045497810 */ /* 0x000fc80007ffe0ff */
[----:B------:R-:W3:Y:S01]  /*05b0*/  LDG.E R105, desc[UR6][R70.64] ;  /* 0x0000000646697981 */ /* 0x000ee2000c1e1900 */
        /* <DEDUP_REMOVED lines=19> */
[----:B------:R-:W-:-:S04]  /*06f0*/  IADD3 R101, R69, 0x1200, RZ ;  /* 0x0000120045657810 */ /* 0x000fc80007ffe0ff */
[----:B------:R1:W4:Y:S01]  /*0700*/  LDG.E R68, desc[UR6][R66.64] ;  /* 0x0000000642447981 */ /* 0x000322000c1e1900 */
[----:B------:R-:W-:Y:S01]  /*0710*/  IMAD.WIDE.U32 R100, R101, 0x4, R64 ;  /* 0x0000000465647825 */ /* 0x000fe200078e0040 */
[----:B------:R-:W-:-:S05]  /*0720*/  IADD3 R71, R69, 0x1400, RZ ;  /* 0x0000140045477810 */ /* 0x000fca0007ffe0ff */
[----:B------:R-:W4:Y:S01]  /*0730*/  LDG.E R100, desc[UR6][R100.64] ;  /* 0x0000000664647981 */ /* 0x000f22000c1e1900 */
[----:B------:R-:W-:Y:S01]  /*0740*/  IMAD.WIDE.U32 R70, R71, 0x4, R64 ;  /* 0x0000000447467825 */ /* 0x000fe200078e0040 */
[----:B0-----:R-:W-:-:S04]  /*0750*/  IADD3 R83, R69, 0x1600, RZ ;  /* 0x0000160045537810 */ /* 0x001fc80007ffe0ff */
[----:B------:R0:W4:Y:S01]  /*0760*/  LDG.E R133, desc[UR6][R70.64] ;  /* 0x0000000646857981 */ /* 0x000122000c1e1900 */
[----:B------:R-:W-:Y:S01]  /*0770*/  IMAD.WIDE.U32 R82, R83, 0x4, R64 ;  /* 0x0000000453527825 */ /* 0x000fe200078e0040 */
[----:B-1----:R-:W-:-:S04]  /*0780*/  IADD3 R85, R69, 0x1800, RZ ;  /* 0x0000180045557810 */ /* 0x002fc80007ffe0ff */
        /* <DEDUP_REMOVED lines=24> */
[----:B------:R-:W4:Y:S01]  /*0910*/  LDG.E R161, desc[UR6][R66.64] ;  /* 0x0000000642a17981 */ /* 0x000f22000c1e1900 */
[----:B------:R-:W-:Y:S01]  /*0920*/  IMAD.WIDE.U32 R70, R71, 0x4, R64 ;  /* 0x0000000447467825 */ /* 0x000fe200078e0040 */
[----:B------:R-:W-:-:S04]  /*0930*/  IADD3 R95, R69, 0x2a00, RZ ;  /* 0x00002a00455f7810 */ /* 0x000fc80007ffe0ff */
[----:B------:R1:W4:Y:S01]  /*0940*/  LDG.E R157, desc[UR6][R70.64] ;  /* 0x00000006469d7981 */ /* 0x000322000c1e1900 */
[----:B------:R-:W-:Y:S01]  /*0950*/  IMAD.WIDE.U32 R94, R95, 0x4, R64 ;  /* 0x000000045f5e7825 */ /* 0x000fe200078e0040 */
[----:B------:R-:W-:-:S05]  /*0960*/  IADD3 R85, R69, 0x2c00, RZ ;  /* 0x00002c0045557810 */ /* 0x000fca0007ffe0ff */
        /* <DEDUP_REMOVED lines=14> */
[----:B0-----:R-:W-:-:S05]  /*0a50*/  IADD3 R87, R69, 0x3600, RZ ;  /* 0x0000360045577810 */ /* 0x001fca0007ffe0ff */
[----:B------:R-:W4:Y:S01]  /*0a60*/  LDG.E R96, desc[UR6][R96.64] ;  /* 0x0000000660607981 */ /* 0x000f22000c1e1900 */
[----:B-1----:R-:W-:Y:S01]  /*0a70*/  IMAD.WIDE.U32 R70, R87, 0x4, R64 ;  /* 0x0000000457467825 */ /* 0x002fe200078e0040 */
[----:B------:R-:W-:-:S05]  /*0a80*/  IADD3 R85, R69, 0x3800, RZ ;  /* 0x0000380045557810 */ /* 0x000fca0007ffe0ff */
[----:B------:R0:W4:Y:S01]  /*0a90*/  LDG.E R70, desc[UR6][R70.64] ;  /* 0x0000000646467981 */ /* 0x000122000c1e1900 */
[----:B------:R-:W-:Y:S01]  /*0aa0*/  IMAD.WIDE.U32 R66, R85, 0x4, R64 ;  /* 0x0000000455427825 */ /* 0x000fe200078e0040 */
[----:B------:R-:W-:-:S05]  /*0ab0*/  IADD3 R83, R69, 0x3a00, RZ ;  /* 0x00003a0045537810 */ /* 0x000fca0007ffe0ff */
[----:B------:R1:W4:Y:S01]  /*0ac0*/  LDG.E R66, desc[UR6][R66.64] ;  /* 0x0000000642427981 */ /* 0x000322000c1e1900 */
[----:B------:R-:W-:-:S06]  /*0ad0*/  IMAD.WIDE.U32 R64, R83, 0x4, R64 ;  /* 0x0000000453407825 */ /* 0x000fcc00078e0040 */
[----:B------:R1:W4:Y:S01]  /*0ae0*/  LDG.E R64, desc[UR6][R64.64] ;  /* 0x0000000640407981 */ /* 0x000322000c1e1900 */
[----:B------:R-:W-:Y:S01]  /*0af0*/  LOP3.LUT P0, RZ, R88, 0xff, RZ, 0xc0, !PT ;  /* 0x000000ff58ff7812 */ /* 0x000fe2000780c0ff */
[----:B------:R-:W-:Y:S01]  /*0b00*/  UMOV UR4, 0xffffffff ;  /* 0xffffffff00047882 */ /* 0x000fe20000000000 */
[----:B0-----:R-:W-:Y:S02]  /*0b10*/  SHF.R.U32.HI R71, RZ, 0x5, R0 ;  /* 0x00000005ff477819 */ /* 0x001fe40000011600 */
[----:B------:R-:W-:Y:S01]  /*0b20*/  ISETP.NE.AND P1, PT, R4, RZ, PT ;  /* 0x000000ff0400720c */ /* 0x000fe20003f25270 */
[--C-:B--2---:R-:W-:Y:S02]  /*0b30*/  HADD2.F32 R94, -RZ, R72.reuse.H0_H0 ;  /* 0x20000048ff5e7230 */ /* 0x104fe40000004100 */
[----:B------:R-:W-:-:S03]  /*0b40*/  HADD2.F32 R92, -RZ, R72.H1_H1 ;  /* 0x30000048ff5c7230 */ /* 0x000fc60000004100 */
[----:B------:R-:W-:Y:S01]  /*0b50*/  FADD.FTZ R93, RZ, R94 ;  /* 0x0000005eff5d7221 */ /* 0x000fe20000010000 */
[--C-:B---3--:R-:W-:Y:S02]  /*0b60*/  HADD2.F32 R72, -RZ, R105.reuse.H0_H0 ;  /* 0x20000069ff487230 */ /* 0x108fe40000004100 */
[----:B------:R-:W-:Y:S02]  /*0b70*/  HADD2.F32 R105, -RZ, R105.H1_H1 ;  /* 0x30000069ff697230 */ /* 0x000fe40000004100 */
[----:B------:R-:W-:Y:S01]  /*0b80*/  FADD.FTZ R93, R92, R93 ;  /* 0x0000005d5c5d7221 */ /* 0x000fe20000010000 */
[----:B----4-:R-:W-:-:S03]  /*0b90*/  HADD2.F32 R114, -RZ, R165.H0_H0 ;  /* 0x200000a5ff727230 */ /* 0x010fc60000004100 */
[----:B------:R-:W-:Y:S01]  /*0ba0*/  FADD.FTZ R76, R72, R93 ;  /* 0x0000005d484c7221 */ /* 0x000fe20000010000 */
[----:B------:R-:W-:-:S03]  /*0bb0*/  HADD2.F32 R165, -RZ, R165.H1_H1 ;  /* 0x300000a5ffa57230 */ /* 0x000fc60000004100 */
[----:B-1----:R-:W-:Y:S01]  /*0bc0*/  FADD.FTZ R67, R105, R76 ;  /* 0x0000004c69437221 */ /* 0x002fe20000010000 */
[--C-:B------:R-:W-:Y:S02]  /*0bd0*/  HADD2.F32 R90, -RZ, R153.reuse.H0_H0 ;  /* 0x20000099ff5a7230 */ /* 0x100fe40000004100 */
[----:B------:R-:W-:Y:S02]  /*0be0*/  HADD2.F32 R153, -RZ, R153.H1_H1 ;  /* 0x30000099ff997230 */ /* 0x000fe40000004100 */
[----:B------:R-:W-:Y:S01]  /*0bf0*/  FADD.FTZ R76, R114, R67 ;  /* 0x00000043724c7221 */ /* 0x000fe20000010000 */
[----:B------:R-:W-:-:S03]  /*0c00*/  HADD2.F32 R86, -RZ, R151.H0_H0 ;  /* 0x20000097ff567230 */ /* 0x000fc60000004100 */
[----:B------:R-:W-:Y:S01]  /*0c10*/  FADD.FTZ R65, R165, R76 ;  /* 0x0000004ca5417221 */ /* 0x000fe20000010000 */
[----:B------:R-:W-:-:S03]  /*0c20*/  HADD2.F32 R151, -RZ, R151.H1_H1 ;  /* 0x30000097ff977230 */ /* 0x000fc60000004100 */
[----:B------:R-:W-:-:S04]  /*0c30*/  FADD.FTZ R76, R90, R65 ;  /* 0x000000415a4c7221 */ /* 0x000fc80000010000 */
[----:B------:R-:W-:Y:S01]  /*0c40*/  FADD.FTZ R65, R153, R76 ;  /* 0x0000004c99417221 */ /* 0x000fe20000010000 */
[--C-:B------:R-:W-:Y:S02]  /*0c50*/  HADD2.F32 R76, -RZ, R123.reuse.H0_H0 ;  /* 0x2000007bff4c7230 */ /* 0x100fe40000004100 */
[----:B------:R-:W-:Y:S02]  /*0c60*/  HADD2.F32 R123, -RZ, R123.H1_H1 ;  /* 0x3000007bff7b7230 */ /* 0x000fe40000004100 */
[----:B------:R-:W-:-:S04]  /*0c70*/  FADD.FTZ R78, R86, R65 ;  /* 0x00000041564e7221 */ /* 0x000fc80000010000 */
[----:B------:R-:W-:Y:S01]  /*0c80*/  FADD.FTZ R65, R151, R78 ;  /* 0x0000004e97417221 */ /* 0x000fe20000010000 */
[--C-:B------:R-:W-:Y:S02]  /*0c90*/  HADD2.F32 R78, -RZ, R117.reuse.H0_H0 ;  /* 0x20000075ff4e7230 */ /* 0x100fe40000004100 */
[----:B------:R-:W-:Y:S02]  /*0ca0*/  HADD2.F32 R117, -RZ, R117.H1_H1 ;  /* 0x30000075ff757230 */ /* 0x000fe40000004100 */
[----:B------:R-:W-:Y:S01]  /*0cb0*/  FADD.FTZ R80, R76, R65 ;  /* 0x000000414c507221 */ /* 0x000fe20000010000 */
[----:B------:R-:W-:-:S03]  /*0cc0*/  HADD2.F32 R84, -RZ, R68.H0_H0 ;  /* 0x20000044ff547230 */ /* 0x000fc60000004100 */
[----:B------:R-:W-:Y:S01]  /*0cd0*/  FADD.FTZ R65, R123, R80 ;  /* 0x000000507b417221 */ /* 0x000fe20000010000 */
[--C-:B------:R-:W-:Y:S02]  /*0ce0*/  HADD2.F32 R80, -RZ, R111.reuse.H0_H0 ;  /* 0x2000006fff507230 */ /* 0x100fe40000004100 */
[----:B------:R-:W-:Y:S02]  /*0cf0*/  HADD2.F32 R111, -RZ, R111.H1_H1 ;  /* 0x3000006fff6f7230 */ /* 0x000fe40000004100 */
[----:B------:R-:W-:Y:S01]  /*0d00*/  FADD.FTZ R82, R78, R65 ;  /* 0x000000414e527221 */ /* 0x000fe20000010000 */
[----:B------:R-:W-:Y:S02]  /*0d10*/  HADD2.F32 R99, -RZ, R68.H1_H1 ;  /* 0x30000044ff637230 */ /* 0x000fe40000004100 */
[----:B------:R-:W-:Y:S02]  /*0d20*/  HADD2.F32 R93, -RZ, R100.H1_H1 ;  /* 0x30000064ff5d7230 */ /* 0x000fe40000004100 */
[----:B------:R-:W-:-:S04]  /*0d30*/  FADD.FTZ R65, R117, R82 ;  /* 0x0000005275417221 */ /* 0x000fc80000010000 */
[----:B------:R-:W-:Y:S01]  /*0d40*/  FADD.FTZ R82, R80, R65 ;  /* 0x0000004150527221 */ /* 0x000fe20000010000 */
[--C-:B------:R-:W-:Y:S02]  /*0d50*/  HADD2.F32 R136, -RZ, R133.reuse.H0_H0 ;  /* 0x20000085ff887230 */ /* 0x100fe40000004100 */
[----:B------:R-:W-:Y:S02]  /*0d60*/  HADD2.F32 R133, -RZ, R133.H1_H1 ;  /* 0x30000085ff857230 */ /* 0x000fe40000004100 */
[----:B------:R-:W-:Y:S01]  /*0d70*/  FADD.FTZ R65, R111, R82 ;  /* 0x000000526f417221 */ /* 0x000fe20000010000 */
[----:B------:R-:W-:Y:S02]  /*0d80*/  HADD2.F32 R82, -RZ, R100.H0_H0 ;  /* 0x20000064ff527230 */ /* 0x000fe40000004100 */
[--C-:B------:R-:W-:Y:S02]  /*0d90*/  HADD2.F32 R148, -RZ, R109.reuse.H0_H0 ;  /* 0x2000006dff947230 */ /* 0x100fe40000004100 */
[----:B------:R-:W-:Y:S01]  /*0da0*/  FADD.FTZ R68, R84, R65 ;  /* 0x0000004154447221 */ /* 0x000fe20000010000 */
[----:B------:R-:W-:-:S03]  /*0db0*/  HADD2.F32 R109, -RZ, R109.H1_H1 ;  /* 0x3000006dff6d7230 */ /* 0x000fc60000004100 */
[----:B------:R-:W-:Y:S01]  /*0dc0*/  FADD.FTZ R65, R99, R68 ;  /* 0x0000004463417221 */ /* 0x000fe20000010000 */
[--C-:B------:R-:W-:Y:S02]  /*0dd0*/  HADD2.F32 R124, -RZ, R137.reuse.H0_H0 ;  /* 0x20000089ff7c7230 */ /* 0x100fe40000004100 */
[----:B------:R-:W-:Y:S02]  /*0de0*/  HADD2.F32 R137, -RZ, R137.H1_H1 ;  /* 0x30000089ff897230 */ /* 0x000fe40000004100 */
[----:B------:R-:W-:Y:S01]  /*0df0*/  FADD.FTZ R68, R82, R65 ;  /* 0x0000004152447221 */ /* 0x000fe20000010000 */
[----:B------:R-:W-:-:S03]  /*0e00*/  HADD2.F32 R146, -RZ, R139.H0_H0 ;  /* 0x2000008bff927230 */ /* 0x000fc60000004100 */
        /* <DEDUP_REMOVED lines=42> */
[--C-:B------:R-:W-:Y:S01]  /*10b0*/  HADD2.F32 R129, -RZ, R127.reuse.H0_H0 ;  /* 0x2000007fff817230 */ /* 0x100fe20000004100 */
[----:B------:R-:W-:Y:S01]  /*10c0*/  LOP3.LUT R65, R71, 0x7fffffc, RZ, 0xc0, !PT ;  /* 0x07fffffc47417812 */ /* 0x000fe200078ec0ff */
[----:B------:R-:W-:Y:S02]  /*10d0*/  HADD2.F32 R127, -RZ, R127.H1_H1 ;  /* 0x3000007fff7f7230 */ /* 0x000fe40000004100 */
[----:B------:R-:W-:Y:S01]  /*10e0*/  FADD.FTZ R68, R163, R68 ;  /* 0x00000044a3447221 */ /* 0x000fe20000010000 */
[----:B------:R-:W-:Y:S01]  /*10f0*/  @!P0 IADD3 R65, R65, 0x4, RZ ;  /* 0x0000000441418810 */ /* 0x000fe20007ffe0ff */
[--C-:B------:R-:W-:Y:S02]  /*1100*/  HADD2.F32 R125, -RZ, R96.reuse.H0_H0 ;  /* 0x20000060ff7d7230 */ /* 0x100fe40000004100 */
[----:B------:R-:W-:Y:S01]  /*1110*/  FADD.FTZ R68, R161, R68 ;  /* 0x00000044a1447221 */ /* 0x000fe20000010000 */
[----:B------:R-:W-:-:S03]  /*1120*/  HADD2.F32 R121, -RZ, R96.H1_H1 ;  /* 0x30000060ff797230 */ /* 0x000fc60000004100 */
        /* <DEDUP_REMOVED lines=167> */
.L_x_382:
        /* <DEDUP_REMOVED lines=82> */
.L_x_370:
[----:B------:R-:W2:Y:S04]  /*20c0*/  LDG.E.STRONG.GPU R66, desc[UR6][R64.64] ;  /* 0x0000000640427981 */ /* 0x000ea8000c1ef900 */
[----:B--2---:R-:W-:Y:S01]  /*20d0*/  CCTL.IVALL ;  /* 0x00000000ff00798f */ /* 0x004fe20002000000 */
[----:B------:R-:W-:Y:S05]  /*20e0*/  YIELD ;  /* 0x0000000000007946 */ /* 0x000fea0003800000 */
[----:B------:R-:W-:-:S13]  /*20f0*/  ISETP.NE.AND P2, PT, R66, R68, PT ;  /* 0x000000444200720c */ /* 0x000fda0003f45270 */
[----:B------:R-:W-:Y:S05]  /*2100*/  @P2 BRA `(.L_x_370) ;  /* 0xfffffffc00ec2947 */ /* 0x000fea000383ffff */
.L_x_369:
        /* <DEDUP_REMOVED lines=72> */
[----:B------:R-:W-:Y:S01]  /*2590*/  F2FP.F16.F32.PACK_AB R66, R65, R66 ;  /* 0x000000424142723e */ /* 0x000fe200000000ff */
[C---:B------:R-:W-:Y:S01]  /*25a0*/  FMUL.FTZ R67, R101.reuse, R94 ;  /* 0x0000005e65437220 */ /* 0x040fe20000410000 */
[----:B------:R-:W1:Y:S01]  /*25b0*/  @!P1 LDC.64 R64, c[0x0][0x238] ;  /* 0x00008e00ff409b82 */ /* 0x000e620000000a00 */
[C---:B------:R-:W-:Y:S01]  /*25c0*/  FMUL.FTZ R92, R101.reuse, R92 ;  /* 0x0000005c655c7220 */ /* 0x040fe20000410000 */
[----:B------:R2:W-:Y:S01]  /*25d0*/  @!P1 STG.E desc[UR6][R70.64], R68 ;  /* 0x0000004446009986 */ /* 0x0005e2000c101906 */
[C---:B------:R-:W-:Y:S01]  /*25e0*/  FMUL.FTZ R90, R101.reuse, R90 ;  /* 0x0000005a655a7220 */ /* 0x040fe20000410000 */
[C---:B------:R-:W-:Y:S01]  /*25f0*/  FMUL.FTZ R153, R101.reuse, R153 ;  /* 0x0000009965997220 */ /* 0x040fe20000410000 */
[C---:B------:R-:W-:Y:S01]  /*2600*/  FMUL.FTZ R86, R101.reuse, R86 ;  /* 0x0000005665567220 */ /* 0x040fe20000410000 */
[----:B------:R-:W-:Y:S01]  /*2610*/  F2FP.F16.F32.PACK_AB R67, R92, R67 ;  /* 0x000000435c43723e */ /* 0x000fe200000000ff */
[----:B------:R-:W-:Y:S01]  /*2620*/  FMUL.FTZ R151, R101, R151 ;  /* 0x0000009765977220 */ /* 0x000fe20000410000 */
[--C-:B------:R-:W-:Y:S01]  /*2630*/  FADD.FTZ R78, R78, -R68.reuse ;  /* 0x800000444e4e7221 */ /* 0x100fe20000010000 */
[----:B------:R-:W-:Y:S01]  /*2640*/  F2FP.F16.F32.PACK_AB R90, R153, R90 ;  /* 0x0000005a995a723e */ /* 0x000fe200000000ff */
[--C-:B------:R-:W-:Y:S01]  /*2650*/  FADD.FTZ R117, R117, -R68.reuse ;  /* 0x8000004475757221 */ /* 0x100fe20000010000 */
[--C-:B------:R-:W-:Y:S01]  /*2660*/  FADD.FTZ R80, R80, -R68.reuse ;  /* 0x8000004450507221 */ /* 0x100fe20000010000 */
[----:B-----5:R-:W-:Y:S01]  /*2670*/  HFMA2.MMA R103, R63, R67, R34 ;  /* 0x000000433f677235 */ /* 0x020fe20000000022 */
[--C-:B------:R-:W-:Y:S01]  /*2680*/  FADD.FTZ R111, R111, -R68.reuse ;  /* 0x800000446f6f7221 */ /* 0x100fe20000010000 */
[----:B--2---:R-:W-:Y:S01]  /*2690*/  F2FP.F16.F32.PACK_AB R71, R165, R97 ;  /* 0x00000061a547723e */ /* 0x004fe200000000ff */
[--C-:B------:R-:W-:Y:S01]  /*26a0*/  FADD.FTZ R84, R84, -R68.reuse ;  /* 0x8000004454547221 */ /* 0x100fe20000010000 */
[--C-:B------:R-:W-:Y:S01]  /*26b0*/  FADD.FTZ R99, R99, -R68.reuse ;  /* 0x8000004463637221 */ /* 0x100fe20000010000 */
[--C-:B------:R-:W-:Y:S01]  /*26c0*/  FADD.FTZ R82, R82, -R68.reuse ;  /* 0x8000004452527221 */ /* 0x100fe20000010000 */
[--C-:B------:R-:W-:Y:S01]  /*26d0*/  FADD.FTZ R93, R93, -R68.reuse ;  /* 0x800000445d5d7221 */ /* 0x100fe20000010000 */
[----:B------:R-:W-:Y:S01]  /*26e0*/  FADD.FTZ R136, R136, -R68 ;  /* 0x8000004488887221 */ /* 0x000fe20000010000 */
[----:B------:R-:W-:Y:S01]  /*26f0*/  HFMA2.MMA R153, R61, R71, R32 ;  /* 0x000000473d997235 */ /* 0x000fe20000000020 */
        /* <DEDUP_REMOVED lines=39> */
[----:B------:R-:W-:-:S03]  /*2970*/  F2FP.F16.F32.PACK_AB R86, R151, R86 ;  /* 0x000000569756723e */ /* 0x000fc600000000ff */
[----:B------:R-:W-:Y:S01]  /*2980*/  HFMA2 R149, R106, R66, R33 ;  /* 0x000000426a957231 */ /* 0x000fe20000000021 */
        /* <DEDUP_REMOVED lines=13> */
[----:B------:R-:W-:Y:S01]  /*2a60*/  F2FP.F16.F32.PACK_AB R78, R95, R78 ;  /* 0x0000004e5f4e723e */ /* 0x000fe200000000ff */
[----:B------:R-:W-:Y:S01]  /*2a70*/  FMUL.FTZ R111, R101, R72 ;  /* 0x00000048656f7220 */ /* 0x000fe20000410000 */
[----:B------:R-:W-:Y:S01]  /*2a80*/  F2FP.F16.F32.PACK_AB R76, R81, R76 ;  /* 0x0000004c514c723e */ /* 0x000fe200000000ff */
[----:B0-----:R-:W-:Y:S01]  /*2a90*/  IMAD.WIDE.U32 R64, R77, 0x4, R104 ;  /* 0x000000044d407825 */ /* 0x001fe200078e0068 */
[----:B------:R-:W-:-:S03]  /*2aa0*/  F2FP.F16.F32.PACK_AB R80, R97, R80 ;  /* 0x000000506150723e */ /* 0x000fc600000000ff */
[C---:B------:R-:W-:Y:S01]  /*2ab0*/  FMUL.FTZ R136, R101.reuse, R136 ;  /* 0x0000008865887220 */ /* 0x040fe20000410000 */
[----:B------:R-:W-:Y:S01]  /*2ac0*/  FMUL.FTZ R133, R101, R133 ;  /* 0x0000008565857220 */ /* 0x000fe20000410000 */
[----:B-1----:R-:W-:Y:S01]  /*2ad0*/  HFMA2.MMA R69, R59, R86, R30 ;  /* 0x000000563b457235 */ /* 0x002fe2000000001e */
[----:B------:R-:W-:Y:S02]  /*2ae0*/  IMAD R86, R108, 0x3c00, R79 ;  /* 0x00003c006c567824 */ /* 0x000fe400078e024f */
[----:B------:R-:W-:Y:S02]  /*2af0*/  HFMA2 R151, R62, R90, R31 ;  /* 0x0000005a3e977231 */ /* 0x000fe4000000001f */
[----:B------:R-:W-:Y:S01]  /*2b00*/  IMAD.WIDE.U32 R72, R73, 0x4, R104 ;  /* 0x0000000449487825 */ /* 0x000fe200078e0068 */
[----:B------:R-:W-:Y:S01]  /*2b10*/  F2FP.F16.F32.PACK_AB R84, R99, R84 ;  /* 0x000000546354723e */ /* 0x000fe200000000ff */
[----:B------:R-:W-:Y:S01]  /*2b20*/  HFMA2.MMA R97, R57, R78, R28 ;  /* 0x0000004e39617235 */ /* 0x000fe2000000001c */
[C---:B------:R-:W-:Y:S01]  /*2b30*/  IADD3 R77, R86.reuse, 0xc00, RZ ;  /* 0x00000c00564d7810 */ /* 0x040fe20007ffe0ff */
[C---:B------:R-:W-:Y:S01]  /*2b40*/  FMUL.FTZ R82, R101.reuse, R82 ;  /* 0x0000005265527220 */ /* 0x040fe20000410000 */
[----:B------:R-:W-:Y:S01]  /*2b50*/  IADD3 R79, R86, 0xe00, RZ ;  /* 0x00000e00564f7810 */ /* 0x000fe20007ffe0ff */
[C---:B------:R-:W-:Y:S01]  /*2b60*/  FMUL.FTZ R93, R101.reuse, R93 ;  /* 0x0000005d655d7220 */ /* 0x040fe20000410000 */
[C---:B------:R-:W-:Y:S01]  /*2b70*/  FMUL.FTZ R124, R101.reuse, R124 ;  /* 0x0000007c657c7220 */ /* 0x040fe20000410000 */
[----:B------:R-:W-:Y:S01]  /*2b80*/  FMUL.FTZ R137, R101, R137 ;  /* 0x0000008965897220 */ /* 0x000fe20000410000 */
[----:B------:R-:W-:-:S02]  /*2b90*/  HFMA2 R95, R60, R76, R29 ;  /* 0x0000004c3c5f7231 */ /* 0x000fc4000000001d */
[--C-:B------:R-:W-:Y:S01]  /*2ba0*/  IMAD.WIDE.U32 R74, R75, 0x4, R104.reuse ;  /* 0x000000044b4a7825 */ /* 0x100fe200078e0068 */
[----:B------:R0:W-:Y:S01]  /*2bb0*/  STG.E desc[UR6][R66.64], R149 ;  /* 0x0000009542007986 */ /* 0x0001e2000c101906 */
[----:B------:R-:W-:Y:S02]  /*2bc0*/  IADD3 R81, R86, 0x1000, RZ ;  /* 0x0000100056517810 */ /* 0x000fe40007ffe0ff */
[----:B------:R-:W-:Y:S01]  /*2bd0*/  FMUL.FTZ R148, R101, R148 ;  /* 0x0000009465947220 */ /* 0x000fe20000410000 */
[----:B------:R-:W-:-:S04]  /*2be0*/  IMAD.WIDE.U32 R76, R77, 0x4, R104 ;  /* 0x000000044d4c7825 */ /* 0x000fc800078e0068 */
[----:B------:R-:W-:Y:S01]  /*2bf0*/  FMUL.FTZ R109, R101, R109 ;  /* 0x0000006d656d7220 */ /* 0x000fe20000410000 */
[----:B------:R-:W-:Y:S01]  /*2c00*/  STG.E desc[UR6][R72.64], R153 ;  /* 0x0000009948007986 */ /* 0x000fe2000c101906 */
[----:B------:R-:W-:Y:S02]  /*2c10*/  HFMA2 R99, R58, R80, R27 ;  /* 0x000000503a637231 */ /* 0x000fe4000000001b */
        /* <DEDUP_REMOVED lines=35> */
[----:B------:R-:W-:Y:S01]  /*2e50*/  F2FP.F16.F32.PACK_AB R133, R133, R136 ;  /* 0x000000888585723e */ /* 0x000fe200000000ff */
[----:B------:R-:W-:Y:S01]  /*2e60*/  HFMA2.MMA R101, R55, R84, R26 ;  /* 0x0000005437657235 */ /* 0x000fe2000000001a */
[----:B------:R-:W-:Y:S01]  /*2e70*/  F2FP.F16.F32.PACK_AB R82, R93, R82 ;  /* 0x000000525d52723e */ /* 0x000fe200000000ff */
[----:B------:R-:W-:Y:S01]  /*2e80*/  STG.E desc[UR6][R64.64], R69 ;  /* 0x0000004540007986 */ /* 0x000fe2000c101906 */
[C---:B------:R-:W-:Y:S01]  /*2e90*/  IADD3 R103, R86.reuse, 0x1200, RZ ;  /* 0x0000120056677810 */ /* 0x040fe20007ffe0ff */
[----:B------:R-:W-:Y:S01]  /*2ea0*/  IMAD.WIDE.U32 R80, R81, 0x4, R104 ;  /* 0x0000000451507825 */ /* 0x000fe200078e0068 */
[----:B------:R-:W-:Y:S01]  /*2eb0*/  F2FP.F16.F32.PACK_AB R124, R137, R124 ;  /* 0x0000007c897c723e */ /* 0x000fe200000000ff */
[----:B------:R1:W-:Y:S01]  /*2ec0*/  STG.E desc[UR6][R74.64], R95 ;  /* 0x0000005f4a007986 */ /* 0x0003e2000c101906 */
[----:B------:R-:W-:Y:S01]  /*2ed0*/  IADD3 R93, R86, 0x1400, RZ ;  /* 0x00001400565d7810 */ /* 0x000fe20007ffe0ff */
[----:B------:R-:W-:Y:S01]  /*2ee0*/  HFMA2.MMA R133, R53, R133, R24 ;  /* 0x0000008535857235 */ /* 0x000fe20000000018 */
[----:B------:R-:W-:Y:S01]  /*2ef0*/  F2FP.F16.F32.PACK_AB R109, R109, R148 ;  /* 0x000000946d6d723e */ /* 0x000fe200000000ff */
[----:B------:R2:W-:Y:S01]  /*2f00*/  STG.E desc[UR6][R76.64], R97 ;  /* 0x000000614c007986 */ /* 0x0005e2000c101906 */
[----:B------:R-:W-:Y:S01]  /*2f10*/  F2FP.F16.F32.PACK_AB R120, R131, R120 ;  /* 0x000000788378723e */ /* 0x000fe200000000ff */
[----:B0-----:R-:W-:-:S02]  /*2f20*/  HFMA2 R149, R56, R82, R25 ;  /* 0x0000005238957231 */ /* 0x001fc40000000019 */
[--C-:B------:R-:W-:Y:S01]  /*2f30*/  IMAD.WIDE.U32 R102, R103, 0x4, R104.reuse ;  /* 0x0000000467667825 */ /* 0x100fe200078e0068 */
[----:B------:R0:W-:Y:S01]  /*2f40*/  STG.E desc[UR6][R78.64], R99 ;  /* 0x000000634e007986 */ /* 0x0001e2000c101906 */
[----:B------:R-:W-:Y:S01]  /*2f50*/  F2FP.F16.F32.PACK_AB R139, R139, R146 ;  /* 0x000000928b8b723e */ /* 0x000fe200000000ff */
[----:B------:R-:W-:Y:S01]  /*2f60*/  HFMA2.MMA R131, R51, R124, R22 ;  /* 0x0000007c33837235 */ /* 0x000fe20000000016 */
[--C-:B------:R-:W-:Y:S01]  /*2f70*/  IMAD.WIDE.U32 R92, R93, 0x4, R104.reuse ;  /* 0x000000045d5c7825 */ /* 0x100fe200078e0068 */
[----:B-1----:R-:W-:Y:S01]  /*2f80*/  IADD3 R75, R86, 0x1600, RZ ;  /* 0x00001600564b7810 */ /* 0x002fe20007ffe0ff */
[----:B------:R1:W-:Y:S01]  /*2f90*/  STG.E desc[UR6][R80.64], R101 ;  /* 0x0000006550007986 */ /* 0x0003e2000c101906 */
[----:B------:R-:W-:Y:S01]  /*2fa0*/  F2FP.F16.F32.PACK_AB R134, R134, R141 ;  /* 0x0000008d8686723e */ /* 0x000fe200000000ff */
[----:B------:R-:W-:Y:S01]  /*2fb0*/  IMAD.WIDE.U32 R66, R83, 0x4, R104 ;  /* 0x0000000453427825 */ /* 0x000fe200078e0068 */
[----:B--2---:R-:W-:-:S03]  /*2fc0*/  IADD3 R97, R86, 0x1a00, RZ ;  /* 0x00001a0056617810 */ /* 0x004fc60007ffe0ff */
[----:B------:R-:W-:Y:S01]  /*2fd0*/  HFMA2 R109, R54, R109, R23 ;  /* 0x0000006d366d7231 */ /* 0x000fe20000000017 */
[C---:B------:R-:W-:Y:S01]  /*2fe0*/  IADD3 R95, R86.reuse, 0x1c00, RZ ;  /* 0x00001c00565f7810 */ /* 0x040fe20007ffe0ff */
[--C-:B------:R-:W-:Y:S01]  /*2ff0*/  IMAD.WIDE.U32 R64, R91, 0x4, R104.reuse ;  /* 0x000000045b407825 */ /* 0x100fe200078e0068 */
[C---:B0-----:R-:W-:Y:S01]  /*3000*/  IADD3 R99, R86.reuse, 0x1800, RZ ;  /* 0x0000180056637810 */ /* 0x041fe20007ffe0ff */
[----:B------:R-:W-:Y:S01]  /*3010*/  STG.E desc[UR6][R102.64], R149 ;  /* 0x0000009566007986 */ /* 0x000fe2000c101906 */
[C---:B------:R-:W-:Y:S01]  /*3020*/  IADD3 R83, R86.reuse, 0x1e00, RZ ;  /* 0x00001e0056537810 */ /* 0x040fe20007ffe0ff */
[--C-:B------:R-:W-:Y:S01]  /*3030*/  IMAD.WIDE.U32 R72, R89, 0x4, R104.reuse ;  /* 0x0000000459487825 */ /* 0x100fe200078e0068 */
[----:B------:R-:W-:Y:S01]  /*3040*/  F2FP.F16.F32.PACK_AB R144, R147, R144 ;  /* 0x000000909390723e */ /* 0x000fe200000000ff */
[----:B------:R-:W-:Y:S01]  /*3050*/  HFMA2.MMA R137, R49, R120, R20 ;  /* 0x0000007831897235 */ /* 0x000fe20000000014 */
[----:B------:R-:W-:Y:S01]  /*3060*/  F2FP.F16.F32.PACK_AB R138, R143, R138 ;  /* 0x0000008a8f8a723e */ /* 0x000fe200000000ff */
[----:B-1----:R-:W-:Y:S01]  /*3070*/  IMAD.WIDE.U32 R100, R75, 0x4, R104 ;  /* 0x000000044b647825 */ /* 0x002fe200078e0068 */
[----:B------:R-:W-:-:S03]  /*3080*/  IADD3 R91, R86, 0x2000, RZ ;  /* 0x00002000565b7810 */ /* 0x000fc60007ffe0ff */
[----:B------:R-:W-:Y:S01]  /*3090*/  HFMA2 R139, R52, R139, R21 ;  /* 0x0000008b348b7231 */ /* 0x000fe20000000015 */
[----:B------:R-:W-:Y:S01]  /*30a0*/  IADD3 R89, R86, 0x2200, RZ ;  /* 0x0000220056597810 */ /* 0x000fe20007ffe0ff */
[--C-:B------:R-:W-:Y:S01]  /*30b0*/  IMAD.WIDE.U32 R98, R99, 0x4, R104.reuse ;  /* 0x0000000463627825 */ /* 0x100fe200078e0068 */
[----:B------:R-:W-:Y:S01]  /*30c0*/  F2FP.F16.F32.PACK_AB R140, R145, R140 ;  /* 0x0000008c918c723e */ /* 0x000fe200000000ff */
[----:B------:R0:W-:Y:S01]  /*30d0*/  STG.E desc[UR6][R92.64], R133 ;  /* 0x000000855c007986 */ /* 0x0001e2000c101906 */
[----:B------:R-:W-:Y:S01]  /*30e0*/  F2FP.F16.F32.PACK_AB R129, R132, R129 ;  /* 0x000000818481723e */ /* 0x000fe200000000ff */
[--C-:B------:R-:W-:Y:S01]  /*30f0*/  IMAD.WIDE.U32 R70, R87, 0x4, R104.reuse ;  /* 0x0000000457467825 */ /* 0x100fe200078e0068 */
[----:B------:R-:W-:Y:S01]  /*3100*/  IADD3 R87, R86, 0x2400, RZ ;  /* 0x0000240056577810 */ /* 0x000fe20007ffe0ff */
[----:B------:R1:W-:Y:S01]  /*3110*/  STG.E desc[UR6][R100.64], R109 ;  /* 0x0000006d64007986 */ /* 0x0003e2000c101906 */
[----:B------:R-:W-:Y:S01]  /*3120*/  F2FP.F16.F32.PACK_AB R135, R142, R135 ;  /* 0x000000878e87723e */ /* 0x000fe200000000ff */
[--C-:B------:R-:W-:Y:S01]  /*3130*/  IMAD.WIDE.U32 R68, R85, 0x4, R104.reuse ;  /* 0x0000000455447825 */ /* 0x100fe200078e0068 */
[----:B------:R-:W-:Y:S01]  /*3140*/  IADD3 R85, R86, 0x2600, RZ ;  /* 0x0000260056557810 */ /* 0x000fe20007ffe0ff */
[----:B------:R2:W-:Y:S01]  /*3150*/  STG.E desc[UR6][R98.64], R131 ;  /* 0x0000008362007986 */ /* 0x0005e2000c101906 */
[----:B------:R-:W-:Y:S01]  /*3160*/  F2FP.F16.F32.PACK_AB R125, R130, R125 ;  /* 0x0000007d827d723e */ /* 0x000fe200000000ff */
[----:B------:R-:W-:Y:S01]  /*3170*/  IMAD.WIDE.U32 R96, R97, 0x4, R104 ;  /* 0x0000000461607825 */ /* 0x000fe200078e0068 */
[----:B------:R-:W-:Y:S01]  /*3180*/  IADD3 R77, R86, 0x2800, RZ ;  /* 0x00002800564d7810 */ /* 0x000fe20007ffe0ff */
[----:B0-----:R-:W-:-:S02]  /*3190*/  HFMA2.MMA R93, R47, R134, R18 ;  /* 0x000000862f5d7235 */ /* 0x001fc40000000012 */
[----:B------:R-:W-:Y:S02]  /*31a0*/  HFMA2 R103, R50, R144, R19 ;  /* 0x0000009032677231 */ /* 0x000fe40000000013 */
[----:B------:R-:W-:Y:S01]  /*31b0*/  IMAD.WIDE.U32 R94, R95, 0x4, R104 ;  /* 0x000000045f5e7825 */ /* 0x000fe200078e0068 */
[----:B------:R-:W-:-:S03]  /*31c0*/  IADD3 R81, R86, 0x2a00, RZ ;  /* 0x00002a0056517810 */ /* 0x000fc60007ffe0ff */
[----:B-1----:R-:W-:Y:S01]  /*31d0*/  HFMA2 R101, R48, R140, R17 ;  /* 0x0000008c30657231 */ /* 0x002fe20000000011 */
[----:B------:R-:W-:Y:S01]  /*31e0*/  F2FP.F16.F32.PACK_AB R121, R121, R126 ;  /* 0x0000007e7979723e */ /* 0x000fe200000000ff */
[--C-:B------:R-:W-:Y:S01]  /*31f0*/  IMAD.WIDE.U32 R82, R83, 0x4, R104.reuse ;  /* 0x0000000453527825 */ /* 0x100fe200078e0068 */
[C---:B------:R-:W-:Y:S01]  /*3200*/  IADD3 R79, R86.reuse, 0x2c00, RZ ;  /* 0x00002c00564f7810 */ /* 0x040fe20007ffe0ff */
[----:B--2---:R-:W-:Y:S01]  /*3210*/  HFMA2.MMA R99, R45, R138, R16 ;  /* 0x0000008a2d637235 */ /* 0x004fe20000000010 */
[C---:B------:R-:W-:Y:S01]  /*3220*/  IADD3 R151, R86.reuse, 0x2e00, RZ ;  /* 0x00002e0056977810 */ /* 0x040fe20007ffe0ff */
[--C-:B------:R-:W-:Y:S01]  /*3230*/  IMAD.WIDE.U32 R90, R91, 0x4, R104.reuse ;  /* 0x000000045b5a7825 */ /* 0x100fe200078e0068 */
[----:B------:R-:W-:Y:S01]  /*3240*/  IADD3 R153, R86, 0x3000, RZ ;  /* 0x0000300056997810 */ /* 0x000fe20007ffe0ff */
[----:B------:R-:W-:Y:S01]  /*3250*/  STG.E desc[UR6][R96.64], R139 ;  /* 0x0000008b60007986 */ /* 0x000fe2000c101906 */
[----:B------:R-:W-:Y:S01]  /*3260*/  F2FP.F16.F32.PACK_AB R122, R127, R122 ;  /* 0x0000007a7f7a723e */ /* 0x000fe200000000ff */
[----:B------:R-:W-:Y:S01]  /*3270*/  IMAD.WIDE.U32 R88, R89, 0x4, R104 ;  /* 0x0000000459587825 */ /* 0x000fe200078e0068 */
[----:B------:R-:W-:Y:S01]  /*3280*/  HFMA2.MMA R129, R43, R129, R14 ;  /* 0x000000812b817235 */ /* 0x000fe2000000000e */
[----:B------:R-:W-:Y:S02]  /*3290*/  STG.E desc[UR6][R94.64], R137 ;  /* 0x000000895e007986 */ /* 0x000fe4000c101906 */
[----:B------:R-:W-:-:S02]  /*32a0*/  HFMA2 R135, R46, R135, R15 ;  /* 0x000000872e877231 */ /* 0x000fc4000000000f */
[--C-:B------:R-:W-:Y:S01]  /*32b0*/  IMAD.WIDE.U32 R86, R87, 0x4, R104.reuse ;  /* 0x0000000457567825 */ /* 0x100fe200078e0068 */
[----:B------:R-:W-:Y:S01]  /*32c0*/  F2FP.F16.F32.PACK_AB R123, R128, R123 ;  /* 0x0000007b807b723e */ /* 0x000fe200000000ff */
[----:B------:R0:W-:Y:S01]  /*32d0*/  STG.E desc[UR6][R82.64], R103 ;  /* 0x0000006752007986 */ /* 0x0001e2000c101906 */
[----:B------:R-:W-:Y:S01]  /*32e0*/  HFMA2.MMA R125, R41, R125, R12 ;  /* 0x0000007d297d7235 */ /* 0x000fe2000000000c */
[--C-:B------:R-:W-:Y:S01]  /*32f0*/  IMAD.WIDE.U32 R84, R85, 0x4, R104.reuse ;  /* 0x0000000455547825 */ /* 0x100fe200078e0068 */
[----:B------:R-:W-:Y:S01]  /*3300*/  F2FP.F16.F32.PACK_AB R110, R110, R115 ;  /* 0x000000736e6e723e */ /* 0x000fe200000000ff */
[----:B------:R-:W-:Y:S02]  /*3310*/  STG.E desc[UR6][R90.64], R93 ;  /* 0x0000005d5a007986 */ /* 0x000fe4000c101906 */
[----:B------:R-:W-:Y:S02]  /*3320*/  HFMA2 R121, R44, R121, R13 ;  /* 0x000000792c797231 */ /* 0x000fe4000000000d */
[--C-:B------:R-:W-:Y:S01]  /*3330*/  IMAD.WIDE.U32 R74, R77, 0x4, R104.reuse ;  /* 0x000000044d4a7825 */ /* 0x100fe200078e0068 */
[----:B------:R-:W-:Y:S01]  /*3340*/  F2FP.F16.F32.PACK_AB R118, R119, R118 ;  /* 0x000000767776723e */ /* 0x000fe200000000ff */
[----:B------:R1:W-:Y:S01]  /*3350*/  STG.E desc[UR6][R88.64], R101 ;  /* 0x0000006558007986 */ /* 0x0003e2000c101906 */
[----:B------:R-:W-:Y:S01]  /*3360*/  F2FP.F16.F32.PACK_AB R112, R117, R112 ;  /* 0x000000707570723e */ /* 0x000fe200000000ff */
[--C-:B------:R-:W-:Y:S01]  /*3370*/  IMAD.WIDE.U32 R80, R81, 0x4, R104.reuse ;  /* 0x0000000451507825 */ /* 0x100fe200078e0068 */
[----:B------:R-:W-:Y:S01]  /*3380*/  F2FP.F16.F32.PACK_AB R113, R116, R113 ;  /* 0x000000717471723e */ /* 0x000fe200000000ff */
[----:B------:R-:W-:Y:S01]  /*3390*/  STG.E desc[UR6][R86.64], R99 ;  /* 0x0000006356007986 */ /* 0x000fe2000c101906 */
[----:B0-----:R-:W-:Y:S01]  /*33a0*/  HFMA2.MMA R83, R39, R122, R10 ;  /* 0x0000007a27537235 */ /* 0x001fe2000000000a */
[----:B------:R-:W-:-:S04]  /*33b0*/  IMAD.WIDE.U32 R78, R79, 0x4, R104 ;  /* 0x000000044f4e7825 */ /* 0x000fc800078e0068 */
[----:B------:R-:W-:Y:S01]  /*33c0*/  HFMA2 R123, R42, R123, R11 ;  /* 0x0000007b2a7b7231 */ /* 0x000fe2000000000b */
[----:B------:R0:W-:Y:S01]  /*33d0*/  STG.E desc[UR6][R84.64], R135 ;  /* 0x0000008754007986 */ /* 0x0001e2000c101906 */
[----:B------:R-:W-:Y:S01]  /*33e0*/  F2FP.F16.F32.PACK_AB R111, R114, R111 ;  /* 0x0000006f726f723e */ /* 0x000fe200000000ff */
[----:B------:R-:W-:-:S04]  /*33f0*/  IMAD.WIDE.U32 R76, R151, 0x4, R104 ;  /* 0x00000004974c7825 */ /* 0x000fc800078e0068 */
[----:B------:R-:W-:Y:S01]  /*3400*/  HFMA2 R113, R38, R113, R7 ;  /* 0x0000007126717231 */ /* 0x000fe20000000007 */
[----:B------:R2:W-:Y:S01]  /*3410*/  STG.E desc[UR6][R74.64], R129 ;  /* 0x000000814a007986 */ /* 0x0005e2000c101906 */
[----:B------:R-:W-:Y:S01]  /*3420*/  IADD3 R108, R108, UR5, RZ ;  /* 0x000000056c6c7c10 */ /* 0x000fe2000fffe0ff */
[----:B------:R-:W-:-:S04]  /*3430*/  IMAD.WIDE.U32 R104, R153, 0x4, R104 ;  /* 0x0000000499687825 */ /* 0x000fc800078e0068 */
[----:B------:R-:W-:Y:S01]  /*3440*/  HFMA2 R111, R36, R111, R5 ;  /* 0x0000006f246f7231 */ /* 0x000fe20000000005 */
[----:B------:R-:W-:Y:S01]  /*3450*/  STG.E desc[UR6][R80.64], R121 ;  /* 0x0000007950007986 */ /* 0x000fe2000c101906 */
[----:B------:R-:W-:Y:S02]  /*3460*/  ISETP.GE.AND P1, PT, R108, UR4, PT ;  /* 0x000000046c007c0c */ /* 0x000fe4000bf26270 */
[----:B-1----:R-:W-:Y:S01]  /*3470*/  SEL R88, RZ, 0x1, P0 ;  /* 0x00000001ff587807 */ /* 0x002fe20000000000 */
[----:B------:R1:W-:Y:S01]  /*3480*/  STG.E desc[UR6][R78.64], R125 ;  /* 0x0000007d4e007986 */ /* 0x0003e2000c101906 */
[----:B0-----:R-:W-:Y:S01]  /*3490*/  HFMA2 R85, R40, R118, R9 ;  /* 0x0000007628557231 */ /* 0x001fe20000000009 */
[----:B--2---:R-:W-:Y:S02]  /*34a0*/  HFMA2.MMA R75, R37, R110, R8 ;  /* 0x0000006e254b7235 */ /* 0x004fe40000000008 */
[----:B------:R2:W-:Y:S04]  /*34b0*/  STG.E desc[UR6][R76.64], R123 ;  /* 0x0000007b4c007986 */ /* 0x0005e8000c101906 */
[----:B------:R2:W-:Y:S01]  /*34c0*/  STG.E desc[UR6][R104.64], R83 ;  /* 0x0000005368007986 */ /* 0x0005e2000c101906 */
[----:B-1----:R-:W-:-:S03]  /*34d0*/  HFMA2.MMA R79, R35, R112, R6 ;  /* 0x00000070234f7235 */ /* 0x002fc60000000006 */
[----:B------:R2:W-:Y:S04]  /*34e0*/  STG.E desc[UR6][R64.64], R85 ;  /* 0x0000005540007986 */ /* 0x0005e8000c101906 */
[----:B------:R2:W-:Y:S04]  /*34f0*/  STG.E desc[UR6][R72.64], R75 ;  /* 0x0000004b48007986 */ /* 0x0005e8000c101906 */
[----:B------:R2:W-:Y:S04]  /*3500*/  STG.E desc[UR6][R70.64], R113 ;  /* 0x0000007146007986 */ /* 0x0005e8000c101906 */
[----:B------:R2:W-:Y:S04]  /*3510*/  STG.E desc[UR6][R68.64], R79 ;  /* 0x0000004f44007986 */ /* 0x0005e8000c101906 */
[----:B------:R2:W-:Y:S01]  /*3520*/  STG.E desc[UR6][R66.64], R111 ;  /* 0x0000006f42007986 */ /* 0x0005e2000c101906 */
[----:B------:R-:W-:Y:S05]  /*3530*/  @!P1 BRA `(.L_x_371) ;  /* 0xffffffcc00f09947 */ /* 0x000fea000383ffff */
[----:B------:R-:W-:Y:S05]  /*3540*/  EXIT ;  /* 0x000000000000794d */ /* 0x000fea0003800000 */
.L_x_368:
[----:B------:R-:W-:Y:S01]  /*3550*/  HFMA2.MMA R102, -RZ, RZ, 0, 5.9604644775390625e-08 ;  /* 0x00000001ff667435 */ /* 0x000fe200000001ff */
[----:B------:R-:W-:Y:S02]  /*3560*/  MOV R100, R68 ;  /* 0x0000004400647202 */ /* 0x000fe40000000f00 */
[----:B------:R-:W-:Y:S02]  /*3570*/  MOV R104, 0x1f ;  /* 0x0000001f00687802 */ /* 0x000fe40000000f00 */
[----:B------:R-:W-:-:S07]  /*3580*/  MOV R96, 0xffffffff ;  /* 0xffffffff00607802 */ /* 0x000fce0000000f00 */
[----:B-----5:R-:W-:Y:S05]  /*3590*/  WARPSYNC.COLLECTIVE R96, `(.L_x_372) ;  /* 0x0000000060087348 */ /* 0x020fea0003c00000 */
[----:B------:R0:W1:Y:S02]  /*35a0*/  SHFL.BFLY P2, R98, R100, R102, R104 ;  /* 0x0c00006664627389 */ /* 0x0000640000040068 */
[----:B01---5:R-:W-:Y:S01]  /*35b0*/  ENDCOLLECTIVE ;  /* 0x000000000000791b */ /* 0x023fe20003800000 */
.L_x_372:
[----:B------:R-:W-:Y:S01]  /*35c0*/  HFMA2.MMA R102, -RZ, RZ, 0, 1.1920928955078125e-07 ;  /* 0x00000002ff667435 */ /* 0x000fe200000001ff */
[----:B------:R-:W-:-:S05]  /*35d0*/  MOV R67, R98 ;  /* 0x0000006200437202 */ /* 0x000fca0000000f00 */
[----:B------:R-:W-:-:S05]  /*35e0*/  FADD.FTZ R67, R68, R67 ;  /* 0x0000004344437221 */ /* 0x000fca0000010000 */
[----:B------:R-:W-:-:S07]  /*35f0*/  MOV R100, R67 ;  /* 0x0000004300647202 */ /* 0x000fce0000000f00 */
[----:B------:R-:W-:Y:S05]  /*3600*/  WARPSYNC.COLLECTIVE R96, `(.L_x_373) ;  /* 0x0000000060087348 */ /* 0x000fea0003c00000 */
[----:B------:R0:W1:Y:S02]  /*3610*/  SHFL.BFLY P2, R98, R100, R102, R104 ;  /* 0x0c00006664627389 */ /* 0x0000640000040068 */
[----:B01----:R-:W-:Y:S01]  /*3620*/  ENDCOLLECTIVE ;  /* 0x000000000000791b */ /* 0x003fe20003800000 */
.L_x_373:
[----:B------:R-:W-:Y:S01]  /*3630*/  HFMA2.MMA R102, -RZ, RZ, 0, 2.384185791015625e-07 ;  /* 0x00000004ff667435 */ /* 0x000fe200000001ff */
[----:B------:R-:W-:-:S05]  /*3640*/  MOV R64, R98 ;  /* 0x0000006200407202 */ /* 0x000fca0000000f00 */
[----:B------:R-:W-:-:S05]  /*3650*/  FADD.FTZ R70, R67, R64 ;  /* 0x0000004043467221 */ /* 0x000fca0000010000 */
[----:B------:R-:W-:-:S07]  /*3660*/  MOV R100, R70 ;  /* 0x0000004600647202 */ /* 0x000fce0000000f00 */
[----:B------:R-:W-:Y:S05]  /*3670*/  WARPSYNC.COLLECTIVE R96, `(.L_x_374) ;  /* 0x0000000060087348 */ /* 0x000fea0003c00000 */
[----:B------:R0:W1:Y:S02]  /*3680*/  SHFL.BFLY P2, R98, R100, R102, R104 ;  /* 0x0c00006664627389 */ /* 0x0000640000040068 */
[----:B01----:R-:W-:Y:S01]  /*3690*/  ENDCOLLECTIVE ;  /* 0x000000000000791b */ /* 0x003fe20003800000 */
.L_x_374:
[----:B------:R-:W-:Y:S01]  /*36a0*/  HFMA2.MMA R102, -RZ, RZ, 0, 4.76837158203125e-07 ;  /* 0x00000008ff667435 */ /* 0x000fe200000001ff */
[----:B------:R-:W-:-:S05]  /*36b0*/  MOV R101, R98 ;  /* 0x0000006200657202 */ /* 0x000fca0000000f00 */
[----:B------:R-:W-:-:S05]  /*36c0*/  FADD.FTZ R101, R70, R101 ;  /* 0x0000006546657221 */ /* 0x000fca0000010000 */
[----:B------:R-:W-:-:S07]  /*36d0*/  MOV R100, R101 ;  /* 0x0000006500647202 */ /* 0x000fce0000000f00 */
[----:B------:R-:W-:Y:S05]  /*36e0*/  WARPSYNC.COLLECTIVE R96, `(.L_x_375) ;  /* 0x0000000060087348 */ /* 0x000fea0003c00000 */
[----:B------:R0:W1:Y:S02]  /*36f0*/  SHFL.BFLY P2, R98, R100, R102, R104 ;  /* 0x0c00006664627389 */ /* 0x0000640000040068 */
[----:B01----:R-:W-:Y:S01]  /*3700*/  ENDCOLLECTIVE ;  /* 0x000000000000791b */ /* 0x003fe20003800000 */
.L_x_375:
[----:B------:R-:W-:Y:S01]  /*3710*/  HFMA2.MMA R102, -RZ, RZ, 0, 9.5367431640625e-07 ;  /* 0x00000010ff667435 */ /* 0x000fe200000001ff */
[----:B------:R-:W-:-:S05]  /*3720*/  MOV R64, R98 ;  /* 0x0000006200407202 */ /* 0x000fca0000000f00 */
[----:B------:R-:W-:-:S05]  /*3730*/  FADD.FTZ R88, R101, R64 ;  /* 0x0000004065587221 */ /* 0x000fca0000010000 */
[----:B------:R-:W-:-:S07]  /*3740*/  MOV R100, R88 ;  /* 0x0000005800647202 */ /* 0x000fce0000000f00 */
[----:B------:R-:W-:Y:S05]  /*3750*/  WARPSYNC.COLLECTIVE R96, `(.L_x_376) ;  /* 0x0000000060087348 */ /* 0x000fea0003c00000 */
[----:B------:R0:W1:Y:S02]  /*3760*/  SHFL.BFLY P2, R98, R100, R102, R104 ;  /* 0x0c00006664627389 */ /* 0x0000640000040068 */
[----:B01----:R-:W-:Y:S01]  /*3770*/  ENDCOLLECTIVE ;  /* 0x000000000000791b */ /* 0x003fe20003800000 */
.L_x_376:
        /* <DEDUP_REMOVED lines=128> */
.L_x_377:
[----:B------:R-:W-:Y:S01]  /*3f80*/  HFMA2.MMA R102, -RZ, RZ, 0, 1.1920928955078125e-07 ;  /* 0x00000002ff667435 */ /* 0x000fe200000001ff */
[----:B------:R-:W-:-:S05]  /*3f90*/  MOV R67, R98 ;  /* 0x0000006200437202 */ /* 0x000fca0000000f00 */
[----:B------:R-:W-:-:S05]  /*3fa0*/  FADD.FTZ R67, R64, R67 ;  /* 0x0000004340437221 */ /* 0x000fca0000010000 */
[----:B------:R-:W-:-:S07]  /*3fb0*/  MOV R100, R67 ;  /* 0x0000004300647202 */ /* 0x000fce0000000f00 */
[----:B------:R-:W-:Y:S05]  /*3fc0*/  WARPSYNC.COLLECTIVE R96, `(.L_x_378) ;  /* 0x0000000060087348 */ /* 0x000fea0003c00000 */
[----:B------:R0:W1:Y:S02]  /*3fd0*/  SHFL.BFLY P2, R98, R100, R102, R104 ;  /* 0x0c00006664627389 */ /* 0x0000640000040068 */
[----:B01----:R-:W-:Y:S01]  /*3fe0*/  ENDCOLLECTIVE ;  /* 0x000000000000791b */ /* 0x003fe20003800000 */
.L_x_378:
[----:B------:R-:W-:Y:S01]  /*3ff0*/  HFMA2.MMA R102, -RZ, RZ, 0, 2.384185791015625e-07 ;  /* 0x00000004ff667435 */ /* 0x000fe200000001ff */
[----:B------:R-:W-:-:S05]  /*4000*/  MOV R68, R98 ;  /* 0x0000006200447202 */ /* 0x000fca0000000f00 */
[----:B------:R-:W-:-:S05]  /*4010*/  FADD.FTZ R68, R67, R68 ;  /* 0x0000004443447221 */ /* 0x000fca0000010000 */
[----:B------:R-:W-:-:S07]  /*4020*/  MOV R100, R68 ;  /* 0x0000004400647202 */ /* 0x000fce0000000f00 */
[----:B------:R-:W-:Y:S05]  /*4030*/  WARPSYNC.COLLECTIVE R96, `(.L_x_379) ;  /* 0x0000000060087348 */ /* 0x000fea0003c00000 */
[----:B------:R0:W1:Y:S02]  /*4040*/  SHFL.BFLY P2, R98, R100, R102, R104 ;  /* 0x0c00006664627389 */ /* 0x0000640000040068 */
[----:B01----:R-:W-:Y:S01]  /*4050*/  ENDCOLLECTIVE ;  /* 0x000000000000791b */ /* 0x003fe20003800000 */
.L_x_379:
[----:B------:R-:W-:Y:S01]  /*4060*/  HFMA2.MMA R102, -RZ, RZ, 0, 4.76837158203125e-07 ;  /* 0x00000008ff667435 */ /* 0x000fe200000001ff */
[----:B------:R-:W-:-:S05]  /*4070*/  MOV R101, R98 ;  /* 0x0000006200657202 */ /* 0x000fca0000000f00 */
[----:B------:R-:W-:-:S05]  /*4080*/  FADD.FTZ R101, R68, R101 ;  /* 0x0000006544657221 */ /* 0x000fca0000010000 */
[----:B------:R-:W-:-:S07]  /*4090*/  MOV R100, R101 ;  /* 0x0000006500647202 */ /* 0x000fce0000000f00 */
[----:B------:R-:W-:Y:S05]  /*40a0*/  WARPSYNC.COLLECTIVE R96, `(.L_x_380) ;  /* 0x0000000060087348 */ /* 0x000fea0003c00000 */
[----:B------:R0:W1:Y:S02]  /*40b0*/  SHFL.BFLY P2, R98, R100, R102, R104 ;  /* 0x0c00006664627389 */ /* 0x0000640000040068 */
[----:B01----:R-:W-:Y:S01]  /*40c0*/  ENDCOLLECTIVE ;  /* 0x000000000000791b */ /* 0x003fe20003800000 */
.L_x_380:
[----:B------:R-:W-:Y:S01]  /*40d0*/  HFMA2.MMA R102, -RZ, RZ, 0, 9.5367431640625e-07 ;  /* 0x00000010ff667435 */ /* 0x000fe200000001ff */
[----:B------:R-:W-:-:S05]  /*40e0*/  MOV R70, R98 ;  /* 0x0000006200467202 */ /* 0x000fca0000000f00 */
[----:B------:R-:W-:-:S05]  /*40f0*/  FADD.FTZ R70, R101, R70 ;  /* 0x0000004665467221 */ /* 0x000fca0000010000 */
[----:B------:R-:W-:-:S07]  /*4100*/  MOV R100, R70 ;  /* 0x0000004600647202 */ /* 0x000fce0000000f00 */
[----:B------:R-:W-:Y:S05]  /*4110*/  WARPSYNC.COLLECTIVE R96, `(.L_x_381) ;  /* 0x0000000060087348 */ /* 0x000fea0003c00000 */
[----:B------:R0:W1:Y:S02]  /*4120*/  SHFL.BFLY P2, R98, R100, R102, R104 ;  /* 0x0c00006664627389 */ /* 0x0000640000040068 */
[----:B01----:R-:W-:Y:S01]  /*4130*/  ENDCOLLECTIVE ;  /* 0x000000000000791b */ /* 0x003fe20003800000 */
.L_x_381:
[----:B------:R-:W-:Y:S01]  /*4140*/  MOV R88, R98 ;  /* 0x0000006200587202 */ /* 0x000fe20000000f00 */
[----:B------:R-:W-:Y:S06]  /*4150*/  BRA `(.L_x_382) ;  /* 0xffffffd800907947 */ /* 0x000fec000383ffff */
.L_x_383:
        /* <DEDUP_REMOVED lines=10> */
.L_x_2010:


//--------------------- .text._ZN10layer_norm13ln_fwd_kernelINS_13Kernel_traitsIffffjLj30720ELj4ELj1ELj4ELj4ENS_18Kernel_traits_baseILj30720EffffjLj128EEEEEEEvNS_9FwdParamsE --------------------------
	.section	.text._ZN10layer_norm13ln_fwd_kernelINS_13Kernel_traitsIffffjLj30720ELj4ELj1ELj4ELj4ENS_18Kernel_traits_baseILj30720EffffjLj128EEEEEEEvNS_9FwdParamsE,"ax",@progbits
	.align	128
        .global         _ZN10layer_norm13ln_fwd_kernelINS_13Kernel_traitsIffffjLj30720ELj4ELj1ELj4ELj4ENS_18Kernel_traits_baseILj30720EffffjLj128EEEEEEEvNS_9FwdParamsE
        .type           _ZN10layer_norm13ln_fwd_kernelINS_13Kernel_traitsIffffjLj30720ELj4ELj1ELj4ELj4ENS_18Kernel_traits_baseILj30720EffffjLj128EEEEEEEvNS_9FwdParamsE,@function
        .size           _ZN10layer_norm13ln_fwd_kernelINS_13Kernel_traitsIffffjLj30720ELj4ELj1ELj4ELj4ENS_18Kernel_traits_baseILj30720EffffjLj128EEEEEEEvNS_9FwdParamsE,(.L_x_2011 - _ZN10layer_norm13ln_fwd_kernelINS_13Kernel_traitsIffffjLj30720ELj4ELj1ELj4ELj4ENS_18Kernel_traits_baseILj30720EffffjLj128EEEEEEEvNS_9FwdParamsE)
        .other          _ZN10layer_norm13ln_fwd_kernelINS_13Kernel_traitsIffffjLj30720ELj4ELj1ELj4ELj4ENS_18Kernel_traits_baseILj30720EffffjLj128EEEEEEEvNS_9FwdParamsE,@"STO_CUDA_ENTRY STV_DEFAULT"
_ZN10layer_norm13ln_fwd_kernelINS_13Kernel_traitsIffffjLj30720ELj4ELj1ELj4ELj4ENS_18Kernel_traits_baseILj30720EffffjLj128EEEEEEEvNS_9FwdParamsE:
.text._ZN10layer_norm13ln_fwd_kernelINS_13Kernel_traitsIffffjLj30720ELj4ELj1ELj4ELj4ENS_18Kernel_traits_baseILj30720EffffjLj128EEEEEEEvNS_9FwdParamsE:
        /* <DEDUP_REMOVED lines=17> */
[----:B------:R-:W5:Y:S01]  /*0110*/  LDG.E R63, desc[UR6][R120.64] ;  /* 0x00000006783f7981 */ /* 0x000f62000c1e1900 */
[----:B-1----:R-:W-:-:S03]  /*0120*/  IMAD.WIDE.U32 R2, R5, 0x4, R2 ;  /* 0x0000000405027825 */ /* 0x002fc600078e0002 */
[----:B------:R-:W5:Y:S04]  /*0130*/  LDG.E R62, desc[UR6][R120.64+0x800] ;  /* 0x00080006783e7981 */ /* 0x000f68000c1e1900 */
        /* <DEDUP_REMOVED lines=57> */
[----:B------:R-:W5:Y:S01]  /*04d0*/  LDG.E R4, desc[UR6][R120.64+0x1d800] ;  /* 0x01d8000678047981 */ /* 0x000f62000c1e1900 */
[----:B------:R-:W-:-:S03]  /*04e0*/  HFMA2.MMA R220, -RZ, RZ, 0, 5.9604644775390625e-08 ;  /* 0x00000001ffdc7435 */ /* 0x000fc600000001ff */
        /* <DEDUP_REMOVED lines=59> */
[----:B------:R0:W5:Y:S02]  /*08a0*/  LDG.E R64, desc[UR6][R2.64+0x1d800] ;  /* 0x01d8000602407981 */ /* 0x000164000c1e1900 */
[----:B0-----:R-:W-:Y:S01]  /*08b0*/  HFMA2.MMA R2, -RZ, RZ, 0, 0 ;  /* 0x00000000ff027435 */ /* 0x001fe200000001ff */
[----:B------:R-:W-:-:S10]  /*08c0*/  MOV R3, R0 ;  /* 0x0000000000037202 */ /* 0x000fd40000000f00 */
.L_x_387:
[----:B------:R-:W0:Y:S01]  /*08d0*/  S2R R166, SR_CTAID.X ;  /* 0x0000000000a67919 */ /* 0x000e220000002500 */
[----:B--2---:R-:W1:Y:S01]  /*08e0*/  LDC.64 R120, c[0x0][0x220] ;  /* 0x00008800ff787b82 */ /* 0x004e620000000a00 */
[----:B0-----:R-:W-:-:S04]  /*08f0*/  SHF.L.U32 R123, R166, 0x7, RZ ;  /* 0x00000007a67b7819 */ /* 0x001fc800000006ff */
[----:B------:R-:W-:Y:S01]  /*0900*/  LOP3.LUT R0, R123, 0x180, R136, 0xe2, !PT ;  /* 0x000001807b007812 */ /* 0x000fe200078ee288 */
[----:B------:R-:W-:-:S03]  /*0910*/  IMAD R123, R3, 0x7800, RZ ;  /* 0x00007800037b7824 */ /* 0x000fc600078e02ff */
[----:B------:R-:W-:-:S04]  /*0920*/  LOP3.LUT R0, R0, 0x60, R139, 0xf8, !PT ;  /* 0x0000006000007812 */ /* 0x000fc800078ef88b */
[----:B------:R-:W-:-:S04]  /*0930*/  LOP3.LUT R126, R123, R0, RZ, 0xfc, !PT ;  /* 0x000000007b7e7212 */ /* 0x000fc800078efcff */
[C---:B------:R-:W-:Y:S01]  /*0940*/  IADD3 R123, R126.reuse, 0x200, RZ ;  /* 0x000002007e7b7810 */ /* 0x040fe20007ffe0ff */
[C---:B-1----:R-:W-:Y:S01]  /*0950*/  IMAD.WIDE.U32 R214, R126.reuse, 0x4, R120 ;  /* 0x000000047ed67825 */ /* 0x042fe200078e0078 */
[----:B------:R-:W-:-:S03]  /*0960*/  IADD3 R125, R126, 0x400, RZ ;  /* 0x000004007e7d7810 */ /* 0x000fc60007ffe0ff */
[--C-:B------:R-:W-:Y:S02]  /*0970*/  IMAD.WIDE.U32 R122, R123, 0x4, R120.reuse ;  /* 0x000000047b7a7825 */ /* 0x100fe400078e0078 */
[----:B------:R-:W2:Y:S01]  /*0980*/  LDG.E R214, desc[UR6][R214.64] ;  /* 0x00000006d6d67981 */ /* 0x000ea2000c1e1900 */
[C---:B------:R-:W-:Y:S01]  /*0990*/  IADD3 R127, R126.reuse, 0x600, RZ ;  /* 0x000006007e7f7810 */ /* 0x040fe20007ffe0ff */
[----:B------:R-:W-:Y:S02]  /*09a0*/  IMAD.WIDE.U32 R124, R125, 0x4, R120 ;  /* 0x000000047d7c7825 */ /* 0x000fe400078e0078 */
[----:B------:R0:W3:Y:S01]  /*09b0*/  LDG.E R213, desc[UR6][R122.64] ;  /* 0x000000067ad57981 */ /* 0x0000e2000c1e1900 */
        /* <DEDUP_REMOVED lines=86> */
[C---:B------:R-:W-:Y:S01]  /*0f20*/  IADD3 R0, R126.reuse, 0x4200, RZ ;  /* 0x000042007e007810 */ /* 0x040fe20007ffe0ff */
        /* <DEDUP_REMOVED lines=291> */
.L_x_398:
        /* <DEDUP_REMOVED lines=73> */
[C---:B------:R-:W-:Y:S02]  /*25f0*/  LEA R120, P3, R122.reuse, UR8, 0x2 ;  /* 0x000000087a787c11 */ /* 0x040fe4000f8610ff */
        /* <DEDUP_REMOVED lines=8> */
.L_x_386:
[----:B------:R-:W2:Y:S04]  /*2680*/  LDG.E.STRONG.GPU R122, desc[UR6][R120.64] ;  /* 0x00000006787a7981 */ /* 0x000ea8000c1ef900 */
[----:B--2---:R-:W-:Y:S01]  /*2690*/  CCTL.IVALL ;  /* 0x00000000ff00798f */ /* 0x004fe20002000000 */
[----:B------:R-:W-:Y:S05]  /*26a0*/  YIELD ;  /* 0x0000000000007946 */ /* 0x000fea0003800000 */
[----:B------:R-:W-:-:S13]  /*26b0*/  ISETP.NE.AND P2, PT, R122, R227, PT ;  /* 0x000000e37a00720c */ /* 0x000fda0003f45270 */
[----:B------:R-:W-:Y:S05]  /*26c0*/  @P2 BRA `(.L_x_386) ;  /* 0xfffffffc00ec2947 */ /* 0x000fea000383ffff */
.L_x_385:
        /* <DEDUP_REMOVED lines=17> */
[----:B--2---:R-:W1:Y:S04]  /*27e0*/  SHFL.DOWN PT, R225, R122, 0x2, 0x1f ;  /* 0x08401f007ae17f89 */ /* 0x004e6800000e0000 */
[----:B------:R-:W2:Y:S01]  /*27f0*/  SHFL.DOWN PT, R222, R123, 0x2, 0x1f ;  /* 0x08401f007bde7f89 */ /* 0x000ea200000e0000 */
[----:B-1----:R-:W-:Y:S01]  /*2800*/  FMUL.FTZ R228, R220, R225 ;  /* 0x000000e1dce47220 */ /* 0x002fe20000410000 */
[----:B------:R-:W-:-:S03]  /*2810*/  FADD.FTZ R225, -R225, R122 ;  /* 0x0000007ae1e17221 */ /* 0x000fc60000010100 */
[----:B------:R-:W-:Y:S01]  /*2820*/  FFMA.FTZ R227, R223, R122, R228 ;  /* 0x0000007adfe37223 */ /* 0x000fe200000100e4 */
[----:B------:R-:W-:Y:S01]  /*2830*/  FMUL.FTZ R120, R225, R225 ;  /* 0x000000e1e1787220 */ /* 0x000fe20000410000 */
[----:B--2---:R-:W-:Y:S01]  /*2840*/  FADD.FTZ R121, R222, R123 ;  /* 0x0000007bde797221 */ /* 0x004fe20000010000 */
[----:B------:R-:W1:Y:S01]  /*2850*/  SHFL.DOWN PT, R225, R224, 0x1, 0x1f ;  /* 0x08201f00e0e17f89 */ /* 0x000e6200000e0000 */
[----:B0-----:R-:W-:Y:S01]  /*2860*/  FMUL.FTZ R227, R226, R227 ;  /* 0x000000e3e2e37220 */ /* 0x001fe20000410000 */
[----:B------:R-:W-:-:S04]  /*2870*/  FMUL.FTZ R223, R120, R223 ;  /* 0x000000df78df7220 */ /* 0x000fc80000410000 */
[----:B------:R-:W0:Y:S01]  /*2880*/  SHFL.DOWN PT, R122, R227, 0x1, 0x1f ;  /* 0x08201f00e37a7f89 */ /* 0x000e2200000e0000 */
[----:B------:R-:W-:-:S04]  /*2890*/  FMUL.FTZ R223, R220, R223 ;  /* 0x000000dfdcdf7220 */ /* 0x000fc80000410000 */
[----:B------:R-:W-:-:S05]  /*28a0*/  FFMA.FTZ R121, R226, R223, R121 ;  /* 0x000000dfe2797223 */ /* 0x000fca0000010079 */
[----:B------:R-:W2:Y:S01]  /*28b0*/  SHFL.DOWN PT, R220, R121, 0x1, 0x1f ;  /* 0x08201f0079dc7f89 */ /* 0x000ea200000e0000 */
[----:B-1----:R-:W-:-:S06]  /*28c0*/  FADD.FTZ R123, R224, R225 ;  /* 0x000000e1e07b7221 */ /* 0x002fcc0000010000 */
[----:B------:R-:W1:Y:S01]  /*28d0*/  MUFU.RCP R123, R123 ;  /* 0x0000007b007b7308 */ /* 0x000e620000001000 */
[----:B0-----:R-:W-:-:S04]  /*28e0*/  FADD.FTZ R120, R227, -R122 ;  /* 0x8000007ae3787221 */ /* 0x001fc80000010000 */
[----:B------:R-:W-:Y:S01]  /*28f0*/  FMUL.FTZ R223, R120, R120 ;  /* 0x0000007878df7220 */ /* 0x000fe20000410000 */
[----:B------:R-:W-:Y:S01]  /*2900*/  LOP3.LUT R120, R221, 0x3, R166, 0xc8, !PT ;  /* 0x00000003dd787812 */ /* 0x000fe200078ec8a6 */
[----:B------:R-:W-:Y:S02]  /*2910*/  FMUL.FTZ R221, R225, R122 ;  /* 0x0000007ae1dd7220 */ /* 0x000fe40000410000 */
[----:B------:R-:W-:Y:S01]  /*2920*/  FMUL.FTZ R222, R224, R223 ;  /* 0x000000dfe0de7220 */ /* 0x000fe20000410000 */
[----:B------:R-:W-:Y:S01]  /*2930*/  LOP3.LUT P1, RZ, R120, 0x1f, R139, 0xf8, !PT ;  /* 0x0000001f78ff7812 */ /* 0x000fe2000782f88b */
[----:B--2---:R-:W-:Y:S01]  /*2940*/  FADD.FTZ R220, R121, R220 ;  /* 0x000000dc79dc7221 */ /* 0x004fe20000010000 */
[----:B------:R-:W-:Y:S01]  /*2950*/  FFMA.FTZ R224, R224, R227, R221 ;  /* 0x000000e3e0e07223 */ /* 0x000fe200000100dd */
[----:B------:R-:W-:Y:S01]  /*2960*/  FMUL.FTZ R222, R225, R222 ;  /* 0x000000dee1de7220 */ /* 0x000fe20000410000 */
[----:B------:R-:W-:-:S03]  /*2970*/  SHF.L.U32 R223, R166, 0x7, RZ ;  /* 0x00000007a6df7819 */ /* 0x000fc600000006ff */
[C---:B-1----:R-:W-:Y:S01]  /*2980*/  FFMA.FTZ R222, R123.reuse, R222, R220 ;  /* 0x000000de7bde7223 */ /* 0x042fe200000100dc */
[----:B------:R-:W-:Y:S01]  /*2990*/  FMUL.FTZ R221, R123, R224 ;  /* 0x000000e07bdd7220 */ /* 0x000fe20000410000 */
[----:B------:R-:W0:Y:S01]  /*29a0*/  LDC R220, c[0x0][0x260] ;  /* 0x00009800ffdc7b82 */ /* 0x000e220000000800 */
[----:B------:R-:W-:Y:S01]  /*29b0*/  LOP3.LUT R122, R223, 0x180, R136, 0xe2, !PT ;  /* 0x00000180df7a7812 */ /* 0x000fe200078ee288 */
[----:B------:R-:W-:Y:S01]  /*29c0*/  IMAD R223, R3, 0x7800, RZ ;  /* 0x0000780003df7824 */ /* 0x000fe200078e02ff */
[----:B------:R-:W0:Y:S02]  /*29d0*/  SHFL.IDX PT, R123, R222, RZ, 0x1f ;  /* 0x00001fffde7b7589 */ /* 0x000e2400000e0000 */
[----:B------:R-:W-:Y:S02]  /*29e0*/  LOP3.LUT R122, R122, 0x60, R139, 0xf8, !PT ;  /* 0x000000607a7a7812 */ /* 0x000fe400078ef88b */
[----:B------:R-:W1:Y:S01]  /*29f0*/  SHFL.IDX PT, R221, R221, RZ, 0x1f ;  /* 0x00001fffdddd7589 */ /* 0x000e6200000e0000 */
[----:B------:R-:W2:Y:S01]  /*2a00*/  @!P1 LDC.64 R120, c[0x0][0x230] ;  /* 0x00008c00ff789b82 */ /* 0x000ea20000000a00 */
[----:B------:R-:W-:-:S04]  /*2a10*/  LOP3.LUT R166, R223, R122, RZ, 0xfc, !PT ;  /* 0x0000007adfa67212 */ /* 0x000fc800078efcff */
[C---:B------:R-:W-:Y:S02]  /*2a20*/  IADD3 R235, R166.reuse, 0xa00, RZ ;  /* 0x00000a00a6eb7810 */ /* 0x040fe40007ffe0ff */
[C---:B------:R-:W-:Y:S02]  /*2a30*/  IADD3 R237, R166.reuse, 0xc00, RZ ;  /* 0x00000c00a6ed7810 */ /* 0x040fe40007ffe0ff */
[C---:B------:R-:W-:Y:S02]  /*2a40*/  IADD3 R239, R166.reuse, 0xe00, RZ ;  /* 0x00000e00a6ef7810 */ /* 0x040fe40007ffe0ff */
[C---:B------:R-:W-:Y:S02]  /*2a50*/  IADD3 R241, R166.reuse, 0x1000, RZ ;  /* 0x00001000a6f17810 */ /* 0x040fe40007ffe0ff */
[----:B------:R-:W-:Y:S01]  /*2a60*/  IADD3 R243, R166, 0x1200, RZ ;  /* 0x00001200a6f37810 */ /* 0x000fe20007ffe0ff */
[----:B0-----:R-:W-:Y:S02]  /*2a70*/  FFMA.FTZ R220, R123, 3.2552085031056776643e-05, R220 ;  /* 0x380888897bdc7823 */ /* 0x001fe400000100dc */
[----:B------:R-:W0:Y:S01]  /*2a80*/  @!P1 LDC.64 R122, c[0x0][0x238] ;  /* 0x00008e00ff7a9b82 */ /* 0x000e220000000a00 */
[----:B-1----:R-:W-:Y:S01]  /*2a90*/  FADD.FTZ R125, R125, -R221 ;  /* 0x800000dd7d7d7221 */ /* 0x002fe20000010000 */
[----:B--2---:R-:W-:-:S02]  /*2aa0*/  @!P1 IMAD.WIDE R120, R3, 0x4, R120 ;  /* 0x0000000403789825 */ /* 0x004fc400078e0278 */
[----:B------:R-:W1:Y:S02]  /*2ab0*/  MUFU.RSQ R220, R220 ;  /* 0x000000dc00dc7308 */ /* 0x000e640000001400 */
        /* <DEDUP_REMOVED lines=15> */
[----:B--2---:R-:W2:Y:S01]  /*2bb0*/  LDC.64 R120, c[0x0][0x228] ;  /* 0x00008a00ff787b82 */ /* 0x004ea20000000a00 */
[C---:B-1----:R-:W-:Y:S01]  /*2bc0*/  FMUL.FTZ R227, R220.reuse, R125 ;  /* 0x0000007ddce37220 */ /* 0x042fe20000410000 */
[C---:B------:R-:W-:Y:S01]  /*2bd0*/  FMUL.FTZ R214, R220.reuse, R214 ;  /* 0x000000d6dcd67220 */ /* 0x040fe20000410000 */
[----:B------:R-:W-:Y:S01]  /*2be0*/  FMUL.FTZ R225, R220, R127 ;  /* 0x0000007fdce17220 */ /* 0x000fe20000410000 */
[----:B0-----:R-:W-:Y:S01]  /*2bf0*/  @!P1 IMAD.WIDE R122, R3, 0x4, R122 ;  /* 0x00000004037a9825 */ /* 0x001fe200078e027a */
[----:B------:R-:W-:-:S03]  /*2c00*/  IADD3 R125, R166, 0x200, RZ ;  /* 0x00000200a67d7810 */ /* 0x000fc60007ffe0ff */
[C---:B------:R-:W-:Y:S01]  /*2c10*/  FMUL.FTZ R213, R220.reuse, R213 ;  /* 0x000000d5dcd57220 */ /* 0x040fe20000410000 */
[----:B------:R-:W-:Y:S01]  /*2c20*/  FMUL.FTZ R223, R220, R129 ;  /* 0x00000081dcdf7220 */ /* 0x000fe20000410000 */
[----:B------:R-:W-:Y:S01]  /*2c30*/  IADD3 R127, R166, 0x400, RZ ;  /* 0x00000400a67f7810 */ /* 0x000fe20007ffe0ff */
[----:B------:R-:W-:Y:S01]  /*2c40*/  FMUL.FTZ R212, R220, R212 ;  /* 0x000000d4dcd47220 */ /* 0x000fe20000410000 */
[----:B------:R-:W-:Y:S01]  /*2c50*/  IADD3 R129, R166, 0x600, RZ ;  /* 0x00000600a6817810 */ /* 0x000fe20007ffe0ff */
        /* <DEDUP_REMOVED lines=46> */
[----:B------:R0:W-:Y:S01]  /*2f40*/  @!P1 STG.E desc[UR6][R122.64], R220 ;  /* 0x000000dc7a009986 */ /* 0x0001e2000c101906 */
[C---:B------:R-:W-:Y:S01]  /*2f50*/  FMUL.FTZ R221, R220.reuse, R131 ;  /* 0x00000083dcdd7220 */ /* 0x040fe20000410000 */
[----:B------:R-:W-:Y:S01]  /*2f60*/  FMUL.FTZ R226, R220, R124 ;  /* 0x0000007cdce27220 */ /* 0x000fe20000410000 */
[----:B-----5:R-:W-:Y:S01]  /*2f70*/  FFMA.FTZ R229, R135, R214, R63 ;  /* 0x000000d687e57223 */ /* 0x020fe2000001003f */
[----:B------:R-:W-:Y:S01]  /*2f80*/  IADD3 R131, R166, 0x800, RZ ;  /* 0x00000800a6837810 */ /* 0x000fe20007ffe0ff */
[----:B--2---:R-:W-:-:S04]  /*2f90*/  IMAD.WIDE.U32 R124, R125, 0x4, R120 ;  /* 0x000000047d7c7825 */ /* 0x004fc800078e0078 */
[----:B------:R-:W-:Y:S01]  /*2fa0*/  FFMA.FTZ R213, R134, R213, R62 ;  /* 0x000000d586d57223 */ /* 0x000fe2000001003e */
[C---:B------:R-:W-:Y:S01]  /*2fb0*/  FMUL.FTZ R210, R220.reuse, R210 ;  /* 0x000000d2dcd27220 */ /* 0x040fe20000410000 */
[----:B------:R-:W-:Y:S01]  /*2fc0*/  FMUL.FTZ R224, R220, R128 ;  /* 0x00000080dce07220 */ /* 0x000fe20000410000 */
[----:B------:R-:W-:Y:S01]  /*2fd0*/  FFMA.FTZ R231, R133, R212, R61 ;  /* 0x000000d485e77223 */ /* 0x000fe2000001003d */
[----:B------:R-:W-:-:S04]  /*2fe0*/  IMAD.WIDE.U32 R128, R129, 0x4, R120 ;  /* 0x0000000481807825 */ /* 0x000fc800078e0078 */
[----:B------:R-:W-:Y:S01]  /*2ff0*/  FFMA.FTZ R211, R132, R211, R60 ;  /* 0x000000d384d37223 */ /* 0x000fe2000001003c */
[C---:B------:R-:W-:Y:S01]  /*3000*/  FMUL.FTZ R209, R220.reuse, R209 ;  /* 0x000000d1dcd17220 */ /* 0x040fe20000410000 */
[----:B------:R-:W-:Y:S01]  /*3010*/  FMUL.FTZ R208, R220, R208 ;  /* 0x000000d0dcd07220 */ /* 0x000fe20000410000 */
[----:B0-----:R-:W-:-:S04]  /*3020*/  IMAD.WIDE.U32 R122, R126, 0x4, R120 ;  /* 0x000000047e7a7825 */ /* 0x001fc800078e0078 */
[C---:B------:R-:W-:Y:S01]  /*3030*/  FMUL.FTZ R222, R220.reuse, R130 ;  /* 0x00000082dcde7220 */ /* 0x040fe20000410000 */
[C---:B------:R-:W-:Y:S01]  /*3040*/  FMUL.FTZ R207, R220.reuse, R207 ;  /* 0x000000cfdccf7220 */ /* 0x040fe20000410000 */
[----:B------:R-:W-:Y:S01]  /*3050*/  FFMA.FTZ R233, R119, R210, R59 ;  /* 0x000000d277e97223 */ /* 0x000fe2000001003b */
[--C-:B------:R-:W-:Y:S01]  /*3060*/  IMAD.WIDE.U32 R126, R127, 0x4, R120.reuse ;  /* 0x000000047f7e7825 */ /* 0x100fe200078e0078 */
[----:B------:R0:W-:Y:S03]  /*3070*/  STG.E desc[UR6][R122.64], R229 ;  /* 0x000000e57a007986 */ /* 0x0001e6000c101906 */
[C---:B------:R-:W-:Y:S01]  /*3080*/  FMUL.FTZ R206, R220.reuse, R206 ;  /* 0x000000cedcce7220 */ /* 0x040fe20000410000 */
[----:B------:R-:W-:Y:S01]  /*3090*/  FMUL.FTZ R205, R220, R205 ;  /* 0x000000cddccd7220 */ /* 0x000fe20000410000 */
[----:B------:R-:W-:Y:S01]  /*30a0*/  IMAD.WIDE.U32 R130, R131, 0x4, R120 ;  /* 0x0000000483827825 */ /* 0x000fe200078e0078 */
[----:B------:R1:W-:Y:S03]  /*30b0*/  STG.E desc[UR6][R124.64], R213 ;  /* 0x000000d57c007986 */ /* 0x0003e6000c101906 */
[----:B------:R-:W-:Y:S01]  /*30c0*/  FFMA.FTZ R209, R118, R209, R58 ;  /* 0x000000d176d17223 */ /* 0x000fe2000001003a */
[----:B------:R-:W-:Y:S01]  /*30d0*/  FFMA.FTZ R207, R116, R207, R56 ;  /* 0x000000cf74cf7223 */ /* 0x000fe20000010038 */
[----:B------:R-:W-:Y:S01]  /*30e0*/  FFMA.FTZ R205, R114, R205, R54 ;  /* 0x000000cd72cd7223 */ /* 0x000fe20000010036 */
[----:B------:R2:W-:Y:S01]  /*30f0*/  STG.E desc[UR6][R126.64], R231 ;  /* 0x000000e77e007986 */ /* 0x0005e2000c101906 */
[C---:B------:R-:W-:Y:S01]  /*3100*/  FMUL.FTZ R204, R220.reuse, R204 ;  /* 0x000000ccdccc7220 */ /* 0x040fe20000410000 */
[C---:B------:R-:W-:Y:S01]  /*3110*/  FMUL.FTZ R203, R220.reuse, R203 ;  /* 0x000000cbdccb7220 */ /* 0x040fe20000410000 */
[----:B------:R-:W-:Y:S01]  /*3120*/  FMUL.FTZ R202, R220, R202 ;  /* 0x000000cadcca7220 */ /* 0x000fe20000410000 */
[----:B------:R3:W-:Y:S01]  /*3130*/  STG.E desc[UR6][R128.64], R211 ;  /* 0x000000d380007986 */ /* 0x0007e2000c101906 */
[----:B0-----:R-:W-:Y:S01]  /*3140*/  IMAD.WIDE.U32 R122, R235, 0x4, R120 ;  /* 0x00000004eb7a7825 */ /* 0x001fe200078e0078 */
[----:B------:R-:W-:-:S03]  /*3150*/  IADD3 R229, R166, 0x1400, RZ ;  /* 0x00001400a6e57810 */ /* 0x000fc60007ffe0ff */
[----:B------:R-:W-:Y:S01]  /*3160*/  FMUL.FTZ R201, R220, R201 ;  /* 0x000000c9dcc97220 */ /* 0x000fe20000410000 */
[----:B------:R0:W-:Y:S01]  /*3170*/  STG.E desc[UR6][R130.64], R233 ;  /* 0x000000e982007986 */ /* 0x0001e2000c101906 */
[----:B-1----:R-:W-:-:S04]  /*3180*/  IMAD.WIDE.U32 R124, R237, 0x4, R120 ;  /* 0x00000004ed7c7825 */ /* 0x002fc800078e0078 */
[----:B------:R-:W-:Y:S01]  /*3190*/  FFMA.FTZ R213, R115, R206, R55 ;  /* 0x000000ce73d57223 */ /* 0x000fe20000010037 */
[C---:B------:R-:W-:Y:S01]  /*31a0*/  IADD3 R235, R166.reuse, 0x1a00, RZ ;  /* 0x00001a00a6eb7810 */ /* 0x040fe20007ffe0ff */
[----:B------:R1:W-:Y:S01]  /*31b0*/  STG.E desc[UR6][R122.64], R209 ;  /* 0x000000d17a007986 */ /* 0x0003e2000c101906 */
[----:B--2---:R-:W-:Y:S01]  /*31c0*/  IMAD.WIDE.U32 R126, R239, 0x4, R120 ;  /* 0x00000004ef7e7825 */ /* 0x004fe200078e0078 */
[----:B------:R-:W-:-:S03]  /*31d0*/  IADD3 R231, R166, 0x1600, RZ ;  /* 0x00001600a6e77810 */ /* 0x000fc60007ffe0ff */
[----:B------:R-:W-:Y:S01]  /*31e0*/  FMUL.FTZ R200, R220, R200 ;  /* 0x000000c8dcc87220 */ /* 0x000fe20000410000 */
[----:B---3--:R-:W-:Y:S01]  /*31f0*/  FFMA.FTZ R211, R117, R208, R57 ;  /* 0x000000d075d37223 */ /* 0x008fe20000010039 */
[----:B------:R-:W-:Y:S01]  /*3200*/  IMAD.WIDE.U32 R128, R241, 0x4, R120 ;  /* 0x00000004f1807825 */ /* 0x000fe200078e0078 */
[----:B------:R-:W-:-:S03]  /*3210*/  IADD3 R237, R166, 0x1c00, RZ ;  /* 0x00001c00a6ed7810 */ /* 0x000fc60007ffe0ff */
[----:B------:R-:W-:Y:S01]  /*3220*/  FFMA.FTZ R203, R112, R203, R52 ;  /* 0x000000cb70cb7223 */ /* 0x000fe20000010034 */
[----:B0-----:R-:W-:Y:S01]  /*3230*/  IADD3 R233, R166, 0x1800, RZ ;  /* 0x00001800a6e97810 */ /* 0x001fe20007ffe0ff */
[----:B------:R-:W-:Y:S01]  /*3240*/  IMAD.WIDE.U32 R130, R243, 0x4, R120 ;  /* 0x00000004f3827825 */ /* 0x000fe200078e0078 */
[----:B------:R0:W-:Y:S03]  /*3250*/  STG.E desc[UR6][R124.64], R211 ;  /* 0x000000d37c007986 */ /* 0x0001e6000c101906 */
[----:B------:R-:W-:Y:S01]  /*3260*/  FFMA.FTZ R201, R110, R201, R50 ;  /* 0x000000c96ec97223 */ /* 0x000fe20000010032 */
[----:B-1----:R-:W-:Y:S01]  /*3270*/  FFMA.FTZ R209, R109, R200, R49 ;  /* 0x000000c86dd17223 */ /* 0x002fe20000010031 */
[--C-:B------:R-:W-:Y:S01]  /*3280*/  IMAD.WIDE.U32 R122, R229, 0x4, R120.reuse ;  /* 0x00000004e57a7825 */ /* 0x100fe200078e0078 */
[----:B------:R1:W-:Y:S03]  /*3290*/  STG.E desc[UR6][R126.64], R207 ;  /* 0x000000cf7e007986 */ /* 0x0003e6000c101906 */
[C---:B------:R-:W-:Y:S01]  /*32a0*/  FMUL.FTZ R199, R220.reuse, R199 ;  /* 0x000000c7dcc77220 */ /* 0x040fe20000410000 */
[----:B------:R-:W-:Y:S01]  /*32b0*/  FMUL.FTZ R198, R220, R198 ;  /* 0x000000c6dcc67220 */ /* 0x000fe20000410000 */
[----:B------:R-:W-:Y:S01]  /*32c0*/  IADD3 R229, R166, 0x2200, RZ ;  /* 0x00002200a6e57810 */ /* 0x000fe20007ffe0ff */
[----:B------:R2:W-:Y:S01]  /*32d0*/  STG.E desc[UR6][R128.64], R213 ;  /* 0x000000d580007986 */ /* 0x0005e2000c101906 */
[C---:B------:R-:W-:Y:S01]  /*32e0*/  FMUL.FTZ R197, R220.reuse, R197 ;  /* 0x000000c5dcc57220 */ /* 0x040fe20000410000 */
[C---:B------:R-:W-:Y:S01]  /*32f0*/  FMUL.FTZ R196, R220.reuse, R196 ;  /* 0x000000c4dcc47220 */ /* 0x040fe20000410000 */
[----:B------:R-:W-:Y:S01]  /*3300*/  FMUL.FTZ R195, R220, R195 ;  /* 0x000000c3dcc37220 */ /* 0x000fe20000410000 */
[----:B------:R3:W-:Y:S01]  /*3310*/  STG.E desc[UR6][R130.64], R205 ;  /* 0x000000cd82007986 */ /* 0x0007e2000c101906 */
[----:B0-----:R-:W-:Y:S01]  /*3320*/  IMAD.WIDE.U32 R124, R231, 0x4, R120 ;  /* 0x00000004e77c7825 */ /* 0x001fe200078e0078 */
[----:B------:R-:W-:-:S03]  /*3330*/  IADD3 R211, R166, 0x1e00, RZ ;  /* 0x00001e00a6d37810 */ /* 0x000fc60007ffe0ff */
[----:B------:R-:W-:Y:S01]  /*3340*/  FFMA.FTZ R199, R108, R199, R48 ;  /* 0x000000c76cc77223 */ /* 0x000fe20000010030 */
[----:B-1----:R-:W-:Y:S01]  /*3350*/  FFMA.FTZ R207, R111, R202, R51 ;  /* 0x000000ca6fcf7223 */ /* 0x002fe20000010033 */
[----:B------:R-:W-:Y:S01]  /*3360*/  IMAD.WIDE.U32 R126, R233, 0x4, R120 ;  /* 0x00000004e97e7825 */ /* 0x000fe200078e0078 */
[----:B------:R-:W-:-:S03]  /*3370*/  IADD3 R231, R166, 0x2400, RZ ;  /* 0x00002400a6e77810 */ /* 0x000fc60007ffe0ff */
[----:B------:R-:W-:Y:S01]  /*3380*/  FFMA.FTZ R197, R106, R197, R46 ;  /* 0x000000c56ac57223 */ /* 0x000fe2000001002e */
[C---:B--2---:R-:W-:Y:S01]  /*3390*/  IADD3 R213, R166.reuse, 0x2000, RZ ;  /* 0x00002000a6d57810 */ /* 0x044fe20007ffe0ff */
[----:B------:R-:W-:Y:S01]  /*33a0*/  IMAD.WIDE.U32 R128, R235, 0x4, R120 ;  /* 0x00000004eb807825 */ /* 0x000fe200078e0078 */
[----:B------:R-:W-:-:S03]  /*33b0*/  IADD3 R233, R166, 0x2600, RZ ;  /* 0x00002600a6e97810 */ /* 0x000fc60007ffe0ff */
[----:B------:R-:W-:Y:S01]  /*33c0*/  FFMA.FTZ R195, R104, R195, R44 ;  /* 0x000000c368c37223 */ /* 0x000fe2000001002c */
[----:B---3--:R-:W-:Y:S01]  /*33d0*/  FFMA.FTZ R205, R113, R204, R53 ;  /* 0x000000cc71cd7223 */ /* 0x008fe20000010035 */
[----:B------:R-:W-:-:S04]  /*33e0*/  IMAD.WIDE.U32 R130, R237, 0x4, R120 ;  /* 0x00000004ed827825 */ /* 0x000fc800078e0078 */
[C---:B------:R-:W-:Y:S01]  /*33f0*/  FMUL.FTZ R194, R220.reuse, R194 ;  /* 0x000000c2dcc27220 */ /* 0x040fe20000410000 */
[C---:B------:R-:W-:Y:S01]  /*3400*/  FMUL.FTZ R193, R220.reuse, R193 ;  /* 0x000000c1dcc17220 */ /* 0x040fe20000410000 */
[C---:B------:R-:W-:Y:S01]  /*3410*/  FMUL.FTZ R192, R220.reuse, R192 ;  /* 0x000000c0dcc07220 */ /* 0x040fe20000410000 */
[----:B------:R0:W-:Y:S01]  /*3420*/  STG.E desc[UR6][R122.64], R205 ;  /* 0x000000cd7a007986 */ /* 0x0001e2000c101906 */
[C---:B------:R-:W-:Y:S01]  /*3430*/  FMUL.FTZ R191, R220.reuse, R191 ;  /* 0x000000bfdcbf7220 */ /* 0x040fe20000410000 */
[----:B------:R-:W-:Y:S01]  /*3440*/  FMUL.FTZ R190, R220, R190 ;  /* 0x000000bedcbe7220 */ /* 0x000fe20000410000 */
[----:B------:R-:W-:Y:S01]  /*3450*/  FFMA.FTZ R193, R102, R193, R42 ;  /* 0x000000c166c17223 */ /* 0x000fe2000001002a */
[----:B------:R1:W-:Y:S01]  /*3460*/  STG.E desc[UR6][R124.64], R203 ;  /* 0x000000cb7c007986 */ /* 0x0003e2000c101906 */
[----:B------:R-:W-:Y:S01]  /*3470*/  FFMA.FTZ R191, R100, R191, R40 ;  /* 0x000000bf64bf7223 */ /* 0x000fe20000010028 */
[----:B------:R-:W-:Y:S01]  /*3480*/  IADD3 R235, R166, 0x3200, RZ ;  /* 0x00003200a6eb7810 */ /* 0x000fe20007ffe0ff */
[----:B------:R-:W-:Y:S01]  /*3490*/  FMUL.FTZ R189, R220, R189 ;  /* 0x000000bddcbd7220 */ /* 0x000fe20000410000 */
[----:B------:R2:W-:Y:S01]  /*34a0*/  STG.E desc[UR6][R126.64], R207 ;  /* 0x000000cf7e007986 */ /* 0x0005e2000c101906 */
[----:B------:R-:W-:Y:S01]  /*34b0*/  IADD3 R237, R166, 0x4000, RZ ;  /* 0x00004000a6ed7810 */ /* 0x000fe20007ffe0ff */
        /* <DEDUP_REMOVED lines=9> */
[----:B------:R-:W-:Y:S01]  /*3550*/  IADD3 R233, R166, 0x3400, RZ ;  /* 0x00003400a6e97810 */ /* 0x000fe20007ffe0ff */
[----:B------:R-:W-:Y:S01]  /*3560*/  FMUL.FTZ R185, R220, R185 ;  /* 0x000000b9dcb97220 */ /* 0x000fe20000410000 */
[----:B--2---:R-:W-:Y:S01]  /*3570*/  IMAD.WIDE.U32 R126, R229, 0x4, R120 ;  /* 0x00000004e57e7825 */ /* 0x004fe200078e0078 */
[----:B------:R-:W-:-:S03]  /*3580*/  IADD3 R207, R166, 0x2a00, RZ ;  /* 0x00002a00a6cf7810 */ /* 0x000fc60007ffe0ff */
[----:B------:R-:W-:Y:S01]  /*3590*/  FFMA.FTZ R189, R98, R189, R38 ;  /* 0x000000bd62bd7223 */ /* 0x000fe20000010026 */
[----:B---3--:R-:W-:Y:S01]  /*35a0*/  FFMA.FTZ R201, R107, R198, R47 ;  /* 0x000000c66bc97223 */ /* 0x008fe2000001002f */
[----:B------:R-:W-:Y:S01]  /*35b0*/  IMAD.WIDE.U32 R128, R213, 0x4, R120 ;  /* 0x00000004d5807825 */ /* 0x000fe200078e0078 */
[----:B------:R-:W-:-:S03]  /*35c0*/  IADD3 R213, R166, 0x3000, RZ ;  /* 0x00003000a6d57810 */ /* 0x000fc60007ffe0ff */
[----:B------:R-:W-:Y:S01]  /*35d0*/  FMUL.FTZ R184, R220, R184 ;  /* 0x000000b8dcb87220 */ /* 0x000fe20000410000 */
[C---:B0-----:R-:W-:Y:S01]  /*35e0*/  IADD3 R209, R166.reuse, 0x2c00, RZ ;  /* 0x00002c00a6d17810 */ /* 0x041fe20007ffe0ff */
[----:B------:R-:W-:Y:S01]  /*35f0*/  IMAD.WIDE.U32 R130, R211, 0x4, R120 ;  /* 0x00000004d3827825 */ /* 0x000fe200078e0078 */
[----:B------:R-:W-:-:S03]  /*3600*/  IADD3 R211, R166, 0x2e00, RZ ;  /* 0x00002e00a6d37810 */ /* 0x000fc60007ffe0ff */
[----:B------:R-:W-:Y:S01]  /*3610*/  FMUL.FTZ R183, R220, R183 ;  /* 0x000000b7dcb77220 */ /* 0x000fe20000410000 */
[C---:B------:R-:W-:Y:S01]  /*3620*/  IADD3 R231, R166.reuse, 0x3600, RZ ;  /* 0x00003600a6e77810 */ /* 0x040fe20007ffe0ff */
[----:B------:R-:W-:Y:S01]  /*3630*/  IMAD.WIDE.U32 R234, R235, 0x4, R120 ;  /* 0x00000004ebea7825 */ /* 0x000fe200078e0078 */
[----:B------:R0:W-:Y:S01]  /*3640*/  STG.E desc[UR6][R130.64], R199 ;  /* 0x000000c782007986 */ /* 0x0001e2000c101906 */
[----:B------:R-:W-:Y:S02]  /*3650*/  IADD3 R229, R166, 0x3800, RZ ;  /* 0x00003800a6e57810 */ /* 0x000fe40007ffe0ff */
[----:B------:R-:W-:Y:S01]  /*3660*/  FFMA.FTZ R187, R96, R187, R36 ;  /* 0x000000bb60bb7223 */ /* 0x000fe20000010024 */
[----:B------:R-:W-:Y:S01]  /*3670*/  IMAD.WIDE.U32 R232, R233, 0x4, R120 ;  /* 0x00000004e9e87825 */ /* 0x000fe200078e0078 */
[----:B------:R1:W-:Y:S03]  /*3680*/  STG.E desc[UR6][R128.64], R201 ;  /* 0x000000c980007986 */ /* 0x0003e6000c101906 */
[C---:B------:R-:W-:Y:S01]  /*3690*/  FMUL.FTZ R182, R220.reuse, R182 ;  /* 0x000000b6dcb67220 */ /* 0x040fe20000410000 */
[----:B------:R-:W-:Y:S01]  /*36a0*/  FFMA.FTZ R239, R95, R186, R35 ;  /* 0x000000ba5fef7223 */ /* 0x000fe20000010023 */
[----:B------:R-:W-:Y:S01]  /*36b0*/  IMAD.WIDE.U32 R230, R231, 0x4, R120 ;  /* 0x00000004e7e67825 */ /* 0x000fe200078e0078 */
[----:B------:R2:W-:Y:S03]  /*36c0*/  STG.E desc[UR6][R126.64], R197 ;  /* 0x000000c57e007986 */ /* 0x0005e6000c101906 */
[----:B------:R-:W-:Y:S01]  /*36d0*/  FMUL.FTZ R181, R220, R181 ;  /* 0x000000b5dcb57220 */ /* 0x000fe20000410000 */
[----:B------:R-:W-:Y:S01]  /*36e0*/  FFMA.FTZ R185, R94, R185, R34 ;  /* 0x000000b95eb97223 */ /* 0x000fe20000010022 */
[----:B------:R-:W-:Y:S01]  /*36f0*/  IMAD.WIDE.U32 R228, R229, 0x4, R120 ;  /* 0x00000004e5e47825 */ /* 0x000fe200078e0078 */
[----:B------:R3:W-:Y:S03]  /*3700*/  STG.E desc[UR6][R124.64], R203 ;  /* 0x000000cb7c007986 */ /* 0x0007e6000c101906 */
[----:B0-----:R-:W-:Y:S01]  /*3710*/  FFMA.FTZ R199, R99, R190, R39 ;  /* 0x000000be63c77223 */ /* 0x001fe20000010027 */
[C---:B------:R-:W-:Y:S01]  /*3720*/  FMUL.FTZ R180, R220.reuse, R180 ;  /* 0x000000b4dcb47220 */ /* 0x040fe20000410000 */
[----:B------:R-:W-:Y:S01]  /*3730*/  IMAD.WIDE.U32 R130, R205, 0x4, R120 ;  /* 0x00000004cd827825 */ /* 0x000fe200078e0078 */
[----:B------:R0:W-:Y:S03]  /*3740*/  STG.E desc[UR6][R122.64], R195 ;  /* 0x000000c37a007986 */ /* 0x0001e6000c101906 */
[----:B------:R-:W-:Y:S01]  /*3750*/  FFMA.FTZ R241, R93, R184, R33 ;  /* 0x000000b85df17223 */ /* 0x000fe20000010021 */
[----:B------:R-:W-:Y:S01]  /*3760*/  FMUL.FTZ R179, R220, R179 ;  /* 0x000000b3dcb37220 */ /* 0x000fe20000410000 */
[----:B-1----:R-:W-:-:S04]  /*3770*/  IMAD.WIDE.U32 R128, R207, 0x4, R120 ;  /* 0x00000004cf807825 */ /* 0x002fc800078e0078 */
[----:B--2---:R-:W-:Y:S01]  /*3780*/  FFMA.FTZ R197, R101, R192, R41 ;  /* 0x000000c065c57223 */ /* 0x004fe20000010029 */
[----:B------:R-:W-:Y:S01]  /*3790*/  FFMA.FTZ R183, R92, R183, R32 ;  /* 0x000000b75cb77223 */ /* 0x000fe20000010020 */
[----:B------:R-:W-:Y:S01]  /*37a0*/  FMUL.FTZ R178, R220, R178 ;  /* 0x000000b2dcb27220 */ /* 0x000fe20000410000 */
[----:B------:R-:W-:Y:S01]  /*37b0*/  IMAD.WIDE.U32 R126, R209, 0x4, R120 ;  /* 0x00000004d17e7825 */ /* 0x000fe200078e0078 */
[----:B------:R-:W-:-:S03]  /*37c0*/  IADD3 R209, R166, 0x3e00, RZ ;  /* 0x00003e00a6d17810 */ /* 0x000fc60007ffe0ff */
[----:B------:R-:W-:Y:S01]  /*37d0*/  FFMA.FTZ R243, R91, R182, R31 ;  /* 0x000000b65bf37223 */ /* 0x000fe2000001001f */
[----:B------:R-:W-:Y:S01]  /*37e0*/  FMUL.FTZ R177, R220, R177 ;  /* 0x000000b1dcb17220 */ /* 0x000fe20000410000 */
[----:B---3--:R-:W-:-:S04]  /*37f0*/  IMAD.WIDE.U32 R124, R211, 0x4, R120 ;  /* 0x00000004d37c7825 */ /* 0x008fc800078e0078 */
[----:B0-----:R-:W-:Y:S01]  /*3800*/  FFMA.FTZ R195, R103, R194, R43 ;  /* 0x000000c267c37223 */ /* 0x001fe2000001002b */
[----:B------:R-:W-:Y:S01]  /*3810*/  IADD3 R211, R166, 0x3c00, RZ ;  /* 0x00003c00a6d37810 */ /* 0x000fe20007ffe0ff */
[----:B------:R-:W-:Y:S01]  /*3820*/  FFMA.FTZ R181, R90, R181, R30 ;  /* 0x000000b55ab57223 */ /* 0x000fe2000001001e */
[--C-:B------:R-:W-:Y:S01]  /*3830*/  IMAD.WIDE.U32 R122, R213, 0x4, R120.reuse ;  /* 0x00000004d57a7825 */ /* 0x100fe200078e0078 */
[----:B------:R-:W-:Y:S01]  /*3840*/  IADD3 R213, R166, 0x3a00, RZ ;  /* 0x00003a00a6d57810 */ /* 0x000fe20007ffe0ff */
[----:B------:R0:W-:Y:S02]  /*3850*/  STG.E desc[UR6][R130.64], R195 ;  /* 0x000000c382007986 */ /* 0x0001e4000c101906 */
[----:B------:R-:W-:Y:S01]  /*3860*/  FMUL.FTZ R176, R220, R176 ;  /* 0x000000b0dcb07220 */ /* 0x000fe20000410000 */
[----:B------:R-:W-:-:S04]  /*3870*/  IMAD.WIDE.U32 R200, R158, 0x4, R120 ;  /* 0x000000049ec87825 */ /* 0x000fc800078e0078 */
[----:B------:R-:W-:Y:S01]  /*3880*/  FFMA.FTZ R245, R89, R180, R29 ;  /* 0x000000b459f57223 */ /* 0x000fe2000001001d */
[----:B------:R1:W-:Y:S01]  /*3890*/  STG.E desc[UR6][R128.64], R193 ;  /* 0x000000c180007986 */ /* 0x0003e2000c101906 */
[----:B------:R-:W-:Y:S01]  /*38a0*/  FMUL.FTZ R175, R220, R175 ;  /* 0x000000afdcaf7220 */ /* 0x000fe20000410000 */
[----:B------:R-:W-:-:S04]  /*38b0*/  IMAD.WIDE.U32 R202, R160, 0x4, R120 ;  /* 0x00000004a0ca7825 */ /* 0x000fc800078e0078 */
[----:B------:R-:W-:Y:S01]  /*38c0*/  FFMA.FTZ R179, R88, R179, R28 ;  /* 0x000000b358b37223 */ /* 0x000fe2000001001c */
[----:B------:R2:W-:Y:S01]  /*38d0*/  STG.E desc[UR6][R126.64], R197 ;  /* 0x000000c57e007986 */ /* 0x0005e2000c101906 */
[----:B------:R-:W-:Y:S01]  /*38e0*/  FMUL.FTZ R174, R220, R174 ;  /* 0x000000aedcae7220 */ /* 0x000fe20000410000 */
[----:B------:R-:W-:-:S04]  /*38f0*/  IMAD.WIDE.U32 R204, R162, 0x4, R120 ;  /* 0x00000004a2cc7825 */ /* 0x000fc800078e0078 */
[----:B------:R-:W-:Y:S01]  /*3900*/  FMUL.FTZ R173, R220, R173 ;  /* 0x000000addcad7220 */ /* 0x000fe20000410000 */
[----:B------:R3:W-:Y:S01]  /*3910*/  STG.E desc[UR6][R124.64], R191 ;  /* 0x000000bf7c007986 */ /* 0x0007e2000c101906 */
[----:B------:R-:W-:Y:S01]  /*3920*/  FFMA.FTZ R177, R86, R177, R26 ;  /* 0x000000b156b17223 */ /* 0x000fe2000001001a */
[----:B0-----:R-:W-:-:S04]  /*3930*/  IMAD.WIDE.U32 R130, R143, 0x4, R120 ;  /* 0x000000048f827825 */ /* 0x001fc800078e0078 */
[C---:B------:R-:W-:Y:S01]  /*3940*/  FMUL.FTZ R172, R220.reuse, R172 ;  /* 0x000000acdcac7220 */ /* 0x040fe20000410000 */
[----:B------:R0:W-:Y:S01]  /*3950*/  STG.E desc[UR6][R122.64], R199 ;  /* 0x000000c77a007986 */ /* 0x0001e2000c101906 */
[----:B------:R-:W-:Y:S01]  /*3960*/  FMUL.FTZ R171, R220, R171 ;  /* 0x000000abdcab7220 */ /* 0x000fe20000410000 */
[----:B-1----:R-:W-:-:S04]  /*3970*/  IMAD.WIDE.U32 R128, R142, 0x4, R120 ;  /* 0x000000048e807825 */ /* 0x002fc800078e0078 */
[----:B------:R-:W-:Y:S01]  /*3980*/  FFMA.FTZ R175, R84, R175, R24 ;  /* 0x000000af54af7223 */ /* 0x000fe20000010018 */
[----:B------:R-:W-:Y:S01]  /*3990*/  STG.E desc[UR6][R234.64], R189 ;  /* 0x000000bdea007986 */ /* 0x000fe2000c101906 */
[----:B------:R-:W-:Y:S01]  /*39a0*/  FMUL.FTZ R170, R220, R170 ;  /* 0x000000aadcaa7220 */ /* 0x000fe20000410000 */
[----:B--2---:R-:W-:-:S04]  /*39b0*/  IMAD.WIDE.U32 R126, R141, 0x4, R120 ;  /* 0x000000048d7e7825 */ /* 0x004fc800078e0078 */
[----:B------:R-:W-:Y:S01]  /*39c0*/  FMUL.FTZ R169, R220, R169 ;  /* 0x000000a9dca97220 */ /* 0x000fe20000410000 */
[----:B------:R-:W-:Y:S01]  /*39d0*/  FFMA.FTZ R173, R82, R173, R22 ;  /* 0x000000ad52ad7223 */ /* 0x000fe20000010016 */
[----:B------:R-:W-:Y:S01]  /*39e0*/  FMUL.FTZ R168, R220, R168 ;  /* 0x000000a8dca87220 */ /* 0x000fe20000410000 */
[----:B---3--:R-:W-:-:S04]  /*39f0*/  IMAD.WIDE.U32 R124, R140, 0x4, R120 ;  /* 0x000000048c7c7825 */ /* 0x008fc800078e0078 */
[----:B------:R-:W-:Y:S01]  /*3a00*/  FMUL.FTZ R167, R220, R167 ;  /* 0x000000a7dca77220 */ /* 0x000fe20000410000 */
[----:B------:R-:W-:Y:S01]  /*3a10*/  FFMA.FTZ R171, R80, R171, R20 ;  /* 0x000000ab50ab7223 */ /* 0x000fe20000010014 */
[----:B------:R-:W-:Y:S01]  /*3a20*/  FFMA.FTZ R169, R78, R169, R18 ;  /* 0x000000a94ea97223 */ /* 0x000fe20000010012 */
[----:B------:R-:W-:-:S04]  /*3a30*/  IMAD.WIDE.U32 R140, R144, 0x4, R120 ;  /* 0x00000004908c7825 */ /* 0x000fc800078e0078 */
[----:B------:R-:W-:Y:S01]  /*3a40*/  FFMA.FTZ R167, R76, R167, R16 ;  /* 0x000000a74ca77223 */ /* 0x000fe20000010010 */
[----:B------:R-:W-:Y:S01]  /*3a50*/  FFMA.FTZ R221, R75, R221, R15 ;  /* 0x000000dd4bdd7223 */ /* 0x000fe2000001000f */
[----:B------:R-:W-:Y:S01]  /*3a60*/  FMUL.FTZ R215, R220, R215 ;  /* 0x000000d7dcd77220 */ /* 0x000fe20000410000 */
[----:B------:R-:W-:-:S04]  /*3a70*/  IMAD.WIDE.U32 R142, R145, 0x4, R120 ;  /* 0x00000004918e7825 */ /* 0x000fc800078e0078 */
[C---:B------:R-:W-:Y:S01]  /*3a80*/  FMUL.FTZ R216, R220.reuse, R216 ;  /* 0x000000d8dcd87220 */ /* 0x040fe20000410000 */
[----:B------:R-:W-:Y:S01]  /*3a90*/  FFMA.FTZ R223, R73, R223, R13 ;  /* 0x000000df49df7223 */ /* 0x000fe2000001000d */
[----:B------:R-:W-:Y:S01]  /*3aa0*/  FMUL.FTZ R217, R220, R217 ;  /* 0x000000d9dcd97220 */ /* 0x000fe20000410000 */
[----:B------:R-:W-:-:S04]  /*3ab0*/  IMAD.WIDE.U32 R144, R146, 0x4, R120 ;  /* 0x0000000492907825 */ /* 0x000fc800078e0078 */
[C---:B------:R-:W-:Y:S01]  /*3ac0*/  FMUL.FTZ R218, R220.reuse, R218 ;  /* 0x000000dadcda7220 */ /* 0x040fe20000410000 */
[----:B------:R-:W-:Y:S01]  /*3ad0*/  FFMA.FTZ R225, R71, R225, R11 ;  /* 0x000000e147e17223 */ /* 0x000fe2000001000b */
[----:B------:R-:W-:Y:S01]  /*3ae0*/  FMUL.FTZ R219, R220, R219 ;  /* 0x000000dbdcdb7220 */ /* 0x000fe20000410000 */
[----:B------:R-:W-:-:S04]  /*3af0*/  IMAD.WIDE.U32 R190, R148, 0x4, R120 ;  /* 0x0000000494be7825 */ /* 0x000fc800078e0078 */
[----:B------:R-:W-:Y:S01]  /*3b00*/  FFMA.FTZ R215, R70, R215, R10 ;  /* 0x000000d746d77223 */ /* 0x000fe2000001000a */
[----:B------:R-:W-:Y:S01]  /*3b10*/  FFMA.FTZ R217, R68, R217, R8 ;  /* 0x000000d944d97223 */ /* 0x000fe20000010008 */
[----:B------:R-:W-:Y:S01]  /*3b20*/  FFMA.FTZ R219, R66, R219, R6 ;  /* 0x000000db42db7223 */ /* 0x000fe20000010006 */
[----:B------:R-:W-:-:S04]  /*3b30*/  IMAD.WIDE.U32 R192, R150, 0x4, R120 ;  /* 0x0000000496c07825 */ /* 0x000fc800078e0078 */
[----:B------:R-:W-:Y:S01]  /*3b40*/  FFMA.FTZ R227, R64, R227, R4 ;  /* 0x000000e340e37223 */ /* 0x000fe20000010004 */
[----:B------:R-:W-:Y:S01]  /*3b50*/  IADD3 R3, R3, UR5, RZ ;  /* 0x0000000503037c10 */ /* 0x000fe2000fffe0ff */
[--C-:B------:R-:W-:Y:S01]  /*3b60*/  IMAD.WIDE.U32 R194, R152, 0x4, R120.reuse ;  /* 0x0000000498c27825 */ /* 0x100fe200078e0078 */
[----:B------:R-:W-:Y:S02]  /*3b70*/  SEL R220, RZ, 0x1, P0 ;  /* 0x00000001ffdc7807 */ /* 0x000fe40000000000 */
[----:B------:R-:W-:Y:S01]  /*3b80*/  ISETP.GE.AND P1, PT, R3, UR4, PT ;  /* 0x0000000403007c0c */ /* 0x000fe2000bf26270 */
[----:B------:R-:W-:-:S04]  /*3b90*/  IMAD.WIDE.U32 R196, R154, 0x4, R120 ;  /* 0x000000049ac47825 */ /* 0x000fc800078e0078 */
[----:B0-----:R-:W-:-:S04]  /*3ba0*/  IMAD.WIDE.U32 R198, R156, 0x4, R120 ;  /* 0x000000049cc67825 */ /* 0x001fc800078e0078 */
        /* <DEDUP_REMOVED lines=16> */
[----:B------:R-:W-:-:S05]  /*3cb0*/  FFMA.FTZ R237, R97, R188, R37 ;  /* 0x000000bc61ed7223 */ /* 0x000fca0000010025 */
[----:B------:R-:W-:Y:S04]  /*3cc0*/  STG.E desc[UR6][R232.64], R237 ;  /* 0x000000ede8007986 */ /* 0x000fe8000c101906 */
[----:B------:R0:W-:Y:S04]  /*3cd0*/  STG.E desc[UR6][R230.64], R187 ;  /* 0x000000bbe6007986 */ /* 0x0001e8000c101906 */
[----:B------:R-:W-:Y:S04]  /*3ce0*/  STG.E desc[UR6][R228.64], R239 ;  /* 0x000000efe4007986 */ /* 0x000fe8000c101906 */
[----:B------:R1:W-:Y:S04]  /*3cf0*/  STG.E desc[UR6][R212.64], R185 ;  /* 0x000000b9d4007986 */ /* 0x0003e8000c101906 */
[----:B------:R-:W-:Y:S01]  /*3d00*/  STG.E desc[UR6][R210.64], R241 ;  /* 0x000000f1d2007986 */ /* 0x000fe2000c101906 */
[----:B0-----:R-:W-:-:S03]  /*3d10*/  FFMA.FTZ R187, R85, R176, R25 ;  /* 0x000000b055bb7223 */ /* 0x001fc60000010019 */
[----:B------:R-:W-:Y:S01]  /*3d20*/  STG.E desc[UR6][R208.64], R183 ;  /* 0x000000b7d0007986 */ /* 0x000fe2000c101906 */
[----:B-1----:R-:W-:-:S03]  /*3d30*/  FFMA.FTZ R185, R87, R178, R27 ;  /* 0x000000b257b97223 */ /* 0x002fc6000001001b */
[----:B------:R0:W-:Y:S04]  /*3d40*/  STG.E desc[UR6][R120.64], R243 ;  /* 0x000000f378007986 */ /* 0x0001e8000c101906 */
[----:B------:R1:W-:Y:S04]  /*3d50*/  STG.E desc[UR6][R122.64], R181 ;  /* 0x000000b57a007986 */ /* 0x0003e8000c101906 */
[----:B------:R2:W-:Y:S04]  /*3d60*/  STG.E desc[UR6][R124.64], R245 ;  /* 0x000000f57c007986 */ /* 0x0005e8000c101906 */
[----:B------:R3:W-:Y:S01]  /*3d70*/  STG.E desc[UR6][R126.64], R179 ;  /* 0x000000b37e007986 */ /* 0x0007e2000c101906 */
[----:B0-----:R-:W-:-:S03]  /*3d80*/  FFMA.FTZ R121, R83, R174, R23 ;  /* 0x000000ae53797223 */ /* 0x001fc60000010017 */
[----:B------:R0:W-:Y:S01]  /*3d90*/  STG.E desc[UR6][R128.64], R185 ;  /* 0x000000b980007986 */ /* 0x0001e2000c101906 */
[----:B-1----:R-:W-:-:S03]  /*3da0*/  FFMA.FTZ R123, R81, R172, R21 ;  /* 0x000000ac517b7223 */ /* 0x002fc60000010015 */
[----:B------:R-:W-:Y:S01]  /*3db0*/  STG.E desc[UR6][R130.64], R177 ;  /* 0x000000b182007986 */ /* 0x000fe2000c101906 */
[----:B--2---:R-:W-:-:S03]  /*3dc0*/  FFMA.FTZ R125, R79, R170, R19 ;  /* 0x000000aa4f7d7223 */ /* 0x004fc60000010013 */
[----:B------:R-:W-:Y:S01]  /*3dd0*/  STG.E desc[UR6][R140.64], R187 ;  /* 0x000000bb8c007986 */ /* 0x000fe2000c101906 */
[----:B---3--:R-:W-:-:S03]  /*3de0*/  FFMA.FTZ R127, R77, R168, R17 ;  /* 0x000000a84d7f7223 */ /* 0x008fc60000010011 */
[----:B------:R-:W-:Y:S01]  /*3df0*/  STG.E desc[UR6][R142.64], R175 ;  /* 0x000000af8e007986 */ /* 0x000fe2000c101906 */
[----:B0-----:R-:W-:-:S03]  /*3e00*/  FFMA.FTZ R129, R74, R222, R14 ;  /* 0x000000de4a817223 */ /* 0x001fc6000001000e */
[----:B------:R0:W-:Y:S04]  /*3e10*/  STG.E desc[UR6][R144.64], R121 ;  /* 0x0000007990007986 */ /* 0x0001e8000c101906 */
[----:B------:R-:W-:Y:S04]  /*3e20*/  STG.E desc[UR6][R146.64], R173 ;  /* 0x000000ad92007986 */ /* 0x000fe8000c101906 */
[----:B------:R1:W-:Y:S04]  /*3e30*/  STG.E desc[UR6][R190.64], R123 ;  /* 0x0000007bbe007986 */ /* 0x0003e8000c101906 */
[----:B------:R-:W-:Y:S01]  /*3e40*/  STG.E desc[UR6][R148.64], R171 ;  /* 0x000000ab94007986 */ /* 0x000fe2000c101906 */
[----:B0-----:R-:W-:-:S03]  /*3e50*/  FFMA.FTZ R121, R72, R224, R12 ;  /* 0x000000e048797223 */ /* 0x001fc6000001000c */
[----:B------:R0:W-:Y:S04]  /*3e60*/  STG.E desc[UR6][R192.64], R125 ;  /* 0x0000007dc0007986 */ /* 0x0001e8000c101906 */
[----:B------:R-:W-:Y:S01]  /*3e70*/  STG.E desc[UR6][R150.64], R169 ;  /* 0x000000a996007986 */ /* 0x000fe2000c101906 */
[----:B-1----:R-:W-:-:S03]  /*3e80*/  FFMA.FTZ R123, R69, R216, R9 ;  /* 0x000000d8457b7223 */ /* 0x002fc60000010009 */
[----:B------:R1:W-:Y:S04]  /*3e90*/  STG.E desc[UR6][R194.64], R127 ;  /* 0x0000007fc2007986 */ /* 0x0003e8000c101906 */
[----:B------:R2:W-:Y:S01]  /*3ea0*/  STG.E desc[UR6][R152.64], R167 ;  /* 0x000000a798007986 */ /* 0x0005e2000c101906 */
[----:B0-----:R-:W-:-:S03]  /*3eb0*/  FFMA.FTZ R125, R67, R218, R7 ;  /* 0x000000da437d7223 */ /* 0x001fc60000010007 */
[----:B------:R2:W-:Y:S04]  /*3ec0*/  STG.E desc[UR6][R196.64], R221 ;  /* 0x000000ddc4007986 */ /* 0x0005e8000c101906 */
[----:B------:R2:W-:Y:S01]  /*3ed0*/  STG.E desc[UR6][R154.64], R129 ;  /* 0x000000819a007986 */ /* 0x0005e2000c101906 */
[----:B-1----:R-:W-:-:S03]  /*3ee0*/  FFMA.FTZ R127, R65, R226, R5 ;  /* 0x000000e2417f7223 */ /* 0x002fc60000010005 */
[----:B------:R2:W-:Y:S04]  /*3ef0*/  STG.E desc[UR6][R198.64], R223 ;  /* 0x000000dfc6007986 */ /* 0x0005e8000c101906 */
        /* <DEDUP_REMOVED lines=8> */
[----:B------:R2:W-:Y:S01]  /*3f80*/  STG.E desc[UR6][R164.64], R227 ;  /* 0x000000e3a4007986 */ /* 0x0005e2000c101906 */
[----:B------:R-:W-:Y:S05]  /*3f90*/  @!P1 BRA `(.L_x_387) ;  /* 0xffffffc8004c9947 */ /* 0x000fea000383ffff */
[----:B------:R-:W-:Y:S05]  /*3fa0*/  EXIT ;  /* 0x000000000000794d */ /* 0x000fea0003800000 */
.L_x_384:
[----:B------:R-:W-:Y:S01]  /*3fb0*/  HFMA2.MMA R226, -RZ, RZ, 0, 5.9604644775390625e-08 ;  /* 0x00000001ffe27435 */ /* 0x000fe200000001ff */
[----:B------:R-:W-:Y:S02]  /*3fc0*/  MOV R227, R121 ;  /* 0x0000007900e37202 */ /* 0x000fe40000000f00 */
[----:B------:R-:W-:Y:S02]  /*3fd0*/  MOV R229, 0x1f ;  /* 0x0000001f00e57802 */ /* 0x000fe40000000f00 */
[----:B------:R-:W-:-:S07]  /*3fe0*/  MOV R224, 0xffffffff ;  /* 0xffffffff00e07802 */ /* 0x000fce0000000f00 */
[----:B-----5:R-:W-:Y:S05]  /*3ff0*/  WARPSYNC.COLLECTIVE R224, `(.L_x_388) ;  /* 0x00000000e0087348 */ /* 0x020fea0003c00000 */
[----:B------:R0:W1:Y:S02]  /*4000*/  SHFL.BFLY P2, R222, R227, R226, R229 ;  /* 0x0c0000e2e3de7389 */ /* 0x00006400000400e5 */
[----:B01---5:R-:W-:Y:S01]  /*4010*/  ENDCOLLECTIVE ;  /* 0x000000000000791b */ /* 0x023fe20003800000 */
.L_x_388:
[----:B------:R-:W-:Y:S01]  /*4020*/  HFMA2.MMA R226, -RZ, RZ, 0, 1.1920928955078125e-07 ;  /* 0x00000002ffe27435 */ /* 0x000fe200000001ff */
[----:B------:R-:W-:-:S05]  /*4030*/  MOV R120, R222 ;  /* 0x000000de00787202 */ /* 0x000fca0000000f00 */
[----:B------:R-:W-:-:S05]  /*4040*/  FADD.FTZ R122, R121, R120 ;  /* 0x00000078797a7221 */ /* 0x000fca0000010000 */
[----:B------:R-:W-:-:S07]  /*4050*/  MOV R227, R122 ;  /* 0x0000007a00e37202 */ /* 0x000fce0000000f00 */
[----:B------:R-:W-:Y:S05]  /*4060*/  WARPSYNC.COLLECTIVE R224, `(.L_x_389) ;  /* 0x00000000e0087348 */ /* 0x000fea0003c00000 */
[----:B------:R0:W1:Y:S02]  /*4070*/  SHFL.BFLY P2, R222, R227, R226, R229 ;  /* 0x0c0000e2e3de7389 */ /* 0x00006400000400e5 */
[----:B01----:R-:W-:Y:S01]  /*4080*/  ENDCOLLECTIVE ;  /* 0x000000000000791b */ /* 0x003fe20003800000 */
.L_x_389:
[----:B------:R-:W-:Y:S01]  /*4090*/  HFMA2.MMA R226, -RZ, RZ, 0, 2.384185791015625e-07 ;  /* 0x00000004ffe27435 */ /* 0x000fe200000001ff */
[----:B------:R-:W-:-:S05]  /*40a0*/  MOV R223, R222 ;  /* 0x000000de00df7202 */ /* 0x000fca0000000f00 */
[----:B------:R-:W-:-:S05]  /*40b0*/  FADD.FTZ R223, R122, R223 ;  /* 0x000000df7adf7221 */ /* 0x000fca0000010000 */
[----:B------:R-:W-:-:S07]  /*40c0*/  MOV R227, R223 ;  /* 0x000000df00e37202 */ /* 0x000fce0000000f00 */
[----:B------:R-:W-:Y:S05]  /*40d0*/  WARPSYNC.COLLECTIVE R224, `(.L_x_390) ;  /* 0x00000000e0087348 */ /* 0x000fea0003c00000 */
[----:B------:R0:W1:Y:S02]  /*40e0*/  SHFL.BFLY P2, R222, R227, R226, R229 ;  /* 0x0c0000e2e3de7389 */ /* 0x00006400000400e5 */
[----:B01----:R-:W-:Y:S01]  /*40f0*/  ENDCOLLECTIVE ;  /* 0x000000000000791b */ /* 0x003fe20003800000 */
.L_x_390:
[----:B------:R-:W-:Y:S01]  /*4100*/  HFMA2.MMA R226, -RZ, RZ, 0, 4.76837158203125e-07 ;  /* 0x00000008ffe27435 */ /* 0x000fe200000001ff */
[----:B------:R-:W-:-:S05]  /*4110*/  MOV R120, R222 ;  /* 0x000000de00787202 */ /* 0x000fca0000000f00 */
[----:B------:R-:W-:-:S05]  /*4120*/  FADD.FTZ R220, R223, R120 ;  /* 0x00000078dfdc7221 */ /* 0x000fca0000010000 */
[----:B------:R-:W-:-:S07]  /*4130*/  MOV R227, R220 ;  /* 0x000000dc00e37202 */ /* 0x000fce0000000f00 */
[----:B------:R-:W-:Y:S05]  /*4140*/  WARPSYNC.COLLECTIVE R224, `(.L_x_391) ;  /* 0x00000000e0087348 */ /* 0x000fea0003c00000 */
[----:B------:R0:W1:Y:S02]  /*4150*/  SHFL.BFLY P2, R222, R227, R226, R229 ;  /* 0x0c0000e2e3de7389 */ /* 0x00006400000400e5 */
[----:B01----:R-:W-:Y:S01]  /*4160*/  ENDCOLLECTIVE ;  /* 0x000000000000791b */ /* 0x003fe20003800000 */
.L_x_391:
[----:B------:R-:W-:Y:S01]  /*4170*/  HFMA2.MMA R226, -RZ, RZ, 0, 9.5367431640625e-07 ;  /* 0x00000010ffe27435 */ /* 0x000fe200000001ff */
[----:B------:R-:W-:-:S05]  /*4180*/  MOV R225, R222 ;  /* 0x000000de00e17202 */ /* 0x000fca0000000f00 */
[----:B------:R-:W-:-:S05]  /*4190*/  FADD.FTZ R225, R220, R225 ;  /* 0x000000e1dce17221 */ /* 0x000fca0000010000 */
[----:B------:R-:W-:-:S07]  /*41a0*/  MOV R227, R225 ;  /* 0x000000e100e37202 */ /* 0x000fce0000000f00 */
[----:B------:R-:W-:Y:S05]  /*41b0*/  WARPSYNC.COLLECTIVE R224, `(.L_x_392) ;  /* 0x00000000e0087348 */ /* 0x000fea0003c00000 */
[----:B------:R0:W1:Y:S02]  /*41c0*/  SHFL.BFLY P2, R222, R227, R226, R229 ;  /* 0x0c0000e2e3de7389 */ /* 0x00006400000400e5 */
[----:B01----:R-:W-:Y:S01]  /*41d0*/  ENDCOLLECTIVE ;  /* 0x000000000000791b */ /* 0x003fe20003800000 */
.L_x_392:
        /* <DEDUP_REMOVED lines=128> */
.L_x_393:
[----:B------:R-:W-:Y:S01]  /*49e0*/  HFMA2.MMA R226, -RZ, RZ, 0, 1.1920928955078125e-07 ;  /* 0x00000002ffe27435 */ /* 0x000fe200000001ff */
[----:B------:R-:W-:-:S05]  /*49f0*/  MOV R122, R222 ;  /* 0x000000de007a7202 */ /* 0x000fca0000000f00 */
[----:B------:R-:W-:-:S05]  /*4a00*/  FADD.FTZ R122, R121, R122 ;  /* 0x0000007a797a7221 */ /* 0x000fca0000010000 */
[----:B------:R-:W-:-:S07]  /*4a10*/  MOV R227, R122 ;  /* 0x0000007a00e37202 */ /* 0x000fce0000000f00 */
[----:B------:R-:W-:Y:S05]  /*4a20*/  WARPSYNC.COLLECTIVE R224, `(.L_x_394) ;  /* 0x00000000e0087348 */ /* 0x000fea0003c00000 */
[----:B------:R0:W1:Y:S02]  /*4a30*/  SHFL.BFLY P2, R222, R227, R226, R229 ;  /* 0x0c0000e2e3de7389 */ /* 0x00006400000400e5 */
[----:B01----:R-:W-:Y:S01]  /*4a40*/  ENDCOLLECTIVE ;  /* 0x000000000000791b */ /* 0x003fe20003800000 */
.L_x_394:
[----:B------:R-:W-:Y:S01]  /*4a50*/  HFMA2.MMA R226, -RZ, RZ, 0, 2.384185791015625e-07 ;  /* 0x00000004ffe27435 */ /* 0x000fe200000001ff */
[----:B------:R-:W-:-:S05]  /*4a60*/  MOV R223, R222 ;  /* 0x000000de00df7202 */ /* 0x000fca0000000f00 */
[----:B------:R-:W-:-:S05]  /*4a70*/  FADD.FTZ R223, R122, R223 ;  /* 0x000000df7adf7221 */ /* 0x000fca0000010000 */
[----:B------:R-:W-:-:S07]  /*4a80*/  MOV R227, R223 ;  /* 0x000000df00e37202 */ /* 0x000fce0000000f00 */
[----:B------:R-:W-:Y:S05]  /*4a90*/  WARPSYNC.COLLECTIVE R224, `(.L_x_395) ;  /* 0x00000000e0087348 */ /* 0x000fea0003c00000 */
[----:B------:R0:W1:Y:S02]  /*4aa0*/  SHFL.BFLY P2, R222, R227, R226, R229 ;  /* 0x0c0000e2e3de7389 */ /* 0x00006400000400e5 */
[----:B01----:R-:W-:Y:S01]  /*4ab0*/  ENDCOLLECTIVE ;  /* 0x000000000000791b */ /* 0x003fe20003800000 */
.L_x_395:
[----:B------:R-:W-:Y:S01]  /*4ac0*/  HFMA2.MMA R226, -RZ, RZ, 0, 4.76837158203125e-07 ;  /* 0x00000008ffe27435 */ /* 0x000fe200000001ff */
[----:B------:R-:W-:-:S05]  /*4ad0*/  MOV R220, R222 ;  /* 0x000000de00dc7202 */ /* 0x000fca0000000f00 */
[----:B------:R-:W-:-:S05]  /*4ae0*/  FADD.FTZ R220, R223, R220 ;  /* 0x000000dcdfdc7221 */ /* 0x000fca0000010000 */
[----:B------:R-:W-:-:S07]  /*4af0*/  MOV R227, R220 ;  /* 0x000000dc00e37202 */ /* 0x000fce0000000f00 */
[----:B------:R-:W-:Y:S05]  /*4b00*/  WARPSYNC.COLLECTIVE R224, `(.L_x_396) ;  /* 0x00000000e0087348 */ /* 0x000fea0003c00000 */
[----:B------:R0:W1:Y:S02]  /*4b10*/  SHFL.BFLY P2, R222, R227, R226, R229 ;  /* 0x0c0000e2e3de7389 */ /* 0x00006400000400e5 */
[----:B01----:R-:W-:Y:S01]  /*4b20*/  ENDCOLLECTIVE ;  /* 0x000000000000791b */ /* 0x003fe20003800000 */
.L_x_396:
[----:B------:R-:W-:Y:S01]  /*4b30*/  HFMA2.MMA R226, -RZ, RZ, 0, 9.5367431640625e-07 ;  /* 0x00000010ffe27435 */ /* 0x000fe200000001ff */
[----:B------:R-:W-:-:S05]  /*4b40*/  MOV R225, R222 ;  /* 0x000000de00e17202 */ /* 0x000fca0000000f00 */
[----:B------:R-:W-:-:S05]  /*4b50*/  FADD.FTZ R225, R220, R225 ;  /* 0x000000e1dce17221 */ /* 0x000fca0000010000 */
[----:B------:R-:W-:-:S07]  /*4b60*/  MOV R227, R225 ;  /* 0x000000e100e37202 */ /* 0x000fce0000000f00 */
[----:B------:R-:W-:Y:S05]  /*4b70*/  WARPSYNC.COLLECTIVE R224, `(.L_x_397) ;  /* 0x00000000e0087348 */ /* 0x000fea0003c00000 */
[----:B------:R0:W1:Y:S02]  /*4b80*/  SHFL.BFLY P2, R222, R227, R226, R229 ;  /* 0x0c0000e2e3de7389 */ /* 0x00006400000400e5 */
[----:B01----:R-:W-:Y:S01]  /*4b90*/  ENDCOLLECTIVE ;  /* 0x000000000000791b */ /* 0x003fe20003800000 */
.L_x_397:
[----:B------:R-:W-:Y:S05]  /*4ba0*/  BRA `(.L_x_398) ;  /* 0xffffffd4006c7947 */ /* 0x000fea000383ffff */
.L_x_399:
        /* <DEDUP_REMOVED lines=13> */
.L_x_2011:


//--------------------- .text._ZN10layer_norm13ln_fwd_kernelINS_13Kernel_traitsI13__nv_bfloat16fS2_fjLj25600ELj4ELj1ELj4ELj4ENS_18Kernel_traits_baseILj25600ES2_fS2_fjLj128EEEEEEEvNS_9FwdParamsE --------------------------
	.section	.text._ZN10layer_norm13ln_fwd_kernelINS_13Kernel_traitsI13__nv_bfloat16fS2_fjLj25600ELj4ELj1ELj4ELj4ENS_18Kernel_traits_baseILj25600ES2_fS2_fjLj128EEEEEEEvNS_9FwdParamsE,"ax",@progbits
	.align	128
        .global         _ZN10layer_norm13ln_fwd_kernelINS_13Kernel_traitsI13__nv_bfloat16fS2_fjLj25600ELj4ELj1ELj4ELj4ENS_18Kernel_traits_baseILj25600ES2_fS2_fjLj128EEEEEEEvNS_9FwdParamsE
        .type           _ZN10layer_norm13ln_fwd_kernelINS_13Kernel_traitsI13__nv_bfloat16fS2_fjLj25600ELj4ELj1ELj4ELj4ENS_18Kernel_traits_baseILj25600ES2_fS2_fjLj128EEEEEEEvNS_9FwdParamsE,@function
        .size           _ZN10layer_norm13ln_fwd_kernelINS_13Kernel_traitsI13__nv_bfloat16fS2_fjLj25600ELj4ELj1ELj4ELj4ENS_18Kernel_traits_baseILj25600ES2_fS2_fjLj128EEEEEEEvNS_9FwdParamsE,(.L_x_2012 - _ZN10layer_norm13ln_fwd_kernelINS_13Kernel_traitsI13__nv_bfloat16fS2_fjLj25600ELj4ELj1ELj4ELj4ENS_18Kernel_traits_baseILj25600ES2_fS2_fjLj128EEEEEEEvNS_9FwdParamsE)
        .other          _ZN10layer_norm13ln_fwd_kernelINS_13Kernel_traitsI13__nv_bfloat16fS2_fjLj25600ELj4ELj1ELj4ELj4ENS_18Kernel_traits_baseILj25600ES2_fS2_fjLj128EEEEEEEvNS_9FwdParamsE,@"STO_CUDA_ENTRY STV_DEFAULT"
_ZN10layer_norm13ln_fwd_kernelINS_13Kernel_traitsI13__nv_bfloat16fS2_fjLj25600ELj4ELj1ELj4ELj4ENS_18Kernel_traits_baseILj25600ES2_fS2_fjLj128EEEEEEEvNS_9FwdParamsE:
.text._ZN10layer_norm13ln_fwd_kernelINS_13Kernel_traitsI13__nv_bfloat16fS2_fjLj25600ELj4ELj1ELj4ELj4ENS_18Kernel_traits_baseILj25600ES2_fS2_fjLj128EEEEEEEvNS_9FwdParamsE:
        /* <DEDUP_REMOVED lines=18> */
[----:B------:R-:W2:Y:S01]  /*0120*/  LDG.E.U16 R0, desc[UR6][R2.64] ;  /* 0x0000000602007981 */ /* 0x000ea2000c1e1500 */
        /* <DEDUP_REMOVED lines=75> */
[----:B--2---:R1:W-:Y:S04]  /*05e0*/  STL [R1+0x4], R0 ;  /* 0x0000040001007387 */ /* 0x0043e80000100800 */
[----:B------:R0:W5:Y:S04]  /*05f0*/  LDG.E.U16 R73, desc[UR6][R4.64+0x6800] ;  /* 0x0068000604497981 */ /* 0x000168000c1e1500 */
[----:B------:R0:W5:Y:S04]  /*0600*/  LDG.E.U16 R72, desc[UR6][R4.64+0x6c00] ;  /* 0x006c000604487981 */ /* 0x000168000c1e1500 */
[----:B-1----:R-:W2:Y:S04]  /*0610*/  LDG.E.U16 R0, desc[UR6][R4.64] ;  /* 0x0000000604007981 */ /* 0x002ea8000c1e1500 */
        /* <DEDUP_REMOVED lines=23> */
[----:B------:R-:W-:-:S02]  /*0790*/  MOV R48, RZ ;  /* 0x000000ff00307202 */ /* 0x000fc40000000f00 */
[----:B--2---:R0:W-:Y:S08]  /*07a0*/  STL [R1], R0 ;  /* 0x0000000001007387 */ /* 0x0041f00000100800 */
.L_x_403:
[----:B-1----:R-:W1:Y:S01]  /*07b0*/  S2R R81, SR_CTAID.X ;  /* 0x0000000000517919 */ /* 0x002e620000002500 */
[----:B0-----:R-:W0:Y:S01]  /*07c0*/  LDC.64 R2, c[0x0][0x220] ;  /* 0x00008800ff027b82 */ /* 0x001e220000000a00 */
[----:B------:R-:W-:Y:S02]  /*07d0*/  LOP3.LUT R36, R243, 0x1f, RZ, 0xc0, !PT ;  /* 0x0000001ff3247812 */ /* 0x000fe400078ec0ff */
[----:B-1----:R-:W-:-:S04]  /*07e0*/  SHF.L.U32 R0, R81, 0x7, RZ ;  /* 0x0000000751007819 */ /* 0x002fc800000006ff */
[----:B------:R-:W-:-:S04]  /*07f0*/  LOP3.LUT R0, R0, 0x180, R36, 0xe2, !PT ;  /* 0x0000018000007812 */ /* 0x000fc800078ee224 */
[----:B------:R-:W-:-:S05]  /*0800*/  LOP3.LUT R0, R0, 0x60, R243, 0xf8, !PT ;  /* 0x0000006000007812 */ /* 0x000fca00078ef8f3 */
[----:B------:R-:W-:-:S04]  /*0810*/  IMAD R164, R49, 0x6400, R0 ;  /* 0x0000640031a47824 */ /* 0x000fc800078e0200 */
[C-C-:B0-----:R-:W-:Y:S01]  /*0820*/  IMAD.WIDE.U32 R4, R164.reuse, 0x4, R2.reuse ;  /* 0x00000004a4047825 */ /* 0x141fe200078e0002 */
[C---:B------:R-:W-:Y:S02]  /*0830*/  IADD3 R7, R164.reuse, 0x200, RZ ;  /* 0x00000200a4077810 */ /* 0x040fe40007ffe0ff */
[C---:B------:R-:W-:Y:S02]  /*0840*/  IADD3 R15, R164.reuse, 0x400, RZ ;  /* 0x00000400a40f7810 */ /* 0x040fe40007ffe0ff */
[----:B------:R0:W2:Y:S01]  /*0850*/  LDG.E R0, desc[UR6][R4.64] ;  /* 0x0000000604007981 */ /* 0x0000a2000c1e1900 */
[----:B------:R-:W-:Y:S01]  /*0860*/  IMAD.WIDE.U32 R6, R7, 0x4, R2 ;  /* 0x0000000407067825 */ /* 0x000fe200078e0002 */
[----:B------:R-:W-:-:S03]  /*0870*/  IADD3 R17, R164, 0x600, RZ ;  /* 0x00000600a4117810 */ /* 0x000fc60007ffe0ff */
[--C-:B------:R-:W-:Y:S01]  /*0880*/  IMAD.WIDE.U32 R14, R15, 0x4, R2.reuse ;  /* 0x000000040f0e7825 */ /* 0x100fe200078e0002 */
[----:B------:R1:W3:Y:S01]  /*0890*/  LDG.E R8, desc[UR6][R6.64] ;  /* 0x0000000606087981 */ /* 0x0002e2000c1e1900 */
[C---:B------:R-:W-:Y:S02]  /*08a0*/  IADD3 R19, R164.reuse, 0x800, RZ ;  /* 0x00000800a4137810 */ /* 0x040fe40007ffe0ff */
[--C-:B------:R-:W-:Y:S01]  /*08b0*/  IMAD.WIDE.U32 R16, R17, 0x4, R2.reuse ;  /* 0x0000000411107825 */ /* 0x100fe200078e0002 */
[----:B------:R-:W4:Y:S01]  /*08c0*/  LDG.E R9, desc[UR6][R14.64] ;  /* 0x000000060e097981 */ /* 0x000f22000c1e1900 */
[C---:B------:R-:W-:Y:S02]  /*08d0*/  IADD3 R11, R164.reuse, 0xa00, RZ ;  /* 0x00000a00a40b7810 */ /* 0x040fe40007ffe0ff */
[----:B------:R-:W-:Y:S01]  /*08e0*/  IMAD.WIDE.U32 R18, R19, 0x4, R2 ;  /* 0x0000000413127825 */ /* 0x000fe200078e0002 */
[----:B------:R-:W4:Y:S01]  /*08f0*/  LDG.E R10, desc[UR6][R16.64] ;  /* 0x00000006100a7981 */ /* 0x000f22000c1e1900 */
[----:B------:R-:W-:-:S02]  /*0900*/  IADD3 R13, R164, 0xc00, RZ ;  /* 0x00000c00a40d7810 */ /* 0x000fc40007ffe0ff */
[--C-:B0-----:R-:W-:Y:S02]  /*0910*/  IMAD.WIDE.U32 R4, R11, 0x4, R2.reuse ;  /* 0x000000040b047825 */ /* 0x101fe400078e0002 */
[----:B------:R0:W4:Y:S01]  /*0920*/  LDG.E R11, desc[UR6][R18.64] ;  /* 0x00000006120b7981 */ /* 0x000122000c1e1900 */
[C---:B------:R-:W-:Y:S01]  /*0930*/  IADD3 R21, R164.reuse, 0xe00, RZ ;  /* 0x00000e00a4157810 */ /* 0x040fe20007ffe0ff */
[--C-:B-1----:R-:W-:Y:S02]  /*0940*/  IMAD.WIDE.U32 R6, R13, 0x4, R2.reuse ;  /* 0x000000040d067825 */ /* 0x102fe400078e0002 */
[----:B------:R1:W4:Y:S01]  /*0950*/  LDG.E R12, desc[UR6][R4.64] ;  /* 0x00000006040c7981 */ /* 0x000322000c1e1900 */
[C---:B------:R-:W-:Y:S01]  /*0960*/  IADD3 R25, R164.reuse, 0x1000, RZ ;  /* 0x00001000a4197810 */ /* 0x040fe20007ffe0ff */
[--C-:B------:R-:W-:Y:S02]  /*0970*/  IMAD.WIDE.U32 R20, R21, 0x4, R2.reuse ;  /* 0x0000000415147825 */ /* 0x100fe400078e0002 */
[----:B------:R-:W4:Y:S01]  /*0980*/  LDG.E R13, desc[UR6][R6.64] ;  /* 0x00000006060d7981 */ /* 0x000f22000c1e1900 */
[----:B------:R-:W-:Y:S01]  /*0990*/  IADD3 R29, R164, 0x1200, RZ ;  /* 0x00001200a41d7810 */ /* 0x000fe20007ffe0ff */
[----:B------:R-:W-:-:S02]  /*09a0*/  IMAD.WIDE.U32 R24, R25, 0x4, R2 ;  /* 0x0000000419187825 */ /* 0x000fc400078e0002 */
[----:B------:R1:W4:Y:S01]  /*09b0*/  LDG.E R14, desc[UR6][R20.64] ;  /* 0x00000006140e7981 */ /* 0x000322000c1e1900 */
[C---:B------:R-:W-:Y:S01]  /*09c0*/  IADD3 R146, R164.reuse, 0x1400, RZ ;  /* 0x00001400a4927810 */ /* 0x040fe20007ffe0ff */
[--C-:B------:R-:W-:Y:S01]  /*09d0*/  IMAD.WIDE.U32 R28, R29, 0x4, R2.reuse ;  /* 0x000000041d1c7825 */ /* 0x100fe200078e0002 */
[----:B------:R-:W-:Y:S01]  /*09e0*/  IADD3 R154, R164, 0x1600, RZ ;  /* 0x00001600a49a7810 */ /* 0x000fe20007ffe0ff */
[----:B------:R-:W4:Y:S02]  /*09f0*/  LDG.E R15, desc[UR6][R24.64] ;  /* 0x00000006180f7981 */ /* 0x000f24000c1e1900 */
[--C-:B------:R-:W-:Y:S02]  /*0a00*/  IMAD.WIDE.U32 R22, R146, 0x4, R2.reuse ;  /* 0x0000000492167825 */ /* 0x100fe400078e0002 */
[----:B------:R-:W4:Y:S01]  /*0a10*/  LDG.E R16, desc[UR6][R28.64] ;  /* 0x000000061c107981 */ /* 0x000f22000c1e1900 */
[----:B------:R-:W-:Y:S01]  /*0a20*/  IADD3 R152, R164, 0x1800, RZ ;  /* 0x00001800a4987810 */ /* 0x000fe20007ffe0ff */
[--C-:B0-----:R-:W-:Y:S01]  /*0a30*/  IMAD.WIDE.U32 R18, R154, 0x4, R2.reuse ;  /* 0x000000049a127825 */ /* 0x101fe200078e0002 */
[----:B------:R-:W-:Y:S01]  /*0a40*/  IADD3 R150, R164, 0x1a00, RZ ;  /* 0x00001a00a4967810 */ /* 0x000fe20007ffe0ff */
[----:B------:R-:W4:Y:S02]  /*0a50*/  LDG.E R17, desc[UR6][R22.64] ;  /* 0x0000000616117981 */ /* 0x000f24000c1e1900 */
[----:B-1----:R-:W-:-:S02]  /*0a60*/  IMAD.WIDE.U32 R4, R152, 0x4, R2 ;  /* 0x0000000498047825 */ /* 0x002fc400078e0002 */
[----:B------:R-:W4:Y:S01]  /*0a70*/  LDG.E R18, desc[UR6][R18.64] ;  /* 0x0000000612127981 */ /* 0x000f22000c1e1900 */
[----:B------:R-:W-:Y:S01]  /*0a80*/  IADD3 R148, R164, 0x1c00, RZ ;  /* 0x00001c00a4947810 */ /* 0x000fe20007ffe0ff */
[----:B------:R-:W-:Y:S01]  /*0a90*/  IMAD.WIDE.U32 R20, R150, 0x4, R2 ;  /* 0x0000000496147825 */ /* 0x000fe200078e0002 */
[----:B------:R-:W-:-:S03]  /*0aa0*/  IADD3 R136, R164, 0x1e00, RZ ;  /* 0x00001e00a4887810 */ /* 0x000fc60007ffe0ff */
[--C-:B------:R-:W-:Y:S02]  /*0ab0*/  IMAD.WIDE.U32 R6, R148, 0x4, R2.reuse ;  /* 0x0000000494067825 */ /* 0x100fe400078e0002 */
[----:B------:R-:W4:Y:S04]  /*0ac0*/  LDG.E R20, desc[UR6][R20.64] ;  /* 0x0000000614147981 */ /* 0x000f28000c1e1900 */
[----:B------:R0:W4:Y:S01]  /*0ad0*/  LDG.E R19, desc[UR6][R4.64] ;  /* 0x0000000604137981 */ /* 0x000122000c1e1900 */
[C---:B------:R-:W-:Y:S02]  /*0ae0*/  IADD3 R144, R164.reuse, 0x2000, RZ ;  /* 0x00002000a4907810 */ /* 0x040fe40007ffe0ff */
[----:B------:R-:W-:Y:S01]  /*0af0*/  IADD3 R142, R164, 0x2200, RZ ;  /* 0x00002200a48e7810 */ /* 0x000fe20007ffe0ff */
[----:B------:R1:W4:Y:S01]  /*0b00*/  LDG.E R21, desc[UR6][R6.64] ;  /* 0x0000000606157981 */ /* 0x000322000c1e1900 */
[----:B0-----:R-:W-:Y:S01]  /*0b10*/  IMAD.WIDE.U32 R4, R136, 0x4, R2 ;  /* 0x0000000488047825 */ /* 0x001fe200078e0002 */
[----:B------:R-:W-:-:S04]  /*0b20*/  IADD3 R140, R164, 0x2400, RZ ;  /* 0x00002400a48c7810 */ /* 0x000fc80007ffe0ff */
[----:B------:R0:W4:Y:S01]  /*0b30*/  LDG.E R22, desc[UR6][R4.64] ;  /* 0x0000000604167981 */ /* 0x000122000c1e1900 */
[----:B-1----:R-:W-:Y:S01]  /*0b40*/  IMAD.WIDE.U32 R6, R144, 0x4, R2 ;  /* 0x0000000490067825 */ /* 0x002fe200078e0002 */
[----:B------:R-:W-:-:S04]  /*0b50*/  IADD3 R138, R164, 0x2600, RZ ;  /* 0x00002600a48a7810 */ /* 0x000fc80007ffe0ff */
        /* <DEDUP_REMOVED lines=91> */
[----:B0-----:R-:W-:-:S05]  /*1110*/  IMAD.WIDE.U32 R4, R82, 0x4, R2 ;  /* 0x0000000452047825 */ /* 0x001fca00078e0002 */
[----:B------:R0:W4:Y:S01]  /*1120*/  LDG.E R115, desc[UR6][R4.64] ;  /* 0x0000000604737981 */ /* 0x000122000c1e1900 */
[----:B-1----:R-:W-:-:S04]  /*1130*/  IMAD.WIDE.U32 R6, R80, 0x4, R2 ;  /* 0x0000000450067825 */ /* 0x002fc800078e0002 */
[----:B------:R-:W-:Y:S01]  /*1140*/  IMAD.WIDE.U32 R2, R78, 0x4, R2 ;  /* 0x000000044e027825 */ /* 0x000fe200078e0002 */
        /* <DEDUP_REMOVED lines=48> */
[----:B------:R-:W-:Y:S01]  /*1450*/  FADD.FTZ R2, R2, R111 ;  /* 0x0000006f02027221 */ /* 0x000fe20000010000 */
[----:B------:R-:W-:-:S03]  /*1460*/  SHF.R.U32.HI R6, RZ, 0x5, R243 ;  /* 0x00000005ff067819 */ /* 0x000fc600000116f3 */
        /* <DEDUP_REMOVED lines=19> */
[----:B------:R-:W-:-:S04]  /*15a0*/  FMUL.FTZ R2, R2, 0.00062499998603016138077 ;  /* 0x3a23d70a02027820 */ /* 0x000fc80000410000 */
        /* <DEDUP_REMOVED lines=109> */
.L_x_414:
        /* <DEDUP_REMOVED lines=52> */
[----:B------:R-:W-:Y:S02]  /*1fc0*/  LOP3.LUT R4, R48, 0x1, RZ, 0xc0, !PT ;  /* 0x0000000130047812 */ /* 0x000fe400078ec0ff */
[----:B------:R-:W-:Y:S01]  /*1fd0*/  FMUL.FTZ R30, R125, R30 ;  /* 0x0000001e7d1e7220 */ /* 0x000fe20000410000 */
[----:B------:R-:W0:Y:S01]  /*1fe0*/  @!P2 LDC.64 R2, c[0x0][0x250] ;  /* 0x00009400ff02ab82 */ /* 0x000e220000000a00 */
[----:B------:R-:W-:Y:S01]  /*1ff0*/  IADD3 R28, -R4, RZ, RZ ;  /* 0x000000ff041c7210 */ /* 0x000fe20007ffe1ff */
[C---:B-1----:R-:W-:Y:S01]  /*2000*/  FMUL.FTZ R4, R26.reuse, R121 ;  /* 0x000000791a047220 */ /* 0x042fe20000410000 */
[----:B------:R-:W-:Y:S01]  /*2010*/  FFMA.FTZ R5, R26, R30, R5 ;  /* 0x0000001e1a057223 */ /* 0x000fe20000010005 */
[----:B------:R-:W-:Y:S02]  /*2020*/  LEA.HI R30, R243, R38, RZ, 0x19 ;  /* 0x00000026f31e7211 */ /* 0x000fe400078fc8ff */
        /* <DEDUP_REMOVED lines=27> */
.L_x_402:
[----:B------:R-:W2:Y:S04]  /*21e0*/  LDG.E.STRONG.GPU R4, desc[UR6][R2.64] ;  /* 0x0000000602047981 */ /* 0x000ea8000c1ef900 */
[----:B--2---:R-:W-:Y:S01]  /*21f0*/  CCTL.IVALL ;  /* 0x00000000ff00798f */ /* 0x004fe20002000000 */
[----:B------:R-:W-:Y:S05]  /*2200*/  YIELD ;  /* 0x0000000000007946 */ /* 0x000fea0003800000 */
[----:B------:R-:W-:-:S13]  /*2210*/  ISETP.NE.AND P2, PT, R4, R7, PT ;  /* 0x000000070400720c */ /* 0x000fda0003f45270 */
[----:B------:R-:W-:Y:S05]  /*2220*/  @P2 BRA `(.L_x_402) ;  /* 0xfffffffc00ec2947 */ /* 0x000fea000383ffff */
.L_x_401:
[----:B0-----:R-:W0:Y:S01]  /*2230*/  @!P1 LDC.64 R2, c[0x0][0x250] ;  /* 0x00009400ff029b82 */ /* 0x001e220000000a00 */
[----:B------:R-:W-:Y:S05]  /*2240*/  WARPSYNC.ALL ;  /* 0x0000000000007948 */ /* 0x000fea0003800000 */
[----:B------:R-:W-:Y:S02]  /*2250*/  LOP3.LUT R129, R243, 0x1f, RZ, 0xc0, !PT ;  /* 0x0000001ff3817812 */ /* 0x000fe400078ec0ff */
[----:B------:R-:W-:Y:S01]  /*2260*/  CS2R R4, SRZ ;  /* 0x0000000000047805 */ /* 0x000fe2000001ff00 */
[----:B------:R-:W2:Y:S04]  /*2270*/  LDL R133, [R1] ;  /* 0x0000000001857983 */ /* 0x000ea80000100800 */
[----:B------:R-:W2:Y:S01]  /*2280*/  LDL R131, [R1+0x4] ;  /* 0x0000040001837983 */ /* 0x000ea20000100800 */
[----:B------:R-:W-:Y:S01]  /*2290*/  BAR.SYNC.DEFER_BLOCKING 0x0 ;  /* 0x0000000000007b1d */ /* 0x000fe20000010000 */
[----:B------:R-:W-:-:S04]  /*22a0*/  @!P1 IADD3 R7, P2, R129, R30, RZ ;  /* 0x0000001e81079210 */ /* 0x000fc80007f5e0ff */
[----:B------:R-:W-:Y:S01]  /*22b0*/  @!P1 IADD3.X R26, RZ, R32, RZ, P2, !PT ;  /* 0x00000020ff1a9210 */ /* 0x000fe200017fe4ff */
[----:B------:R-:W-:Y:S01]  /*22c0*/  ULDC UR4, c[0x0][0x214] ;  /* 0x0000850000047ab9 */ /* 0x000fe20000000800 */
[----:B0-----:R-:W-:-:S04]  /*22d0*/  @!P1 LEA R2, P2, R7, R2, 0x3 ;  /* 0x0000000207029211 */ /* 0x001fc800078418ff */
[----:B------:R-:W-:-:S05]  /*22e0*/  @!P1 LEA.HI.X R3, R7, R3, R26, 0x3, P2 ;  /* 0x0000000307039211 */ /* 0x000fca00010f1c1a */
[----:B------:R-:W3:Y:S01]  /*22f0*/  @!P1 LDG.E.64 R4, desc[UR6][R2.64] ;  /* 0x0000000602049981 */ /* 0x000ee2000c1e1b00 */
[----:B------:R-:W-:Y:S02]  /*2300*/  MOV R7, RZ ;  /* 0x000000ff00077202 */ /* 0x000fe40000000f00 */
[----:B------:R-:W-:Y:S02]  /*2310*/  @!P1 MOV R7, 0x45c80000 ;  /* 0x45c8000000079802 */ /* 0x000fe40000000f00 */
[----:B------:R-:W-:Y:S02]  /*2320*/  LOP3.LUT R6, R6, 0x3, R81, 0xc8, !PT ;  /* 0x0000000306067812 */ /* 0x000fe400078ec851 */
[----:B------:R-:W-:Y:S01]  /*2330*/  SHF.L.U32 R81, R81, 0x7, RZ ;  /* 0x0000000751517819 */ /* 0x000fe200000006ff */
[----:B------:R-:W0:Y:S01]  /*2340*/  SHFL.DOWN PT, R26, R7, 0x2, 0x1f ;  /* 0x08401f00071a7f89 */ /* 0x000e2200000e0000 */
[----:B------:R-:W-:Y:S02]  /*2350*/  LOP3.LUT P1, RZ, R6, 0x1f, R243, 0xf8, !PT ;  /* 0x0000001f06ff7812 */ /* 0x000fe4000782f8f3 */
[----:B------:R-:W-:-:S04]  /*2360*/  IADD3 R48, R48, 0x1, RZ ;  /* 0x0000000130307810 */ /* 0x000fc80007ffe0ff */
[----:B------:R-:W-:Y:S01]  /*2370*/  LOP3.LUT R48, R48, 0x3, RZ, 0xc0, !PT ;  /* 0x0000000330307812 */ /* 0x000fe200078ec0ff */
[----:B0-----:R-:W-:-:S04]  /*2380*/  FADD.FTZ R30, R26, R7 ;  /* 0x000000071a1e7221 */ /* 0x001fc80000010000 */
[----:B------:R-:W0:Y:S01]  /*2390*/  MUFU.RCP R32, R30 ;  /* 0x0000001e00207308 */ /* 0x000e220000001000 */
[----:B------:R-:W-:Y:S04]  /*23a0*/  SHFL.DOWN PT, R125, R30, 0x1, 0x1f ;  /* 0x08201f001e7d7f89 */ /* 0x000fe800000e0000 */
[----:B---3--:R-:W1:Y:S04]  /*23b0*/  SHFL.DOWN PT, R121, R4, 0x2, 0x1f ;  /* 0x08401f0004797f89 */ /* 0x008e6800000e0000 */
[----:B------:R-:W3:Y:S01]  /*23c0*/  SHFL.DOWN PT, R28, R5, 0x2, 0x1f ;  /* 0x08401f00051c7f89 */ /* 0x000ee200000e0000 */
[----:B-1----:R-:W-:Y:S01]  /*23d0*/  FMUL.FTZ R34, R26, R121 ;  /* 0x000000791a227220 */ /* 0x002fe20000410000 */
        /* <DEDUP_REMOVED lines=9> */
[----:B------:R-:W1:Y:S03]  /*2470*/  MUFU.RCP R5, R5 ;  /* 0x0000000500057308 */ /* 0x000e660000001000 */
[----:B------:R-:W-:Y:S02]  /*2480*/  FFMA.FTZ R3, R32, R7, R3 ;  /* 0x0000000720037223 */ /* 0x000fe40000010003 */
[----:B------:R-:W3:Y:S03]  /*2490*/  LDC R32, c[0x0][0x260] ;  /* 0x00009800ff207b82 */ /* 0x000ee60000000800 */
[----:B------:R-:W4:Y:S01]  /*24a0*/  SHFL.DOWN PT, R4, R3, 0x1, 0x1f ;  /* 0x08201f0003047f89 */ /* 0x000f2200000e0000 */
[----:B0-----:R-:W-:Y:S01]  /*24b0*/  FADD.FTZ R7, R123, -R2 ;  /* 0x800000027b077221 */ /* 0x001fe20000010000 */
[----:B------:R-:W-:-:S03]  /*24c0*/  FMUL.FTZ R121, R125, R2 ;  /* 0x000000027d797220 */ /* 0x000fc60000410000 */
[----:B------:R-:W-:-:S04]  /*24d0*/  FMUL.FTZ R7, R7, R7 ;  /* 0x0000000707077220 */ /* 0x000fc80000410000 */
[C---:B------:R-:W-:Y:S01]  /*24e0*/  FMUL.FTZ R2, R30.reuse, R7 ;  /* 0x000000071e027220 */ /* 0x040fe20000410000 */
[----:B------:R-:W-:Y:S01]  /*24f0*/  FFMA.FTZ R30, R30, R123, R121 ;  /* 0x0000007b1e1e7223 */ /* 0x000fe20000010079 */
[----:B----4-:R-:W-:Y:S02]  /*2500*/  FADD.FTZ R4, R3, R4 ;  /* 0x0000000403047221 */ /* 0x010fe40000010000 */
[----:B------:R-:W-:Y:S01]  /*2510*/  FMUL.FTZ R2, R125, R2 ;  /* 0x000000027d027220 */ /* 0x000fe20000410000 */
[----:B-1----:R-:W-:-:S03]  /*2520*/  FMUL.FTZ R30, R5, R30 ;  /* 0x0000001e051e7220 */ /* 0x002fc60000410000 */
[----:B------:R-:W-:Y:S02]  /*2530*/  FFMA.FTZ R5, R5, R2, R4 ;  /* 0x0000000205057223 */ /* 0x000fe40000010004 */
[----:B------:R-:W0:Y:S01]  /*2540*/  SHFL.IDX PT, R4, R30, RZ, 0x1f ;  /* 0x00001fff1e047589 */ /* 0x000e2200000e0000 */
[----:B------:R-:W1:Y:S03]  /*2550*/  @!P1 LDC.64 R2, c[0x0][0x230] ;  /* 0x00008c00ff029b82 */ /* 0x000e660000000a00 */
[----:B------:R-:W3:Y:S01]  /*2560*/  SHFL.IDX PT, R5, R5, RZ, 0x1f ;  /* 0x00001fff05057589 */ /* 0x000ee200000e0000 */
[--C-:B0-----:R-:W-:Y:S01]  /*2570*/  FADD.FTZ R76, R24, -R4.reuse ;  /* 0x80000004184c7221 */ /* 0x101fe20000010000 */
[--C-:B------:R-:W-:Y:S01]  /*2580*/  FADD.FTZ R24, R83, -R4.reuse ;  /* 0x8000000453187221 */ /* 0x100fe20000010000 */
[--C-:B------:R-:W-:Y:S01]  /*2590*/  FADD.FTZ R7, R0, -R4.reuse ;  /* 0x8000000400077221 */ /* 0x100fe20000010000 */
[----:B------:R-:W-:Y:S01]  /*25a0*/  FADD.FTZ R28, R91, -R4 ;  /* 0x800000045b1c7221 */ /* 0x000fe20000010000 */
[----:B---3--:R-:W-:Y:S01]  /*25b0*/  FFMA.FTZ R32, R5, 3.9062499126885086298e-05, R32 ;  /* 0x3823d70a05207823 */ /* 0x008fe20000010020 */
[--C-:B------:R-:W-:Y:S01]  /*25c0*/  FADD.FTZ R0, R77, -R4.reuse ;  /* 0x800000044d007221 */ /* 0x100fe20000010000 */
[--C-:B------:R-:W-:Y:S01]  /*25d0*/  FADD.FTZ R174, R105, -R4.reuse ;  /* 0x8000000469ae7221 */ /* 0x100fe20000010000 */
[----:B------:R-:W-:Y:S01]  /*25e0*/  FADD.FTZ R170, R87, -R4 ;  /* 0x8000000457aa7221 */ /* 0x000fe20000010000 */
[----:B------:R-:W0:Y:S01]  /*25f0*/  MUFU.RSQ R83, R32 ;  /* 0x0000002000537308 */ /* 0x000e220000001400 */
[----:B-1----:R-:W-:-:S04]  /*2600*/  @!P1 IMAD.WIDE R2, R49, 0x4, R2 ;  /* 0x0000000431029825 */ /* 0x002fc800078e0202 */
        /* <DEDUP_REMOVED lines=17> */
[----:B------:R-:W0:Y:S01]  /*2720*/  @!P1 LDC.64 R76, c[0x0][0x238] ;  /* 0x00008e00ff4c9b82 */ /* 0x000e220000000a00 */
[C---:B------:R-:W-:Y:S01]  /*2730*/  FMUL.FTZ R115, R83.reuse, R14 ;  /* 0x0000000e53737220 */ /* 0x040fe20000410000 */
[C---:B------:R-:W-:Y:S01]  /*2740*/  FMUL.FTZ R14, R83.reuse, R89 ;  /* 0x00000059530e7220 */ /* 0x040fe20000410000 */
[C---:B------:R-:W-:Y:S01]  /*2750*/  FMUL.FTZ R89, R83.reuse, R252 ;  /* 0x000000fc53597220 */ /* 0x040fe20000410000 */
[C---:B------:R-:W-:Y:S01]  /*2760*/  FMUL.FTZ R7, R83.reuse, R7 ;  /* 0x0000000753077220 */ /* 0x040fe20000410000 */
[C---:B------:R-:W-:Y:S01]  /*2770*/  FMUL.FTZ R9, R83.reuse, R9 ;  /* 0x0000000953097220 */ /* 0x040fe20000410000 */
[----:B------:R-:W-:Y:S01]  /*2780*/  FMUL.FTZ R125, R83, R121 ;  /* 0x00000079537d7220 */ /* 0x000fe20000410000 */
[--C-:B------:R-:W-:Y:S01]  /*2790*/  FADD.FTZ R26, R13, -R4.reuse ;  /* 0x800000040d1a7221 */ /* 0x100fe20000010000 */
[----:B------:R-:W3:Y:S01]  /*27a0*/  LDC.64 R174, c[0x0][0x228] ;  /* 0x00008a00ffae7b82 */ /* 0x000ee20000000a00 */
        /* <DEDUP_REMOVED lines=15> */
[----:B0-----:R-:W-:-:S04]  /*28a0*/  @!P1 IMAD.WIDE R76, R49, 0x4, R76 ;  /* 0x00000004314c9825 */ /* 0x001fc800078e024c */
[--C-:B------:R-:W-:Y:S01]  /*28b0*/  FADD.FTZ R44, R113, -R4.reuse ;  /* 0x80000004712c7221 */ /* 0x100fe20000010000 */
[--C-:B------:R-:W-:Y:S01]  /*28c0*/  FADD.FTZ R246, R117, -R4.reuse ;  /* 0x8000000475f67221 */ /* 0x100fe20000010000 */
[C---:B------:R-:W-:Y:S01]  /*28d0*/  FMUL.FTZ R11, R83.reuse, R123 ;  /* 0x0000007b530b7220 */ /* 0x040fe20000410000 */
[----:B------:R-:W-:Y:S01]  /*28e0*/  FMUL.FTZ R121, R83, R127 ;  /* 0x0000007f53797220 */ /* 0x000fe20000410000 */
[----:B------:R0:W-:Y:S01]  /*28f0*/  @!P1 STG.E desc[UR6][R76.64], R83 ;  /* 0x000000534c009986 */ /* 0x0001e2000c101906 */
[----:B-1----:R-:W-:Y:S01]  /*2900*/  F2FP.BF16.F32.PACK_AB R3, RZ, R7 ;  /* 0x00000007ff03723e */ /* 0x002fe200000010ff */
        /* <DEDUP_REMOVED lines=10> */
[----:B0-----:R-:W-:Y:S01]  /*29b0*/  LOP3.LUT R76, R81, 0x180, R129, 0xe2, !PT ;  /* 0x00000180514c7812 */ /* 0x001fe200078ee281 */
[----:B------:R-:W-:Y:S01]  /*29c0*/  FADD.FTZ R119, R119, -R4 ;  /* 0x8000000477777221 */ /* 0x000fe20000010000 */
[----:B------:R-:W-:Y:S01]  /*29d0*/  F2FP.BF16.F32.PACK_AB R7, RZ, R9 ;  /* 0x00000009ff07723e */ /* 0x000fe200000010ff */
[C---:B------:R-:W-:Y:S01]  /*29e0*/  FMUL.FTZ R2, R83.reuse, R12 ;  /* 0x0000000c53027220 */ /* 0x040fe20000410000 */
[----:B------:R-:W-:Y:S01]  /*29f0*/  LOP3.LUT R252, R76, 0x60, R243, 0xf8, !PT ;  /* 0x000000604cfc7812 */ /* 0x000fe200078ef8f3 */
[C---:B------:R-:W-:Y:S01]  /*2a00*/  FMUL.FTZ R95, R83.reuse, R5 ;  /* 0x00000005535f7220 */ /* 0x040fe20000410000 */
[C---:B------:R-:W-:Y:S01]  /*2a10*/  FMUL.FTZ R10, R83.reuse, R10 ;  /* 0x0000000a530a7220 */ /* 0x040fe20000410000 */
[C---:B------:R-:W-:Y:S01]  /*2a20*/  FMUL.FTZ R113, R83.reuse, R8 ;  /* 0x0000000853717220 */ /* 0x040fe20000410000 */
[----:B------:R-:W-:Y:S01]  /*2a30*/  FMUL.FTZ R23, R83, R6 ;  /* 0x0000000653177220 */ /* 0x000fe20000410000 */
[----:B------:R-:W-:Y:S01]  /*2a40*/  IMAD R252, R49, 0x6400, R252 ;  /* 0x0000640031fc7824 */ /* 0x000fe200078e02fc */
[----:B------:R-:W-:Y:S01]  /*2a50*/  F2FP.BF16.F32.PACK_AB R125, RZ, R125 ;  /* 0x0000007dff7d723e */ /* 0x000fe200000010ff */
        /* <DEDUP_REMOVED lines=8> */
[C---:B------:R-:W-:Y:S01]  /*2ae0*/  IADD3 R173, R252.reuse, 0x200, RZ ;  /* 0x00000200fcad7810 */ /* 0x040fe20007ffe0ff */
        /* <DEDUP_REMOVED lines=12> */
[----:B------:R-:W-:Y:S01]  /*2bb0*/  FMUL.FTZ R33, R83, R22 ;  /* 0x0000001653217220 */ /* 0x000fe20000410000 */
[----:B------:R-:W-:Y:S01]  /*2bc0*/  F2FP.BF16.F32.PACK_AB R11, RZ, R11 ;  /* 0x0000000bff0b723e */ /* 0x000fe200000010ff */
[----:B--2---:R-:W-:Y:S01]  /*2bd0*/  HFMA2.BF16_V2 R40, R131.H0_H0, R3.H0_H0, R133.H0_H0 ;  /* 0x2000000383287231 */ /* 0x004fe20000240885 */
[----:B------:R-:W-:Y:S01]  /*2be0*/  IADD3 R169, R252, 0x600, RZ ;  /* 0x00000600fca97810 */ /* 0x000fe20007ffe0ff */
[----:B---3--:R-:W-:Y:S01]  /*2bf0*/  IMAD.WIDE.U32 R164, R164, 0x2, R174 ;  /* 0x00000002a4a47825 */ /* 0x008fe200078e00ae */
[----:B------:R-:W-:-:S03]  /*2c00*/  F2FP.BF16.F32.PACK_AB R121, RZ, R121 ;  /* 0x00000079ff79723e */ /* 0x000fc600000010ff */
[C---:B------:R-:W-:Y:S01]  /*2c10*/  FMUL.FTZ R22, R83.reuse, R20 ;  /* 0x0000001453167220 */ /* 0x040fe20000410000 */
[C---:B------:R-:W-:Y:S01]  /*2c20*/  IADD3 R167, R252.reuse, 0x800, RZ ;  /* 0x00000800fca77810 */ /* 0x040fe20007ffe0ff */
[----:B------:R-:W-:Y:S01]  /*2c30*/  FMUL.FTZ R15, R83, R170 ;  /* 0x000000aa530f7220 */ /* 0x000fe20000410000 */
[----:B------:R-:W-:Y:S01]  /*2c40*/  F2FP.BF16.F32.PACK_AB R2, RZ, R2 ;  /* 0x00000002ff02723e */ /* 0x000fe200000010ff */
[----:B-----5:R-:W-:Y:S01]  /*2c50*/  HFMA2.BF16_V2 R39, R251.H0_H0, R125.H0_H0, R250.H0_H0 ;  /* 0x2000007dfb277231 */ /* 0x020fe200002408fa */
[----:B------:R-:W-:Y:S01]  /*2c60*/  F2FP.BF16.F32.PACK_AB R10, RZ, R10 ;  /* 0x0000000aff0a723e */ /* 0x000fe200000010ff */
[----:B------:R-:W-:Y:S01]  /*2c70*/  IMAD.WIDE.U32 R172, R173, 0x2, R174 ;  /* 0x00000002adac7825 */ /* 0x000fe200078e00ae */
[----:B------:R-:W-:-:S03]  /*2c80*/  IADD3 R156, R252, 0xa00, RZ ;  /* 0x00000a00fc9c7810 */ /* 0x000fc60007ffe0ff */
[C---:B------:R-:W-:Y:S01]  /*2c90*/  FMUL.FTZ R20, R83.reuse, R168 ;  /* 0x000000a853147220 */ /* 0x040fe20000410000 */
[----:B------:R-:W-:Y:S01]  /*2ca0*/  F2FP.BF16.F32.PACK_AB R45, RZ, R45 ;  /* 0x0000002dff2d723e */ /* 0x000fe200000010ff */
[----:B------:R-:W-:Y:S01]  /*2cb0*/  FMUL.FTZ R19, R83, R47 ;  /* 0x0000002f53137220 */ /* 0x000fe20000410000 */
[----:B------:R-:W-:Y:S01]  /*2cc0*/  F2FP.BF16.F32.PACK_AB R4, RZ, R4 ;  /* 0x00000004ff04723e */ /* 0x000fe200000010ff */
[----:B------:R-:W-:Y:S01]  /*2cd0*/  HFMA2.BF16_V2 R44, R249.H0_H0, R7.H0_H0, R248.H0_H0 ;  /* 0x20000007f92c7231 */ /* 0x000fe200002408f8 */
[----:B------:R-:W-:Y:S01]  /*2ce0*/  F2FP.BF16.F32.PACK_AB R5, RZ, R5 ;  /* 0x00000005ff05723e */ /* 0x000fe200000010ff */
[----:B------:R-:W-:Y:S01]  /*2cf0*/  IMAD.WIDE.U32 R170, R171, 0x2, R174 ;  /* 0x00000002abaa7825 */ /* 0x000fe200078e00ae */
[----:B------:R-:W-:-:S03]  /*2d00*/  F2FP.BF16.F32.PACK_AB R12, RZ, R12 ;  /* 0x0000000cff0c723e */ /* 0x000fc600000010ff */
[C---:B------:R-:W-:Y:S01]  /*2d10*/  FMUL.FTZ R25, R83.reuse, R166 ;  /* 0x000000a653197220 */ /* 0x040fe20000410000 */
[----:B------:R-:W-:Y:S01]  /*2d20*/  F2FP.BF16.F32.PACK_AB R6, RZ, R6 ;  /* 0x00000006ff06723e */ /* 0x000fe200000010ff */
[----:B------:R-:W-:Y:S01]  /*2d30*/  FMUL.FTZ R18, R83, R0 ;  /* 0x0000000053127220 */ /* 0x000fe20000410000 */
[----:B------:R-:W-:Y:S01]  /*2d40*/  F2FP.BF16.F32.PACK_AB R8, RZ, R8 ;  /* 0x00000008ff08723e */ /* 0x000fe200000010ff */
[----:B------:R-:W-:Y:S01]  /*2d50*/  HFMA2.BF16_V2 R47, R247.H0_H0, R11.H0_H0, R196.H0_H0 ;  /* 0x2000000bf72f7231 */ /* 0x000fe200002408c4 */
[----:B------:R-:W-:Y:S01]  /*2d60*/  IADD3 R162, R252, 0xc00, RZ ;  /* 0x00000c00fca27810 */ /* 0x000fe20007ffe0ff */
[----:B------:R-:W-:Y:S01]  /*2d70*/  IMAD.WIDE.U32 R168, R169, 0x2, R174 ;  /* 0x00000002a9a87825 */ /* 0x000fe200078e00ae */
[----:B------:R-:W-:-:S03]  /*2d80*/  F2FP.BF16.F32.PACK_AB R43, RZ, R43 ;  /* 0x0000002bff2b723e */ /* 0x000fc600000010ff */
        /* <DEDUP_REMOVED lines=10> */
[----:B------:R-:W-:Y:S01]  /*2e30*/  HFMA2.BF16_V2 R46, R241.H0_H0, R2.H0_H0, R194.H0_H0 ;  /* 0x20000002f12e7231 */ /* 0x000fe200002408c2 */
[----:B------:R-:W-:Y:S01]  /*2e40*/  F2FP.BF16.F32.PACK_AB R113, RZ, R113 ;  /* 0x00000071ff71723e */ /* 0x000fe200000010ff */
[----:B------:R-:W-:Y:S01]  /*2e50*/  HFMA2.BF16_V2 R38, R236.H0_H0, R10.H0_H0, R189.H0_H0 ;  /* 0x2000000aec267231 */ /* 0x000fe200002408bd */
[----:B------:R-:W-:Y:S01]  /*2e60*/  F2FP.BF16.F32.PACK_AB R111, RZ, R111 ;  /* 0x0000006fff6f723e */ /* 0x000fe200000010ff */
[--C-:B------:R-:W-:Y:S01]  /*2e70*/  IMAD.WIDE.U32 R156, R156, 0x2, R174.reuse ;  /* 0x000000029c9c7825 */ /* 0x100fe200078e00ae */
[----:B------:R-:W-:Y:S01]  /*2e80*/  F2FP.BF16.F32.PACK_AB R107, RZ, R107 ;  /* 0x0000006bff6b723e */ /* 0x000fe200000010ff */
[----:B------:R-:W-:Y:S01]  /*2e90*/  STG.E.U16 desc[UR6][R164.64], R40 ;  /* 0x00000028a4007986 */ /* 0x000fe2000c101506 */
        /* <DEDUP_REMOVED lines=18> */
[C---:B------:R-:W-:Y:S01]  /*2fc0*/  IADD3 R160, R252.reuse, 0xe00, RZ ;  /* 0x00000e00fca07810 */ /* 0x040fe20007ffe0ff */
[----:B------:R-:W-:Y:S01]  /*2fd0*/  HFMA2.BF16_V2 R10, R208.H0_H0, R8.H0_H0, R61.H0_H0 ;  /* 0x20000008d00a7231 */ /* 0x000fe2000024083d */
[----:B------:R-:W-:Y:S01]  /*2fe0*/  IADD3 R158, R252, 0x1000, RZ ;  /* 0x00001000fc9e7810 */ /* 0x000fe20007ffe0ff */
[----:B------:R-:W-:Y:S01]  /*2ff0*/  IMAD.WIDE.U32 R162, R162, 0x2, R174 ;  /* 0x00000002a2a27825 */ /* 0x000fe200078e00ae */
[----:B------:R-:W-:Y:S01]  /*3000*/  IADD3 R252, R252, 0x1200, RZ ;  /* 0x00001200fcfc7810 */ /* 0x000fe20007ffe0ff */
[----:B------:R-:W-:Y:S02]  /*3010*/  STG.E.U16 desc[UR6][R172.64], R39 ;  /* 0x00000027ac007986 */ /* 0x000fe4000c101506 */
[C---:B------:R-:W-:Y:S01]  /*3020*/  FMUL.FTZ R244, R83.reuse, R244 ;  /* 0x000000f453f47220 */ /* 0x040fe20000410000 */
[----:B------:R-:W-:Y:S01]  /*3030*/  FMUL.FTZ R246, R83, R119 ;  /* 0x0000007753f67220 */ /* 0x000fe20000410000 */
[----:B------:R-:W-:-:S02]  /*3040*/  HFMA2.BF16_V2 R43, R239.H0_H0, R43.H0_H0, R192.H0_H0 ;  /* 0x2000002bef2b7231 */ /* 0x000fc400002408c0 */
[----:B------:R-:W-:-:S04]  /*3050*/  IMAD.WIDE.U32 R76, R79, 0x2, R174 ;  /* 0x000000024f4c7825 */ /* 0x000fc800078e00ae */
[----:B------:R-:W-:Y:S01]  /*3060*/  HFMA2.BF16_V2 R41, R237.H0_H0, R95.H0_H0, R190.H0_H0 ;  /* 0x2000005fed297231 */ /* 0x000fe200002408be */
[----:B------:R-:W-:Y:S01]  /*3070*/  STG.E.U16 desc[UR6][R170.64], R44 ;  /* 0x0000002caa007986 */ /* 0x000fe2000c101506 */
[----:B------:R-:W-:Y:S02]  /*3080*/  HFMA2.BF16_V2 R36, R234.H0_H0, R117.H0_H0, R187.H0_H0 ;  /* 0x20000075ea247231 */ /* 0x000fe400002408bb */
[----:B------:R-:W-:-:S04]  /*3090*/  IMAD.WIDE.U32 R160, R160, 0x2, R174 ;  /* 0x00000002a0a07825 */ /* 0x000fc800078e00ae */
[----:B------:R-:W-:Y:S01]  /*30a0*/  HFMA2.BF16_V2 R35, R233.H0_H0, R93.H0_H0, R186.H0_H0 ;  /* 0x2000005de9237231 */ /* 0x000fe200002408ba */
[----:B------:R-:W-:Y:S01]  /*30b0*/  STG.E.U16 desc[UR6][R168.64], R47 ;  /* 0x0000002fa8007986 */ /* 0x000fe2000c101506 */
[----:B------:R-:W-:Y:S02]  /*30c0*/  HFMA2.BF16_V2 R32, R230.H0_H0, R115.H0_H0, R183.H0_H0 ;  /* 0x20000073e6207231 */ /* 0x000fe400002408b7 */
[----:B------:R-:W-:-:S04]  /*30d0*/  IMAD.WIDE.U32 R146, R146, 0x2, R174 ;  /* 0x0000000292927825 */ /* 0x000fc800078e00ae */
[----:B------:R-:W-:Y:S01]  /*30e0*/  HFMA2.BF16_V2 R31, R229.H0_H0, R91.H0_H0, R182.H0_H0 ;  /* 0x2000005be51f7231 */ /* 0x000fe200002408b6 */
[----:B------:R-:W-:Y:S01]  /*30f0*/  F2FP.BF16.F32.PACK_AB R34, RZ, R34 ;  /* 0x00000022ff22723e */ /* 0x000fe200000010ff */
        /* <DEDUP_REMOVED lines=27> */
[----:B------:R-:W-:Y:S01]  /*32b0*/  F2FP.BF16.F32.PACK_AB R27, RZ, R27 ;  /* 0x0000001bff1b723e */ /* 0x000fe200000010ff */
[----:B------:R-:W-:Y:S02]  /*32c0*/  HFMA2.BF16_V2 R29, R227.H0_H0, R29.H0_H0, R180.H0_H0 ;  /* 0x2000001de31d7231 */ /* 0x000fe400002408b4 */
[--C-:B------:R-:W-:Y:S01]  /*32d0*/  IMAD.WIDE.U32 R140, R140, 0x2, R174.reuse ;  /* 0x000000028c8c7825 */ /* 0x100fe200078e00ae */
[----:B------:R-:W-:Y:S02]  /*32e0*/  F2FP.BF16.F32.PACK_AB R26, RZ, R26 ;  /* 0x0000001aff1a723e */ /* 0x000fe400000010ff */
[----:B------:R-:W-:Y:S01]  /*32f0*/  F2FP.BF16.F32.PACK_AB R25, RZ, R25 ;  /* 0x00000019ff19723e */ /* 0x000fe200000010ff */
[----:B------:R-:W-:Y:S01]  /*3300*/  IMAD.WIDE.U32 R138, R138, 0x2, R174 ;  /* 0x000000028a8a7825 */ /* 0x000fe200078e00ae */
[----:B------:R-:W-:-:S03]  /*3310*/  F2FP.BF16.F32.PACK_AB R23, RZ, R23 ;  /* 0x00000017ff17723e */ /* 0x000fc600000010ff */
[----:B------:R-:W-:Y:S01]  /*3320*/  HFMA2.BF16_V2 R27, R225.H0_H0, R27.H0_H0, R178.H0_H0 ;  /* 0x2000001be11b7231 */ /* 0x000fe200002408b2 */
[----:B------:R-:W-:Y:S01]  /*3330*/  F2FP.BF16.F32.PACK_AB R22, RZ, R22 ;  /* 0x00000016ff16723e */ /* 0x000fe200000010ff */
        /* <DEDUP_REMOVED lines=34> */
[----:B------:R-:W-:Y:S01]  /*3560*/  IADD3 R49, R49, UR5, RZ ;  /* 0x0000000531317c10 */ /* 0x000fe2000fffe0ff */
[----:B------:R-:W-:Y:S02]  /*3570*/  HFMA2.BF16_V2 R246, R197.H0_H0, R246.H0_H0, R50.H0_H0 ;  /* 0x200000f6c5f67231 */ /* 0x000fe40000240832 */
[----:B------:R-:W-:Y:S01]  /*3580*/  IMAD.WIDE.U32 R118, R118, 0x2, R174 ;  /* 0x0000000276767825 */ /* 0x000fe200078e00ae */
[----:B------:R-:W-:-:S03]  /*3590*/  ISETP.GE.AND P1, PT, R49, UR4, PT ;  /* 0x0000000431007c0c */ /* 0x000fc6000bf26270 */
        /* <DEDUP_REMOVED lines=63> */
[----:B------:R1:W-:Y:S01]  /*3990*/  STG.E.U16 desc[UR6][R78.64], R246 ;  /* 0x000000f64e007986 */ /* 0x0003e2000c101506 */
[----:B------:R-:W-:Y:S05]  /*39a0*/  @!P1 BRA `(.L_x_403) ;  /* 0xffffffcc00809947 */ /* 0x000fea000383ffff */
[----:B------:R-:W-:Y:S05]  /*39b0*/  EXIT ;  /* 0x000000000000794d */ /* 0x000fea0003800000 */
.L_x_400:
[----:B------:R-:W-:Y:S01]  /*39c0*/  HFMA2.MMA R34, -RZ, RZ, 0, 5.9604644775390625e-08 ;  /* 0x00000001ff227435 */ /* 0x000fe200000001ff */
[----:B------:R-:W-:Y:S02]  /*39d0*/  MOV R123, R3 ;  /* 0x00000003007b7202 */ /* 0x000fe40000000f00 */
[----:B------:R-:W-:Y:S02]  /*39e0*/  MOV R125, 0x1f ;  /* 0x0000001f007d7802 */ /* 0x000fe40000000f00 */
[----:B------:R-:W-:-:S07]  /*39f0*/  MOV R32, 0xffffffff ;  /* 0xffffffff00207802 */ /* 0x000fce0000000f00 */
[----:B-----5:R-:W-:Y:S05]  /*3a00*/  WARPSYNC.COLLECTIVE R32, `(.L_x_404) ;  /* 0x0000000020087348 */ /* 0x020fea0003c00000 */
[----:B------:R0:W1:Y:S02]  /*3a10*/  SHFL.BFLY P2, R30, R123, R34, R125 ;  /* 0x0c0000227b1e7389 */ /* 0x000064000004007d */
[----:B01---5:R-:W-:Y:S01]  /*3a20*/  ENDCOLLECTIVE ;  /* 0x000000000000791b */ /* 0x023fe20003800000 */
.L_x_404:
[----:B------:R-:W-:Y:S01]  /*3a30*/  HFMA2.MMA R34, -RZ, RZ, 0, 1.1920928955078125e-07 ;  /* 0x00000002ff227435 */ /* 0x000fe200000001ff */
[----:B------:R-:W-:-:S05]  /*3a40*/  MOV R2, R30 ;  /* 0x0000001e00027202 */ /* 0x000fca0000000f00 */
[----:B------:R-:W-:-:S05]  /*3a50*/  FADD.FTZ R5, R3, R2 ;  /* 0x0000000203057221 */ /* 0x000fca0000010000 */
[----:B------:R-:W-:-:S07]  /*3a60*/  MOV R123, R5 ;  /* 0x00000005007b7202 */ /* 0x000fce0000000f00 */
[----:B------:R-:W-:Y:S05]  /*3a70*/  WARPSYNC.COLLECTIVE R32, `(.L_x_405) ;  /* 0x0000000020087348 */ /* 0x000fea0003c00000 */
[----:B------:R0:W1:Y:S02]  /*3a80*/  SHFL.BFLY P2, R30, R123, R34, R125 ;  /* 0x0c0000227b1e7389 */ /* 0x000064000004007d */
[----:B01----:R-:W-:Y:S01]  /*3a90*/  ENDCOLLECTIVE ;  /* 0x000000000000791b */ /* 0x003fe20003800000 */
.L_x_405:
[----:B------:R-:W-:Y:S01]  /*3aa0*/  HFMA2.MMA R34, -RZ, RZ, 0, 2.384185791015625e-07 ;  /* 0x00000004ff227435 */ /* 0x000fe200000001ff */
[----:B------:R-:W-:-:S05]  /*3ab0*/  MOV R2, R30 ;  /* 0x0000001e00027202 */ /* 0x000fca0000000f00 */
[----:B------:R-:W-:-:S05]  /*3ac0*/  FADD.FTZ R7, R5, R2 ;  /* 0x0000000205077221 */ /* 0x000fca0000010000 */
[----:B------:R-:W-:-:S07]  /*3ad0*/  MOV R123, R7 ;  /* 0x00000007007b7202 */ /* 0x000fce0000000f00 */
[----:B------:R-:W-:Y:S05]  /*3ae0*/  WARPSYNC.COLLECTIVE R32, `(.L_x_406) ;  /* 0x0000000020087348 */ /* 0x000fea0003c00000 */
[----:B------:R0:W1:Y:S02]  /*3af0*/  SHFL.BFLY P2, R30, R123, R34, R125 ;  /* 0x0c0000227b1e7389 */ /* 0x000064000004007d */
[----:B01----:R-:W-:Y:S01]  /*3b00*/  ENDCOLLECTIVE ;  /* 0x000000000000791b */ /* 0x003fe20003800000 */
.L_x_406:
[----:B------:R-:W-:Y:S01]  /*3b10*/  HFMA2.MMA R34, -RZ, RZ, 0, 4.76837158203125e-07 ;  /* 0x00000008ff227435 */ /* 0x000fe200000001ff */
[----:B------:R-:W-:-:S05]  /*3b20*/  MOV R2, R30 ;  /* 0x0000001e00027202 */ /* 0x000fca0000000f00 */
[----:B------:R-:W-:-:S05]  /*3b30*/  FADD.FTZ R26, R7, R2 ;  /* 0x00000002071a7221 */ /* 0x000fca0000010000 */
[----:B------:R-:W-:-:S07]  /*3b40*/  MOV R123, R26 ;  /* 0x0000001a007b7202 */ /* 0x000fce0000000f00 */
[----:B------:R-:W-:Y:S05]  /*3b50*/  WARPSYNC.COLLECTIVE R32, `(.L_x_407) ;  /* 0x0000000020087348 */ /* 0x000fea0003c00000 */
[----:B------:R0:W1:Y:S02]  /*3b60*/  SHFL.BFLY P2, R30, R123, R34, R125 ;  /* 0x0c0000227b1e7389 */ /* 0x000064000004007d */
[----:B01----:R-:W-:Y:S01]  /*3b70*/  ENDCOLLECTIVE ;  /* 0x000000000000791b */ /* 0x003fe20003800000 */
.L_x_407:
[----:B------:R-:W-:Y:S01]  /*3b80*/  HFMA2.MMA R34, -RZ, RZ, 0, 9.5367431640625e-07 ;  /* 0x00000010ff227435 */ /* 0x000fe200000001ff */
[----:B------:R-:W-:-:S05]  /*3b90*/  MOV R121, R30 ;  /* 0x0000001e00797202 */ /* 0x000fca0000000f00 */
[----:B------:R-:W-:-:S05]  /*3ba0*/  FADD.FTZ R121, R26, R121 ;  /* 0x000000791a797221 */ /* 0x000fca0000010000 */
[----:B------:R-:W-:-:S07]  /*3bb0*/  MOV R123, R121 ;  /* 0x00000079007b7202 */ /* 0x000fce0000000f00 */
[----:B------:R-:W-:Y:S05]  /*3bc0*/  WARPSYNC.COLLECTIVE R32, `(.L_x_408) ;  /* 0x0000000020087348 */ /* 0x000fea0003c00000 */
[----:B------:R0:W1:Y:S02]  /*3bd0*/  SHFL.BFLY P2, R30, R123, R34, R125 ;  /* 0x0c0000227b1e7389 */ /* 0x000064000004007d */
[----:B01----:R-:W-:Y:S01]  /*3be0*/  ENDCOLLECTIVE ;  /* 0x000000000000791b */ /* 0x003fe20003800000 */
.L_x_408:
[----:B------:R-:W-:Y:S01]  /*3bf0*/  HFMA2.MMA R34, -RZ, RZ, 0, 5.9604644775390625e-08 ;  /* 0x00000001ff227435 */ /* 0x000fe200000001ff */
[----:B------:R-:W-:-:S05]  /*3c00*/  MOV R2, R30 ;  /* 0x0000001e00027202 */ /* 0x000fca0000000f00 */
[----:B------:R-:W-:-:S04]  /*3c10*/  FADD.FTZ R2, R121, R2 ;  /* 0x0000000279027221 */ /* 0x000fc80000010000 */
[----:B------:R-:W-:-:S04]  /*3c20*/  FMUL.FTZ R2, R2, 0.00062499998603016138077 ;  /* 0x3a23d70a02027820 */ /* 0x000fc80000410000 */
        /* <DEDUP_REMOVED lines=104> */
.L_x_409:
[----:B------:R-:W-:Y:S01]  /*42b0*/  HFMA2.MMA R34, -RZ, RZ, 0, 1.1920928955078125e-07 ;  /* 0x00000002ff227435 */ /* 0x000fe200000001ff */
[----:B------:R-:W-:-:S05]  /*42c0*/  MOV R26, R30 ;  /* 0x0000001e001a7202 */ /* 0x000fca0000000f00 */
[----:B------:R-:W-:-:S05]  /*42d0*/  FADD.FTZ R26, R3, R26 ;  /* 0x0000001a031a7221 */ /* 0x000fca0000010000 */
[----:B------:R-:W-:-:S07]  /*42e0*/  MOV R123, R26 ;  /* 0x0000001a007b7202 */ /* 0x000fce0000000f00 */
[----:B------:R-:W-:Y:S05]  /*42f0*/  WARPSYNC.COLLECTIVE R32, `(.L_x_410) ;  /* 0x0000000020087348 */ /* 0x000fea0003c00000 */
[----:B------:R0:W1:Y:S02]  /*4300*/  SHFL.BFLY P2, R30, R123, R34, R125 ;  /* 0x0c0000227b1e7389 */ /* 0x000064000004007d */
[----:B01----:R-:W-:Y:S01]  /*4310*/  ENDCOLLECTIVE ;  /* 0x000000000000791b */ /* 0x003fe20003800000 */
.L_x_410:
[----:B------:R-:W-:Y:S01]  /*4320*/  HFMA2.MMA R34, -RZ, RZ, 0, 2.384185791015625e-07 ;  /* 0x00000004ff227435 */ /* 0x000fe200000001ff */
[----:B------:R-:W-:-:S05]  /*4330*/  MOV R5, R30 ;  /* 0x0000001e00057202 */ /* 0x000fca0000000f00 */
[----:B------:R-:W-:-:S05]  /*4340*/  FADD.FTZ R5, R26, R5 ;  /* 0x000000051a057221 */ /* 0x000fca0000010000 */
[----:B------:R-:W-:-:S07]  /*4350*/  MOV R123, R5 ;  /* 0x00000005007b7202 */ /* 0x000fce0000000f00 */
[----:B------:R-:W-:Y:S05]  /*4360*/  WARPSYNC.COLLECTIVE R32, `(.L_x_411) ;  /* 0x0000000020087348 */ /* 0x000fea0003c00000 */
[----:B------:R0:W1:Y:S02]  /*4370*/  SHFL.BFLY P2, R30, R123, R34, R125 ;  /* 0x0c0000227b1e7389 */ /* 0x000064000004007d */
[----:B01----:R-:W-:Y:S01]  /*4380*/  ENDCOLLECTIVE ;  /* 0x000000000000791b */ /* 0x003fe20003800000 */
.L_x_411:
[----:B------:R-:W-:Y:S01]  /*4390*/  HFMA2.MMA R34, -RZ, RZ, 0, 4.76837158203125e-07 ;  /* 0x00000008ff227435 */ /* 0x000fe200000001ff */
[----:B------:R-:W-:-:S05]  /*43a0*/  MOV R28, R30 ;  /* 0x0000001e001c7202 */ /* 0x000fca0000000f00 */
[----:B------:R-:W-:-:S05]  /*43b0*/  FADD.FTZ R28, R5, R28 ;  /* 0x0000001c051c7221 */ /* 0x000fca0000010000 */
[----:B------:R-:W-:-:S07]  /*43c0*/  MOV R123, R28 ;  /* 0x0000001c007b7202 */ /* 0x000fce0000000f00 */
[----:B------:R-:W-:Y:S05]  /*43d0*/  WARPSYNC.COLLECTIVE R32, `(.L_x_412) ;  /* 0x0000000020087348 */ /* 0x000fea0003c00000 */
[----:B------:R0:W1:Y:S02]  /*43e0*/  SHFL.BFLY P2, R30, R123, R34, R125 ;  /* 0x0c0000227b1e7389 */ /* 0x000064000004007d */
[----:B01----:R-:W-:Y:S01]  /*43f0*/  ENDCOLLECTIVE ;  /* 0x000000000000791b */ /* 0x003fe20003800000 */
.L_x_412:
[----:B------:R-:W-:Y:S01]  /*4400*/  HFMA2.MMA R34, -RZ, RZ, 0, 9.5367431640625e-07 ;  /* 0x00000010ff227435 */ /* 0x000fe200000001ff */
[----:B------:R-:W-:-:S05]  /*4410*/  MOV R7, R30 ;  /* 0x0000001e00077202 */ /* 0x000fca0000000f00 */
[----:B------:R-:W-:-:S05]  /*4420*/  FADD.FTZ R7, R28, R7 ;  /* 0x000000071c077221 */ /* 0x000fca0000010000 */
[----:B------:R-:W-:-:S07]  /*4430*/  MOV R123, R7 ;  /* 0x00000007007b7202 */ /* 0x000fce0000000f00 */
[----:B------:R-:W-:Y:S05]  /*4440*/  WARPSYNC.COLLECTIVE R32, `(.L_x_413) ;  /* 0x0000000020087348 */ /* 0x000fea0003c00000 */
[----:B------:R0:W1:Y:S02]  /*4450*/  SHFL.BFLY P2, R30, R123, R34, R125 ;  /* 0x0c0000227b1e7389 */ /* 0x000064000004007d */
[----:B01----:R-:W-:Y:S01]  /*4460*/  ENDCOLLECTIVE ;  /* 0x000000000000791b */ /* 0x003fe20003800000 */
.L_x_413:
[----:B------:R-:W-:Y:S05]  /*4470*/  BRA `(.L_x_414) ;  /* 0xffffffd800007947 */ /* 0x000fea000383ffff */
.L_x_415:
        /* <DEDUP_REMOVED lines=16> */
.L_x_2012:


//--------------------- .text._ZN10layer_norm13ln_fwd_kernelINS_13Kernel_traitsI13__nv_bfloat16S2_S2_fjLj25600ELj2ELj1ELj4ELj8ENS_18Kernel_traits_baseILj25600ES2_S2_S2_fjLj128EEEEEEEvNS_9FwdParamsE --------------------------
	.section	.text._ZN10layer_norm13ln_fwd_kernelINS_13Kernel_traitsI13__nv_bfloat16S2_S2_fjLj25600ELj2ELj1ELj4ELj8ENS_18Kernel_traits_baseILj25600ES2_S2_S2_fjLj128EEEEEEEvNS_9FwdParamsE,"ax",@progbits
	.align	128
        .global         _ZN10layer_norm13ln_fwd_kernelINS_13Kernel_traitsI13__nv_bfloat16S2_S2_fjLj25600ELj2ELj1ELj4ELj8ENS_18Kernel_traits_baseILj25600ES2_S2_S2_fjLj128EEEEEEEvNS_9FwdParamsE
        .type           _ZN10layer_norm13ln_fwd_kernelINS_13Kernel_traitsI13__nv_bfloat16S2_S2_fjLj25600ELj2ELj1ELj4ELj8ENS_18Kernel_traits_baseILj25600ES2_S2_S2_fjLj128EEEEEEEvNS_9FwdParamsE,@function
        .size           _ZN10layer_norm13ln_fwd_kernelINS_13Kernel_traitsI13__nv_bfloat16S2_S2_fjLj25600ELj2ELj1ELj4ELj8ENS_18Kernel_traits_baseILj25600ES2_S2_S2_fjLj128EEEEEEEvNS_9FwdParamsE,(.L_x_2013 - _ZN10layer_norm13ln_fwd_kernelINS_13Kernel_traitsI13__nv_bfloat16S2_S2_fjLj25600ELj2ELj1ELj4ELj8ENS_18Kernel_traits_baseILj25600ES2_S2_S2_fjLj128EEEEEEEvNS_9FwdParamsE)
        .other          _ZN10layer_norm13ln_fwd_kernelINS_13Kernel_traitsI13__nv_bfloat16S2_S2_fjLj25600ELj2ELj1ELj4ELj8ENS_18Kernel_traits_baseILj25600ES2_S2_S2_fjLj128EEEEEEEvNS_9FwdParamsE,@"STO_CUDA_ENTRY STV_DEFAULT"
_ZN10layer_norm13ln_fwd_kernelINS_13Kernel_traitsI13__nv_bfloat16S2_S2_fjLj25600ELj2ELj1ELj4ELj8ENS_18Kernel_traits_baseILj25600ES2_S2_S2_fjLj128EEEEEEEvNS_9FwdParamsE:
.text._ZN10layer_norm13ln_fwd_kernelINS_13Kernel_traitsI13__nv_bfloat16S2_S2_fjLj25600ELj2ELj1ELj4ELj8ENS_18Kernel_traits_baseILj25600ES2_S2_S2_fjLj128EEEEEEEvNS_9FwdParamsE:
        /* <DEDUP_REMOVED lines=17> */
[----:B------:R-:W2:Y:S01]  /*0110*/  LDG.E.64 R156, desc[UR6][R2.64+0xb000] ;  /* 0x00b00006029c7981 */ /* 0x000ea2000c1e1b00 */
        /* <DEDUP_REMOVED lines=51> */
[----:B------:R-:W-:-:S02]  /*0450*/  MOV R47, RZ ;  /* 0x000000ff002f7202 */ /* 0x000fc40000000f00 */
[----:B--2---:R-:W-:-:S07]  /*0460*/  SHF.R.U32.HI R54, RZ, 0x10, R157 ;  /* 0x00000010ff367819 */ /* 0x004fce000001169d */
[----:B0-----:R-:W-:-:S07]  /*0470*/  PRMT R54, R0, 0x5410, R54 ;  /* 0x0000541000367816 */ /* 0x001fce0000000036 */
.L_x_419:
[----:B0-----:R-:W0:Y:S01]  /*0480*/  LDC.64 R194, c[0x0][0x220] ;  /* 0x00008800ffc27b82 */ /* 0x001e220000000a00 */
[----:B------:R-:W-:-:S04]  /*0490*/  SHF.L.U32 R0, R50, 0x7, RZ ;  /* 0x0000000732007819 */ /* 0x000fc800000006ff */
[----:B------:R-:W-:-:S04]  /*04a0*/  LOP3.LUT R0, R0, 0x80, R49, 0xe2, !PT ;  /* 0x0000008000007812 */ /* 0x000fc800078ee231 */
[----:B------:R-:W-:-:S05]  /*04b0*/  LOP3.LUT R3, R0, 0x60, R51, 0xf8, !PT ;  /* 0x0000006000037812 */ /* 0x000fca00078ef833 */
[----:B------:R-:W-:-:S04]  /*04c0*/  IMAD R46, R48, 0x1900, R3 ;  /* 0x00001900302e7824 */ /* 0x000fc800078e0203 */
[C---:B0-----:R-:W-:Y:S01]  /*04d0*/  IMAD.WIDE.U32 R8, R46.reuse, 0x8, R194 ;  /* 0x000000082e087825 */ /* 0x041fe200078e00c2 */
[----:B------:R-:W-:-:S05]  /*04e0*/  IADD3 R45, R46, 0x100, RZ ;  /* 0x000001002e2d7810 */ /* 0x000fca0007ffe0ff */
[----:B------:R-:W2:Y:S01]  /*04f0*/  LDG.E.64 R8, desc[UR6][R8.64] ;  /* 0x0000000608087981 */ /* 0x000ea2000c1e1b00 */
[----:B------:R-:W-:Y:S01]  /*0500*/  IMAD.WIDE.U32 R6, R45, 0x8, R194 ;  /* 0x000000082d067825 */ /* 0x000fe200078e00c2 */
[----:B------:R-:W-:-:S05]  /*0510*/  IADD3 R44, R46, 0x200, RZ ;  /* 0x000002002e2c7810 */ /* 0x000fca0007ffe0ff */
[----:B------:R-:W3:Y:S01]  /*0520*/  LDG.E.64 R6, desc[UR6][R6.64] ;  /* 0x0000000606067981 */ /* 0x000ee2000c1e1b00 */
[----:B------:R-:W-:Y:S01]  /*0530*/  IMAD.WIDE.U32 R4, R44, 0x8, R194 ;  /* 0x000000082c047825 */ /* 0x000fe200078e00c2 */
[----:B------:R-:W-:-:S05]  /*0540*/  IADD3 R42, R46, 0x300, RZ ;  /* 0x000003002e2a7810 */ /* 0x000fca0007ffe0ff */
[----:B------:R-:W4:Y:S01]  /*0550*/  LDG.E.64 R4, desc[UR6][R4.64] ;  /* 0x0000000604047981 */ /* 0x000f22000c1e1b00 */
        /* <DEDUP_REMOVED lines=48> */
[----:B------:R-:W-:-:S06]  /*0860*/  IMAD.WIDE.U32 R184, R10, 0x8, R194 ;  /* 0x000000080ab87825 */ /* 0x000fcc00078e00c2 */
[----:B------:R-:W4:Y:S01]  /*0870*/  LDG.E.64 R184, desc[UR6][R184.64] ;  /* 0x00000006b8b87981 */ /* 0x000f22000c1e1b00 */
[C---:B--2---:R-:W-:Y:S02]  /*0880*/  SHF.L.U32 R43, R8.reuse, 0x10, RZ ;  /* 0x00000010082b7819 */ /* 0x044fe400000006ff */
[----:B------:R-:W-:-:S03]  /*0890*/  SHF.R.U64 R41, R8, 0x10, R9 ;  /* 0x0000001008297819 */ /* 0x000fc60000001209 */
[----:B------:R-:W-:Y:S01]  /*08a0*/  FADD.FTZ R0, RZ, R43 ;  /* 0x0000002bff007221 */ /* 0x000fe20000010000 */
[----:B------:R-:W-:Y:S02]  /*08b0*/  SHF.L.U32 R41, R41, 0x10, RZ ;  /* 0x0000001029297819 */ /* 0x000fe400000006ff */
[----:B------:R-:W-:Y:S02]  /*08c0*/  SHF.L.U32 R39, R9, 0x10, RZ ;  /* 0x0000001009277819 */ /* 0x000fe400000006ff */
[----:B------:R-:W-:Y:S01]  /*08d0*/  SHF.R.U32.HI R37, RZ, 0x10, R9 ;  /* 0x00000010ff257819 */ /* 0x000fe20000011609 */
[----:B------:R-:W-:Y:S01]  /*08e0*/  FADD.FTZ R0, R41, R0 ;  /* 0x0000000029007221 */ /* 0x000fe20000010000 */
[----:B------:R-:W-:Y:S02]  /*08f0*/  IADD3 R8, R46, 0x1400, RZ ;  /* 0x000014002e087810 */ /* 0x000fe40007ffe0ff */
[----:B------:R-:W-:Y:S01]  /*0900*/  SHF.L.U32 R37, R37, 0x10, RZ ;  /* 0x0000001025257819 */ /* 0x000fe200000006ff */
[----:B------:R-:W-:-:S02]  /*0910*/  FADD.FTZ R0, R39, R0 ;  /* 0x0000000027007221 */ /* 0x000fc40000010000 */
[----:B------:R-:W-:Y:S01]  /*0920*/  IMAD.WIDE.U32 R186, R8, 0x8, R194 ;  /* 0x0000000808ba7825 */ /* 0x000fe200078e00c2 */
[----:B---3--:R-:W-:-:S03]  /*0930*/  SHF.L.U32 R35, R6, 0x10, RZ ;  /* 0x0000001006237819 */ /* 0x008fc600000006ff */
[----:B------:R-:W-:Y:S01]  /*0940*/  FADD.FTZ R0, R37, R0 ;  /* 0x0000000025007221 */ /* 0x000fe20000010000 */
[--C-:B------:R-:W-:Y:S01]  /*0950*/  SHF.R.U64 R33, R6, 0x10, R7.reuse ;  /* 0x0000001006217819 */ /* 0x100fe20000001207 */
[----:B------:R-:W2:Y:S03]  /*0960*/  LDG.E.64 R186, desc[UR6][R186.64] ;  /* 0x00000006baba7981 */ /* 0x000ea6000c1e1b00 */
[----:B------:R-:W-:Y:S01]  /*0970*/  SHF.L.U32 R33, R33, 0x10, RZ ;  /* 0x0000001021217819 */ /* 0x000fe200000006ff */
[----:B------:R-:W-:Y:S01]  /*0980*/  FADD.FTZ R0, R35, R0 ;  /* 0x0000000023007221 */ /* 0x000fe20000010000 */
[----:B------:R-:W-:Y:S02]  /*0990*/  SHF.L.U32 R31, R7, 0x10, RZ ;  /* 0x00000010071f7819 */ /* 0x000fe400000006ff */
[----:B------:R-:W-:Y:S01]  /*09a0*/  SHF.R.U32.HI R29, RZ, 0x10, R7 ;  /* 0x00000010ff1d7819 */ /* 0x000fe20000011607 */
[----:B------:R-:W-:Y:S01]  /*09b0*/  FADD.FTZ R0, R33, R0 ;  /* 0x0000000021007221 */ /* 0x000fe20000010000 */
[----:B------:R-:W-:-:S02]  /*09c0*/  IADD3 R6, R46, 0x1500, RZ ;  /* 0x000015002e067810 */ /* 0x000fc40007ffe0ff */
[----:B------:R-:W-:Y:S01]  /*09d0*/  SHF.L.U32 R29, R29, 0x10, RZ ;  /* 0x000000101d1d7819 */ /* 0x000fe200000006ff */
[----:B------:R-:W-:Y:S02]  /*09e0*/  FADD.FTZ R0, R31, R0 ;  /* 0x000000001f007221 */ /* 0x000fe40000010000 */
[----:B------:R-:W-:Y:S01]  /*09f0*/  IMAD.WIDE.U32 R188, R6, 0x8, R194 ;  /* 0x0000000806bc7825 */ /* 0x000fe200078e00c2 */
[----:B----4-:R-:W-:-:S03]  /*0a00*/  SHF.L.U32 R27, R4, 0x10, RZ ;  /* 0x00000010041b7819 */ /* 0x010fc600000006ff */
[----:B------:R-:W-:Y:S01]  /*0a10*/  FADD.FTZ R0, R29, R0 ;  /* 0x000000001d007221 */ /* 0x000fe20000010000 */
[--C-:B------:R-:W-:Y:S01]  /*0a20*/  SHF.R.U64 R25, R4, 0x10, R5.reuse ;  /* 0x0000001004197819 */ /* 0x100fe20000001205 */
[----:B------:R-:W3:Y:S03]  /*0a30*/  LDG.E.64 R188, desc[UR6][R188.64] ;  /* 0x00000006bcbc7981 */ /* 0x000ee6000c1e1b00 */
        /* <DEDUP_REMOVED lines=9> */
[----:B------:R-:W-:-:S03]  /*0ad0*/  SHF.L.U32 R19, R2, 0x10, RZ ;  /* 0x0000001002137819 */ /* 0x000fc600000006ff */
[----:B------:R-:W-:Y:S01]  /*0ae0*/  FADD.FTZ R0, R21, R0 ;  /* 0x0000000015007221 */ /* 0x000fe20000010000 */
[--C-:B------:R-:W-:Y:S01]  /*0af0*/  SHF.R.U64 R17, R2, 0x10, R3.reuse ;  /* 0x0000001002117819 */ /* 0x100fe20000001203 */
[----:B------:R-:W4:Y:S03]  /*0b00*/  LDG.E.64 R190, desc[UR6][R190.64] ;  /* 0x00000006bebe7981 */ /* 0x000f26000c1e1b00 */
        /* <DEDUP_REMOVED lines=30> */
[----:B------:R-:W-:-:S03]  /*0cf0*/  FADD.FTZ R196, R55, R196 ;  /* 0x000000c437c47221 */ /* 0x000fc60000010000 */
[----:B------:R-:W-:Y:S01]  /*0d00*/  SHF.L.U32 R197, R197, 0x10, RZ ;  /* 0x00000010c5c57819 */ /* 0x000fe200000006ff */
[----:B------:R-:W-:Y:S01]  /*0d10*/  FADD.FTZ R196, R53, R196 ;  /* 0x000000c435c47221 */ /* 0x000fe20000010000 */
[C---:B------:R-:W-:Y:S02]  /*0d20*/  SHF.L.U32 R57, R158.reuse, 0x10, RZ ;  /* 0x000000109e397819 */ /* 0x040fe400000006ff */
[----:B------:R-:W-:Y:S01]  /*0d30*/  SHF.R.U64 R201, R158, 0x10, R159 ;  /* 0x000000109ec97819 */ /* 0x000fe2000000129f */
[----:B------:R-:W-:-:S03]  /*0d40*/  FADD.FTZ R196, R197, R196 ;  /* 0x000000c4c5c47221 */ /* 0x000fc60000010000 */
        /* <DEDUP_REMOVED lines=137> */
[C---:B--2---:R-:W-:Y:S02]  /*15e0*/  SHF.L.U32 R185, R186.reuse, 0x10, RZ ;  /* 0x00000010bab97819 */ /* 0x044fe400000006ff */
        /* <DEDUP_REMOVED lines=9> */
[C---:B---3--:R-:W-:Y:S02]  /*1680*/  SHF.L.U32 R187, R188.reuse, 0x10, RZ ;  /* 0x00000010bcbb7819 */ /* 0x048fe400000006ff */
        /* <DEDUP_REMOVED lines=9> */
[C---:B----4-:R-:W-:Y:S02]  /*1720*/  SHF.L.U32 R189, R190.reuse, 0x10, RZ ;  /* 0x00000010bebd7819 */ /* 0x050fe400000006ff */
        /* <DEDUP_REMOVED lines=21> */
[----:B------:R-:W-:Y:S01]  /*1880*/  FADD.FTZ R166, R218, R167 ;  /* 0x000000a7daa67221 */ /* 0x000fe20000010000 */
[----:B------:R-:W-:Y:S02]  /*1890*/  LOP3.LUT P0, RZ, R54, 0xff, RZ, 0xc0, !PT ;  /* 0x000000ff36ff7812 */ /* 0x000fe4000780c0ff */
[----:B------:R-:W-:Y:S01]  /*18a0*/  SHF.L.U32 R220, R220, 0x10, RZ ;  /* 0x00000010dcdc7819 */ /* 0x000fe200000006ff */
[----:B------:R-:W-:Y:S01]  /*18b0*/  FADD.FTZ R167, R193, R166 ;  /* 0x000000a6c1a77221 */ /* 0x000fe20000010000 */
[----:B------:R-:W-:-:S02]  /*18c0*/  SHF.L.U32 R194, R195, 0x10, RZ ;  /* 0x00000010c3c27819 */ /* 0x000fc400000006ff */
[----:B------:R-:W-:Y:S01]  /*18d0*/  SHF.R.U32.HI R222, RZ, 0x10, R195 ;  /* 0x00000010ffde7819 */ /* 0x000fe200000116c3 */
[----:B------:R-:W-:Y:S01]  /*18e0*/  FADD.FTZ R167, R220, R167 ;  /* 0x000000a7dca77221 */ /* 0x000fe20000010000 */
[----:B------:R-:W-:Y:S01]  /*18f0*/  SHF.R.U32.HI R195, RZ, 0x5, R51 ;  /* 0x00000005ffc37819 */ /* 0x000fe20000011633 */
[----:B------:R-:W-:Y:S01]  /*1900*/  UMOV UR4, 0xffffffff ;  /* 0xffffffff00047882 */ /* 0x000fe20000000000 */
[----:B------:R-:W-:Y:S01]  /*1910*/  SHF.L.U32 R222, R222, 0x10, RZ ;  /* 0x00000010dede7819 */ /* 0x000fe200000006ff */
[----:B------:R-:W-:Y:S01]  /*1920*/  FADD.FTZ R167, R194, R167 ;  /* 0x000000a7c2a77221 */ /* 0x000fe20000010000 */
[----:B------:R-:W-:Y:S02]  /*1930*/  LOP3.LUT R168, R195, 0x7fffffc, RZ, 0xc0, !PT ;  /* 0x07fffffcc3a87812 */ /* 0x000fe400078ec0ff */
[----:B------:R-:W-:Y:S01]  /*1940*/  ISETP.NE.AND P1, PT, R49, RZ, PT ;  /* 0x000000ff3100720c */ /* 0x000fe20003f25270 */
[----:B------:R-:W-:Y:S01]  /*1950*/  FADD.FTZ R167, R222, R167 ;  /* 0x000000a7dea77221 */ /* 0x000fe20000010000 */
[----:B------:R-:W-:-:S02]  /*1960*/  @!P0 IADD3 R168, R168, 0x4, RZ ;  /* 0x00000004a8a88810 */ /* 0x000fc40007ffe0ff */
[----:B------:R-:W-:Y:S01]  /*1970*/  SHF.R.U32.HI R224, RZ, 0x1, R52 ;  /* 0x00000001ffe07819 */ /* 0x000fe20000011634 */
[----:B------:R-:W-:Y:S08]  /*1980*/  BRA.DIV UR4, `(.L_x_416) ;  /* 0x0000004604887947 */ /* 0x000ff0000b800000 */
        /* <DEDUP_REMOVED lines=10> */
[----:B------:R-:W-:-:S04]  /*1a30*/  FMUL.FTZ R166, R166, 0.00031249999301508069038 ;  /* 0x39a3d70aa6a67820 */ /* 0x000fc80000410000 */
[--C-:B------:R-:W-:Y:S01]  /*1a40*/  FADD.FTZ R167, R43, -R166.reuse ;  /* 0x800000a62ba77221 */ /* 0x100fe20000010000 */
[--C-:B------:R-:W-:Y:S01]  /*1a50*/  FADD.FTZ R232, R41, -R166.reuse ;  /* 0x800000a629e87221 */ /* 0x100fe20000010000 */
[----:B------:R-:W-:Y:S02]  /*1a60*/  FADD.FTZ R226, R39, -R166 ;  /* 0x800000a627e27221 */ /* 0x000fe40000010000 */
[----:B------:R-:W-:-:S04]  /*1a70*/  FFMA.FTZ R167, R167, R167, RZ ;  /* 0x000000a7a7a77223 */ /* 0x000fc800000100ff */
[----:B------:R-:W-:-:S04]  /*1a80*/  FFMA.FTZ R167, R232, R232, R167 ;  /* 0x000000e8e8a77223 */ /* 0x000fc800000100a7 */
        /* <DEDUP_REMOVED lines=204> */
.L_x_430:
[----:B------:R-:W2:Y:S01]  /*2750*/  @!P1 S2R R228, SR_CgaCtaId ;  /* 0x0000000000e49919 */ /* 0x000ea20000008800 */
[----:B------:R-:W-:Y:S01]  /*2760*/  @!P1 MOV R169, 0x400 ;  /* 0x0000040000a99802 */ /* 0x000fe20000000f00 */
[----:B-1----:R-:W-:Y:S01]  /*2770*/  FADD.FTZ R167, R230, R232 ;  /* 0x000000e8e6a77221 */ /* 0x002fe20000010000 */
[----:B------:R-:W-:Y:S05]  /*2780*/  WARPSYNC.ALL ;  /* 0x0000000000007948 */ /* 0x000fea0003800000 */
[----:B--2---:R-:W-:Y:S02]  /*2790*/  @!P1 LEA R228, R228, R169, 0x18 ;  /* 0x000000a9e4e49211 */ /* 0x004fe400078ec0ff */
[----:B------:R-:W-:-:S04]  /*27a0*/  LOP3.LUT R169, R195, 0x3, RZ, 0xc0, !PT ;  /* 0x00000003c3a97812 */ /* 0x000fc800078ec0ff */
[----:B------:R-:W-:-:S04]  /*27b0*/  @!P1 IADD3 R226, R168, R169, RZ ;  /* 0x000000a9a8e29210 */ /* 0x000fc80007ffe0ff */
        /* <DEDUP_REMOVED lines=11> */
[----:B------:R-:W2:Y:S01]  /*2870*/  SHFL.DOWN PT, R232, R228, 0x2, 0x1f ;  /* 0x08401f00e4e87f89 */ /* 0x000ea200000e0000 */
[----:B-1----:R-:W-:-:S04]  /*2880*/  @!P1 LEA R167, R167, R166, 0x18 ;  /* 0x000000a6a7a79211 */ /* 0x002fc800078ec0ff */
[----:B0-----:R-:W-:Y:S02]  /*2890*/  @!P1 LEA R230, R168, R167, 0x3 ;  /* 0x000000a7a8e69211 */ /* 0x001fe400078e18ff */
[----:B------:R-:W-:Y:S01]  /*28a0*/  CS2R R166, SRZ ;  /* 0x0000000000a67805 */ /* 0x000fe2000001ff00 */
[----:B--2---:R-:W-:-:S04]  /*28b0*/  FADD.FTZ R168, R232, R228 ;  /* 0x000000e4e8a87221 */ /* 0x004fc80000010000 */
[----:B------:R-:W0:Y:S01]  /*28c0*/  MUFU.RCP R226, R168 ;  /* 0x000000a800e27308 */ /* 0x000e220000001000 */
[----:B------:R-:W1:Y:S01]  /*28d0*/  @!P1 LDS.64 R166, [R230] ;  /* 0x00000000e6a69984 */ /* 0x000e620000000a00 */
[----:B------:R-:W-:-:S03]  /*28e0*/  LOP3.LUT P1, RZ, R169, 0x1f, R51, 0xf8, !PT ;  /* 0x0000001fa9ff7812 */ /* 0x000fc6000782f833 */
[----:B-1----:R-:W1:Y:S04]  /*28f0*/  SHFL.DOWN PT, R234, R166, 0x2, 0x1f ;  /* 0x08401f00a6ea7f89 */ /* 0x002e6800000e0000 */
[----:B------:R-:W2:Y:S01]  /*2900*/  SHFL.DOWN PT, R236, R167, 0x2, 0x1f ;  /* 0x08401f00a7ec7f89 */ /* 0x000ea200000e0000 */
[----:B-1----:R-:W-:Y:S01]  /*2910*/  FADD.FTZ R238, -R234, R166 ;  /* 0x000000a6eaee7221 */ /* 0x002fe20000010100 */
[----:B------:R-:W-:-:S03]  /*2920*/  FMUL.FTZ R234, R232, R234 ;  /* 0x000000eae8ea7220 */ /* 0x000fc60000410000 */
[----:B------:R-:W-:Y:S01]  /*2930*/  FMUL.FTZ R238, R238, R238 ;  /* 0x000000eeeeee7220 */ /* 0x000fe20000410000 */
[----:B------:R-:W-:Y:S01]  /*2940*/  FFMA.FTZ R234, R228, R166, R234 ;  /* 0x000000a6e4ea7223 */ /* 0x000fe200000100ea */
[----:B--2---:R-:W-:Y:S01]  /*2950*/  FADD.FTZ R236, R236, R167 ;  /* 0x000000a7ecec7221 */ /* 0x004fe20000010000 */
[----:B------:R-:W1:Y:S01]  /*2960*/  SHFL.DOWN PT, R166, R168, 0x1, 0x1f ;  /* 0x08201f00a8a67f89 */ /* 0x000e6200000e0000 */
        /* <DEDUP_REMOVED lines=8> */
[----:B0-----:R-:W-:Y:S01]  /*29f0*/  FADD.FTZ R226, R234, -R228 ;  /* 0x800000e4eae27221 */ /* 0x001fe20000010000 */
[----:B------:R-:W-:-:S03]  /*2a00*/  FMUL.FTZ R228, R166, R228 ;  /* 0x000000e4a6e47220 */ /* 0x000fc60000410000 */
[----:B------:R-:W-:Y:S01]  /*2a10*/  FMUL.FTZ R226, R226, R226 ;  /* 0x000000e2e2e27220 */ /* 0x000fe20000410000 */
[----:B------:R-:W-:-:S03]  /*2a20*/  FFMA.FTZ R228, R168, R234, R228 ;  /* 0x000000eaa8e47223 */ /* 0x000fc600000100e4 */
[----:B------:R-:W-:-:S04]  /*2a30*/  FMUL.FTZ R226, R168, R226 ;  /* 0x000000e2a8e27220 */ /* 0x000fc80000410000 */
[----:B------:R-:W-:Y:S01]  /*2a40*/  FMUL.FTZ R226, R166, R226 ;  /* 0x000000e2a6e27220 */ /* 0x000fe20000410000 */
[----:B--2---:R-:W-:Y:S01]  /*2a50*/  FADD.FTZ R166, R236, R167 ;  /* 0x000000a7eca67221 */ /* 0x004fe20000010000 */
[----:B-1----:R-:W-:-:S03]  /*2a60*/  FMUL.FTZ R168, R169, R228 ;  /* 0x000000e4a9a87220 */ /* 0x002fc60000410000 */
[----:B------:R-:W-:Y:S01]  /*2a70*/  FFMA.FTZ R230, R169, R226, R166 ;  /* 0x000000e2a9e67223 */ /* 0x000fe200000100a6 */
[----:B------:R-:W-:Y:S01]  /*2a80*/  LOP3.LUT R169, R47, 0x1, RZ, 0xc0, !PT ;  /* 0x000000012fa97812 */ /* 0x000fe200078ec0ff */
[----:B------:R-:W0:Y:S01]  /*2a90*/  @!P1 LDC.64 R166, c[0x0][0x250] ;  /* 0x00009400ffa69b82 */ /* 0x000e220000000a00 */
[----:B------:R-:W-:Y:S02]  /*2aa0*/  LEA.HI R226, R51, R224, RZ, 0x19 ;  /* 0x000000e033e27211 */ /* 0x000fe400078fc8ff */
[----:B------:R-:W-:Y:S01]  /*2ab0*/  IADD3 R236, -R169, RZ, RZ ;  /* 0x000000ffa9ec7210 */ /* 0x000fe20007ffe1ff */
[----:B------:R-:W-:Y:S03]  /*2ac0*/  SHFL.IDX PT, R168, R168, RZ, 0x1f ;  /* 0x00001fffa8a87589 */ /* 0x000fe600000e0000 */
[----:B------:R-:W-:Y:S01]  /*2ad0*/  LOP3.LUT R228, R236, UR4, RZ, 0xc0, !PT ;  /* 0x00000004ece47c12 */ /* 0x000fe2000f8ec0ff */
[----:B------:R-:W1:Y:S03]  /*2ae0*/  SHFL.IDX PT, R169, R230, RZ, 0x1f ;  /* 0x00001fffe6a97589 */ /* 0x000e6600000e0000 */
        /* <DEDUP_REMOVED lines=11> */
[----:B------:R-:W-:Y:S02]  /*2ba0*/  MOV R169, 0x1 ;  /* 0x0000000100a97802 */ /* 0x000fe40000000f00 */
[----:B------:R-:W-:-:S04]  /*2bb0*/  IADD3 R224, P1, R224, R167, RZ ;  /* 0x000000a7e0e07210 */ /* 0x000fc80007f3e0ff */
[----:B------:R-:W-:Y:S02]  /*2bc0*/  LEA.HI.X.SX32 R167, R167, RZ, 0x1, P1 ;  /* 0x000000ffa7a77211 */ /* 0x000fe400008f0eff */
[----:B------:R-:W-:-:S04]  /*2bd0*/  LEA R166, P1, R224, UR8, 0x2 ;  /* 0x00000008e0a67c11 */ /* 0x000fc8000f8210ff */
[----:B------:R-:W-:Y:S02]  /*2be0*/  LEA.HI.X R167, R224, UR9, R167, 0x2, P1 ;  /* 0x00000009e0a77c11 */ /* 0x000fe400088f14a7 */
[----:B------:R-:W-:-:S04]  /*2bf0*/  LOP3.LUT P1, RZ, R47, 0x2, RZ, 0xc0, !PT ;  /* 0x000000022fff7812 */ /* 0x000fc8000782c0ff */
[----:B------:R-:W-:Y:S01]  /*2c00*/  SEL R169, R169, 0xffffffff, !P1 ;  /* 0xffffffffa9a97807 */ /* 0x000fe20004800000 */
[----:B------:R-:W-:Y:S06]  /*2c10*/  MEMBAR.ALL.GPU ;  /* 0x0000000000007992 */ /* 0x000fec000000a000 */
[----:B------:R-:W-:-:S00]  /*2c20*/  ERRBAR ;  /* 0x00000000000079ab */ /* 0x000fc00000000000 */
[----:B------:R-:W-:Y:S06]  /*2c30*/  CGAERRBAR ;  /* 0x00000000000075ab */ /* 0x000fec0000000000 */
[----:B------:R0:W-:Y:S01]  /*2c40*/  REDG.E.ADD.S32.STRONG.GPU desc[UR6][R166.64], R169 ;  /* 0x000000a9a600798e */ /* 0x0001e2000c10e386 */
[----:B------:R-:W-:-:S07]  /*2c50*/  LOP3.LUT R224, R47, 0x2, RZ, 0xc, !PT ;  /* 0x000000022fe07812 */ /* 0x000fce00078e0cff */
.L_x_418:
[----:B------:R-:W2:Y:S04]  /*2c60*/  LDG.E.STRONG.GPU R168, desc[UR6][R166.64] ;  /* 0x00000006a6a87981 */ /* 0x000ea8000c1ef900 */
[----:B--2---:R-:W-:Y:S01]  /*2c70*/  CCTL.IVALL ;  /* 0x00000000ff00798f */ /* 0x004fe20002000000 */
[----:B------:R-:W-:Y:S05]  /*2c80*/  YIELD ;  /* 0x0000000000007946 */ /* 0x000fea0003800000 */
[----:B------:R-:W-:-:S13]  /*2c90*/  ISETP.NE.AND P1, PT, R168, R224, PT ;  /* 0x000000e0a800720c */ /* 0x000fda0003f25270 */
[----:B------:R-:W-:Y:S05]  /*2ca0*/  @P1 BRA `(.L_x_418) ;  /* 0xfffffffc00ec1947 */ /* 0x000fea000383ffff */
.L_x_417:
[----:B------:R-:W-:Y:S01]  /*2cb0*/  ISETP.GT.U32.AND P1, PT, R49, 0x1, PT ;  /* 0x000000013100780c */ /* 0x000fe20003f24070 */
[----:B------:R-:W-:Y:S05]  /*2cc0*/  WARPSYNC.ALL ;  /* 0x0000000000007948 */ /* 0x000fea0003800000 */
[----:B------:R-:W-:Y:S01]  /*2cd0*/  BAR.SYNC.DEFER_BLOCKING 0x0 ;  /* 0x0000000000007b1d */ /* 0x000fe20000010000 */
[----:B0-----:R-:W-:Y:S02]  /*2ce0*/  CS2R R168, SRZ ;  /* 0x0000000000a87805 */ /* 0x001fe4000001ff00 */
[----:B------:R-:W-:Y:S02]  /*2cf0*/  MOV R224, RZ ;  /* 0x000000ff00e07202 */ /* 0x000fe40000000f00 */
[----:B-----5:R-:W-:-:S02]  /*2d00*/  SHF.R.U64 R236, R154, 0x10, R155 ;  /* 0x000000109aec7819 */ /* 0x020fc4000000129b */
[----:B------:R-:W-:Y:S01]  /*2d10*/  SHF.R.U32.HI R238, RZ, 0x10, R155 ;  /* 0x00000010ffee7819 */ /* 0x000fe2000001169b */
[----:B------:R-:W0:Y:S01]  /*2d20*/  @!P1 LDC.64 R166, c[0x0][0x250] ;  /* 0x00009400ffa69b82 */ /* 0x000e220000000a00 */
[----:B------:R-:W-:Y:S01]  /*2d30*/  @!P1 IADD3 R228, P2, R49, R228, RZ ;  /* 0x000000e431e49210 */ /* 0x000fe20007f5e0ff */
[----:B------:R-:W-:-:S03]  /*2d40*/  ULDC UR4, c[0x0][0x214] ;  /* 0x0000850000047ab9 */ /* 0x000fc60000000800 */
[----:B------:R-:W-:Y:S02]  /*2d50*/  @!P1 IADD3.X R226, RZ, R226, RZ, P2, !PT ;  /* 0x000000e2ffe29210 */ /* 0x000fe400017fe4ff */
[----:B0-----:R-:W-:-:S04]  /*2d60*/  @!P1 LEA R166, P2, R228, R166, 0x3 ;  /* 0x000000a6e4a69211 */ /* 0x001fc800078418ff */
[----:B------:R-:W-:-:S05]  /*2d70*/  @!P1 LEA.HI.X R167, R228, R167, R226, 0x3, P2 ;  /* 0x000000a7e4a79211 */ /* 0x000fca00010f1ce2 */
[----:B------:R0:W2:Y:S01]  /*2d80*/  @!P1 LDG.E.64 R168, desc[UR6][R166.64] ;  /* 0x00000006a6a89981 */ /* 0x0000a2000c1e1b00 */
[----:B------:R-:W-:Y:S02]  /*2d90*/  @!P1 MOV R224, 0x46480000 ;  /* 0x4648000000e09802 */ /* 0x000fe40000000f00 */
[--C-:B------:R-:W-:Y:S02]  /*2da0*/  SHF.R.U64 R240, R152, 0x10, R153.reuse ;  /* 0x0000001098f07819 */ /* 0x100fe40000001299 */
[----:B------:R-:W-:Y:S01]  /*2db0*/  SHF.R.U32.HI R242, RZ, 0x10, R153 ;  /* 0x00000010fff27819 */ /* 0x000fe20000011699 */
[----:B------:R-:W1:Y:S01]  /*2dc0*/  SHFL.DOWN PT, R226, R224, 0x1, 0x1f ;  /* 0x08201f00e0e27f89 */ /* 0x000e6200000e0000 */
[----:B------:R-:W-:Y:S02]  /*2dd0*/  SHF.R.U64 R244, R150, 0x10, R151 ;  /* 0x0000001096f47819 */ /* 0x000fe40000001297 */
[----:B------:R-:W-:Y:S01]  /*2de0*/  IADD3 R47, R47, 0x1, RZ ;  /* 0x000000012f2f7810 */ /* 0x000fe20007ffe0ff */
[----:B0-----:R-:W0:Y:S03]  /*2df0*/  LDC R166, c[0x0][0x260] ;  /* 0x00009800ffa67b82 */ /* 0x001e260000000800 */
[----:B------:R-:W-:Y:S01]  /*2e00*/  LOP3.LUT R47, R47, 0x3, RZ, 0xc0, !PT ;  /* 0x000000032f2f7812 */ /* 0x000fe200078ec0ff */
[----:B-1----:R-:W-:-:S06]  /*2e10*/  FADD.FTZ R232, R226, R224 ;  /* 0x000000e0e2e87221 */ /* 0x002fcc0000010000 */
[----:B------:R-:W1:Y:S01]  /*2e20*/  MUFU.RCP R232, R232 ;  /* 0x000000e800e87308 */ /* 0x000e620000001000 */
[----:B--2---:R-:W2:Y:S04]  /*2e30*/  SHFL.DOWN PT, R228, R168, 0x1, 0x1f ;  /* 0x08201f00a8e47f89 */ /* 0x004ea800000e0000 */
[----:B------:R-:W3:Y:S01]  /*2e40*/  SHFL.DOWN PT, R230, R169, 0x1, 0x1f ;  /* 0x08201f00a9e67f89 */ /* 0x000ee200000e0000 */
[----:B--2---:R-:W-:-:S04]  /*2e50*/  FADD.FTZ R234, -R228, R168 ;  /* 0x000000a8e4ea7221 */ /* 0x004fc80000010100 */
[----:B------:R-:W-:Y:S01]  /*2e60*/  FMUL.FTZ R234, R234, R234 ;  /* 0x000000eaeaea7220 */ /* 0x000fe20000410000 */
[----:B---3--:R-:W-:-:S03]  /*2e70*/  FADD.FTZ R167, R230, R169 ;  /* 0x000000a9e6a77221 */ /* 0x008fc60000010000 */
[----:B------:R-:W-:-:S04]  /*2e80*/  FMUL.FTZ R234, R234, R224 ;  /* 0x000000e0eaea7220 */ /* 0x000fc80000410000 */
[C---:B------:R-:W-:Y:S01]  /*2e90*/  FMUL.FTZ R234, R226.reuse, R234 ;  /* 0x000000eae2ea7220 */ /* 0x040fe20000410000 */
[----:B------:R-:W-:-:S03]  /*2ea0*/  FMUL.FTZ R226, R226, R228 ;  /* 0x000000e4e2e27220 */ /* 0x000fc60000410000 */
[----:B-1----:R-:W-:Y:S01]  /*2eb0*/  FFMA.FTZ R167, R232, R234, R167 ;  /* 0x000000eae8a77223 */ /* 0x002fe200000100a7 */
[----:B------:R-:W-:Y:S01]  /*2ec0*/  FFMA.FTZ R169, R224, R168, R226 ;  /* 0x000000a8e0a97223 */ /* 0x000fe200000100e2 */
[----:B------:R-:W-:-:S03]  /*2ed0*/  LOP3.LUT R224, R49, 0x1, R52, 0xf8, !PT ;  /* 0x0000000131e07812 */ /* 0x000fc600078ef834 */
[----:B------:R-:W-:Y:S01]  /*2ee0*/  FMUL.FTZ R168, R232, R169 ;  /* 0x000000a9e8a87220 */ /* 0x000fe20000410000 */
[----:B------:R-:W0:Y:S01]  /*2ef0*/  SHFL.IDX PT, R167, R167, RZ, 0x1f ;  /* 0x00001fffa7a77589 */ /* 0x000e2200000e0000 */
[----:B------:R-:W-:-:S04]  /*2f00*/  LOP3.LUT P1, RZ, R224, 0x3, R195, 0xf8, !PT ;  /* 0x00000003e0ff7812 */ /* 0x000fc8000782f8c3 */
[----:B------:R-:W1:Y:S01]  /*2f10*/  SHFL.IDX PT, R168, R168, RZ, 0x1f ;  /* 0x00001fffa8a87589 */ /* 0x000e6200000e0000 */
[----:B0-----:R-:W-:Y:S01]  /*2f20*/  FFMA.FTZ R166, R167, 3.9062499126885086298e-05, R166 ;  /* 0x3823d70aa7a67823 */ /* 0x001fe200000100a6 */
[----:B-1----:R-:W-:-:S05]  /*2f30*/  FADD.FTZ R41, R41, -R168 ;  /* 0x800000a829297221 */ /* 0x002fca0000010000 */
        /* <DEDUP_REMOVED lines=21> */
[--C-:B------:R-:W-:Y:S01]  /*3090*/  FADD.FTZ R167, R29, -R168.reuse ;  /* 0x800000a81da77221 */ /* 0x100fe20000010000 */
[--C-:B------:R-:W-:Y:S01]  /*30a0*/  FADD.FTZ R169, R27, -R168.reuse ;  /* 0x800000a81ba97221 */ /* 0x100fe20000010000 */
[C---:B------:R-:W-:Y:S01]  /*30b0*/  FMUL.FTZ R29, R166.reuse, R33 ;  /* 0x00000021a61d7220 */ /* 0x040fe20000410000 */
[C---:B------:R-:W-:Y:S01]  /*30c0*/  FMUL.FTZ R33, R166.reuse, R195 ;  /* 0x000000c3a6217220 */ /* 0x040fe20000410000 */
[C---:B------:R-:W-:Y:S01]  /*30d0*/  FMUL.FTZ R27, R166.reuse, R31 ;  /* 0x0000001fa61b7220 */ /* 0x040fe20000410000 */
[--C-:B------:R-:W-:Y:S01]  /*30e0*/  FADD.FTZ R195, R5, -R168.reuse ;  /* 0x800000a805c37221 */ /* 0x100fe20000010000 */
[C---:B------:R-:W-:Y:S01]  /*30f0*/  FMUL.FTZ R31, R166.reuse, R169 ;  /* 0x000000a9a61f7220 */ /* 0x040fe20000410000 */
[--C-:B------:R-:W-:Y:S01]  /*3100*/  FADD.FTZ R169, R7, -R168.reuse ;  /* 0x800000a807a97221 */ /* 0x100fe20000010000 */
[C---:B------:R-:W-:Y:S01]  /*3110*/  FMUL.FTZ R7, R166.reuse, R13 ;  /* 0x0000000da6077220 */ /* 0x040fe20000410000 */
[C---:B------:R-:W-:Y:S01]  /*3120*/  FMUL.FTZ R13, R166.reuse, R195 ;  /* 0x000000c3a60d7220 */ /* 0x040fe20000410000 */
[C---:B------:R-:W-:Y:S01]  /*3130*/  FMUL.FTZ R195, R166.reuse, R203 ;  /* 0x000000cba6c37220 */ /* 0x040fe20000410000 */
        /* <DEDUP_REMOVED lines=79> */
[--C-:B------:R-:W-:Y:S01]  /*3630*/  FADD.FTZ R167, R17, -R168.reuse ;  /* 0x800000a811a77221 */ /* 0x100fe20000010000 */
[----:B------:R-:W-:Y:S01]  /*3640*/  FMUL.FTZ R208, R166, R241 ;  /* 0x000000f1a6d07220 */ /* 0x000fe20000410000 */
[--C-:B------:R-:W-:Y:S01]  /*3650*/  FADD.FTZ R241, R192, -R168.reuse ;  /* 0x800000a8c0f17221 */ /* 0x100fe20000010000 */
[C---:B------:R-:W-:Y:S01]  /*3660*/  FMUL.FTZ R214, R166.reuse, R235 ;  /* 0x000000eba6d67220 */ /* 0x040fe20000410000 */
[C---:B------:R-:W-:Y:S01]  /*3670*/  FMUL.FTZ R216, R166.reuse, R237 ;  /* 0x000000eda6d87220 */ /* 0x040fe20000410000 */
[C---:B------:R-:W-:Y:S01]  /*3680*/  FMUL.FTZ R192, R166.reuse, R239 ;  /* 0x000000efa6c07220 */ /* 0x040fe20000410000 */
[--C-:B------:R-:W-:Y:S01]  /*3690*/  FADD.FTZ R193, R193, -R168.reuse ;  /* 0x800000a8c1c17221 */ /* 0x100fe20000010000 */
[----:B------:R-:W-:Y:S01]  /*36a0*/  FMUL.FTZ R17, R166, R19 ;  /* 0x00000013a6117220 */ /* 0x000fe20000410000 */
[--C-:B------:R-:W-:Y:S01]  /*36b0*/  FADD.FTZ R235, R218, -R168.reuse ;  /* 0x800000a8daeb7221 */ /* 0x100fe20000010000 */
[--C-:B------:R-:W-:Y:S01]  /*36c0*/  FADD.FTZ R237, R220, -R168.reuse ;  /* 0x800000a8dced7221 */ /* 0x100fe20000010000 */
[--C-:B------:R-:W-:Y:S01]  /*36d0*/  FADD.FTZ R239, R194, -R168.reuse ;  /* 0x800000a8c2ef7221 */ /* 0x100fe20000010000 */
[C---:B------:R-:W-:Y:S01]  /*36e0*/  FMUL.FTZ R19, R166.reuse, R167 ;  /* 0x000000a7a6137220 */ /* 0x040fe20000410000 */
        /* <DEDUP_REMOVED lines=14> */
[----:B------:R-:W-:Y:S01]  /*37d0*/  FMUL.FTZ R5, R166, R167 ;  /* 0x000000a7a6057220 */ /* 0x000fe20000410000 */
[--C-:B------:R-:W-:Y:S01]  /*37e0*/  SHF.R.U64 R235, R106, 0x10, R107.reuse ;  /* 0x000000106aeb7819 */ /* 0x100fe2000000126b */
[----:B------:R-:W-:Y:S01]  /*37f0*/  FMUL.FTZ R11, R166, R169 ;  /* 0x000000a9a60b7220 */ /* 0x000fe20000410000 */
[----:B------:R-:W-:Y:S01]  /*3800*/  SHF.R.U32.HI R237, RZ, 0x10, R107 ;  /* 0x00000010ffed7819 */ /* 0x000fe2000001166b */
[--C-:B------:R-:W-:Y:S01]  /*3810*/  FADD.FTZ R3, R3, -R168.reuse ;  /* 0x800000a803037221 */ /* 0x100fe20000010000 */
[----:B------:R-:W-:Y:S01]  /*3820*/  SHF.R.U64 R239, R104, 0x10, R105 ;  /* 0x0000001068ef7819 */ /* 0x000fe20000001269 */
[--C-:B------:R-:W-:Y:S01]  /*3830*/  FADD.FTZ R55, R55, -R168.reuse ;  /* 0x800000a837377221 */ /* 0x100fe20000010000 */
[--C-:B------:R-:W-:Y:S01]  /*3840*/  FADD.FTZ R167, R53, -R168.reuse ;  /* 0x800000a835a77221 */ /* 0x100fe20000010000 */
[--C-:B------:R-:W-:Y:S01]  /*3850*/  FADD.FTZ R169, R57, -R168.reuse ;  /* 0x800000a839a97221 */ /* 0x100fe20000010000 */
[--C-:B------:R-:W-:Y:S01]  /*3860*/  FADD.FTZ R197, R197, -R168.reuse ;  /* 0x800000a8c5c57221 */ /* 0x100fe20000010000 */
[--C-:B------:R-:W-:Y:S01]  /*3870*/  FADD.FTZ R201, R201, -R168.reuse ;  /* 0x800000a8c9c97221 */ /* 0x100fe20000010000 */
[C---:B------:R-:W-:Y:S01]  /*3880*/  FMUL.FTZ R53, R166.reuse, R3 ;  /* 0x00000003a6357220 */ /* 0x040fe20000410000 */
[C---:B------:R-:W-:Y:S01]  /*3890*/  FMUL.FTZ R57, R166.reuse, R55 ;  /* 0x00000037a6397220 */ /* 0x040fe20000410000 */
[----:B------:R-:W-:Y:S01]  /*38a0*/  HFMA2.BF16_V2 R39, R236.H0_H0, R39.H0_H0, R235.H0_H0 ;  /* 0x20000027ec277231 */ /* 0x000fe200002408eb */
[----:B------:R-:W-:Y:S01]  /*38b0*/  F2FP.BF16.F32.PACK_AB R21, RZ, R21 ;  /* 0x00000015ff15723e */ /* 0x000fe200000010ff */
[----:B------:R-:W-:Y:S01]  /*38c0*/  HFMA2.BF16_V2 R41, R238.H0_H0, R41.H0_H0, R237.H0_H0 ;  /* 0x20000029ee297231 */ /* 0x000fe200002408ed */
[----:B------:R-:W-:Y:S01]  /*38d0*/  F2FP.BF16.F32.PACK_AB R19, RZ, R19 ;  /* 0x00000013ff13723e */ /* 0x000fe200000010ff */
[----:B------:R-:W-:Y:S01]  /*38e0*/  HFMA2.BF16_V2 R29, R240.H0_H0, R29.H0_H0, R239.H0_H0 ;  /* 0x2000001df01d7231 */ /* 0x000fe200002408ef */
[----:B------:R-:W-:Y:S01]  /*38f0*/  F2FP.BF16.F32.PACK_AB R7, RZ, R7 ;  /* 0x00000007ff07723e */ /* 0x000fe200000010ff */
[C---:B------:R-:W-:Y:S01]  /*3900*/  FMUL.FTZ R3, R166.reuse, R167 ;  /* 0x000000a7a6037220 */ /* 0x040fe20000410000 */
[C---:B------:R-:W-:Y:S01]  /*3910*/  FMUL.FTZ R55, R166.reuse, R169 ;  /* 0x000000a9a6377220 */ /* 0x040fe20000410000 */
[C---:B------:R-:W-:Y:S01]  /*3920*/  FMUL.FTZ R220, R166.reuse, R241 ;  /* 0x000000f1a6dc7220 */ /* 0x040fe20000410000 */
[----:B------:R-:W-:Y:S01]  /*3930*/  SHF.R.U32.HI R235, RZ, 0x10, R103 ;  /* 0x00000010ffeb7819 */ /* 0x000fe20000011667 */
[C---:B------:R-:W-:Y:S01]  /*3940*/  FMUL.FTZ R167, R166.reuse, R197 ;  /* 0x000000c5a6a77220 */ /* 0x040fe20000410000 */
[----:B------:R-:W-:Y:S01]  /*3950*/  SHF.R.U32.HI R236, RZ, 0x10, R151 ;  /* 0x00000010ffec7819 */ /* 0x000fe20000011697 */
[----:B------:R-:W-:Y:S01]  /*3960*/  FMUL.FTZ R169, R166, R201 ;  /* 0x000000c9a6a97220 */ /* 0x000fe20000410000 */
[----:B------:R-:W-:Y:S01]  /*3970*/  SHF.R.U64 R237, R100, 0x10, R101 ;  /* 0x0000001064ed7819 */ /* 0x000fe20000001265 */
[--C-:B------:R-:W-:Y:S01]  /*3980*/  FADD.FTZ R209, R209, -R168.reuse ;  /* 0x800000a8d1d17221 */ /* 0x100fe20000010000 */
[----:B------:R-:W-:Y:S01]  /*3990*/  SHF.R.U64 R238, R148, 0x10, R149 ;  /* 0x0000001094ee7819 */ /* 0x000fe20000001295 */
[--C-:B------:R-:W-:Y:S01]  /*39a0*/  FADD.FTZ R215, R215, -R168.reuse ;  /* 0x800000a8d7d77221 */ /* 0x100fe20000010000 */
[----:B------:R-:W-:Y:S01]  /*39b0*/  SHF.R.U32.HI R239, RZ, 0x10, R101 ;  /* 0x00000010ffef7819 */ /* 0x000fe20000011665 */
[--C-:B------:R-:W-:Y:S01]  /*39c0*/  FADD.FTZ R207, R207, -R168.reuse ;  /* 0x800000a8cfcf7221 */ /* 0x100fe20000010000 */
[----:B------:R-:W-:Y:S01]  /*39d0*/  SHF.R.U32.HI R240, RZ, 0x10, R149 ;  /* 0x00000010fff07819 */ /* 0x000fe20000011695 */
[--C-:B------:R-:W-:Y:S01]  /*39e0*/  FADD.FTZ R211, R211, -R168.reuse ;  /* 0x800000a8d3d37221 */ /* 0x100fe20000010000 */
[----:B------:R-:W-:Y:S01]  /*39f0*/  F2FP.BF16.F32.PACK_AB R25, RZ, R25 ;  /* 0x00000019ff19723e */ /* 0x000fe200000010ff */
[----:B------:R-:W-:Y:S01]  /*3a00*/  HFMA2.BF16_V2 R21, R236.H0_H0, R21.H0_H0, R235.H0_H0 ;  /* 0x20000015ec157231 */ /* 0x000fe200002408eb */
[----:B------:R-:W-:Y:S01]  /*3a10*/  SHF.R.U32.HI R241, RZ, 0x10, R105 ;  /* 0x00000010fff17819 */ /* 0x000fe20000011669 */
[----:B------:R-:W-:Y:S01]  /*3a20*/  HFMA2.BF16_V2 R19, R238.H0_H0, R19.H0_H0, R237.H0_H0 ;  /* 0x20000013ee137231 */ /* 0x000fe200002408ed */
[----:B------:R-:W-:Y:S01]  /*3a30*/  F2FP.BF16.F32.PACK_AB R57, RZ, R57 ;  /* 0x00000039ff39723e */ /* 0x000fe200000010ff */
[----:B------:R-:W-:Y:S01]  /*3a40*/  HFMA2.BF16_V2 R7, R240.H0_H0, R7.H0_H0, R239.H0_H0 ;  /* 0x20000007f0077231 */ /* 0x000fe200002408ef */
[----:B------:R-:W-:Y:S01]  /*3a50*/  F2FP.BF16.F32.PACK_AB R167, RZ, R167 ;  /* 0x000000a7ffa7723e */ /* 0x000fe200000010ff */
[--C-:B------:R-:W-:Y:S01]  /*3a60*/  FADD.FTZ R221, R221, -R168.reuse ;  /* 0x800000a8dddd7221 */ /* 0x100fe20000010000 */
[----:B------:R-:W-:Y:S01]  /*3a70*/  F2FP.BF16.F32.PACK_AB R169, RZ, R169 ;  /* 0x000000a9ffa9723e */ /* 0x000fe200000010ff */
[----:B------:R-:W-:Y:S01]  /*3a80*/  HFMA2.BF16_V2 R25, R242.H0_H0, R25.H0_H0, R241.H0_H0 ;  /* 0x20000019f2197231 */ /* 0x000fe200002408f1 */
[----:B------:R-:W-:Y:S01]  /*3a90*/  SHF.R.U64 R235, R96, 0x10, R97 ;  /* 0x0000001060eb7819 */ /* 0x000fe20000001261 */
[----:B------:R-:W-:Y:S01]  /*3aa0*/  FMUL.FTZ R201, R166, R209 ;  /* 0x000000d1a6c97220 */ /* 0x000fe20000410000 */
[----:B------:R-:W-:Y:S01]  /*3ab0*/  SHF.R.U64 R236, R144, 0x10, R145 ;  /* 0x0000001090ec7819 */ /* 0x000fe20000001291 */
[--C-:B------:R-:W-:Y:S01]  /*3ac0*/  FADD.FTZ R163, R163, -R168.reuse ;  /* 0x800000a8a3a37221 */ /* 0x100fe20000010000 */
[----:B------:R-:W-:Y:S01]  /*3ad0*/  SHF.R.U32.HI R237, RZ, 0x10, R97 ;  /* 0x00000010ffed7819 */ /* 0x000fe20000011661 */
[----:B------:R-:W-:Y:S01]  /*3ae0*/  FMUL.FTZ R215, R166, R215 ;  /* 0x000000d7a6d77220 */ /* 0x000fe20000410000 */
[----:B------:R-:W-:Y:S01]  /*3af0*/  SHF.R.U32.HI R238, RZ, 0x10, R145 ;  /* 0x00000010ffee7819 */ /* 0x000fe20000011691 */
[--C-:B------:R-:W-:Y:S01]  /*3b00*/  FADD.FTZ R165, R165, -R168.reuse ;  /* 0x800000a8a5a57221 */ /* 0x100fe20000010000 */
[----:B------:R-:W-:Y:S01]  /*3b10*/  SHF.R.U64 R239, R94, 0x10, R95 ;  /* 0x000000105eef7819 */ /* 0x000fe2000000125f */
[----:B------:R-:W-:Y:S01]  /*3b20*/  FMUL.FTZ R197, R166, R207 ;  /* 0x000000cfa6c57220 */ /* 0x000fe20000410000 */
[----:B------:R-:W-:Y:S01]  /*3b30*/  SHF.R.U64 R240, R142, 0x10, R143 ;  /* 0x000000108ef07819 */ /* 0x000fe2000000128f */
[--C-:B------:R-:W-:Y:S01]  /*3b40*/  FADD.FTZ R217, R217, -R168.reuse ;  /* 0x800000a8d9d97221 */ /* 0x100fe20000010000 */
[----:B------:R-:W-:Y:S01]  /*3b50*/  F2FP.BF16.F32.PACK_AB R5, RZ, R5 ;  /* 0x00000005ff05723e */ /* 0x000fe200000010ff */
[--C-:B------:R-:W-:Y:S01]  /*3b60*/  FADD.FTZ R227, R227, -R168.reuse ;  /* 0x800000a8e3e37221 */ /* 0x100fe20000010000 */
[----:B------:R-:W-:Y:S01]  /*3b70*/  SHF.R.U64 R241, R98, 0x10, R99 ;  /* 0x0000001062f17819 */ /* 0x000fe20000001263 */
[----:B------:R-:W-:Y:S01]  /*3b80*/  FMUL.FTZ R207, R166, R211 ;  /* 0x000000d3a6cf7220 */ /* 0x000fe20000410000 */
[----:B------:R-:W-:Y:S01]  /*3b90*/  SHF.R.U64 R242, R146, 0x10, R147 ;  /* 0x0000001092f27819 */ /* 0x000fe20000001293 */
[--C-:B------:R-:W-:Y:S01]  /*3ba0*/  FADD.FTZ R229, R229, -R168.reuse ;  /* 0x800000a8e5e57221 */ /* 0x100fe20000010000 */
[--C-:B------:R-:W-:Y:S01]  /*3bb0*/  FADD.FTZ R233, R233, -R168.reuse ;  /* 0x800000a8e9e97221 */ /* 0x100fe20000010000 */
[C---:B------:R-:W-:Y:S01]  /*3bc0*/  FMUL.FTZ R211, R166.reuse, R221 ;  /* 0x000000dda6d37220 */ /* 0x040fe20000410000 */
[C---:B------:R-:W-:Y:S01]  /*3bd0*/  FMUL.FTZ R209, R166.reuse, R163 ;  /* 0x000000a3a6d17220 */ /* 0x040fe20000410000 */
        /* <DEDUP_REMOVED lines=9> */
[----:B------:R-:W-:Y:S01]  /*3c70*/  F2FP.BF16.F32.PACK_AB R215, RZ, R215 ;  /* 0x000000d7ffd7723e */ /* 0x000fe200000010ff */
[----:B------:R-:W-:Y:S01]  /*3c80*/  FMUL.FTZ R165, R166, R227 ;  /* 0x000000e3a6a57220 */ /* 0x000fe20000410000 */
[----:B------:R-:W-:Y:S01]  /*3c90*/  SHF.R.U64 R243, R102, 0x10, R103 ;  /* 0x0000001066f37819 */ /* 0x000fe20000001267 */
[----:B------:R-:W-:Y:S01]  /*3ca0*/  HFMA2.BF16_V2 R5, R242.H0_H0, R5.H0_H0, R241.H0_H0 ;  /* 0x20000005f2057231 */ /* 0x000fe200002408f1 */
[----:B------:R-:W-:Y:S01]  /*3cb0*/  SHF.R.U32.HI R235, RZ, 0x10, R93 ;  /* 0x00000010ffeb7819 */ /* 0x000fe2000001165d */
[C---:B------:R-:W-:Y:S01]  /*3cc0*/  FMUL.FTZ R217, R166.reuse, R229 ;  /* 0x000000e5a6d97220 */ /* 0x040fe20000410000 */
[----:B------:R-:W-:Y:S01]  /*3cd0*/  SHF.R.U32.HI R236, RZ, 0x10, R141 ;  /* 0x00000010ffec7819 */ /* 0x000fe2000001168d */
[----:B------:R-:W-:Y:S01]  /*3ce0*/  FMUL.FTZ R227, R166, R233 ;  /* 0x000000e9a6e37220 */ /* 0x000fe20000410000 */
[----:B------:R-:W-:Y:S01]  /*3cf0*/  SHF.R.U64 R237, R90, 0x10, R91 ;  /* 0x000000105aed7819 */ /* 0x000fe2000000125b */
[--C-:B------:R-:W-:Y:S01]  /*3d00*/  FADD.FTZ R247, R247, -R168.reuse ;  /* 0x800000a8f7f77221 */ /* 0x100fe20000010000 */
[----:B------:R-:W-:Y:S01]  /*3d10*/  SHF.R.U64 R238, R138, 0x10, R139 ;  /* 0x000000108aee7819 */ /* 0x000fe2000000128b */
[----:B------:R-:W-:Y:S01]  /*3d20*/  HFMA2.BF16_V2 R33, R244.H0_H0, R33.H0_H0, R243.H0_H0 ;  /* 0x20000021f4217231 */ /* 0x000fe200002408f3 */
[----:B------:R-:W-:Y:S01]  /*3d30*/  SHF.R.U32.HI R239, RZ, 0x10, R91 ;  /* 0x00000010ffef7819 */ /* 0x000fe2000001165b */
[----:B------:R-:W-:Y:S01]  /*3d40*/  HFMA2.BF16_V2 R201, R236.H0_H0, R201.H0_H0, R235.H0_H0 ;  /* 0x200000c9ecc97231 */ /* 0x000fe200002408eb */
[----:B------:R-:W-:Y:S01]  /*3d50*/  SHF.R.U32.HI R240, RZ, 0x10, R139 ;  /* 0x00000010fff07819 */ /* 0x000fe2000001168b */
[----:B------:R-:W-:Y:S01]  /*3d60*/  HFMA2.BF16_V2 R203, R238.H0_H0, R203.H0_H0, R237.H0_H0 ;  /* 0x200000cbeecb7231 */ /* 0x000fe200002408ed */
[----:B------:R-:W-:Y:S01]  /*3d70*/  F2FP.BF16.F32.PACK_AB R195, RZ, R195 ;  /* 0x000000c3ffc3723e */ /* 0x000fe200000010ff */
[----:B------:R-:W-:Y:S01]  /*3d80*/  FMUL.FTZ R230, R166, R247 ;  /* 0x000000f7a6e67220 */ /* 0x000fe20000410000 */
[----:B------:R-:W-:Y:S01]  /*3d90*/  SHF.R.U32.HI R241, RZ, 0x10, R95 ;  /* 0x00000010fff17819 */ /* 0x000fe2000001165f */
[----:B------:R-:W-:Y:S01]  /*3da0*/  HFMA2.BF16_V2 R215, R240.H0_H0, R215.H0_H0, R239.H0_H0 ;  /* 0x200000d7f0d77231 */ /* 0x000fe200002408ef */
[----:B------:R-:W-:Y:S01]  /*3db0*/  SHF.R.U32.HI R242, RZ, 0x10, R143 ;  /* 0x00000010fff27819 */ /* 0x000fe2000001168f */
[--C-:B------:R-:W-:Y:S01]  /*3dc0*/  FADD.FTZ R233, R56, -R168.reuse ;  /* 0x800000a838e97221 */ /* 0x100fe20000010000 */
[----:B------:R-:W-:Y:S01]  /*3dd0*/  F2FP.BF16.F32.PACK_AB R13, RZ, R13 ;  /* 0x0000000dff0d723e */ /* 0x000fe200000010ff */
[--C-:B------:R-:W-:Y:S01]  /*3de0*/  FADD.FTZ R249, R249, -R168.reuse ;  /* 0x800000a8f9f97221 */ /* 0x100fe20000010000 */
[----:B------:R-:W-:Y:S01]  /*3df0*/  F2FP.BF16.F32.PACK_AB R219, RZ, R219 ;  /* 0x000000dbffdb723e */ /* 0x000fe200000010ff */
[----:B------:R-:W-:Y:S01]  /*3e00*/  HFMA2.BF16_V2 R195, R242.H0_H0, R195.H0_H0, R241.H0_H0 ;  /* 0x200000c3f2c37231 */ /* 0x000fe200002408f1 */
[----:B------:R-:W-:Y:S01]  /*3e10*/  F2FP.BF16.F32.PACK_AB R217, RZ, R217 ;  /* 0x000000d9ffd9723e */ /* 0x000fe200000010ff */
[C---:B------:R-:W-:Y:S01]  /*3e20*/  FMUL.FTZ R158, R166.reuse, R233 ;  /* 0x000000e9a69e7220 */ /* 0x040fe20000410000 */
[----:B------:R-:W-:Y:S01]  /*3e30*/  F2FP.BF16.F32.PACK_AB R227, RZ, R227 ;  /* 0x000000e3ffe3723e */ /* 0x000fe200000010ff */
[----:B------:R-:W-:Y:S01]  /*3e40*/  FMUL.FTZ R56, R166, R249 ;  /* 0x000000f9a6387220 */ /* 0x000fe20000410000 */
[----:B------:R-:W-:Y:S01]  /*3e50*/  SHF.R.U32.HI R243, RZ, 0x10, R99 ;  /* 0x00000010fff37819 */ /* 0x000fe20000011663 */
[--C-:B------:R-:W-:Y:S01]  /*3e60*/  FADD.FTZ R15, R15, -R168.reuse ;  /* 0x800000a80f0f7221 */ /* 0x100fe20000010000 */
[----:B------:R-:W-:Y:S01]  /*3e70*/  SHF.R.U32.HI R244, RZ, 0x10, R147 ;  /* 0x00000010fff47819 */ /* 0x000fe20000011693 */
[--C-:B------:R-:W-:Y:S01]  /*3e80*/  FADD.FTZ R43, R43, -R168.reuse ;  /* 0x800000a82b2b7221 */ /* 0x100fe20000010000 */
[----:B------:R-:W-:Y:S01]  /*3e90*/  SHF.R.U64 R235, R86, 0x10, R87 ;  /* 0x0000001056eb7819 */ /* 0x000fe20000001257 */
[----:B------:R-:W-:Y:S01]  /*3ea0*/  FMUL.FTZ R15, R166, R15 ;  /* 0x0000000fa60f7220 */ /* 0x000fe20000410000 */
[----:B------:R-:W-:Y:S01]  /*3eb0*/  SHF.R.U64 R236, R134, 0x10, R135 ;  /* 0x0000001086ec7819 */ /* 0x000fe20000001287 */
[----:B------:R-:W-:Y:S01]  /*3ec0*/  HFMA2.BF16_V2 R13, R244.H0_H0, R13.H0_H0, R243.H0_H0 ;  /* 0x2000000df40d7231 */ /* 0x000fe200002408f3 */
[----:B------:R-:W-:Y:S01]  /*3ed0*/  SHF.R.U32.HI R237, RZ, 0x10, R87 ;  /* 0x00000010ffed7819 */ /* 0x000fe20000011657 */
[----:B------:R-:W-:Y:S01]  /*3ee0*/  FMUL.FTZ R43, R166, R43 ;  /* 0x0000002ba62b7220 */ /* 0x000fe20000410000 */
[----:B------:R-:W-:Y:S01]  /*3ef0*/  SHF.R.U32.HI R238, RZ, 0x10, R135 ;  /* 0x00000010ffee7819 */ /* 0x000fe20000011687 */
[----:B------:R-:W-:Y:S01]  /*3f00*/  HFMA2.BF16_V2 R219, R236.H0_H0, R219.H0_H0, R235.H0_H0 ;  /* 0x200000dbecdb7231 */ /* 0x000fe200002408eb */
        /* <DEDUP_REMOVED lines=14> */
[----:B------:R-:W-:Y:S01]  /*3ff0*/  F2FP.BF16.F32.PACK_AB R230, RZ, R230 ;  /* 0x000000e6ffe6723e */ /* 0x000fe200000010ff */
[----:B------:R-:W-:Y:S01]  /*4000*/  FMUL.FTZ R229, R166, R171 ;  /* 0x000000aba6e57220 */ /* 0x000fe20000410000 */
[----:B------:R-:W-:Y:S01]  /*4010*/  F2FP.BF16.F32.PACK_AB R234, RZ, R234 ;  /* 0x000000eaffea723e */ /* 0x000fe200000010ff */
[--C-:B------:R-:W-:Y:S01]  /*4020*/  FADD.FTZ R251, R251, -R168.reuse ;  /* 0x800000a8fbfb7221 */ /* 0x100fe20000010000 */
[----:B------:R-:W-:Y:S01]  /*4030*/  SHF.R.U64 R243, R92, 0x10, R93 ;  /* 0x000000105cf37819 */ /* 0x000fe2000000125d */
[----:B------:R-:W-:Y:S01]  /*4040*/  FMUL.FTZ R171, R166, R245 ;  /* 0x000000f5a6ab7220 */ /* 0x000fe20000410000 */
[----:B------:R-:W-:Y:S01]  /*4050*/  SHF.R.U64 R244, R140, 0x10, R141 ;  /* 0x000000108cf47819 */ /* 0x000fe2000000128d */
[--C-:B------:R-:W-:Y:S01]  /*4060*/  FADD.FTZ R159, R159, -R168.reuse ;  /* 0x800000a89f9f7221 */ /* 0x100fe20000010000 */
        /* <DEDUP_REMOVED lines=27> */
[----:B------:R-:W-:Y:S01]  /*4220*/  FADD.FTZ R191, R191, -R168 ;  /* 0x800000a8bfbf7221 */ /* 0x000fe20000010000 */
[----:B------:R-:W-:-:S02]  /*4230*/  SHF.R.U32.HI R244, RZ, 0x10, R137 ;  /* 0x00000010fff47819 */ /* 0x000fc40000011689 */
[----:B------:R-:W-:Y:S01]  /*4240*/  SHF.R.U64 R239, R74, 0x10, R75 ;  /* 0x000000104aef7819 */ /* 0x000fe2000000124b */
[----:B------:R-:W-:Y:S01]  /*4250*/  FMUL.FTZ R191, R166, R191 ;  /* 0x000000bfa6bf7220 */ /* 0x000fe20000410000 */
[----:B------:R-:W-:Y:S01]  /*4260*/  SHF.R.U64 R240, R122, 0x10, R123 ;  /* 0x000000107af07819 */ /* 0x000fe2000000127b */
[----:B------:R-:W-:Y:S01]  /*4270*/  HFMA2.BF16_V2 R211, R244.H0_H0, R211.H0_H0, R243.H0_H0 ;  /* 0x200000d3f4d37231 */ /* 0x000fe200002408f3 */
[----:B------:R-:W-:Y:S02]  /*4280*/  SHF.R.U32.HI R237, RZ, 0x10, R75 ;  /* 0x00000010ffed7819 */ /* 0x000fe4000001164b */
[----:B------:R-:W-:Y:S01]  /*4290*/  SHF.R.U32.HI R238, RZ, 0x10, R123 ;  /* 0x00000010ffee7819 */ /* 0x000fe2000001167b */
[----:B------:R-:W-:Y:S01]  /*42a0*/  HFMA2.BF16_V2 R174, R240.H0_H0, R174.H0_H0, R239.H0_H0 ;  /* 0x200000aef0ae7231 */ /* 0x000fe200002408ef */
[----:B------:R-:W-:Y:S02]  /*42b0*/  SHF.R.U64 R235, R72, 0x10, R73 ;  /* 0x0000001048eb7819 */ /* 0x000fe40000001249 */
[----:B------:R-:W-:Y:S01]  /*42c0*/  SHF.R.U64 R236, R120, 0x10, R121 ;  /* 0x0000001078ec7819 */ /* 0x000fe20000001279 */
[----:B------:R-:W-:Y:S01]  /*42d0*/  HFMA2.BF16_V2 R172, R238.H0_H0, R172.H0_H0, R237.H0_H0 ;  /* 0x200000aceeac7231 */ /* 0x000fe200002408ed */
[----:B------:R-:W-:-:S02]  /*42e0*/  F2FP.BF16.F32.PACK_AB R158, RZ, R158 ;  /* 0x0000009eff9e723e */ /* 0x000fc400000010ff */
[----:B------:R-:W-:Y:S01]  /*42f0*/  SHF.R.U64 R241, R78, 0x10, R79 ;  /* 0x000000104ef17819 */ /* 0x000fe2000000124f */
[----:B------:R-:W-:Y:S01]  /*4300*/  HFMA2.BF16_V2 R178, R236.H0_H0, R178.H0_H0, R235.H0_H0 ;  /* 0x200000b2ecb27231 */ /* 0x000fe200002408eb */
[----:B------:R-:W-:Y:S02]  /*4310*/  SHF.R.U64 R242, R126, 0x10, R127 ;  /* 0x000000107ef27819 */ /* 0x000fe4000000127f */
[----:B------:R-:W-:Y:S02]  /*4320*/  F2FP.BF16.F32.PACK_AB R226, RZ, R226 ;  /* 0x000000e2ffe2723e */ /* 0x000fe400000010ff */
[----:B------:R-:W-:Y:S01]  /*4330*/  F2FP.BF16.F32.PACK_AB R202, RZ, R202 ;  /* 0x000000caffca723e */ /* 0x000fe200000010ff */
[----:B------:R-:W-:Y:S01]  /*4340*/  HFMA2.BF16_V2 R158, R242.H0_H0, R158.H0_H0, R241.H0_H0 ;  /* 0x2000009ef29e7231 */ /* 0x000fe200002408f1 */
[----:B------:R-:W-:Y:S02]  /*4350*/  F2FP.BF16.F32.PACK_AB R198, RZ, R198 ;  /* 0x000000c6ffc6723e */ /* 0x000fe400000010ff */
[----:B------:R-:W-:-:S02]  /*4360*/  F2FP.BF16.F32.PACK_AB R200, RZ, R200 ;  /* 0x000000c8ffc8723e */ /* 0x000fc400000010ff */
[----:B------:R-:W-:Y:S02]  /*4370*/  SHF.R.U64 R244, R82, 0x10, R83 ;  /* 0x0000001052f47819 */ /* 0x000fe40000001253 */
[----:B------:R-:W-:Y:S02]  /*4380*/  SHF.R.U64 R243, R130, 0x10, R131 ;  /* 0x0000001082f37819 */ /* 0x000fe40000001283 */
[----:B------:R-:W-:Y:S02]  /*4390*/  SHF.R.U32.HI R239, RZ, 0x10, R71 ;  /* 0x00000010ffef7819 */ /* 0x000fe40000011647 */
[----:B------:R-:W-:Y:S01]  /*43a0*/  SHF.R.U32.HI R240, RZ, 0x10, R119 ;  /* 0x00000010fff07819 */ /* 0x000fe20000011677 */
[----:B------:R-:W-:Y:S01]  /*43b0*/  HFMA2.BF16_V2 R226, R243.H0_H0, R226.H0_H0, R244.H0_H0 ;  /* 0x200000e2f3e27231 */ /* 0x000fe200002408f4 */
[----:B------:R-:W-:Y:S02]  /*43c0*/  SHF.R.U64 R237, R68, 0x10, R69 ;  /* 0x0000001044ed7819 */ /* 0x000fe40000001245 */
[----:B------:R-:W-:Y:S01]  /*43d0*/  SHF.R.U64 R238, R116, 0x10, R117 ;  /* 0x0000001074ee7819 */ /* 0x000fe20000001275 */
[----:B------:R-:W-:Y:S01]  /*43e0*/  HFMA2.BF16_V2 R202, R240.H0_H0, R202.H0_H0, R239.H0_H0 ;  /* 0x200000caf0ca7231 */ /* 0x000fe200002408ef */
[----:B------:R-:W-:-:S02]  /*43f0*/  SHF.R.U32.HI R235, RZ, 0x10, R69 ;  /* 0x00000010ffeb7819 */ /* 0x000fc40000011645 */
[----:B------:R-:W-:Y:S01]  /*4400*/  SHF.R.U32.HI R236, RZ, 0x10, R117 ;  /* 0x00000010ffec7819 */ /* 0x000fe20000011675 */
[----:B------:R-:W-:Y:S01]  /*4410*/  HFMA2.BF16_V2 R198, R238.H0_H0, R198.H0_H0, R237.H0_H0 ;  /* 0x200000c6eec67231 */ /* 0x000fe200002408ed */
[----:B------:R-:W-:Y:S02]  /*4420*/  F2FP.BF16.F32.PACK_AB R177, RZ, R177 ;  /* 0x000000b1ffb1723e */ /* 0x000fe400000010ff */
[----:B------:R-:W-:Y:S01]  /*4430*/  SHF.R.U32.HI R242, RZ, 0x10, R77 ;  /* 0x00000010fff27819 */ /* 0x000fe2000001164d */
[----:B------:R-:W-:Y:S01]  /*4440*/  HFMA2.BF16_V2 R200, R236.H0_H0, R200.H0_H0, R235.H0_H0 ;  /* 0x200000c8ecc87231 */ /* 0x000fe200002408eb */
[----:B------:R-:W-:Y:S02]  /*4450*/  SHF.R.U32.HI R241, RZ, 0x10, R125 ;  /* 0x00000010fff17819 */ /* 0x000fe4000001167d */
[----:B------:R-:W-:Y:S02]  /*4460*/  F2FP.BF16.F32.PACK_AB R56, RZ, R56 ;  /* 0x00000038ff38723e */ /* 0x000fe400000010ff */
[----:B------:R-:W-:Y:S01]  /*4470*/  F2FP.BF16.F32.PACK_AB R212, RZ, R212 ;  /* 0x000000d4ffd4723e */ /* 0x000fe200000010ff */
[----:B------:R-:W-:Y:S01]  /*4480*/  HFMA2.BF16_V2 R177, R241.H0_H0, R177.H0_H0, R242.H0_H0 ;  /* 0x200000b1f1b17231 */ /* 0x000fe200002408f2 */
[----:B------:R-:W-:-:S02]  /*4490*/  F2FP.BF16.F32.PACK_AB R210, RZ, R210 ;  /* 0x000000d2ffd2723e */ /* 0x000fc400000010ff */
[----:B------:R-:W-:Y:S02]  /*44a0*/  SHF.R.U32.HI R243, RZ, 0x10, R81 ;  /* 0x00000010fff37819 */ /* 0x000fe40000011651 */
[----:B------:R-:W-:Y:S02]  /*44b0*/  SHF.R.U32.HI R244, RZ, 0x10, R129 ;  /* 0x00000010fff47819 */ /* 0x000fe40000011681 */
        /* <DEDUP_REMOVED lines=13> */
[----:B------:R-:W-:Y:S02]  /*4590*/  SHF.R.U64 R243, R76, 0x10, R77 ;  /* 0x000000104cf37819 */ /* 0x000fe4000000124d */
[----:B------:R-:W-:-:S02]  /*45a0*/  SHF.R.U64 R244, R124, 0x10, R125 ;  /* 0x000000107cf47819 */ /* 0x000fc4000000127d */
[----:B------:R-:W-:Y:S02]  /*45b0*/  SHF.R.U64 R236, R58, 0x10, R59 ;  /* 0x000000103aec7819 */ /* 0x000fe4000000123b */
[----:B------:R-:W-:Y:S01]  /*45c0*/  SHF.R.U64 R238, R108, 0x10, R109 ;  /* 0x000000106cee7819 */ /* 0x000fe2000000126d */
[----:B------:R-:W-:Y:S01]  /*45d0*/  HFMA2.BF16_V2 R164, R244.H0_H0, R164.H0_H0, R243.H0_H0 ;  /* 0x200000a4f4a47231 */ /* 0x000fe200002408f3 */
[----:B------:R-:W-:Y:S02]  /*45e0*/  F2FP.BF16.F32.PACK_AB R162, RZ, R162 ;  /* 0x000000a2ffa2723e */ /* 0x000fe400000010ff */
[----:B------:R-:W-:Y:S01]  /*45f0*/  F2FP.BF16.F32.PACK_AB R185, RZ, R185 ;  /* 0x000000b9ffb9723e */ /* 0x000fe200000010ff */
[----:B------:R-:W-:Y:S01]  /*4600*/  HFMA2.BF16_V2 R193, R238.H0_H0, R193.H0_H0, R236.H0_H0 ;  /* 0x200000c1eec17231 */ /* 0x000fe200002408ec */
[----:B------:R-:W-:Y:S01]  /*4610*/  SHF.R.U32.HI R242, RZ, 0x10, R67 ;  /* 0x00000010fff27819 */ /* 0x000fe20000011643 */
[----:B------:R-:W-:Y:S01]  /*4620*/  HFMA2.BF16_V2 R236, R124.H0_H0, R162.H0_H0, R76.H0_H0 ;  /* 0x200000a27cec7231 */ /* 0x000fe2000024084c */
[----:B------:R-:W-:-:S02]  /*4630*/  SHF.R.U32.HI R235, RZ, 0x10, R115 ;  /* 0x00000010ffeb7819 */ /* 0x000fc40000011673 */
[----:B------:R-:W-:Y:S02]  /*4640*/  F2FP.BF16.F32.PACK_AB R188, RZ, R188 ;  /* 0x000000bcffbc723e */ /* 0x000fe400000010ff */
[----:B------:R-:W-:Y:S01]  /*4650*/  SHF.R.U64 R241, R64, 0x10, R65 ;  /* 0x0000001040f17819 */ /* 0x000fe20000001241 */
[----:B------:R-:W-:Y:S01]  /*4660*/  HFMA2.BF16_V2 R235, R235.H0_H0, R185.H0_H0, R242.H0_H0 ;  /* 0x200000b9ebeb7231 */ /* 0x000fe200002408f2 */
[----:B------:R-:W-:Y:S02]  /*4670*/  SHF.R.U64 R240, R112, 0x10, R113 ;  /* 0x0000001070f07819 */ /* 0x000fe40000001271 */
[----:B------:R-:W-:Y:S02]  /*4680*/  F2FP.BF16.F32.PACK_AB R35, RZ, R35 ;  /* 0x00000023ff23723e */ /* 0x000fe400000010ff */
[----:B------:R-:W-:Y:S01]  /*4690*/  F2FP.BF16.F32.PACK_AB R180, RZ, R180 ;  /* 0x000000b4ffb4723e */ /* 0x000fe200000010ff */
[----:B------:R-:W-:Y:S01]  /*46a0*/  HFMA2.BF16_V2 R185, R240.H0_H0, R188.H0_H0, R241.H0_H0 ;  /* 0x200000bcf0b97231 */ /* 0x000fe200002408f1 */
[----:B------:R-:W-:Y:S01]  /*46b0*/  SHF.R.U32.HI R243, RZ, 0x10, R73 ;  /* 0x00000010fff37819 */ /* 0x000fe20000011649 */
[----:B------:R-:W-:Y:S01]  /*46c0*/  HFMA2.BF16_V2 R35, R155.H0_H0, R35.H0_H0, R107.H0_H0 ;  /* 0x200000239b237231 */ /* 0x000fe2000024086b */
[----:B------:R-:W-:-:S02]  /*46d0*/  SHF.R.U32.HI R244, RZ, 0x10, R121 ;  /* 0x00000010fff47819 */ /* 0x000fc40000011679 */
[----:B------:R-:W-:Y:S02]  /*46e0*/  PRMT R162, R39, 0x7610, R162 ;  /* 0x0000761027a27816 */ /* 0x000fe400000000a2 */
[----:B------:R-:W-:Y:S01]  /*46f0*/  F2FP.BF16.F32.PACK_AB R194, RZ, R194 ;  /* 0x000000c2ffc2723e */ /* 0x000fe200000010ff */
[----:B------:R-:W-:Y:S01]  /*4700*/  HFMA2.BF16_V2 R180, R244.H0_H0, R180.H0_H0, R243.H0_H0 ;  /* 0x200000b4f4b47231 */ /* 0x000fe200002408f3 */
[----:B------:R-:W-:Y:S02]  /*4710*/  SHF.R.U32.HI R239, RZ, 0x10, R61 ;  /* 0x00000010ffef7819 */ /* 0x000fe4000001163d */
[----:B------:R-:W-:Y:S02]  /*4720*/  SHF.R.U32.HI R240, RZ, 0x10, R111 ;  /* 0x00000010fff07819 */ /* 0x000fe4000001166f */
[----:B------:R-:W-:Y:S02]  /*4730*/  F2FP.BF16.F32.PACK_AB R184, RZ, R184 ;  /* 0x000000b8ffb8723e */ /* 0x000fe400000010ff */
        /* <DEDUP_REMOVED lines=9> */
[----:B------:R-:W-:Y:S02]  /*47d0*/  LOP3.LUT R162, R162, 0xffff, RZ, 0xc0, !PT ;  /* 0x0000ffffa2a27812 */ /* 0x000fe400078ec0ff */
[----:B------:R-:W-:Y:S01]  /*47e0*/  F2FP.BF16.F32.PACK_AB R170, RZ, R170 ;  /* 0x000000aaffaa723e */ /* 0x000fe200000010ff */
[----:B------:R-:W-:Y:S01]  /*47f0*/  HFMA2.BF16_V2 R192, R242.H0_H0, R192.H0_H0, R241.H0_H0 ;  /* 0x200000c0f2c07231 */ /* 0x000fe200002408f1 */
[----:B------:R-:W-:Y:S02]  /*4800*/  F2FP.BF16.F32.PACK_AB R182, RZ, R182 ;  /* 0x000000b6ffb6723e */ /* 0x000fe400000010ff */
        /* <DEDUP_REMOVED lines=8> */
[----:B------:R-:W-:Y:S01]  /*4890*/  LOP3.LUT R29, R29, 0xffff, RZ, 0xc0, !PT ;  /* 0x0000ffff1d1d7812 */ /* 0x000fe200078ec0ff */
[----:B------:R-:W-:Y:S01]  /*48a0*/  HFMA2.BF16_V2 R187, R243.H0_H0, R187.H0_H0, R244.H0_H0 ;  /* 0x200000bbf3bb7231 */ /* 0x000fe200002408f4 */
[----:B------:R-:W-:Y:S01]  /*48b0*/  LOP3.LUT R35, R35, 0xffff, RZ, 0xc0, !PT ;  /* 0x0000ffff23237812 */ /* 0x000fe200078ec0ff */
[----:B------:R-:W-:Y:S01]  /*48c0*/  HFMA2.BF16_V2 R15, R149.H0_H0, R15.H0_H0, R101.H0_H0 ;  /* 0x2000000f950f7231 */ /* 0x000fe20000240865 */
[----:B------:R-:W-:Y:S02]  /*48d0*/  SHF.L.U64.HI R184, R162, 0x10, RZ ;  /* 0x00000010a2b87819 */ /* 0x000fe400000102ff */
[----:B------:R-:W-:Y:S02]  /*48e0*/  F2FP.BF16.F32.PACK_AB R9, RZ, R9 ;  /* 0x00000009ff09723e */ /* 0x000fe400000010ff */
[----:B------:R-:W-:-:S02]  /*48f0*/  F2FP.BF16.F32.PACK_AB R31, RZ, R31 ;  /* 0x0000001fff1f723e */ /* 0x000fc400000010ff */
[----:B------:R-:W-:Y:S01]  /*4900*/  F2FP.BF16.F32.PACK_AB R216, RZ, R216 ;  /* 0x000000d8ffd8723e */ /* 0x000fe200000010ff */
[----:B------:R-:W-:Y:S01]  /*4910*/  HFMA2.BF16_V2 R9, R146.H0_H0, R9.H0_H0, R98.H0_H0 ;  /* 0x2000000992097231 */ /* 0x000fe20000240862 */
[----:B------:R-:W-:Y:S01]  /*4920*/  SHF.R.U32.HI R243, RZ, 0x10, R63 ;  /* 0x00000010fff37819 */ /* 0x000fe2000001163f */
[----:B------:R-:W-:Y:S01]  /*4930*/  HFMA2.BF16_V2 R31, R150.H0_H0, R31.H0_H0, R102.H0_H0 ;  /* 0x2000001f961f7231 */ /* 0x000fe20000240866 */
[C---:B------:R-:W-:Y:S02]  /*4940*/  SHF.L.U32 R170, R29.reuse, 0x10, RZ ;  /* 0x000000101daa7819 */ /* 0x040fe400000006ff */
[----:B------:R-:W-:Y:S01]  /*4950*/  SHF.L.U64.HI R182, R29, 0x10, RZ ;  /* 0x000000101db67819 */ /* 0x000fe200000102ff */
[----:B------:R-:W-:Y:S01]  /*4960*/  HFMA2.BF16_V2 R216, R54.H1_H1, R216.H0_H0, R243.H0_H0 ;  /* 0x200000d836d87231 */ /* 0x000fe20000240cf3 */
[----:B------:R-:W-:Y:S02]  /*4970*/  LOP3.LUT R186, R19, 0xffff, RZ, 0xc0, !PT ;  /* 0x0000ffff13ba7812 */ /* 0x000fe400078ec0ff */
[----:B------:R-:W-:-:S02]  /*4980*/  F2FP.BF16.F32.PACK_AB R43, RZ, R43 ;  /* 0x0000002bff2b723e */ /* 0x000fc400000010ff */
[--C-:B------:R-:W-:Y:S02]  /*4990*/  LOP3.LUT R29, R35, 0xffff0000, R184.reuse, 0xf8, !PT ;  /* 0xffff0000231d7812 */ /* 0x100fe400078ef8b8 */
[----:B------:R-:W-:Y:S01]  /*49a0*/  PRMT R184, R17, 0x7610, R184 ;  /* 0x0000761011b87816 */ /* 0x000fe200000000b8 */
[----:B------:R-:W-:Y:S01]  /*49b0*/  HFMA2.BF16_V2 R43, R154.H0_H0, R43.H0_H0, R106.H0_H0 ;  /* 0x2000002b9a2b7231 */ /* 0x000fe2000024086a */
[----:B------:R-:W-:Y:S02]  /*49c0*/  F2FP.BF16.F32.PACK_AB R3, RZ, R3 ;  /* 0x00000003ff03723e */ /* 0x000fe400000010ff */
[----:B------:R-:W-:Y:S02]  /*49d0*/  LOP3.LUT R27, R27, 0xffff, RZ, 0xc0, !PT ;  /* 0x0000ffff1b1b7812 */ /* 0x000fe400078ec0ff */
[----:B------:R-:W-:Y:S01]  /*49e0*/  LOP3.LUT R17, R5, 0xffff, RZ, 0xc0, !PT ;  /* 0x0000ffff05117812 */ /* 0x000fe200078ec0ff */
[----:B------:R-:W-:Y:S01]  /*49f0*/  HFMA2.BF16_V2 R3, R145.H0_H0, R3.H0_H0, R97.H0_H0 ;  /* 0x2000000391037231 */ /* 0x000fe20000240861 */
[----:B------:R-:W-:-:S02]  /*4a00*/  F2FP.BF16.F32.PACK_AB R220, RZ, R220 ;  /* 0x000000dcffdc723e */ /* 0x000fc400000010ff */
[----:B------:R-:W-:Y:S02]  /*4a10*/  SHF.R.U32.HI R237, RZ, 0x10, R59 ;  /* 0x00000010ffed7819 */ /* 0x000fe4000001163b */
[----:B------:R-:W-:Y:S02]  /*4a20*/  SHF.R.U32.HI R188, RZ, 0x10, R109 ;  /* 0x00000010ffbc7819 */ /* 0x000fe4000001166d */
[C---:B------:R-:W-:Y:S02]  /*4a30*/  SHF.L.U32 R5, R186.reuse, 0x10, RZ ;  /* 0x00000010ba057819 */ /* 0x040fe400000006ff */
[----:B------:R-:W-:Y:S01]  /*4a40*/  F2FP.BF16.F32.PACK_AB R163, RZ, R163 ;  /* 0x000000a3ffa3723e */ /* 0x000fe200000010ff */
[----:B------:R-:W-:Y:S01]  /*4a50*/  HFMA2.BF16_V2 R220, R188.H0_H0, R220.H0_H0, R237.H0_H0 ;  /* 0x200000dcbcdc7231 */ /* 0x000fe200002408ed */
[----:B------:R-:W-:Y:S02]  /*4a60*/  F2FP.BF16.F32.PACK_AB R160, RZ, R160 ;  /* 0x000000a0ffa0723e */ /* 0x000fe400000010ff */
[----:B------:R-:W-:Y:S01]  /*4a70*/  LOP3.LUT R19, R15, 0xffff, RZ, 0xc0, !PT ;  /* 0x0000ffff0f137812 */ /* 0x000fe200078ec0ff */
[----:B------:R-:W-:Y:S01]  /*4a80*/  HFMA2.BF16_V2 R163, R137.H0_H0, R163.H0_H0, R89.H0_H0 ;  /* 0x200000a389a37231 */ /* 0x000fe20000240859 */
[----:B------:R-:W-:Y:S01]  /*4a90*/  SHF.L.U64.HI R186, R186, 0x10, RZ ;  /* 0x00000010baba7819 */ /* 0x000fe200000102ff */
[----:B------:R-:W-:Y:S01]  /*4aa0*/  HFMA2.BF16_V2 R237, R125.H0_H0, R160.H0_H0, R77.H0_H0 ;  /* 0x200000a07ded7231 */ /* 0x000fe2000024084d */
[----:B------:R-:W-:-:S02]  /*4ab0*/  F2FP.BF16.F32.PACK_AB R23, RZ, R23 ;  /* 0x00000017ff17723e */ /* 0x000fc400000010ff */
[----:B------:R-:W-:Y:S02]  /*4ac0*/  PRMT R54, R33, 0x7610, R54 ;  /* 0x0000761021367816 */ /* 0x000fe40000000036 */
[----:B------:R-:W-:Y:S01]  /*4ad0*/  F2FP.BF16.F32.PACK_AB R190, RZ, R190 ;  /* 0x000000beffbe723e */ /* 0x000fe200000010ff */
[----:B------:R-:W-:Y:S01]  /*4ae0*/  HFMA2.BF16_V2 R23, R151.H0_H0, R23.H0_H0, R103.H0_H0 ;  /* 0x2000001797177231 */ /* 0x000fe20000240867 */
[--C-:B------:R-:W-:Y:S02]  /*4af0*/  LOP3.LUT R27, R27, 0xffff0000, R182.reuse, 0xf8, !PT ;  /* 0xffff00001b1b7812 */ /* 0x100fe400078ef8b6 */
[----:B------:R-:W-:Y:S02]  /*4b00*/  F2FP.BF16.F32.PACK_AB R161, RZ, R161 ;  /* 0x000000a1ffa1723e */ /* 0x000fe400000010ff */
[----:B------:R-:W-:Y:S02]  /*4b10*/  F2FP.BF16.F32.PACK_AB R207, RZ, R207 ;  /* 0x000000cfffcf723e */ /* 0x000fe400000010ff */
[----:B------:R-:W-:Y:S01]  /*4b20*/  PRMT R182, R9, 0x7610, R182 ;  /* 0x0000761009b67816 */ /* 0x000fe200000000b6 */
[----:B------:R-:W-:Y:S01]  /*4b30*/  HFMA2.BF16_V2 R161, R141.H0_H0, R161.H0_H0, R93.H0_H0 ;  /* 0x200000a18da17231 */ /* 0x000fe2000024085d */
[----:B------:R-:W-:Y:S01]  /*4b40*/  SHF.L.U32 R15, R17, 0x10, RZ ;  /* 0x00000010110f7819 */ /* 0x000fe200000006ff */
[----:B------:R-:W-:Y:S01]  /*4b50*/  HFMA2.BF16_V2 R207, R139.H0_H0, R207.H0_H0, R91.H0_H0 ;  /* 0x200000cf8bcf7231 */ /* 0x000fe2000024085b */
[----:B------:R-:W-:-:S02]  /*4b60*/  LOP3.LUT R184, R5, 0xffff, R184, 0xf8, !PT ;  /* 0x0000ffff05b87812 */ /* 0x000fc400078ef8b8 */
[----:B------:R-:W-:Y:S02]  /*4b70*/  F2FP.BF16.F32.PACK_AB R37, RZ, R37 ;  /* 0x00000025ff25723e */ /* 0x000fe400000010ff */
[----:B------:R-:W-:Y:S02]  /*4b80*/  PRMT R33, R31, 0x7610, R33 ;  /* 0x000076101f217816 */ /* 0x000fe40000000021 */
[----:B------:R-:W-:Y:S01]  /*4b90*/  LOP3.LUT R5, R19, 0xffff0000, R186, 0xf8, !PT ;  /* 0xffff000013057812 */ /* 0x000fe200078ef8ba */
[----:B------:R-:W-:Y:S01]  /*4ba0*/  HFMA2.BF16_V2 R37, R152.H0_H0, R37.H0_H0, R104.H0_H0 ;  /* 0x2000002598257231 */ /* 0x000fe20000240868 */
[----:B------:R-:W-:Y:S02]  /*4bb0*/  LOP3.LUT R57, R57, 0xffff, RZ, 0xc0, !PT ;  /* 0x0000ffff39397812 */ /* 0x000fe400078ec0ff */
[----:B------:R-:W-:Y:S02]  /*4bc0*/  F2FP.BF16.F32.PACK_AB R224, RZ, R224 ;  /* 0x000000e0ffe0723e */ /* 0x000fe400000010ff */
[----:B------:R-:W-:-:S02]  /*4bd0*/  LOP3.LUT R31, R54, 0xffff, RZ, 0xc0, !PT ;  /* 0x0000ffff361f7812 */ /* 0x000fc400078ec0ff */
[----:B------:R-:W-:Y:S01]  /*4be0*/  PRMT R19, R203, 0x7610, R19 ;  /* 0x00007610cb137816 */ /* 0x000fe20000000013 */
[----:B------:R-:W-:Y:S01]  /*4bf0*/  HFMA2.BF16_V2 R224, R133.H0_H0, R224.H0_H0, R85.H0_H0 ;  /* 0x200000e085e07231 */ /* 0x000fe20000240855 */
[----:B------:R-:W-:Y:S01]  /*4c00*/  PRMT R160, R43, 0x7610, R160 ;  /* 0x000076102ba07816 */ /* 0x000fe200000000a0 */
[----:B------:R-:W-:Y:S01]  /*4c10*/  HFMA2.BF16_V2 R43, R111.H0_H0, R190.H0_H0, R61.H0_H0 ;  /* 0x200000be6f2b7231 */ /* 0x000fe2000024083d */
[----:B------:R-:W-:Y:S02]  /*4c20*/  LOP3.LUT R213, R213, 0xffff, RZ, 0xc0, !PT ;  /* 0x0000ffffd5d57812 */ /* 0x000fe400078ec0ff */
[----:B------:R-:W-:Y:S02]  /*4c30*/  LOP3.LUT R182, R15, 0xffff, R182, 0xf8, !PT ;  /* 0x0000ffff0fb67812 */ /* 0x000fe400078ef8b6 */
[----:B------:R-:W-:Y:S02]  /*4c40*/  SHF.L.U32 R243, R162, 0x10, RZ ;  /* 0x00000010a2f37819 */ /* 0x000fe400000006ff */
[----:B------:R-:W-:-:S02]  /*4c50*/  PRMT R15, R169, 0x7610, R15 ;  /* 0x00007610a90f7816 */ /* 0x000fc4000000000f */
[----:B------:R-:W-:Y:S02]  /*4c60*/  LOP3.LUT R3, R3, 0xffff, RZ, 0xc0, !PT ;  /* 0x0000ffff03037812 */ /* 0x000fe400078ec0ff */
[----:B------:R-:W-:Y:S02]  /*4c70*/  SHF.L.U64.HI R190, R57, 0x10, RZ ;  /* 0x0000001039be7819 */ /* 0x000fe400000102ff */
[C---:B------:R-:W-:Y:S02]  /*4c80*/  SHF.L.U32 R162, R31.reuse, 0x10, RZ ;  /* 0x000000101fa27819 */ /* 0x040fe400000006ff */
[----:B------:R-:W-:Y:S02]  /*4c90*/  SHF.L.U64.HI R188, R31, 0x10, RZ ;  /* 0x000000101fbc7819 */ /* 0x000fe400000102ff */
[----:B------:R-:W-:Y:S02]  /*4ca0*/  LOP3.LUT R197, R197, 0xffff, RZ, 0xc0, !PT ;  /* 0x0000ffffc5c57812 */ /* 0x000fe400078ec0ff */
[----:B------:R-:W-:-:S02]  /*4cb0*/  LOP3.LUT R19, R19, 0xffff, RZ, 0xc0, !PT ;  /* 0x0000ffff13137812 */ /* 0x000fc400078ec0ff */
[----:B------:R-:W-:Y:S02]  /*4cc0*/  F2FP.BF16.F32.PACK_AB R53, RZ, R53 ;  /* 0x00000035ff35723e */ /* 0x000fe400000010ff */
[----:B------:R-:W-:Y:S02]  /*4cd0*/  F2FP.BF16.F32.PACK_AB R232, RZ, R232 ;  /* 0x000000e8ffe8723e */ /* 0x000fe400000010ff */
[----:B------:R-:W-:Y:S01]  /*4ce0*/  PRMT R31, R219, 0x7610, R31 ;  /* 0x00007610db1f7816 */ /* 0x000fe2000000001f */
[----:B------:R-:W-:Y:S01]  /*4cf0*/  HFMA2.BF16_V2 R53, R144.H0_H0, R53.H0_H0, R96.H0_H0 ;  /* 0x2000003590357231 */ /* 0x000fe20000240860 */
[----:B------:R-:W-:Y:S01]  /*4d00*/  LOP3.LUT R163, R163, 0xffff, RZ, 0xc0, !PT ;  /* 0x0000ffffa3a37812 */ /* 0x000fe200078ec0ff */
[----:B------:R-:W-:Y:S01]  /*4d10*/  HFMA2.BF16_V2 R232, R131.H0_H0, R232.H0_H0, R83.H0_H0 ;  /* 0x200000e883e87231 */ /* 0x000fe20000240853 */
[----:B------:R-:W-:Y:S02]  /*4d20*/  SHF.L.U64.HI R246, R213, 0x10, RZ ;  /* 0x00000010d5f67819 */ /* 0x000fe400000102ff */
[----:B------:R-:W-:-:S02]  /*4d30*/  LOP3.LUT R9, R23, 0xffff, RZ, 0xc0, !PT ;  /* 0x0000ffff17097812 */ /* 0x000fc400078ec0ff */
[----:B------:R-:W-:Y:S02]  /*4d40*/  LOP3.LUT R227, R227, 0xffff, RZ, 0xc0, !PT ;  /* 0x0000ffffe3e37812 */ /* 0x000fe400078ec0ff */
[----:B------:R-:W-:Y:S02]  /*4d50*/  LOP3.LUT R15, R15, 0xffff, RZ, 0xc0, !PT ;  /* 0x0000ffff0f0f7812 */ /* 0x000fe400078ec0ff */
[----:B------:R-:W-:Y:S02]  /*4d60*/  LOP3.LUT R3, R3, 0xffff0000, R190, 0xf8, !PT ;  /* 0xffff000003037812 */ /* 0x000fe400078ef8be */
[----:B------:R-:W-:Y:S02]  /*4d70*/  LOP3.LUT R161, R161, 0xffff, RZ, 0xc0, !PT ;  /* 0x0000ffffa1a17812 */ /* 0x000fe400078ec0ff */
[----:B------:R-:W-:Y:S02]  /*4d80*/  SHF.L.U64.HI R242, R197, 0x10, RZ ;  /* 0x00000010c5f27819 */ /* 0x000fe400000102ff */
[----:B------:R-:W-:-:S02]  /*4d90*/  SHF.L.U32 R190, R19, 0x10, RZ ;  /* 0x0000001013be7819 */ /* 0x000fc400000006ff */
[----:B------:R-:W-:Y:S02]  /*4da0*/  LOP3.LUT R23, R207, 0xffff, RZ, 0xc0, !PT ;  /* 0x0000ffffcf177812 */ /* 0x000fe400078ec0ff */
[----:B------:R-:W-:Y:S02]  /*4db0*/  SHF.L.U64.HI R248, R19, 0x10, RZ ;  /* 0x0000001013f87819 */ /* 0x000fe400000102ff */
[----:B------:R-:W-:Y:S02]  /*4dc0*/  F2FP.BF16.F32.PACK_AB R11, RZ, R11 ;  /* 0x0000000bff0b723e */ /* 0x000fe400000010ff */
[----:B------:R-:W-:Y:S02]  /*4dd0*/  LOP3.LUT R170, R170, 0xffff, R37, 0xf8, !PT ;  /* 0x0000ffffaaaa7812 */ /* 0x000fe400078ef825 */
[----:B------:R-:W-:Y:S01]  /*4de0*/  LOP3.LUT R31, R31, 0xffff, RZ, 0xc0, !PT ;  /* 0x0000ffff1f1f7812 */ /* 0x000fe200078ec0ff */
[----:B------:R-:W-:Y:S01]  /*4df0*/  HFMA2.BF16_V2 R11, R147.H0_H0, R11.H0_H0, R99.H0_H0 ;  /* 0x2000000b930b7231 */ /* 0x000fe20000240863 */
[----:B------:R-:W-:-:S02]  /*4e00*/  LOP3.LUT R19, R163, 0xffff0000, R246, 0xf8, !PT ;  /* 0xffff0000a3137812 */ /* 0x000fc400078ef8f6 */
[----:B------:R-:W-:Y:S02]  /*4e10*/  LOP3.LUT R9, R9, 0xffff0000, R188, 0xf8, !PT ;  /* 0xffff000009097812 */ /* 0x000fe400078ef8bc */
[----:B------:R-:W-:Y:S02]  /*4e20*/  LOP3.LUT R37, R224, 0xffff, RZ, 0xc0, !PT ;  /* 0x0000ffffe0257812 */ /* 0x000fe400078ec0ff */
[----:B------:R-:W-:Y:S02]  /*4e30*/  SHF.L.U64.HI R246, R227, 0x10, RZ ;  /* 0x00000010e3f67819 */ /* 0x000fe400000102ff */
[----:B------:R-:W-:Y:S02]  /*4e40*/  F2FP.BF16.F32.PACK_AB R171, RZ, R171 ;  /* 0x000000abffab723e */ /* 0x000fe400000010ff */
[----:B------:R-:W-:Y:S02]  /*4e50*/  SHF.L.U32 R186, R57, 0x10, RZ ;  /* 0x0000001039ba7819 */ /* 0x000fe400000006ff */
[C---:B------:R-:W-:Y:S01]  /*4e60*/  SHF.L.U32 R188, R15.reuse, 0x10, RZ ;  /* 0x000000100fbc7819 */ /* 0x040fe200000006ff */
[----:B------:R-:W-:Y:S01]  /*4e70*/  HFMA2.BF16_V2 R171, R129.H0_H0, R171.H0_H0, R81.H0_H0 ;  /* 0x200000ab81ab7231 */ /* 0x000fe20000240851 */
[----:B------:R-:W-:-:S02]  /*4e80*/  SHF.L.U64.HI R244, R15, 0x10, RZ ;  /* 0x000000100ff47819 */ /* 0x000fc400000102ff */
[----:B------:R-:W-:Y:S02]  /*4e90*/  LOP3.LUT R15, R161, 0xffff0000, R242, 0xf8, !PT ;  /* 0xffff0000a10f7812 */ /* 0x000fe400078ef8f2 */
[----:B------:R-:W-:Y:S02]  /*4ea0*/  LOP3.LUT R23, R23, 0xffff0000, R248, 0xf8, !PT ;  /* 0xffff000017177812 */ /* 0x000fe400078ef8f8 */
[----:B------:R-:W-:Y:S02]  /*4eb0*/  F2FP.BF16.F32.PACK_AB R55, RZ, R55 ;  /* 0x00000037ff37723e */ /* 0x000fe400000010ff */
[----:B------:R-:W-:Y:S02]  /*4ec0*/  F2FP.BF16.F32.PACK_AB R204, RZ, R204 ;  /* 0x000000ccffcc723e */ /* 0x000fe400000010ff */
[C---:B------:R-:W-:Y:S01]  /*4ed0*/  SHF.L.U32 R242, R31.reuse, 0x10, RZ ;  /* 0x000000101ff27819 */ /* 0x040fe200000006ff */
[----:B------:R-:W-:Y:S01]  /*4ee0*/  HFMA2.BF16_V2 R55, R142.H0_H0, R55.H0_H0, R94.H0_H0 ;  /* 0x200000378e377231 */ /* 0x000fe2000024085e */
[----:B------:R-:W-:Y:S01]  /*4ef0*/  SHF.L.U64.HI R248, R31, 0x10, RZ ;  /* 0x000000101ff87819 */ /* 0x000fe200000102ff */
[----:B------:R-:W-:Y:S01]  /*4f00*/  HFMA2.BF16_V2 R39, R112.H0_H0, R204.H0_H0, R64.H0_H0 ;  /* 0x200000cc70277231 */ /* 0x000fe20000240840 */
[----:B------:R-:W-:-:S02]  /*4f10*/  F2FP.BF16.F32.PACK_AB R233, RZ, R233 ;  /* 0x000000e9ffe9723e */ /* 0x000fc400000010ff */
[----:B------:R-:W-:Y:S02]  /*4f20*/  LOP3.LUT R31, R37, 0xffff0000, R246, 0xf8, !PT ;  /* 0xffff0000251f7812 */ /* 0x000fe400078ef8f6 */
[----:B------:R-:W-:Y:S01]  /*4f30*/  LOP3.LUT R186, R186, 0xffff, R53, 0xf8, !PT ;  /* 0x0000ffffbaba7812 */ /* 0x000fe200078ef835 */
[----:B------:R-:W-:Y:S01]  /*4f40*/  HFMA2.BF16_V2 R233, R127.H0_H0, R233.H0_H0, R79.H0_H0 ;  /* 0x200000e97fe97231 */ /* 0x000fe2000024084f */
[----:B------:R-:W-:Y:S02]  /*4f50*/  LOP3.LUT R37, R232, 0xffff, RZ, 0xc0, !PT ;  /* 0x0000ffffe8257812 */ /* 0x000fe400078ec0ff */
[----:B------:R-:W-:Y:S02]  /*4f60*/  PRMT R35, R226, 0x7610, R35 ;  /* 0x00007610e2237816 */ /* 0x000fe40000000023 */
[----:B------:R-:W-:Y:S02]  /*4f70*/  PRMT R53, R158, 0x7610, R53 ;  /* 0x000076109e357816 */ /* 0x000fe40000000035 */
[----:B------:R-:W-:-:S02]  /*4f80*/  LOP3.LUT R232, R230, 0xffff, RZ, 0xc0, !PT ;  /* 0x0000ffffe6e87812 */ /* 0x000fc400078ec0ff */
[----:B------:R-:W-:Y:S02]  /*4f90*/  F2FP.BF16.F32.PACK_AB R159, RZ, R159 ;  /* 0x0000009fff9f723e */ /* 0x000fe400000010ff */
[----:B------:R-:W-:Y:S02]  /*4fa0*/  LOP3.LUT R11, R11, 0xffff, RZ, 0xc0, !PT ;  /* 0x0000ffff0b0b7812 */ /* 0x000fe400078ec0ff */
[----:B------:R-:W-:Y:S01]  /*4fb0*/  SHF.L.U64.HI R204, R17, 0x10, RZ ;  /* 0x0000001011cc7819 */ /* 0x000fe200000102ff */
[----:B------:R-:W-:Y:S01]  /*4fc0*/  HFMA2.BF16_V2 R159, R140.H0_H0, R159.H0_H0, R92.H0_H0 ;  /* 0x2000009f8c9f7231 */ /* 0x000fe2000024085c */
[----:B------:R-:W-:Y:S02]  /*4fd0*/  LOP3.LUT R35, R35, 0xffff, RZ, 0xc0, !PT ;  /* 0x0000ffff23237812 */ /* 0x000fe400078ec0ff */
[----:B------:R-:W-:Y:S02]  /*4fe0*/  LOP3.LUT R53, R53, 0xffff, RZ, 0xc0, !PT ;  /* 0x0000ffff35357812 */ /* 0x000fe400078ec0ff */
[----:B------:R-:W-:-:S02]  /*4ff0*/  SHF.L.U32 R230, R232, 0x10, RZ ;  /* 0x00000010e8e67819 */ /* 0x000fc400000006ff */
[----:B------:R-:W-:Y:S02]  /*5000*/  F2FP.BF16.F32.PACK_AB R165, RZ, R165 ;  /* 0x000000a5ffa5723e */ /* 0x000fe400000010ff */
[----:B------:R-:W-:Y:S02]  /*5010*/  F2FP.BF16.F32.PACK_AB R176, RZ, R176 ;  /* 0x000000b0ffb0723e */ /* 0x000fe400000010ff */
[----:B------:R-:W-:Y:S01]  /*5020*/  LOP3.LUT R171, R171, 0xffff, RZ, 0xc0, !PT ;  /* 0x0000ffffabab7812 */ /* 0x000fe200078ec0ff */
[----:B------:R-:W-:Y:S01]  /*5030*/  HFMA2.BF16_V2 R165, R132.H0_H0, R165.H0_H0, R84.H0_H0 ;  /* 0x200000a584a57231 */ /* 0x000fe20000240854 */
[----:B------:R-:W-:Y:S01]  /*5040*/  SHF.L.U64.HI R232, R232, 0x10, RZ ;  /* 0x00000010e8e87819 */ /* 0x000fe200000102ff */
[----:B------:R-:W-:Y:S01]  /*5050*/  HFMA2.BF16_V2 R176, R121.H0_H0, R176.H0_H0, R73.H0_H0 ;  /* 0x200000b079b07231 */ /* 0x000fe20000240849 */
[----:B------:R-:W-:Y:S02]  /*5060*/  LOP3.LUT R164, R164, 0xffff, RZ, 0xc0, !PT ;  /* 0x0000ffffa4a47812 */ /* 0x000fe400078ec0ff */
[----:B------:R-:W-:-:S02]  /*5070*/  F2FP.BF16.F32.PACK_AB R179, RZ, R179 ;  /* 0x000000b3ffb3723e */ /* 0x000fc400000010ff */
[----:B------:R-:W-:Y:S02]  /*5080*/  LOP3.LUT R11, R11, 0xffff0000, R204, 0xf8, !PT ;  /* 0xffff00000b0b7812 */ /* 0x000fe400078ef8cc */
[----:B------:R-:W-:Y:S01]  /*5090*/  LOP3.LUT R188, R188, 0xffff, R55, 0xf8, !PT ;  /* 0x0000ffffbcbc7812 */ /* 0x000fe200078ef837 */
[----:B------:R-:W-:Y:S01]  /*50a0*/  HFMA2.BF16_V2 R179, R123.H0_H0, R179.H0_H0, R75.H0_H0 ;  /* 0x200000b37bb37231 */ /* 0x000fe2000024084b */
[----:B------:R-:W-:Y:S02]  /*50b0*/  PRMT R57, R174, 0x7610, R57 ;  /* 0x00007610ae397816 */ /* 0x000fe40000000039 */
[----:B------:R-:W-:Y:S02]  /*50c0*/  SHF.L.U32 R204, R197, 0x10, RZ ;  /* 0x00000010c5cc7819 */ /* 0x000fe400000006ff */
[C---:B------:R-:W-:Y:S02]  /*50d0*/  SHF.L.U32 R224, R35.reuse, 0x10, RZ ;  /* 0x0000001023e07819 */ /* 0x040fe400000006ff */
[----:B------:R-:W-:-:S02]  /*50e0*/  SHF.L.U64.HI R246, R35, 0x10, RZ ;  /* 0x0000001023f67819 */ /* 0x000fc400000102ff */
[----:B------:R-:W-:Y:S02]  /*50f0*/  SHF.L.U32 R158, R53, 0x10, RZ ;  /* 0x00000010359e7819 */ /* 0x000fe400000006ff */
[----:B------:R-:W-:Y:S02]  /*5100*/  LOP3.LUT R55, R233, 0xffff, RZ, 0xc0, !PT ;  /* 0x0000ffffe9377812 */ /* 0x000fe400078ec0ff */
[----:B------:R-:W-:Y:S02]  /*5110*/  SHF.L.U64.HI R174, R53, 0x10, RZ ;  /* 0x0000001035ae7819 */ /* 0x000fe400000102ff */
[----:B------:R-:W-:Y:S02]  /*5120*/  LOP3.LUT R35, R171, 0xffff0000, R232, 0xf8, !PT ;  /* 0xffff0000ab237812 */ /* 0x000fe400078ef8e8 */
[----:B------:R-:W-:Y:S02]  /*5130*/  SHF.L.U32 R53, R164, 0x10, RZ ;  /* 0x00000010a4357819 */ /* 0x000fe400000006ff */
[----:B------:R-:W-:-:S02]  /*5140*/  LOP3.LUT R237, R237, 0xffff, RZ, 0xc0, !PT ;  /* 0x0000ffffeded7812 */ /* 0x000fc400078ec0ff */
[----:B------:R-:W-:Y:S02]  /*5150*/  SHF.L.U64.HI R232, R164, 0x10, RZ ;  /* 0x00000010a4e87819 */ /* 0x000fe400000102ff */
[----:B------:R-:W-:Y:S02]  /*5160*/  SHF.L.U32 R226, R227, 0x10, RZ ;  /* 0x00000010e3e27819 */ /* 0x000fe400000006ff */
[----:B------:R-:W-:Y:S02]  /*5170*/  LOP3.LUT R178, R178, 0xffff, RZ, 0xc0, !PT ;  /* 0x0000ffffb2b27812 */ /* 0x000fe400078ec0ff */
[----:B------:R-:W-:Y:S02]  /*5180*/  LOP3.LUT R204, R204, 0xffff, R159, 0xf8, !PT ;  /* 0x0000ffffcccc7812 */ /* 0x000fe400078ef89f */
[----:B------:R-:W-:Y:S02]  /*5190*/  LOP3.LUT R57, R57, 0xffff, RZ, 0xc0, !PT ;  /* 0x0000ffff39397812 */ /* 0x000fe400078ec0ff */
[----:B------:R-:W-:-:S02]  /*51a0*/  LOP3.LUT R55, R55, 0xffff0000, R174, 0xf8, !PT ;  /* 0xffff000037377812 */ /* 0x000fc400078ef8ae */
[----:B------:R-:W-:Y:S02]  /*51b0*/  F2FP.BF16.F32.PACK_AB R183, RZ, R183 ;  /* 0x000000b7ffb7723e */ /* 0x000fe400000010ff */
[----:B------:R-:W-:Y:S02]  /*51c0*/  LOP3.LUT R174, R53, 0xffff, R236, 0xf8, !PT ;  /* 0x0000ffff35ae7812 */ /* 0x000fe400078ef8ec */
[----:B------:R-:W-:Y:S01]  /*51d0*/  PRMT R159, R181, 0x7610, R159 ;  /* 0x00007610b59f7816 */ /* 0x000fe2000000009f */
[----:B------:R-:W-:Y:S01]  /*51e0*/  HFMA2.BF16_V2 R183, R117.H0_H0, R183.H0_H0, R69.H0_H0 ;  /* 0x200000b775b77231 */ /* 0x000fe20000240845 */
[----:B------:R-:W-:Y:S02]  /*51f0*/  LOP3.LUT R53, R237, 0xffff0000, R232, 0xf8, !PT ;  /* 0xffff0000ed357812 */ /* 0x000fe400078ef8e8 */
[----:B------:R-:W-:Y:S02]  /*5200*/  LOP3.LUT R226, R226, 0xffff, R165, 0xf8, !PT ;  /* 0x0000ffffe2e27812 */ /* 0x000fe400078ef8a5 */
[----:B------:R-:W-:-:S02]  /*5210*/  LOP3.LUT R161, R176, 0xffff, RZ, 0xc0, !PT ;  /* 0x0000ffffb0a17812 */ /* 0x000fc400078ec0ff */
[----:B------:R-:W-:Y:S02]  /*5220*/  SHF.L.U64.HI R232, R178, 0x10, RZ ;  /* 0x00000010b2e87819 */ /* 0x000fe400000102ff */
[----:B------:R-:W-:Y:S02]  /*5230*/  LOP3.LUT R165, R179, 0xffff, RZ, 0xc0, !PT ;  /* 0x0000ffffb3a57812 */ /* 0x000fe400078ec0ff */
[----:B------:R-:W-:Y:S02]  /*5240*/  SHF.L.U64.HI R236, R57, 0x10, RZ ;  /* 0x0000001039ec7819 */ /* 0x000fe400000102ff */
[----:B------:R-:W-:Y:S02]  /*5250*/  F2FP.BF16.F32.PACK_AB R196, RZ, R196 ;  /* 0x000000c4ffc4723e */ /* 0x000fe400000010ff */
[----:B------:R-:W-:Y:S02]  /*5260*/  F2FP.BF16.F32.PACK_AB R208, RZ, R208 ;  /* 0x000000d0ffd0723e */ /* 0x000fe400000010ff */
[----:B------:R-:W-:Y:S01]  /*5270*/  LOP3.LUT R159, R159, 0xffff, RZ, 0xc0, !PT ;  /* 0x0000ffff9f9f7812 */ /* 0x000fe200078ec0ff */
[----:B------:R-:W-:Y:S01]  /*5280*/  HFMA2.BF16_V2 R196, R119.H0_H0, R196.H0_H0, R71.H0_H0 ;  /* 0x200000c477c47231 */ /* 0x000fe20000240847 */
[----:B------:R-:W-:Y:S01]  /*5290*/  SHF.L.U32 R164, R57, 0x10, RZ ;  /* 0x0000001039a47819 */ /* 0x000fe200000006ff */
[----:B------:R-:W-:Y:S01]  /*52a0*/  HFMA2.BF16_V2 R208, R156.H0_H0, R208.H0_H0, R62.H0_H0 ;  /* 0x200000d09cd07231 */ /* 0x000fe2000024083e */
[----:B------:R-:W-:-:S02]  /*52b0*/  F2FP.BF16.F32.PACK_AB R189, RZ, R189 ;  /* 0x000000bdffbd723e */ /* 0x000fc400000010ff */
[----:B------:R-:W-:Y:S02]  /*52c0*/  LOP3.LUT R57, R161, 0xffff0000, R232, 0xf8, !PT ;  /* 0xffff0000a1397812 */ /* 0x000fe400078ef8e8 */
[----:B------:R-:W-:Y:S01]  /*52d0*/  LOP3.LUT R198, R198, 0xffff, RZ, 0xc0, !PT ;  /* 0x0000ffffc6c67812 */ /* 0x000fe200078ec0ff */
[----:B------:R-:W-:Y:S01]  /*52e0*/  HFMA2.BF16_V2 R189, R113.H0_H0, R189.H0_H0, R65.H0_H0 ;  /* 0x200000bd71bd7231 */ /* 0x000fe20000240841 */
[----:B------:R-:W-:Y:S02]  /*52f0*/  F2FP.BF16.F32.PACK_AB R214, RZ, R214 ;  /* 0x000000d6ffd6723e */ /* 0x000fe400000010ff */
[----:B------:R-:W-:Y:S02]  /*5300*/  LOP3.LUT R165, R165, 0xffff0000, R236, 0xf8, !PT ;  /* 0xffff0000a5a57812 */ /* 0x000fe400078ef8ec */
[----:B------:R-:W-:Y:S01]  /*5310*/  PRMT R161, R187, 0x7610, R161 ;  /* 0x00007610bba17816 */ /* 0x000fe200000000a1 */
[----:B------:R-:W-:Y:S01]  /*5320*/  HFMA2.BF16_V2 R214, R157.H0_H0, R214.H0_H0, R63.H0_H0 ;  /* 0x200000d69dd67231 */ /* 0x000fe2000024083f */
[----:B------:R-:W-:-:S02]  /*5330*/  SHF.L.U32 R176, R159, 0x10, RZ ;  /* 0x000000109fb07819 */ /* 0x000fc400000006ff */
[----:B------:R-:W-:Y:S02]  /*5340*/  SHF.L.U64.HI R236, R159, 0x10, RZ ;  /* 0x000000109fec7819 */ /* 0x000fe400000102ff */
[----:B------:R-:W-:Y:S02]  /*5350*/  PRMT R159, R210, 0x7610, R159 ;  /* 0x00007610d29f7816 */ /* 0x000fe4000000009f */
[----:B------:R-:W-:Y:S02]  /*5360*/  LOP3.LUT R183, R183, 0xffff, RZ, 0xc0, !PT ;  /* 0x0000ffffb7b77812 */ /* 0x000fe400078ec0ff */
[----:B------:R-:W-:Y:S02]  /*5370*/  SHF.L.U64.HI R232, R198, 0x10, RZ ;  /* 0x00000010c6e87819 */ /* 0x000fe400000102ff */
[----:B------:R-:W-:Y:S02]  /*5380*/  F2FP.BF16.F32.PACK_AB R206, RZ, R206 ;  /* 0x000000ceffce723e */ /* 0x000fe400000010ff */
[----:B------:R-:W-:-:S02]  /*5390*/  LOP3.LUT R161, R161, 0xffff, RZ, 0xc0, !PT ;  /* 0x0000ffffa1a17812 */ /* 0x000fc400078ec0ff */
[----:B------:R-:W-:Y:S01]  /*53a0*/  LOP3.LUT R185, R185, 0xffff, RZ, 0xc0, !PT ;  /* 0x0000ffffb9b97812 */ /* 0x000fe200078ec0ff */
[----:B------:R-:W-:Y:S01]  /*53b0*/  HFMA2.BF16_V2 R206, R115.H0_H0, R206.H0_H0, R67.H0_H0 ;  /* 0x200000ce73ce7231 */ /* 0x000fe20000240843 */
[----:B------:R-:W-:Y:S02]  /*53c0*/  F2FP.BF16.F32.PACK_AB R199, RZ, R199 ;  /* 0x000000c7ffc7723e */ /* 0x000fe400000010ff */
[----:B------:R-:W-:Y:S02]  /*53d0*/  LOP3.LUT R159, R159, 0xffff, RZ, 0xc0, !PT ;  /* 0x0000ffff9f9f7812 */ /* 0x000fe400078ec0ff */
[----:B------:R-:W-:Y:S01]  /*53e0*/  LOP3.LUT R169, R196, 0xffff, RZ, 0xc0, !PT ;  /* 0x0000ffffc4a97812 */ /* 0x000fe200078ec0ff */
[----:B------:R-:W-:Y:S01]  /*53f0*/  HFMA2.BF16_V2 R199, R143.H0_H0, R199.H0_H0, R95.H0_H0 ;  /* 0x200000c78fc77231 */ /* 0x000fe2000024085f */
[----:B------:R-:W-:Y:S02]  /*5400*/  LOP3.LUT R197, R183, 0xffff0000, R232, 0xf8, !PT ;  /* 0xffff0000b7c57812 */ /* 0x000fe400078ef8e8 */
[----:B------:R-:W-:-:S02]  /*5410*/  PRMT R207, R208, 0x7610, R207 ;  /* 0x00007610d0cf7816 */ /* 0x000fc400000000cf */
[C---:B------:R-:W-:Y:S02]  /*5420*/  SHF.L.U32 R196, R161.reuse, 0x10, RZ ;  /* 0x00000010a1c47819 */ /* 0x040fe400000006ff */
[----:B------:R-:W-:Y:S02]  /*5430*/  SHF.L.U64.HI R232, R161, 0x10, RZ ;  /* 0x00000010a1e87819 */ /* 0x000fe400000102ff */
[----:B------:R-:W-:Y:S02]  /*5440*/  SHF.L.U32 R208, R185, 0x10, RZ ;  /* 0x00000010b9d07819 */ /* 0x000fe400000006ff */
[----:B------:R-:W-:Y:S02]  /*5450*/  LOP3.LUT R189, R189, 0xffff, RZ, 0xc0, !PT ;  /* 0x0000ffffbdbd7812 */ /* 0x000fe400078ec0ff */
[----:B------:R-:W-:Y:S02]  /*5460*/  SHF.L.U64.HI R210, R185, 0x10, RZ ;  /* 0x00000010b9d27819 */ /* 0x000fe400000102ff */
[----:B------:R-:W-:-:S02]  /*5470*/  LOP3.LUT R161, R193, 0xffff, RZ, 0xc0, !PT ;  /* 0x0000ffffc1a17812 */ /* 0x000fc400078ec0ff */
[----:B------:R-:W-:Y:S02]  /*5480*/  F2FP.BF16.F32.PACK_AB R218, RZ, R218 ;  /* 0x000000daffda723e */ /* 0x000fe400000010ff */
[----:B------:R-:W-:Y:S02]  /*5490*/  LOP3.LUT R214, R214, 0xffff, RZ, 0xc0, !PT ;  /* 0x0000ffffd6d67812 */ /* 0x000fe400078ec0ff */
[----:B------:R-:W-:Y:S01]  /*54a0*/  LOP3.LUT R192, R192, 0xffff, RZ, 0xc0, !PT ;  /* 0x0000ffffc0c07812 */ /* 0x000fe200078ec0ff */
[----:B------:R-:W-:Y:S01]  /*54b0*/  HFMA2.BF16_V2 R218, R108.H0_H0, R218.H0_H0, R58.H0_H0 ;  /* 0x200000da6cda7231 */ /* 0x000fe2000024083a */
[----:B------:R-:W-:Y:S02]  /*54c0*/  SHF.L.U64.HI R193, R159, 0x10, RZ ;  /* 0x000000109fc17819 */ /* 0x000fe400000102ff */
[----:B------:R-:W-:Y:S02]  /*54d0*/  F2FP.BF16.F32.PACK_AB R223, RZ, R223 ;  /* 0x000000dfffdf723e */ /* 0x000fe400000010ff */
[----:B------:R-:W-:-:S02]  /*54e0*/  LOP3.LUT R208, R208, 0xffff, R39, 0xf8, !PT ;  /* 0x0000ffffd0d07812 */ /* 0x000fc400078ef827 */
[----:B------:R-:W-:Y:S01]  /*54f0*/  LOP3.LUT R39, R189, 0xffff0000, R210, 0xf8, !PT ;  /* 0xffff0000bd277812 */ /* 0x000fe200078ef8d2 */
[----:B------:R-:W-:Y:S01]  /*5500*/  HFMA2.BF16_V2 R223, R135.H0_H0, R223.H0_H0, R87.H0_H0 ;  /* 0x200000df87df7231 */ /* 0x000fe20000240857 */
[----:B------:R-:W-:Y:S02]  /*5510*/  LOP3.LUT R203, R206, 0xffff, RZ, 0xc0, !PT ;  /* 0x0000ffffcecb7812 */ /* 0x000fe400078ec0ff */
[----:B------:R-:W-:Y:S02]  /*5520*/  SHF.L.U32 R210, R192, 0x10, RZ ;  /* 0x00000010c0d27819 */ /* 0x000fe400000006ff */
[----:B------:R-:W-:Y:S02]  /*5530*/  LOP3.LUT R193, R214, 0xffff0000, R193, 0xf8, !PT ;  /* 0xffff0000d6c17812 */ /* 0x000fe400078ef8c1 */
[----:B------:R-:W-:Y:S02]  /*5540*/  SHF.L.U32 R206, R159, 0x10, RZ ;  /* 0x000000109fce7819 */ /* 0x000fe400000006ff */
[----:B------:R-:W-:-:S02]  /*5550*/  LOP3.LUT R43, R43, 0xffff, RZ, 0xc0, !PT ;  /* 0x0000ffff2b2b7812 */ /* 0x000fc400078ec0ff */
[----:B------:R-:W-:Y:S02]  /*5560*/  SHF.L.U64.HI R192, R192, 0x10, RZ ;  /* 0x00000010c0c07819 */ /* 0x000fe400000102ff */
[----:B------:R-:W-:Y:S02]  /*5570*/  LOP3.LUT R214, R21, 0xffff, RZ, 0xc0, !PT ;  /* 0x0000ffff15d67812 */ /* 0x000fe400078ec0ff */
[----:B------:R-:W-:Y:S02]  /*5580*/  LOP3.LUT R17, R199, 0xffff, RZ, 0xc0, !PT ;  /* 0x0000ffffc7117812 */ /* 0x000fe400078ec0ff */
[----:B------:R-:W-:Y:S02]  /*5590*/  SHF.L.U32 R159, R161, 0x10, RZ ;  /* 0x00000010a19f7819 */ /* 0x000fe400000006ff */
[----:B------:R-:W-:Y:S02]  /*55a0*/  LOP3.LUT R43, R43, 0xffff0000, R192, 0xf8, !PT ;  /* 0xffff00002b2b7812 */ /* 0x000fe400078ef8c0 */
[----:B------:R-:W-:-:S02]  /*55b0*/  PRMT R163, R9, 0x5410, R214 ;  /* 0x0000541009a37816 */ /* 0x000fc400000000d6 */
[----:B------:R-:W-:Y:S02]  /*55c0*/  LOP3.LUT R162, R162, 0xffff, R33, 0xf8, !PT ;  /* 0x0000ffffa2a27812 */ /* 0x000fe400078ef821 */
[----:B------:R-:W-:Y:S02]  /*55d0*/  LOP3.LUT R17, R17, 0xffff0000, R244, 0xf8, !PT ;  /* 0xffff000011117812 */ /* 0x000fe400078ef8f4 */
[----:B------:R-:W-:Y:S02]  /*55e0*/  LOP3.LUT R192, R159, 0xffff, R218, 0xf8, !PT ;  /* 0x0000ffff9fc07812 */ /* 0x000fe400078ef8da */
[----:B------:R-:W-:Y:S02]  /*55f0*/  LOP3.LUT R214, R195, 0xffff, RZ, 0xc0, !PT ;  /* 0x0000ffffc3d67812 */ /* 0x000fe400078ec0ff */
[----:B------:R-:W-:Y:S02]  /*5600*/  F2FP.BF16.F32.PACK_AB R173, RZ, R173 ;  /* 0x000000adffad723e */ /* 0x000fe400000010ff */
[----:B------:R-:W-:-:S02]  /*5610*/  LOP3.LUT R33, R223, 0xffff, RZ, 0xc0, !PT ;  /* 0x0000ffffdf217812 */ /* 0x000fc400078ec0ff */
[----:B------:R-:W-:Y:S01]  /*5620*/  LOP3.LUT R218, R25, 0xffff, RZ, 0xc0, !PT ;  /* 0x0000ffff19da7812 */ /* 0x000fe200078ec0ff */
[----:B------:R-:W-:Y:S01]  /*5630*/  HFMA2.BF16_V2 R173, R126.H0_H0, R173.H0_H0, R78.H0_H0 ;  /* 0x200000ad7ead7231 */ /* 0x000fe2000024084e */
[----:B------:R-:W-:Y:S02]  /*5640*/  PRMT R189, R17, 0x5410, R214 ;  /* 0x0000541011bd7816 */ /* 0x000fe400000000d6 */
[----:B------:R-:W-:Y:S02]  /*5650*/  LOP3.LUT R33, R33, 0xffff0000, R248, 0xf8, !PT ;  /* 0xffff000021217812 */ /* 0x000fe400078ef8f8 */
[----:B------:R-:W-:Y:S02]  /*5660*/  PRMT R171, R27, 0x5410, R218 ;  /* 0x000054101bab7816 */ /* 0x000fe400000000da */
[----:B------:R-:W-:Y:S02]  /*5670*/  LOP3.LUT R214, R217, 0xffff, RZ, 0xc0, !PT ;  /* 0x0000ffffd9d67812 */ /* 0x000fe400078ec0ff */
[----:B------:R-:W-:-:S02]  /*5680*/  LOP3.LUT R218, R167, 0xffff, RZ, 0xc0, !PT ;  /* 0x0000ffffa7da7812 */ /* 0x000fc400078ec0ff */
[----:B------:R-:W-:Y:S02]  /*5690*/  LOP3.LUT R56, R56, 0xffff, RZ, 0xc0, !PT ;  /* 0x0000ffff38387812 */ /* 0x000fe400078ec0ff */
[----:B------:R-:W-:Y:S02]  /*56a0*/  LOP3.LUT R160, R243, 0xffff, R160, 0xf8, !PT ;  /* 0x0000fffff3a07812 */ /* 0x000fe400078ef8a0 */
[----:B------:R-:W-:Y:S02]  /*56b0*/  PRMT R243, R33, 0x5410, R214 ;  /* 0x0000541021f37816 */ /* 0x000fe400000000d6 */
[----:B------:R-:W-:Y:S02]  /*56c0*/  PRMT R187, R3, 0x5410, R218 ;  /* 0x0000541003bb7816 */ /* 0x000fe400000000da */
[----:B------:R-:W-:Y:S02]  /*56d0*/  LOP3.LUT R214, R231, 0xffff, RZ, 0xc0, !PT ;  /* 0x0000ffffe7d67812 */ /* 0x000fe400078ec0ff */
[----:B------:R-:W-:-:S02]  /*56e0*/  LOP3.LUT R158, R158, 0xffff, R173, 0xf8, !PT ;  /* 0x0000ffff9e9e7812 */ /* 0x000fc400078ef8ad */
[----:B------:R-:W-:Y:S02]  /*56f0*/  PRMT R231, R35, 0x5410, R56 ;  /* 0x0000541023e77816 */ /* 0x000fe40000000038 */
[----:B------:R-:W-:Y:S02]  /*5700*/  PRMT R3, R172, 0x7610, R3 ;  /* 0x00007610ac037816 */ /* 0x000fe40000000003 */
[----:B------:R-:W-:Y:S01]  /*5710*/  SHF.L.U32 R179, R178, 0x10, RZ ;  /* 0x00000010b2b37819 */ /* 0x000fe200000006ff */
[----:B------:R-:W0:Y:S01]  /*5720*/  @!P1 LDC.64 R172, c[0x0][0x230] ;  /* 0x00008c00ffac9b82 */ /* 0x000e220000000a00 */
[----:B------:R-:W-:Y:S02]  /*5730*/  LOP3.LUT R56, R180, 0xffff, RZ, 0xc0, !PT ;  /* 0x0000ffffb4387812 */ /* 0x000fe400078ec0ff */
[----:B------:R-:W-:Y:S02]  /*5740*/  LOP3.LUT R178, R179, 0xffff, R238, 0xf8, !PT ;  /* 0x0000ffffb3b27812 */ /* 0x000fe400078ef8ee */
[----:B------:R-:W-:-:S02]  /*5750*/  F2FP.BF16.F32.PACK_AB R225, RZ, R225 ;  /* 0x000000e1ffe1723e */ /* 0x000fc400000010ff */
[----:B------:R-:W-:Y:S01]  /*5760*/  PRMT R179, R57, 0x5410, R56 ;  /* 0x0000541039b37816 */ /* 0x000fe20000000038 */
[----:B------:R-:W1:Y:S01]  /*5770*/  @!P1 LDC.64 R180, c[0x0][0x238] ;  /* 0x00008e00ffb49b82 */ /* 0x000e620000000a00 */
[----:B------:R-:W-:Y:S01]  /*5780*/  LOP3.LUT R37, R37, 0xffff0000, R246, 0xf8, !PT ;  /* 0xffff000025257812 */ /* 0x000fe200078ef8f6 */
[----:B------:R-:W-:Y:S01]  /*5790*/  HFMA2.BF16_V2 R225, R130.H0_H0, R225.H0_H0, R82.H0_H0 ;  /* 0x200000e182e17231 */ /* 0x000fe20000240852 */
[----:B------:R-:W-:Y:S02]  /*57a0*/  F2FP.BF16.F32.PACK_AB R222, RZ, R222 ;  /* 0x000000deffde723e */ /* 0x000fe400000010ff */
[----:B------:R-:W-:Y:S02]  /*57b0*/  LOP3.LUT R203, R203, 0xffff0000, R232, 0xf8, !PT ;  /* 0xffff0000cbcb7812 */ /* 0x000fe400078ef8e8 */
[----:B------:R-:W-:Y:S01]  /*57c0*/  LOP3.LUT R224, R224, 0xffff, R225, 0xf8, !PT ;  /* 0x0000ffffe0e07812 */ /* 0x000fe200078ef8e1 */
[----:B------:R-:W2:Y:S01]  /*57d0*/  LDC.64 R56, c[0x0][0x228] ;  /* 0x00008a00ff387b82 */ /* 0x000ea20000000a00 */
[----:B------:R-:W-:Y:S01]  /*57e0*/  PRMT R225, R37, 0x5410, R214 ;  /* 0x0000541025e17816 */ /* 0x000fe200000000d6 */
[----:B------:R-:W-:Y:S01]  /*57f0*/  HFMA2.BF16_V2 R222, R109.H0_H0, R222.H0_H0, R59.H0_H0 ;  /* 0x200000de6dde7231 */ /* 0x000fe2000024083b */
[----:B------:R-:W-:-:S02]  /*5800*/  LOP3.LUT R214, R3, 0xffff, RZ, 0xc0, !PT ;  /* 0x0000ffff03d67812 */ /* 0x000fc400078ec0ff */
[----:B------:R-:W-:Y:S02]  /*5810*/  LOP3.LUT R232, R41, 0xffff, RZ, 0xc0, !PT ;  /* 0x0000ffff29e87812 */ /* 0x000fe400078ec0ff */
[----:B------:R-:W-:Y:S02]  /*5820*/  SHF.L.U64.HI R159, R161, 0x10, RZ ;  /* 0x00000010a19f7819 */ /* 0x000fe400000102ff */
[----:B------:R-:W-:Y:S02]  /*5830*/  PRMT R165, R165, 0x5410, R214 ;  /* 0x00005410a5a57816 */ /* 0x000fe400000000d6 */
[----:B------:R-:W-:Y:S01]  /*5840*/  PRMT R3, R194, 0x7610, R3 ;  /* 0x00007610c2037816 */ /* 0x000fe20000000003 */
[----:B0-----:R-:W-:Y:S01]  /*5850*/  @!P1 IMAD.WIDE R194, R48, 0x4, R172 ;  /* 0x0000000430c29825 */ /* 0x001fe200078e02ac */
[----:B------:R-:W-:Y:S02]  /*5860*/  SHF.L.U32 R199, R198, 0x10, RZ ;  /* 0x00000010c6c77819 */ /* 0x000fe400000006ff */
[----:B------:R-:W-:-:S02]  /*5870*/  PRMT R161, R29, 0x5410, R232 ;  /* 0x000054101da17816 */ /* 0x000fc400000000e8 */
[----:B------:R-:W-:Y:S01]  /*5880*/  LOP3.LUT R214, R202, 0xffff, RZ, 0xc0, !PT ;  /* 0x0000ffffcad67812 */ /* 0x000fe200078ec0ff */
[----:B------:R0:W-:Y:S01]  /*5890*/  @!P1 STG.E desc[UR6][R194.64], R168 ;  /* 0x000000a8c2009986 */ /* 0x0001e2000c101906 */
[----:B------:R-:W-:Y:S02]  /*58a0*/  F2FP.BF16.F32.PACK_AB R209, RZ, R209 ;  /* 0x000000d1ffd1723e */ /* 0x000fe400000010ff */
[----:B------:R-:W-:Y:S02]  /*58b0*/  LOP3.LUT R232, R7, 0xffff, RZ, 0xc0, !PT ;  /* 0x0000ffff07e87812 */ /* 0x000fe400078ec0ff */
[----:B------:R-:W-:Y:S01]  /*58c0*/  LOP3.LUT R202, R200, 0xffff, RZ, 0xc0, !PT ;  /* 0x0000ffffc8ca7812 */ /* 0x000fe200078ec0ff */
[----:B------:R-:W-:Y:S01]  /*58d0*/  HFMA2.BF16_V2 R209, R136.H0_H0, R209.H0_H0, R88.H0_H0 ;  /* 0x200000d188d17231 */ /* 0x000fe20000240858 */
[----:B------:R-:W-:Y:S01]  /*58e0*/  LOP3.LUT R222, R222, 0xffff, RZ, 0xc0, !PT ;  /* 0x0000ffffdede7812 */ /* 0x000fe200078ec0ff */
[----:B--2---:R-:W-:Y:S01]  /*58f0*/  IMAD.WIDE.U32 R40, R40, 0x8, R56 ;  /* 0x0000000828287825 */ /* 0x004fe200078e0038 */
[----:B------:R-:W-:-:S02]  /*5900*/  LOP3.LUT R200, R235, 0xffff, RZ, 0xc0, !PT ;  /* 0x0000ffffebc87812 */ /* 0x000fc400078ec0ff */
[----:B------:R-:W-:Y:S01]  /*5910*/  LOP3.LUT R172, R3, 0xffff, RZ, 0xc0, !PT ;  /* 0x0000ffff03ac7812 */ /* 0x000fe200078ec0ff */
[----:B------:R-:W-:Y:S01]  /*5920*/  IMAD.WIDE.U32 R36, R36, 0x8, R56 ;  /* 0x0000000824247825 */ /* 0x000fe200078e0038 */
[----:B------:R-:W-:Y:S02]  /*5930*/  F2FP.BF16.F32.PACK_AB R205, RZ, R205 ;  /* 0x000000cdffcd723e */ /* 0x000fe400000010ff */
[----:B------:R-:W-:Y:S01]  /*5940*/  LOP3.LUT R198, R199, 0xffff, R240, 0xf8, !PT ;  /* 0x0000ffffc7c67812 */ /* 0x000fe200078ef8f0 */
[----:B------:R-:W-:Y:S01]  /*5950*/  IMAD.WIDE.U32 R34, R34, 0x8, R56 ;  /* 0x0000000822227825 */ /* 0x000fe200078e0038 */
[----:B------:R-:W-:-:S03]  /*5960*/  F2FP.BF16.F32.PACK_AB R191, RZ, R191 ;  /* 0x000000bfffbf723e */ /* 0x000fc600000010ff */
[----:B------:R-:W-:Y:S01]  /*5970*/  HFMA2.BF16_V2 R205, R138.H0_H0, R205.H0_H0, R90.H0_H0 ;  /* 0x200000cd8acd7231 */ /* 0x000fe2000024085a */
[----:B------:R-:W-:Y:S01]  /*5980*/  PRMT R185, R5, 0x5410, R232 ;  /* 0x0000541005b97816 */ /* 0x000fe200000000e8 */
[----:B------:R-:W-:Y:S01]  /*5990*/  IMAD.WIDE.U32 R32, R32, 0x8, R56 ;  /* 0x0000000820207825 */ /* 0x000fe200078e0038 */
[----:B------:R-:W-:-:S03]  /*59a0*/  PRMT R199, R197, 0x5410, R202 ;  /* 0x00005410c5c77816 */ /* 0x000fc600000000ca */
[----:B------:R-:W-:Y:S01]  /*59b0*/  HFMA2.BF16_V2 R191, R110.H0_H0, R191.H0_H0, R60.H0_H0 ;  /* 0x200000bf6ebf7231 */ /* 0x000fe2000024083c */
[----:B------:R-:W-:Y:S01]  /*59c0*/  LOP3.LUT R21, R222, 0xffff0000, R159, 0xf8, !PT ;  /* 0xffff0000de157812 */ /* 0x000fe200078ef89f */
[--C-:B------:R-:W-:Y:S01]  /*59d0*/  IMAD.WIDE.U32 R28, R28, 0x8, R56.reuse ;  /* 0x000000081c1c7825 */ /* 0x100fe200078e0038 */
[----:B------:R-:W-:Y:S02]  /*59e0*/  LOP3.LUT R232, R201, 0xffff, RZ, 0xc0, !PT ;  /* 0x0000ffffc9e87812 */ /* 0x000fe400078ec0ff */
[----:B------:R-:W-:Y:S01]  /*59f0*/  LOP3.LUT R218, R211, 0xffff, RZ, 0xc0, !PT ;  /* 0x0000ffffd3da7812 */ /* 0x000fe200078ec0ff */
[----:B------:R-:W-:Y:S01]  /*5a00*/  IMAD.WIDE.U32 R26, R26, 0x8, R56 ;  /* 0x000000081a1a7825 */ /* 0x000fe200078e0038 */
[----:B------:R-:W-:Y:S02]  /*5a10*/  PRMT R197, R203, 0x5410, R200 ;  /* 0x00005410cbc57816 */ /* 0x000fe400000000c8 */
[----:B------:R-:W-:Y:S01]  /*5a20*/  SHF.L.U32 R244, R213, 0x10, RZ ;  /* 0x00000010d5f47819 */ /* 0x000fe200000006ff */
[----:B-1----:R-:W-:Y:S01]  /*5a30*/  @!P1 IMAD.WIDE R200, R48, 0x4, R180 ;  /* 0x0000000430c89825 */ /* 0x002fe200078e02b4 */
[----:B------:R-:W-:-:S02]  /*5a40*/  LOP3.LUT R222, R13, 0xffff, RZ, 0xc0, !PT ;  /* 0x0000ffff0dde7812 */ /* 0x000fc400078ec0ff */
[----:B------:R-:W-:Y:S01]  /*5a50*/  PRMT R211, R43, 0x5410, R172 ;  /* 0x000054102bd37816 */ /* 0x000fe200000000ac */
[--C-:B------:R-:W-:Y:S01]  /*5a60*/  IMAD.WIDE.U32 R172, R46, 0x8, R56.reuse ;  /* 0x000000082eac7825 */ /* 0x100fe200078e0038 */
[----:B------:R-:W-:Y:S01]  /*5a70*/  F2FP.BF16.F32.PACK_AB R221, RZ, R221 ;  /* 0x000000ddffdd723e */ /* 0x000fe200000010ff */
[----:B------:R0:W-:Y:S01]  /*5a80*/  @!P1 STG.E desc[UR6][R200.64], R166 ;  /* 0x000000a6c8009986 */ /* 0x0001e2000c101906 */
[----:B------:R-:W-:Y:S01]  /*5a90*/  LOP3.LUT R212, R212, 0xffff, RZ, 0xc0, !PT ;  /* 0x0000ffffd4d47812 */ /* 0x000fe200078ec0ff */
[----:B------:R-:W-:Y:S01]  /*5aa0*/  IMAD.WIDE.U32 R180, R45, 0x8, R56 ;  /* 0x000000082db47825 */ /* 0x000fe200078e0038 */
[----:B------:R-:W-:-:S03]  /*5ab0*/  F2FP.BF16.F32.PACK_AB R229, RZ, R229 ;  /* 0x000000e5ffe5723e */ /* 0x000fc600000010ff */
[----:B------:R-:W-:Y:S01]  /*5ac0*/  HFMA2.BF16_V2 R221, R134.H0_H0, R221.H0_H0, R86.H0_H0 ;  /* 0x200000dd86dd7231 */ /* 0x000fe20000240856 */
[----:B------:R-:W-:Y:S01]  /*5ad0*/  LOP3.LUT R244, R244, 0xffff, R209, 0xf8, !PT ;  /* 0x0000fffff4f47812 */ /* 0x000fe200078ef8d1 */
[----:B------:R-:W-:Y:S01]  /*5ae0*/  IMAD.WIDE.U32 R44, R44, 0x8, R56 ;  /* 0x000000082c2c7825 */ /* 0x000fe200078e0038 */
[----:B------:R-:W-:Y:S01]  /*5af0*/  PRMT R183, R11, 0x5410, R222 ;  /* 0x000054100bb77816 */ /* 0x000fe200000000de */
[----:B------:R0:W-:Y:S01]  /*5b00*/  STG.E.64 desc[UR6][R172.64], R160 ;  /* 0x000000a0ac007986 */ /* 0x0001e2000c101b06 */
[----:B------:R-:W-:Y:S01]  /*5b10*/  F2FP.BF16.F32.PACK_AB R175, RZ, R175 ;  /* 0x000000afffaf723e */ /* 0x000fe200000010ff */
[----:B------:R-:W-:Y:S01]  /*5b20*/  IMAD.WIDE.U32 R42, R42, 0x8, R56 ;  /* 0x000000082a2a7825 */ /* 0x000fe200078e0038 */
[----:B------:R-:W-:Y:S01]  /*5b30*/  LOP3.LUT R222, R215, 0xffff, RZ, 0xc0, !PT ;  /* 0x0000ffffd7de7812 */ /* 0x000fe200078ec0ff */
[----:B------:R0:W-:Y:S01]  /*5b40*/  STG.E.64 desc[UR6][R180.64], R170 ;  /* 0x000000aab4007986 */ /* 0x0001e2000c101b06 */
[----:B------:R-:W-:Y:S01]  /*5b50*/  LOP3.LUT R228, R228, 0xffff, RZ, 0xc0, !PT ;  /* 0x0000ffffe4e47812 */ /* 0x000fe200078ec0ff */
[----:B------:R-:W-:Y:S01]  /*5b60*/  HFMA2.BF16_V2 R229, R128.H0_H0, R229.H0_H0, R80.H0_H0 ;  /* 0x200000e580e57231 */ /* 0x000fe20000240850 */
[----:B------:R-:W-:Y:S01]  /*5b70*/  PRMT R209, R39, 0x5410, R212 ;  /* 0x0000541027d17816 */ /* 0x000fe200000000d4 */
[----:B------:R-:W-:Y:S01]  /*5b80*/  IMAD.WIDE.U32 R38, R38, 0x8, R56 ;  /* 0x0000000826267825 */ /* 0x000fe200078e0038 */
[----:B------:R-:W-:Y:S01]  /*5b90*/  LOP3.LUT R190, R190, 0xffff, R205, 0xf8, !PT ;  /* 0x0000ffffbebe7812 */ /* 0x000fe200078ef8cd */
[----:B------:R0:W-:Y:S01]  /*5ba0*/  STG.E.64 desc[UR6][R44.64], R162 ;  /* 0x000000a22c007986 */ /* 0x0001e2000c101b06 */
[----:B------:R-:W-:Y:S01]  /*5bb0*/  LOP3.LUT R210, R210, 0xffff, R191, 0xf8, !PT ;  /* 0x0000ffffd2d27812 */ /* 0x000fe200078ef8bf */
[----:B------:R-:W-:Y:S01]  /*5bc0*/  HFMA2.BF16_V2 R175, R122.H0_H0, R175.H0_H0, R74.H0_H0 ;  /* 0x200000af7aaf7231 */ /* 0x000fe2000024084a */
[----:B------:R-:W-:Y:S01]  /*5bd0*/  PRMT R205, R15, 0x5410, R232 ;  /* 0x000054100fcd7816 */ /* 0x000fe200000000e8 */
[----:B------:R0:W-:Y:S01]  /*5be0*/  STG.E.64 desc[UR6][R42.64], R184 ;  /* 0x000000b82a007986 */ /* 0x0001e2000c101b06 */
[----:B------:R-:W-:Y:S01]  /*5bf0*/  PRMT R191, R23, 0x5410, R222 ;  /* 0x0000541017bf7816 */ /* 0x000fe200000000de */
[----:B------:R-:W-:Y:S01]  /*5c00*/  IMAD.WIDE.U32 R24, R24, 0x8, R56 ;  /* 0x0000000818187825 */ /* 0x000fe200078e0038 */
[----:B------:R-:W-:Y:S01]  /*5c10*/  PRMT R227, R31, 0x5410, R228 ;  /* 0x000054101fe37816 */ /* 0x000fe200000000e4 */
[----:B------:R0:W-:Y:S01]  /*5c20*/  STG.E.64 desc[UR6][R40.64], R182 ;  /* 0x000000b628007986 */ /* 0x0001e2000c101b06 */
[----:B------:R-:W-:Y:S01]  /*5c30*/  LOP3.LUT R216, R216, 0xffff, RZ, 0xc0, !PT ;  /* 0x0000ffffd8d87812 */ /* 0x000fe200078ec0ff */
[----:B------:R-:W-:Y:S01]  /*5c40*/  IMAD.WIDE.U32 R30, R30, 0x8, R56 ;  /* 0x000000081e1e7825 */ /* 0x000fe200078e0038 */
[----:B------:R-:W-:Y:S01]  /*5c50*/  PRMT R245, R19, 0x5410, R218 ;  /* 0x0000541013f57816 */ /* 0x000fe200000000da */
[----:B------:R0:W-:Y:S01]  /*5c60*/  STG.E.64 desc[UR6][R38.64], R186 ;  /* 0x000000ba26007986 */ /* 0x0001e2000c101b06 */
[----:B------:R-:W-:Y:S01]  /*5c70*/  LOP3.LUT R220, R220, 0xffff, RZ, 0xc0, !PT ;  /* 0x0000ffffdcdc7812 */ /* 0x000fe200078ec0ff */
[----:B------:R-:W-:Y:S01]  /*5c80*/  IMAD.WIDE.U32 R22, R22, 0x8, R56 ;  /* 0x0000000816167825 */ /* 0x000fe200078e0038 */
[----:B------:R-:W-:Y:S01]  /*5c90*/  LOP3.LUT R242, R242, 0xffff, R221, 0xf8, !PT ;  /* 0x0000fffff2f27812 */ /* 0x000fe200078ef8dd */
[----:B------:R0:W-:Y:S01]  /*5ca0*/  STG.E.64 desc[UR6][R36.64], R188 ;  /* 0x000000bc24007986 */ /* 0x0001e2000c101b06 */
[----:B------:R-:W-:Y:S01]  /*5cb0*/  LOP3.LUT R234, R234, 0xffff, RZ, 0xc0, !PT ;  /* 0x0000ffffeaea7812 */ /* 0x000fe200078ec0ff */
[----:B------:R-:W-:Y:S01]  /*5cc0*/  IMAD.WIDE.U32 R18, R18, 0x8, R56 ;  /* 0x0000000812127825 */ /* 0x000fe200078e0038 */
[----:B------:R-:W-:Y:S01]  /*5cd0*/  LOP3.LUT R206, R206, 0xffff, R207, 0xf8, !PT ;  /* 0x0000ffffcece7812 */ /* 0x000fe200078ef8cf */
[----:B------:R0:W-:Y:S01]  /*5ce0*/  STG.E.64 desc[UR6][R34.64], R204 ;  /* 0x000000cc22007986 */ /* 0x0001e2000c101b06 */
[----:B------:R-:W-:Y:S01]  /*5cf0*/  LOP3.LUT R218, R177, 0xffff, RZ, 0xc0, !PT ;  /* 0x0000ffffb1da7812 */ /* 0x000fe200078ec0ff */
[----:B------:R-:W-:Y:S01]  /*5d00*/  IMAD.WIDE.U32 R16, R16, 0x8, R56 ;  /* 0x0000000810107825 */ /* 0x000fe200078e0038 */
[----:B------:R-:W-:Y:S01]  /*5d10*/  PRMT R207, R193, 0x5410, R216 ;  /* 0x00005410c1cf7816 */ /* 0x000fe200000000d8 */
[----:B------:R0:W-:Y:S01]  /*5d20*/  STG.E.64 desc[UR6][R32.64], R190 ;  /* 0x000000be20007986 */ /* 0x0001e2000c101b06 */
[----:B------:R-:W-:Y:S01]  /*5d30*/  LOP3.LUT R230, R230, 0xffff, R229, 0xf8, !PT ;  /* 0x0000ffffe6e67812 */ /* 0x000fe200078ef8e5 */
[----:B------:R-:W-:Y:S01]  /*5d40*/  IMAD.WIDE.U32 R14, R14, 0x8, R56 ;  /* 0x000000080e0e7825 */ /* 0x000fe200078e0038 */
[----:B------:R-:W-:Y:S01]  /*5d50*/  PRMT R193, R21, 0x5410, R220 ;  /* 0x0000541015c17816 */ /* 0x000fe200000000dc */
[----:B------:R0:W-:Y:S01]  /*5d60*/  STG.E.64 desc[UR6][R30.64], R244 ;  /* 0x000000f41e007986 */ /* 0x0001e2000c101b06 */
[----:B------:R-:W-:Y:S01]  /*5d70*/  LOP3.LUT R164, R164, 0xffff, R175, 0xf8, !PT ;  /* 0x0000ffffa4a47812 */ /* 0x000fe200078ef8af */
[----:B------:R-:W-:Y:S01]  /*5d80*/  IMAD.WIDE.U32 R20, R20, 0x8, R56 ;  /* 0x0000000814147825 */ /* 0x000fe200078e0038 */
[----:B------:R-:W-:Y:S01]  /*5d90*/  LOP3.LUT R169, R169, 0xffff0000, R236, 0xf8, !PT ;  /* 0xffff0000a9a97812 */ /* 0x000fe200078ef8ec */
[----:B------:R0:W-:Y:S01]  /*5da0*/  STG.E.64 desc[UR6][R28.64], R242 ;  /* 0x000000f21c007986 */ /* 0x0001e2000c101b06 */
[----:B------:R-:W-:Y:S01]  /*5db0*/  PRMT R159, R55, 0x5410, R234 ;  /* 0x00005410379f7816 */ /* 0x000fe200000000ea */
        /* <DEDUP_REMOVED lines=14> */
[----:B------:R-:W-:-:S02]  /*5ea0*/  IMAD.WIDE.U32 R4, R4, 0x8, R56 ;  /* 0x0000000804047825 */ /* 0x000fc400078e0038 */
[----:B------:R0:W-:Y:S02]  /*5eb0*/  STG.E.64 desc[UR6][R18.64], R174 ;  /* 0x000000ae12007986 */ /* 0x0001e4000c101b06 */
[--C-:B------:R-:W-:Y:S02]  /*5ec0*/  IMAD.WIDE.U32 R2, R2, 0x8, R56.reuse ;  /* 0x0000000802027825 */ /* 0x100fe400078e0038 */
[----:B------:R0:W-:Y:S02]  /*5ed0*/  STG.E.64 desc[UR6][R16.64], R164 ;  /* 0x000000a410007986 */ /* 0x0001e4000c101b06 */
[----:B------:R-:W-:Y:S01]  /*5ee0*/  IMAD.WIDE.U32 R56, R0, 0x8, R56 ;  /* 0x0000000800387825 */ /* 0x000fe200078e0038 */
[----:B------:R-:W-:Y:S01]  /*5ef0*/  SEL R0, RZ, 0x1, P0 ;  /* 0x00000001ff007807 */ /* 0x000fe20000000000 */
[----:B------:R0:W-:Y:S03]  /*5f00*/  STG.E.64 desc[UR6][R14.64], R178 ;  /* 0x000000b20e007986 */ /* 0x0001e6000c101b06 */
[----:B------:R-:W-:Y:S01]  /*5f10*/  PRMT R54, R0, 0x7610, R54 ;  /* 0x0000761000367816 */ /* 0x000fe20000000036 */
        /* <DEDUP_REMOVED lines=9> */
.L_x_416:
[----:B------:R-:W-:Y:S01]  /*5fb0*/  HFMA2.MMA R238, -RZ, RZ, 0, 5.9604644775390625e-08 ;  /* 0x00000001ffee7435 */ /* 0x000fe200000001ff */
[----:B------:R-:W-:Y:S02]  /*5fc0*/  MOV R236, R167 ;  /* 0x000000a700ec7202 */ /* 0x000fe40000000f00 */
[----:B------:R-:W-:Y:S02]  /*5fd0*/  MOV R240, 0x1f ;  /* 0x0000001f00f07802 */ /* 0x000fe40000000f00 */
[----:B------:R-:W-:-:S07]  /*5fe0*/  MOV R234, 0xffffffff ;  /* 0xffffffff00ea7802 */ /* 0x000fce0000000f00 */
[----:B-----5:R-:W-:Y:S05]  /*5ff0*/  WARPSYNC.COLLECTIVE R234, `(.L_x_420) ;  /* 0x00000000ea087348 */ /* 0x020fea0003c00000 */
[----:B------:R0:W1:Y:S02]  /*6000*/  SHFL.BFLY P2, R232, R236, R238, R240 ;  /* 0x0c0000eeece87389 */ /* 0x00006400000400f0 */
[----:B01---5:R-:W-:Y:S01]  /*6010*/  ENDCOLLECTIVE ;  /* 0x000000000000791b */ /* 0x023fe20003800000 */
.L_x_420:
[----:B------:R-:W-:Y:S01]  /*6020*/  HFMA2.MMA R238, -RZ, RZ, 0, 1.1920928955078125e-07 ;  /* 0x00000002ffee7435 */ /* 0x000fe200000001ff */
[----:B------:R-:W-:-:S05]  /*6030*/  MOV R166, R232 ;  /* 0x000000e800a67202 */ /* 0x000fca0000000f00 */
[----:B------:R-:W-:-:S05]  /*6040*/  FADD.FTZ R169, R167, R166 ;  /* 0x000000a6a7a97221 */ /* 0x000fca0000010000 */
[----:B------:R-:W-:-:S07]  /*6050*/  MOV R236, R169 ;  /* 0x000000a900ec7202 */ /* 0x000fce0000000f00 */
[----:B------:R-:W-:Y:S05]  /*6060*/  WARPSYNC.COLLECTIVE R234, `(.L_x_421) ;  /* 0x00000000ea087348 */ /* 0x000fea0003c00000 */
[----:B------:R0:W1:Y:S02]  /*6070*/  SHFL.BFLY P2, R232, R236, R238, R240 ;  /* 0x0c0000eeece87389 */ /* 0x00006400000400f0 */
[----:B01----:R-:W-:Y:S01]  /*6080*/  ENDCOLLECTIVE ;  /* 0x000000000000791b */ /* 0x003fe20003800000 */
.L_x_421:
[----:B------:R-:W-:Y:S01]  /*6090*/  HFMA2.MMA R238, -RZ, RZ, 0, 2.384185791015625e-07 ;  /* 0x00000004ffee7435 */ /* 0x000fe200000001ff */
[----:B------:R-:W-:-:S05]  /*60a0*/  MOV R166, R232 ;  /* 0x000000e800a67202 */ /* 0x000fca0000000f00 */
[----:B------:R-:W-:-:S05]  /*60b0*/  FADD.FTZ R226, R169, R166 ;  /* 0x000000a6a9e27221 */ /* 0x000fca0000010000 */
[----:B------:R-:W-:-:S07]  /*60c0*/  MOV R236, R226 ;  /* 0x000000e200ec7202 */ /* 0x000fce0000000f00 */
[----:B------:R-:W-:Y:S05]  /*60d0*/  WARPSYNC.COLLECTIVE R234, `(.L_x_422) ;  /* 0x00000000ea087348 */ /* 0x000fea0003c00000 */
[----:B------:R0:W1:Y:S02]  /*60e0*/  SHFL.BFLY P2, R232, R236, R238, R240 ;  /* 0x0c0000eeece87389 */ /* 0x00006400000400f0 */
[----:B01----:R-:W-:Y:S01]  /*60f0*/  ENDCOLLECTIVE ;  /* 0x000000000000791b */ /* 0x003fe20003800000 */
.L_x_422:
[----:B------:R-:W-:Y:S01]  /*6100*/  HFMA2.MMA R238, -RZ, RZ, 0, 4.76837158203125e-07 ;  /* 0x00000008ffee7435 */ /* 0x000fe200000001ff */
[----:B------:R-:W-:-:S05]  /*6110*/  MOV R166, R232 ;  /* 0x000000e800a67202 */ /* 0x000fca0000000f00 */
[----:B------:R-:W-:-:S05]  /*6120*/  FADD.FTZ R228, R226, R166 ;  /* 0x000000a6e2e47221 */ /* 0x000fca0000010000 */
[----:B------:R-:W-:-:S07]  /*6130*/  MOV R236, R228 ;  /* 0x000000e400ec7202 */ /* 0x000fce0000000f00 */
[----:B------:R-:W-:Y:S05]  /*6140*/  WARPSYNC.COLLECTIVE R234, `(.L_x_423) ;  /* 0x00000000ea087348 */ /* 0x000fea0003c00000 */
[----:B------:R0:W1:Y:S02]  /*6150*/  SHFL.BFLY P2, R232, R236, R238, R240 ;  /* 0x0c0000eeece87389 */ /* 0x00006400000400f0 */
[----:B01----:R-:W-:Y:S01]  /*6160*/  ENDCOLLECTIVE ;  /* 0x000000000000791b */ /* 0x003fe20003800000 */
.L_x_423:
[----:B------:R-:W-:Y:S01]  /*6170*/  HFMA2.MMA R238, -RZ, RZ, 0, 9.5367431640625e-07 ;  /* 0x00000010ffee7435 */ /* 0x000fe200000001ff */
[----:B------:R-:W-:-:S05]  /*6180*/  MOV R166, R232 ;  /* 0x000000e800a67202 */ /* 0x000fca0000000f00 */
[----:B------:R-:W-:-:S05]  /*6190*/  FADD.FTZ R230, R228, R166 ;  /* 0x000000a6e4e67221 */ /* 0x000fca0000010000 */
[----:B------:R-:W-:-:S07]  /*61a0*/  MOV R236, R230 ;  /* 0x000000e600ec7202 */ /* 0x000fce0000000f00 */
[----:B------:R-:W-:Y:S05]  /*61b0*/  WARPSYNC.COLLECTIVE R234, `(.L_x_424) ;  /* 0x00000000ea087348 */ /* 0x000fea0003c00000 */
[----:B------:R0:W1:Y:S02]  /*61c0*/  SHFL.BFLY P2, R232, R236, R238, R240 ;  /* 0x0c0000eeece87389 */ /* 0x00006400000400f0 */
[----:B01----:R-:W-:Y:S01]  /*61d0*/  ENDCOLLECTIVE ;  /* 0x000000000000791b */ /* 0x003fe20003800000 */
.L_x_424:
[----:B------:R-:W-:Y:S01]  /*61e0*/  HFMA2.MMA R238, -RZ, RZ, 0, 5.9604644775390625e-08 ;  /* 0x00000001ffee7435 */ /* 0x000fe200000001ff */
[----:B------:R-:W-:-:S05]  /*61f0*/  MOV R166, R232 ;  /* 0x000000e800a67202 */ /* 0x000fca0000000f00 */
[----:B------:R-:W-:-:S04]  /*6200*/  FADD.FTZ R166, R230, R166 ;  /* 0x000000a6e6a67221 */ /* 0x000fc80000010000 */
[----:B------:R-:W-:-:S04]  /*6210*/  FMUL.FTZ R166, R166, 0.00031249999301508069038 ;  /* 0x39a3d70aa6a67820 */ /* 0x000fc80000410000 */
        /* <DEDUP_REMOVED lines=204> */
.L_x_425:
[----:B------:R-:W-:Y:S01]  /*6ee0*/  HFMA2.MMA R238, -RZ, RZ, 0, 1.1920928955078125e-07 ;  /* 0x00000002ffee7435 */ /* 0x000fe200000001ff */
[----:B------:R-:W-:-:S05]  /*6ef0*/  MOV R226, R232 ;  /* 0x000000e800e27202 */ /* 0x000fca0000000f00 */
[----:B------:R-:W-:-:S05]  /*6f00*/  FADD.FTZ R226, R167, R226 ;  /* 0x000000e2a7e27221 */ /* 0x000fca0000010000 */
[----:B------:R-:W-:-:S07]  /*6f10*/  MOV R236, R226 ;  /* 0x000000e200ec7202 */ /* 0x000fce0000000f00 */
[----:B------:R-:W-:Y:S05]  /*6f20*/  WARPSYNC.COLLECTIVE R234, `(.L_x_426) ;  /* 0x00000000ea087348 */ /* 0x000fea0003c00000 */
[----:B------:R0:W1:Y:S02]  /*6f30*/  SHFL.BFLY P2, R232, R236, R238, R240 ;  /* 0x0c0000eeece87389 */ /* 0x00006400000400f0 */
[----:B01----:R-:W-:Y:S01]  /*6f40*/  ENDCOLLECTIVE ;  /* 0x000000000000791b */ /* 0x003fe20003800000 */
.L_x_426:
[----:B------:R-:W-:Y:S01]  /*6f50*/  HFMA2.MMA R238, -RZ, RZ, 0, 2.384185791015625e-07 ;  /* 0x00000004ffee7435 */ /* 0x000fe200000001ff */
[----:B------:R-:W-:-:S05]  /*6f60*/  MOV R169, R232 ;  /* 0x000000e800a97202 */ /* 0x000fca0000000f00 */
[----:B------:R-:W-:-:S05]  /*6f70*/  FADD.FTZ R169, R226, R169 ;  /* 0x000000a9e2a97221 */ /* 0x000fca0000010000 */
[----:B------:R-:W-:-:S07]  /*6f80*/  MOV R236, R169 ;  /* 0x000000a900ec7202 */ /* 0x000fce0000000f00 */
[----:B------:R-:W-:Y:S05]  /*6f90*/  WARPSYNC.COLLECTIVE R234, `(.L_x_427) ;  /* 0x00000000ea087348 */ /* 0x000fea0003c00000 */
[----:B------:R0:W1:Y:S02]  /*6fa0*/  SHFL.BFLY P2, R232, R236, R238, R240 ;  /* 0x0c0000eeece87389 */ /* 0x00006400000400f0 */
[----:B01----:R-:W-:Y:S01]  /*6fb0*/  ENDCOLLECTIVE ;  /* 0x000000000000791b */ /* 0x003fe20003800000 */
.L_x_427:
[----:B------:R-:W-:Y:S01]  /*6fc0*/  HFMA2.MMA R238, -RZ, RZ, 0, 4.76837158203125e-07 ;  /* 0x00000008ffee7435 */ /* 0x000fe200000001ff */
[----:B------:R-:W-:-:S05]  /*6fd0*/  MOV R228, R232 ;  /* 0x000000e800e47202 */ /* 0x000fca0000000f00 */
[----:B------:R-:W-:-:S05]  /*6fe0*/  FADD.FTZ R228, R169, R228 ;  /* 0x000000e4a9e47221 */ /* 0x000fca0000010000 */
[----:B------:R-:W-:-:S07]  /*6ff0*/  MOV R236, R228 ;  /* 0x000000e400ec7202 */ /* 0x000fce0000000f00 */
[----:B------:R-:W-:Y:S05]  /*7000*/  WARPSYNC.COLLECTIVE R234, `(.L_x_428) ;  /* 0x00000000ea087348 */ /* 0x000fea0003c00000 */
[----:B------:R0:W1:Y:S02]  /*7010*/  SHFL.BFLY P2, R232, R236, R238, R240 ;  /* 0x0c0000eeece87389 */ /* 0x00006400000400f0 */
[----:B01----:R-:W-:Y:S01]  /*7020*/  ENDCOLLECTIVE ;  /* 0x000000000000791b */ /* 0x003fe20003800000 */
.L_x_428:
[----:B------:R-:W-:Y:S01]  /*7030*/  HFMA2.MMA R238, -RZ, RZ, 0, 9.5367431640625e-07 ;  /* 0x00000010ffee7435 */ /* 0x000fe200000001ff */
[----:B------:R-:W-:-:S05]  /*7040*/  MOV R230, R232 ;  /* 0x000000e800e67202 */ /* 0x000fca0000000f00 */
[----:B------:R-:W-:-:S05]  /*7050*/  FADD.FTZ R230, R228, R230 ;  /* 0x000000e6e4e67221 */ /* 0x000fca0000010000 */
[----:B------:R-:W-:-:S07]  /*7060*/  MOV R236, R230 ;  /* 0x000000e600ec7202 */ /* 0x000fce0000000f00 */
[----:B------:R-:W-:Y:S05]  /*7070*/  WARPSYNC.COLLECTIVE R234, `(.L_x_429) ;  /* 0x00000000ea087348 */ /* 0x000fea0003c00000 */
[----:B------:R0:W1:Y:S02]  /*7080*/  SHFL.BFLY P2, R232, R236, R238, R240 ;  /* 0x0c0000eeece87389 */ /* 0x00006400000400f0 */
[----:B01----:R-:W-:Y:S01]  /*7090*/  ENDCOLLECTIVE ;  /* 0x000000000000791b */ /* 0x003fe20003800000 */
.L_x_429:
[----:B------:R-:W-:Y:S05]  /*70a0*/  BRA `(.L_x_430) ;  /* 0xffffffb400a87947 */ /* 0x000fea000383ffff */
.L_x_431:
        /* <DEDUP_REMOVED lines=13> */
.L_x_2013:


//--------------------- .text._ZN10layer_norm13ln_fwd_kernelINS_13Kernel_traitsI6__halffS2_fjLj25600ELj4ELj1ELj4ELj4ENS_18Kernel_traits_baseILj25600ES2_fS2_fjLj128EEEEEEEvNS_9FwdParamsE --------------------------
	.section	.text._ZN10layer_norm13ln_fwd_kernelINS_13Kernel_traitsI6__halffS2_fjLj25600ELj4ELj1ELj4ELj4ENS_18Kernel_traits_baseILj25600ES2_fS2_fjLj128EEEEEEEvNS_9FwdParamsE,"ax",@progbits
	.align	128
        .global         _ZN10layer_norm13ln_fwd_kernelINS_13Kernel_traitsI6__halffS2_fjLj25600ELj4ELj1ELj4ELj4ENS_18Kernel_traits_baseILj25600ES2_fS2_fjLj128EEEEEEEvNS_9FwdParamsE
        .type           _ZN10layer_norm13ln_fwd_kernelINS_13Kernel_traitsI6__halffS2_fjLj25600ELj4ELj1ELj4ELj4ENS_18Kernel_traits_baseILj25600ES2_fS2_fjLj128EEEEEEEvNS_9FwdParamsE,@function
        .size           _ZN10layer_norm13ln_fwd_kernelINS_13Kernel_traitsI6__halffS2_fjLj25600ELj4ELj1ELj4ELj4ENS_18Kernel_traits_baseILj25600ES2_fS2_fjLj128EEEEEEEvNS_9FwdParamsE,(.L_x_2014 - _ZN10layer_norm13ln_fwd_kernelINS_13Kernel_traitsI6__halffS2_fjLj25600ELj4ELj1ELj4ELj4ENS_18Kernel_traits_baseILj25600ES2_fS2_fjLj128EEEEEEEvNS_9FwdParamsE)
        .other          _ZN10layer_norm13ln_fwd_kernelINS_13Kernel_traitsI6__halffS2_fjLj25600ELj4ELj1ELj4ELj4ENS_18Kernel_traits_baseILj25600ES2_fS2_fjLj128EEEEEEEvNS_9FwdParamsE,@"STO_CUDA_ENTRY STV_DEFAULT"
_ZN10layer_norm13ln_fwd_kernelINS_13Kernel_traitsI6__halffS2_fjLj25600ELj4ELj1ELj4ELj4ENS_18Kernel_traits_baseILj25600ES2_fS2_fjLj128EEEEEEEvNS_9FwdParamsE:
.text._ZN10layer_norm13ln_fwd_kernelINS_13Kernel_traitsI6__halffS2_fjLj25600ELj4ELj1ELj4ELj4ENS_18Kernel_traits_baseILj25600ES2_fS2_fjLj128EEEEEEEvNS_9FwdParamsE:
        /* <DEDUP_REMOVED lines=123> */
.L_x_435:
        /* <DEDUP_REMOVED lines=333> */
.L_x_446:
        /* <DEDUP_REMOVED lines=86> */
.L_x_434:
[----:B------:R-:W2:Y:S04]  /*21e0*/  LDG.E.STRONG.GPU R4, desc[UR6][R2.64] ;  /* 0x0000000602047981 */ /* 0x000ea8000c1ef900 */
[----:B--2---:R-:W-:Y:S01]  /*21f0*/  CCTL.IVALL ;  /* 0x00000000ff00798f */ /* 0x004fe20002000000 */
[----:B------:R-:W-:Y:S05]  /*2200*/  YIELD ;  /* 0x0000000000007946 */ /* 0x000fea0003800000 */
[----:B------:R-:W-:-:S13]  /*2210*/  ISETP.NE.AND P2, PT, R4, R7, PT ;  /* 0x000000070400720c */ /* 0x000fda0003f45270 */
[----:B------:R-:W-:Y:S05]  /*2220*/  @P2 BRA `(.L_x_434) ;  /* 0xfffffffc00ec2947 */ /* 0x000fea000383ffff */
.L_x_433:
        /* <DEDUP_REMOVED lines=109> */
[----:B-1----:R-:W-:Y:S01]  /*2900*/  F2FP.F16.F32.PACK_AB R3, RZ, R7 ;  /* 0x00000007ff03723e */ /* 0x002fe200000000ff */
        /* <DEDUP_REMOVED lines=12> */
[----:B------:R-:W-:Y:S01]  /*29d0*/  F2FP.F16.F32.PACK_AB R7, RZ, R9 ;  /* 0x00000009ff07723e */ /* 0x000fe200000000ff */
[C---:B------:R-:W-:Y:S01]  /*29e0*/  FMUL.FTZ R2, R83.reuse, R12 ;  /* 0x0000000c53027220 */ /* 0x040fe20000410000 */
[----:B------:R-:W-:Y:S01]  /*29f0*/  LOP3.LUT R252, R76, 0x60, R243, 0xf8, !PT ;  /* 0x000000604cfc7812 */ /* 0x000fe200078ef8f3 */
[C---:B------:R-:W-:Y:S01]  /*2a00*/  FMUL.FTZ R95, R83.reuse, R5 ;  /* 0x00000005535f7220 */ /* 0x040fe20000410000 */
[C---:B------:R-:W-:Y:S01]  /*2a10*/  FMUL.FTZ R10, R83.reuse, R10 ;  /* 0x0000000a530a7220 */ /* 0x040fe20000410000 */
[C---:B------:R-:W-:Y:S01]  /*2a20*/  FMUL.FTZ R113, R83.reuse, R8 ;  /* 0x0000000853717220 */ /* 0x040fe20000410000 */
[----:B------:R-:W-:Y:S01]  /*2a30*/  FMUL.FTZ R23, R83, R6 ;  /* 0x0000000653177220 */ /* 0x000fe20000410000 */
[----:B------:R-:W-:Y:S01]  /*2a40*/  IMAD R252, R49, 0x6400, R252 ;  /* 0x0000640031fc7824 */ /* 0x000fe200078e02fc */
[----:B------:R-:W-:Y:S01]  /*2a50*/  F2FP.F16.F32.PACK_AB R125, RZ, R125 ;  /* 0x0000007dff7d723e */ /* 0x000fe200000000ff */
        /* <DEDUP_REMOVED lines=22> */
[----:B------:R-:W-:Y:S01]  /*2bc0*/  F2FP.F16.F32.PACK_AB R11, RZ, R11 ;  /* 0x0000000bff0b723e */ /* 0x000fe200000000ff */
[----:B--2---:R-:W-:Y:S01]  /*2bd0*/  HFMA2 R40, R131.H0_H0, R3.H0_H0, R133.H0_H0 ;  /* 0x2000000383287231 */ /* 0x004fe20000040885 */
[----:B------:R-:W-:Y:S01]  /*2be0*/  IADD3 R169, R252, 0x600, RZ ;  /* 0x00000600fca97810 */ /* 0x000fe20007ffe0ff */
[----:B---3--:R-:W-:Y:S01]  /*2bf0*/  IMAD.WIDE.U32 R164, R164, 0x2, R174 ;  /* 0x00000002a4a47825 */ /* 0x008fe200078e00ae */
[----:B------:R-:W-:-:S03]  /*2c00*/  F2FP.F16.F32.PACK_AB R121, RZ, R121 ;  /* 0x00000079ff79723e */ /* 0x000fc600000000ff */
[C---:B------:R-:W-:Y:S01]  /*2c10*/  FMUL.FTZ R22, R83.reuse, R20 ;  /* 0x0000001453167220 */ /* 0x040fe20000410000 */
[C---:B------:R-:W-:Y:S01]  /*2c20*/  IADD3 R167, R252.reuse, 0x800, RZ ;  /* 0x00000800fca77810 */ /* 0x040fe20007ffe0ff */
[----:B------:R-:W-:Y:S01]  /*2c30*/  FMUL.FTZ R15, R83, R170 ;  /* 0x000000aa530f7220 */ /* 0x000fe20000410000 */
[----:B------:R-:W-:Y:S01]  /*2c40*/  F2FP.F16.F32.PACK_AB R2, RZ, R2 ;  /* 0x00000002ff02723e */ /* 0x000fe200000000ff */
[----:B-----5:R-:W-:Y:S01]  /*2c50*/  HFMA2 R39, R251.H0_H0, R125.H0_H0, R250.H0_H0 ;  /* 0x2000007dfb277231 */ /* 0x020fe200000408fa */
[----:B------:R-:W-:Y:S01]  /*2c60*/  F2FP.F16.F32.PACK_AB R10, RZ, R10 ;  /* 0x0000000aff0a723e */ /* 0x000fe200000000ff */
[----:B------:R-:W-:Y:S01]  /*2c70*/  IMAD.WIDE.U32 R172, R173, 0x2, R174 ;  /* 0x00000002adac7825 */ /* 0x000fe200078e00ae */
[----:B------:R-:W-:-:S03]  /*2c80*/  IADD3 R156, R252, 0xa00, RZ ;  /* 0x00000a00fc9c7810 */ /* 0x000fc60007ffe0ff */
[C---:B------:R-:W-:Y:S01]  /*2c90*/  FMUL.FTZ R20, R83.reuse, R168 ;  /* 0x000000a853147220 */ /* 0x040fe20000410000 */
[----:B------:R-:W-:Y:S01]  /*2ca0*/  F2FP.F16.F32.PACK_AB R45, RZ, R45 ;  /* 0x0000002dff2d723e */ /* 0x000fe200000000ff */
[----:B------:R-:W-:Y:S01]  /*2cb0*/  FMUL.FTZ R19, R83, R47 ;  /* 0x0000002f53137220 */ /* 0x000fe20000410000 */
[----:B------:R-:W-:Y:S01]  /*2cc0*/  F2FP.F16.F32.PACK_AB R4, RZ, R4 ;  /* 0x00000004ff04723e */ /* 0x000fe200000000ff */
[----:B------:R-:W-:Y:S01]  /*2cd0*/  HFMA2 R44, R249.H0_H0, R7.H0_H0, R248.H0_H0 ;  /* 0x20000007f92c7231 */ /* 0x000fe200000408f8 */
[----:B------:R-:W-:Y:S01]  /*2ce0*/  F2FP.F16.F32.PACK_AB R5, RZ, R5 ;  /* 0x00000005ff05723e */ /* 0x000fe200000000ff */
[----:B------:R-:W-:Y:S01]  /*2cf0*/  IMAD.WIDE.U32 R170, R171, 0x2, R174 ;  /* 0x00000002abaa7825 */ /* 0x000fe200078e00ae */
[----:B------:R-:W-:-:S03]  /*2d00*/  F2FP.F16.F32.PACK_AB R12, RZ, R12 ;  /* 0x0000000cff0c723e */ /* 0x000fc600000000ff */
[C---:B------:R-:W-:Y:S01]  /*2d10*/  FMUL.FTZ R25, R83.reuse, R166 ;  /* 0x000000a653197220 */ /* 0x040fe20000410000 */
[----:B------:R-:W-:Y:S01]  /*2d20*/  F2FP.F16.F32.PACK_AB R6, RZ, R6 ;  /* 0x00000006ff06723e */ /* 0x000fe200000000ff */
[----:B------:R-:W-:Y:S01]  /*2d30*/  FMUL.FTZ R18, R83, R0 ;  /* 0x0000000053127220 */ /* 0x000fe20000410000 */
[----:B------:R-:W-:Y:S01]  /*2d40*/  F2FP.F16.F32.PACK_AB R8, RZ, R8 ;  /* 0x00000008ff08723e */ /* 0x000fe200000000ff */
[----:B------:R-:W-:Y:S01]  /*2d50*/  HFMA2 R47, R247.H0_H0, R11.H0_H0, R196.H0_H0 ;  /* 0x2000000bf72f7231 */ /* 0x000fe200000408c4 */
[----:B------:R-:W-:Y:S01]  /*2d60*/  IADD3 R162, R252, 0xc00, RZ ;  /* 0x00000c00fca27810 */ /* 0x000fe20007ffe0ff */
[----:B------:R-:W-:Y:S01]  /*2d70*/  IMAD.WIDE.U32 R168, R169, 0x2, R174 ;  /* 0x00000002a9a87825 */ /* 0x000fe200078e00ae */
[----:B------:R-:W-:-:S03]  /*2d80*/  F2FP.F16.F32.PACK_AB R43, RZ, R43 ;  /* 0x0000002bff2b723e */ /* 0x000fc600000000ff */
        /* <DEDUP_REMOVED lines=10> */
[----:B------:R-:W-:Y:S01]  /*2e30*/  HFMA2 R46, R241.H0_H0, R2.H0_H0, R194.H0_H0 ;  /* 0x20000002f12e7231 */ /* 0x000fe200000408c2 */
[----:B------:R-:W-:Y:S01]  /*2e40*/  F2FP.F16.F32.PACK_AB R113, RZ, R113 ;  /* 0x00000071ff71723e */ /* 0x000fe200000000ff */
[----:B------:R-:W-:Y:S01]  /*2e50*/  HFMA2 R38, R236.H0_H0, R10.H0_H0, R189.H0_H0 ;  /* 0x2000000aec267231 */ /* 0x000fe200000408bd */
[----:B------:R-:W-:Y:S01]  /*2e60*/  F2FP.F16.F32.PACK_AB R111, RZ, R111 ;  /* 0x0000006fff6f723e */ /* 0x000fe200000000ff */
[--C-:B------:R-:W-:Y:S01]  /*2e70*/  IMAD.WIDE.U32 R156, R156, 0x2, R174.reuse ;  /* 0x000000029c9c7825 */ /* 0x100fe200078e00ae */
[----:B------:R-:W-:Y:S01]  /*2e80*/  F2FP.F16.F32.PACK_AB R107, RZ, R107 ;  /* 0x0000006bff6b723e */ /* 0x000fe200000000ff */
[----:B------:R-:W-:Y:S01]  /*2e90*/  STG.E.U16 desc[UR6][R164.64], R40 ;  /* 0x00000028a4007986 */ /* 0x000fe2000c101506 */
        /* <DEDUP_REMOVED lines=18> */
[C---:B------:R-:W-:Y:S01]  /*2fc0*/  IADD3 R160, R252.reuse, 0xe00, RZ ;  /* 0x00000e00fca07810 */ /* 0x040fe20007ffe0ff */
[----:B------:R-:W-:Y:S01]  /*2fd0*/  HFMA2 R10, R208.H0_H0, R8.H0_H0, R61.H0_H0 ;  /* 0x20000008d00a7231 */ /* 0x000fe2000004083d */
[----:B------:R-:W-:Y:S01]  /*2fe0*/  IADD3 R158, R252, 0x1000, RZ ;  /* 0x00001000fc9e7810 */ /* 0x000fe20007ffe0ff */
[----:B------:R-:W-:Y:S01]  /*2ff0*/  IMAD.WIDE.U32 R162, R162, 0x2, R174 ;  /* 0x00000002a2a27825 */ /* 0x000fe200078e00ae */
[----:B------:R-:W-:Y:S01]  /*3000*/  IADD3 R252, R252, 0x1200, RZ ;  /* 0x00001200fcfc7810 */ /* 0x000fe20007ffe0ff */
[----:B------:R-:W-:Y:S02]  /*3010*/  STG.E.U16 desc[UR6][R172.64], R39 ;  /* 0x00000027ac007986 */ /* 0x000fe4000c101506 */
[C---:B------:R-:W-:Y:S01]  /*3020*/  FMUL.FTZ R244, R83.reuse, R244 ;  /* 0x000000f453f47220 */ /* 0x040fe20000410000 */
[----:B------:R-:W-:Y:S01]  /*3030*/  FMUL.FTZ R246, R83, R119 ;  /* 0x0000007753f67220 */ /* 0x000fe20000410000 */
[----:B------:R-:W-:-:S02]  /*3040*/  HFMA2 R43, R239.H0_H0, R43.H0_H0, R192.H0_H0 ;  /* 0x2000002bef2b7231 */ /* 0x000fc400000408c0 */
[----:B------:R-:W-:-:S04]  /*3050*/  IMAD.WIDE.U32 R76, R79, 0x2, R174 ;  /* 0x000000024f4c7825 */ /* 0x000fc800078e00ae */
[----:B------:R-:W-:Y:S01]  /*3060*/  HFMA2 R41, R237.H0_H0, R95.H0_H0, R190.H0_H0 ;  /* 0x2000005fed297231 */ /* 0x000fe200000408be */
[----:B------:R-:W-:Y:S01]  /*3070*/  STG.E.U16 desc[UR6][R170.64], R44 ;  /* 0x0000002caa007986 */ /* 0x000fe2000c101506 */
[----:B------:R-:W-:Y:S02]  /*3080*/  HFMA2 R36, R234.H0_H0, R117.H0_H0, R187.H0_H0 ;  /* 0x20000075ea247231 */ /* 0x000fe400000408bb */
[----:B------:R-:W-:-:S04]  /*3090*/  IMAD.WIDE.U32 R160, R160, 0x2, R174 ;  /* 0x00000002a0a07825 */ /* 0x000fc800078e00ae */
[----:B------:R-:W-:Y:S01]  /*30a0*/  HFMA2 R35, R233.H0_H0, R93.H0_H0, R186.H0_H0 ;  /* 0x2000005de9237231 */ /* 0x000fe200000408ba */
[----:B------:R-:W-:Y:S01]  /*30b0*/  STG.E.U16 desc[UR6][R168.64], R47 ;  /* 0x0000002fa8007986 */ /* 0x000fe2000c101506 */
[----:B------:R-:W-:Y:S02]  /*30c0*/  HFMA2 R32, R230.H0_H0, R115.H0_H0, R183.H0_H0 ;  /* 0x20000073e6207231 */ /* 0x000fe400000408b7 */
[----:B------:R-:W-:-:S04]  /*30d0*/  IMAD.WIDE.U32 R146, R146, 0x2, R174 ;  /* 0x0000000292927825 */ /* 0x000fc800078e00ae */
[----:B------:R-:W-:Y:S01]  /*30e0*/  HFMA2 R31, R229.H0_H0, R91.H0_H0, R182.H0_H0 ;  /* 0x2000005be51f7231 */ /* 0x000fe200000408b6 */
[----:B------:R-:W-:Y:S01]  /*30f0*/  F2FP.F16.F32.PACK_AB R34, RZ, R34 ;  /* 0x00000022ff22723e */ /* 0x000fe200000000ff */
        /* <DEDUP_REMOVED lines=27> */
[----:B------:R-:W-:Y:S01]  /*32b0*/  F2FP.F16.F32.PACK_AB R27, RZ, R27 ;  /* 0x0000001bff1b723e */ /* 0x000fe200000000ff */
[----:B------:R-:W-:Y:S02]  /*32c0*/  HFMA2 R29, R227.H0_H0, R29.H0_H0, R180.H0_H0 ;  /* 0x2000001de31d7231 */ /* 0x000fe400000408b4 */
[--C-:B------:R-:W-:Y:S01]  /*32d0*/  IMAD.WIDE.U32 R140, R140, 0x2, R174.reuse ;  /* 0x000000028c8c7825 */ /* 0x100fe200078e00ae */
[----:B------:R-:W-:Y:S02]  /*32e0*/  F2FP.F16.F32.PACK_AB R26, RZ, R26 ;  /* 0x0000001aff1a723e */ /* 0x000fe400000000ff */
[----:B------:R-:W-:Y:S01]  /*32f0*/  F2FP.F16.F32.PACK_AB R25, RZ, R25 ;  /* 0x00000019ff19723e */ /* 0x000fe200000000ff */
[----:B------:R-:W-:Y:S01]  /*3300*/  IMAD.WIDE.U32 R138, R138, 0x2, R174 ;  /* 0x000000028a8a7825 */ /* 0x000fe200078e00ae */
[----:B------:R-:W-:-:S03]  /*3310*/  F2FP.F16.F32.PACK_AB R23, RZ, R23 ;  /* 0x00000017ff17723e */ /* 0x000fc600000000ff */
[----:B------:R-:W-:Y:S01]  /*3320*/  HFMA2 R27, R225.H0_H0, R27.H0_H0, R178.H0_H0 ;  /* 0x2000001be11b7231 */ /* 0x000fe200000408b2 */
[----:B------:R-:W-:Y:S01]  /*3330*/  F2FP.F16.F32.PACK_AB R22, RZ, R22 ;  /* 0x00000016ff16723e */ /* 0x000fe200000000ff */
        /* <DEDUP_REMOVED lines=34> */
[----:B------:R-:W-:Y:S01]  /*3560*/  IADD3 R49, R49, UR5, RZ ;  /* 0x0000000531317c10 */ /* 0x000fe2000fffe0ff */
[----:B------:R-:W-:Y:S02]  /*3570*/  HFMA2 R246, R197.H0_H0, R246.H0_H0, R50.H0_H0 ;  /* 0x200000f6c5f67231 */ /* 0x000fe40000040832 */
        /* <DEDUP_REMOVED lines=68> */
.L_x_432:
[----:B------:R-:W-:Y:S01]  /*39c0*/  HFMA2.MMA R34, -RZ, RZ, 0, 5.9604644775390625e-08 ;  /* 0x00000001ff227435 */ /* 0x000fe200000001ff */
[----:B------:R-:W-:Y:S02]  /*39d0*/  MOV R123, R3 ;  /* 0x00000003007b7202 */ /* 0x000fe40000000f00 */
[----:B------:R-:W-:Y:S02]  /*39e0*/  MOV R125, 0x1f ;  /* 0x0000001f007d7802 */ /* 0x000fe40000000f00 */
[----:B------:R-:W-:-:S07]  /*39f0*/  MOV R32, 0xffffffff ;  /* 0xffffffff00207802 */ /* 0x000fce0000000f00 */
[----:B-----5:R-:W-:Y:S05]  /*3a00*/  WARPSYNC.COLLECTIVE R32, `(.L_x_436) ;  /* 0x0000000020087348 */ /* 0x020fea0003c00000 */
[----:B------:R0:W1:Y:S02]  /*3a10*/  SHFL.BFLY P2, R30, R123, R34, R125 ;  /* 0x0c0000227b1e7389 */ /* 0x000064000004007d */
[----:B01---5:R-:W-:Y:S01]  /*3a20*/  ENDCOLLECTIVE ;  /* 0x000000000000791b */ /* 0x023fe20003800000 */
.L_x_436:
[----:B------:R-:W-:Y:S01]  /*3a30*/  HFMA2.MMA R34, -RZ, RZ, 0, 1.1920928955078125e-07 ;  /* 0x00000002ff227435 */ /* 0x000fe200000001ff */
[----:B------:R-:W-:-:S05]  /*3a40*/  MOV R2, R30 ;  /* 0x0000001e00027202 */ /* 0x000fca0000000f00 */
[----:B------:R-:W-:-:S05]  /*3a50*/  FADD.FTZ R5, R3, R2 ;  /* 0x0000000203057221 */ /* 0x000fca0000010000 */
[----:B------:R-:W-:-:S07]  /*3a60*/  MOV R123, R5 ;  /* 0x00000005007b7202 */ /* 0x000fce0000000f00 */
[----:B------:R-:W-:Y:S05]  /*3a70*/  WARPSYNC.COLLECTIVE R32, `(.L_x_437) ;  /* 0x0000000020087348 */ /* 0x000fea0003c00000 */
[----:B------:R0:W1:Y:S02]  /*3a80*/  SHFL.BFLY P2, R30, R123, R34, R125 ;  /* 0x0c0000227b1e7389 */ /* 0x000064000004007d */
[----:B01----:R-:W-:Y:S01]  /*3a90*/  ENDCOLLECTIVE ;  /* 0x000000000000791b */ /* 0x003fe20003800000 */
.L_x_437:
[----:B------:R-:W-:Y:S01]  /*3aa0*/  HFMA2.MMA R34, -RZ, RZ, 0, 2.384185791015625e-07 ;  /* 0x00000004ff227435 */ /* 0x000fe200000001ff */
[----:B------:R-:W-:-:S05]  /*3ab0*/  MOV R2, R30 ;  /* 0x0000001e00027202 */ /* 0x000fca0000000f00 */
[----:B------:R-:W-:-:S05]  /*3ac0*/  FADD.FTZ R7, R5, R2 ;  /* 0x0000000205077221 */ /* 0x000fca0000010000 */
[----:B------:R-:W-:-:S07]  /*3ad0*/  MOV R123, R7 ;  /* 0x00000007007b7202 */ /* 0x000fce0000000f00 */
[----:B------:R-:W-:Y:S05]  /*3ae0*/  WARPSYNC.COLLECTIVE R32, `(.L_x_438) ;  /* 0x0000000020087348 */ /* 0x000fea0003c00000 */
[----:B------:R0:W1:Y:S02]  /*3af0*/  SHFL.BFLY P2, R30, R123, R34, R125 ;  /* 0x0c0000227b1e7389 */ /* 0x000064000004007d */
[----:B01----:R-:W-:Y:S01]  /*3b00*/  ENDCOLLECTIVE ;  /* 0x000000000000791b */ /* 0x003fe20003800000 */
.L_x_438:
[----:B------:R-:W-:Y:S01]  /*3b10*/  HFMA2.MMA R34, -RZ, RZ, 0, 4.76837158203125e-07 ;  /* 0x00000008ff227435 */ /* 0x000fe200000001ff */
[----:B------:R-:W-:-:S05]  /*3b20*/  MOV R2, R30 ;  /* 0x0000001e00027202 */ /* 0x000fca0000000f00 */
[----:B------:R-:W-:-:S05]  /*3b30*/  FADD.FTZ R26, R7, R2 ;  /* 0x00000002071a7221 */ /* 0x000fca0000010000 */
[----:B------:R-:W-:-:S07]  /*3b40*/  MOV R123, R26 ;  /* 0x0000001a007b7202 */ /* 0x000fce0000000f00 */
[----:B------:R-:W-:Y:S05]  /*3b50*/  WARPSYNC.COLLECTIVE R32, `(.L_x_439) ;  /* 0x0000000020087348 */ /* 0x000fea0003c00000 */
[----:B------:R0:W1:Y:S02]  /*3b60*/  SHFL.BFLY P2, R30, R123, R34, R125 ;  /* 0x0c0000227b1e7389 */ /* 0x000064000004007d */
[----:B01----:R-:W-:Y:S01]  /*3b70*/  ENDCOLLECTIVE ;  /* 0x000000000000791b */ /* 0x003fe20003800000 */
.L_x_439:
[----:B------:R-:W-:Y:S01]  /*3b80*/  HFMA2.MMA R34, -RZ, RZ, 0, 9.5367431640625e-07 ;  /* 0x00000010ff227435 */ /* 0x000fe200000001ff */
[----:B------:R-:W-:-:S05]  /*3b90*/  MOV R121, R30 ;  /* 0x0000001e00797202 */ /* 0x000fca0000000f00 */
[----:B------:R-:W-:-:S05]  /*3ba0*/  FADD.FTZ R121, R26, R121 ;  /* 0x000000791a797221 */ /* 0x000fca0000010000 */
[----:B------:R-:W-:-:S07]  /*3bb0*/  MOV R123, R121 ;  /* 0x00000079007b7202 */ /* 0x000fce0000000f00 */
[----:B------:R-:W-:Y:S05]  /*3bc0*/  WARPSYNC.COLLECTIVE R32, `(.L_x_440) ;  /* 0x0000000020087348 */ /* 0x000fea0003c00000 */
[----:B------:R0:W1:Y:S02]  /*3bd0*/  SHFL.BFLY P2, R30, R123, R34, R125 ;  /* 0x0c0000227b1e7389 */ /* 0x000064000004007d */
[----:B01----:R-:W-:Y:S01]  /*3be0*/  ENDCOLLECTIVE ;  /* 0x000000000000791b */ /* 0x003fe20003800000 */
.L_x_440:
        /* <DEDUP_REMOVED lines=108> */
.L_x_441:
[----:B------:R-:W-:Y:S01]  /*42b0*/  HFMA2.MMA R34, -RZ, RZ, 0, 1.1920928955078125e-07 ;  /* 0x00000002ff227435 */ /* 0x000fe200000001ff */
[----:B------:R-:W-:-:S05]  /*42c0*/  MOV R26, R30 ;  /* 0x0000001e001a7202 */ /* 0x000fca0000000f00 */
[----:B------:R-:W-:-:S05]  /*42d0*/  FADD.FTZ R26, R3, R26 ;  /* 0x0000001a031a7221 */ /* 0x000fca0000010000 */
[----:B------:R-:W-:-:S07]  /*42e0*/  MOV R123, R26 ;  /* 0x0000001a007b7202 */ /* 0x000fce0000000f00 */
[----:B------:R-:W-:Y:S05]  /*42f0*/  WARPSYNC.COLLECTIVE R32, `(.L_x_442) ;  /* 0x0000000020087348 */ /* 0x000fea0003c00000 */
[----:B------:R0:W1:Y:S02]  /*4300*/  SHFL.BFLY P2, R30, R123, R34, R125 ;  /* 0x0c0000227b1e7389 */ /* 0x000064000004007d */
[----:B01----:R-:W-:Y:S01]  /*4310*/  ENDCOLLECTIVE ;  /* 0x000000000000791b */ /* 0x003fe20003800000 */
.L_x_442:
[----:B------:R-:W-:Y:S01]  /*4320*/  HFMA2.MMA R34, -RZ, RZ, 0, 2.384185791015625e-07 ;  /* 0x00000004ff227435 */ /* 0x000fe200000001ff */
[----:B------:R-:W-:-:S05]  /*4330*/  MOV R5, R30 ;  /* 0x0000001e00057202 */ /* 0x000fca0000000f00 */
[----:B------:R-:W-:-:S05]  /*4340*/  FADD.FTZ R5, R26, R5 ;  /* 0x000000051a057221 */ /* 0x000fca0000010000 */
[----:B------:R-:W-:-:S07]  /*4350*/  MOV R123, R5 ;  /* 0x00000005007b7202 */ /* 0x000fce0000000f00 */
[----:B------:R-:W-:Y:S05]  /*4360*/  WARPSYNC.COLLECTIVE R32, `(.L_x_443) ;  /* 0x0000000020087348 */ /* 0x000fea0003c00000 */
[----:B------:R0:W1:Y:S02]  /*4370*/  SHFL.BFLY P2, R30, R123, R34, R125 ;  /* 0x0c0000227b1e7389 */ /* 0x000064000004007d */
[----:B01----:R-:W-:Y:S01]  /*4380*/  ENDCOLLECTIVE ;  /* 0x000000000000791b */ /* 0x003fe20003800000 */
.L_x_443:
[----:B------:R-:W-:Y:S01]  /*4390*/  HFMA2.MMA R34, -RZ, RZ, 0, 4.76837158203125e-07 ;  /* 0x00000008ff227435 */ /* 0x000fe200000001ff */
[----:B------:R-:W-:-:S05]  /*43a0*/  MOV R28, R30 ;  /* 0x0000001e001c7202 */ /* 0x000fca0000000f00 */
[----:B------:R-:W-:-:S05]  /*43b0*/  FADD.FTZ R28, R5, R28 ;  /* 0x0000001c051c7221 */ /* 0x000fca0000010000 */
[----:B------:R-:W-:-:S07]  /*43c0*/  MOV R123, R28 ;  /* 0x0000001c007b7202 */ /* 0x000fce0000000f00 */
[----:B------:R-:W-:Y:S05]  /*43d0*/  WARPSYNC.COLLECTIVE R32, `(.L_x_444) ;  /* 0x0000000020087348 */ /* 0x000fea0003c00000 */
[----:B------:R0:W1:Y:S02]  /*43e0*/  SHFL.BFLY P2, R30, R123, R34, R125 ;  /* 0x0c0000227b1e7389 */ /* 0x000064000004007d */
[----:B01----:R-:W-:Y:S01]  /*43f0*/  ENDCOLLECTIVE ;  /* 0x000000000000791b */ /* 0x003fe20003800000 */
.L_x_444:
[----:B------:R-:W-:Y:S01]  /*4400*/  HFMA2.MMA R34, -RZ, RZ, 0, 9.5367431640625e-07 ;  /* 0x00000010ff227435 */ /* 0x000fe200000001ff */
[----:B------:R-:W-:-:S05]  /*4410*/  MOV R7, R30 ;  /* 0x0000001e00077202 */ /* 0x000fca0000000f00 */
[----:B------:R-:W-:-:S05]  /*4420*/  FADD.FTZ R7, R28, R7 ;  /* 0x000000071c077221 */ /* 0x000fca0000010000 */
[----:B------:R-:W-:-:S07]  /*4430*/  MOV R123, R7 ;  /* 0x00000007007b7202 */ /* 0x000fce0000000f00 */
[----:B------:R-:W-:Y:S05]  /*4440*/  WARPSYNC.COLLECTIVE R32, `(.L_x_445) ;  /* 0x0000000020087348 */ /* 0x000fea0003c00000 */
[----:B------:R0:W1:Y:S02]  /*4450*/  SHFL.BFLY P2, R30, R123, R34, R125 ;  /* 0x0c0000227b1e7389 */ /* 0x000064000004007d */
[----:B01----:R-:W-:Y:S01]  /*4460*/  ENDCOLLECTIVE ;  /* 0x000000000000791b */ /* 0x003fe20003800000 */
.L_x_445:
[----:B------:R-:W-:Y:S05]  /*4470*/  BRA `(.L_x_446) ;  /* 0xffffffd800007947 */ /* 0x000fea000383ffff */
.L_x_447:
        /* <DEDUP_REMOVED lines=16> */
.L_x_2014:


//--------------------- .text._ZN10layer_norm13ln_fwd_kernelINS_13Kernel_traitsI6__halfS2_S2_fjLj25600ELj2ELj1ELj4ELj8ENS_18Kernel_traits_baseILj25600ES2_S2_S2_fjLj128EEEEEEEvNS_9FwdParamsE --------------------------
	.section	.text._ZN10layer_norm13ln_fwd_kernelINS_13Kernel_traitsI6__halfS2_S2_fjLj25600ELj2ELj1ELj4ELj8ENS_18Kernel_traits_baseILj25600ES2_S2_S2_fjLj128EEEEEEEvNS_9FwdParamsE,"ax",@progbits
	.align	128
        .global         _ZN10layer_norm13ln_fwd_kernelINS_13Kernel_traitsI6__halfS2_S2_fjLj25600ELj2ELj1ELj4ELj8ENS_18Kernel_traits_baseILj25600ES2_S2_S2_fjLj128EEEEEEEvNS_9FwdParamsE
        .type           _ZN10layer_norm13ln_fwd_kernelINS_13Kernel_traitsI6__halfS2_S2_fjLj25600ELj2ELj1ELj4ELj8ENS_18Kernel_traits_baseILj25600ES2_S2_S2_fjLj128EEEEEEEvNS_9FwdParamsE,@function
        .size           _ZN10layer_norm13ln_fwd_kernelINS_13Kernel_traitsI6__halfS2_S2_fjLj25600ELj2ELj1ELj4ELj8ENS_18Kernel_traits_baseILj25600ES2_S2_S2_fjLj128EEEEEEEvNS_9FwdParamsE,(.L_x_2015 - _ZN10layer_norm13ln_fwd_kernelINS_13Kernel_traitsI6__halfS2_S2_fjLj25600ELj2ELj1ELj4ELj8ENS_18Kernel_traits_baseILj25600ES2_S2_S2_fjLj128EEEEEEEvNS_9FwdParamsE)
        .other          _ZN10layer_norm13ln_fwd_kernelINS_13Kernel_traitsI6__halfS2_S2_fjLj25600ELj2ELj1ELj4ELj8ENS_18Kernel_traits_baseILj25600ES2_S2_S2_fjLj128EEEEEEEvNS_9FwdParamsE,@"STO_CUDA_ENTRY STV_DEFAULT"
_ZN10layer_norm13ln_fwd_kernelINS_13Kernel_traitsI6__halfS2_S2_fjLj25600ELj2ELj1ELj4ELj8ENS_18Kernel_traits_baseILj25600ES2_S2_S2_fjLj128EEEEEEEvNS_9FwdParamsE:
.text._ZN10layer_norm13ln_fwd_kernelINS_13Kernel_traitsI6__halfS2_S2_fjLj25600ELj2ELj1ELj4ELj8ENS_18Kernel_traits_baseILj25600ES2_S2_S2_fjLj128EEEEEEEvNS_9FwdParamsE:
        /* <DEDUP_REMOVED lines=72> */
.L_x_451:
        /* <DEDUP_REMOVED lines=64> */
[--C-:B--2---:R-:W-:Y:S01]  /*0880*/  SHF.R.U64 R47, R8, 0x10, R9.reuse ;  /* 0x00000010082f7819 */ /* 0x104fe20000001209 */
[----:B------:R-:W-:Y:S01]  /*0890*/  HADD2.F32 R49, -RZ, R8.H0_H0 ;  /* 0x20000008ff317230 */ /* 0x000fe20000004100 */
[----:B------:R-:W-:-:S03]  /*08a0*/  SHF.R.U32.HI R43, RZ, 0x10, R9 ;  /* 0x00000010ff2b7819 */ /* 0x000fc60000011609 */
[----:B------:R-:W-:Y:S02]  /*08b0*/  HADD2.F32 R47, -RZ, R47.H0_H0 ;  /* 0x2000002fff2f7230 */ /* 0x000fe40000004100 */
[----:B------:R-:W-:Y:S01]  /*08c0*/  FADD.FTZ R0, RZ, R49 ;  /* 0x00000031ff007221 */ /* 0x000fe20000010000 */
[----:B------:R-:W-:Y:S01]  /*08d0*/  HADD2.F32 R45, -RZ, R9.H0_H0 ;  /* 0x20000009ff2d7230 */ /* 0x000fe20000004100 */
[----:B------:R-:W-:Y:S02]  /*08e0*/  IADD3 R8, R48, 0x1400, RZ ;  /* 0x0000140030087810 */ /* 0x000fe40007ffe0ff */
[----:B------:R-:W-:Y:S01]  /*08f0*/  FADD.FTZ R0, R47, R0 ;  /* 0x000000002f007221 */ /* 0x000fe20000010000 */
[----:B------:R-:W-:Y:S02]  /*0900*/  HADD2.F32 R43, -RZ, R43.H0_H0 ;  /* 0x2000002bff2b7230 */ /* 0x000fe40000004100 */
[----:B------:R-:W-:-:S04]  /*0910*/  IMAD.WIDE.U32 R186, R8, 0x8, R194 ;  /* 0x0000000808ba7825 */ /* 0x000fc800078e00c2 */
[----:B------:R-:W-:Y:S01]  /*0920*/  FADD.FTZ R0, R45, R0 ;  /* 0x000000002d007221 */ /* 0x000fe20000010000 */
[--C-:B---3--:R-:W-:Y:S01]  /*0930*/  SHF.R.U64 R39, R6, 0x10, R7.reuse ;  /* 0x0000001006277819 */ /* 0x108fe20000001207 */
[----:B------:R-:W-:Y:S02]  /*0940*/  HADD2.F32 R41, -RZ, R6.H0_H0 ;  /* 0x20000006ff297230 */ /* 0x000fe40000004100 */
[----:B------:R-:W-:Y:S01]  /*0950*/  FADD.FTZ R0, R43, R0 ;  /* 0x000000002b007221 */ /* 0x000fe20000010000 */
[----:B------:R-:W2:Y:S01]  /*0960*/  LDG.E.64 R186, desc[UR6][R186.64] ;  /* 0x00000006baba7981 */ /* 0x000ea2000c1e1b00 */
[----:B------:R-:W-:Y:S02]  /*0970*/  HADD2.F32 R39, -RZ, R39.H0_H0 ;  /* 0x20000027ff277230 */ /* 0x000fe40000004100 */
[----:B------:R-:W-:Y:S01]  /*0980*/  FADD.FTZ R0, R41, R0 ;  /* 0x0000000029007221 */ /* 0x000fe20000010000 */
[----:B------:R-:W-:Y:S01]  /*0990*/  SHF.R.U32.HI R35, RZ, 0x10, R7 ;  /* 0x00000010ff237819 */ /* 0x000fe20000011607 */
[----:B------:R-:W-:Y:S01]  /*09a0*/  HADD2.F32 R37, -RZ, R7.H0_H0 ;  /* 0x20000007ff257230 */ /* 0x000fe20000004100 */
[----:B------:R-:W-:Y:S01]  /*09b0*/  IADD3 R6, R48, 0x1500, RZ ;  /* 0x0000150030067810 */ /* 0x000fe20007ffe0ff */
[----:B------:R-:W-:-:S02]  /*09c0*/  FADD.FTZ R0, R39, R0 ;  /* 0x0000000027007221 */ /* 0x000fc40000010000 */
[----:B------:R-:W-:Y:S02]  /*09d0*/  HADD2.F32 R35, -RZ, R35.H0_H0 ;  /* 0x20000023ff237230 */ /* 0x000fe40000004100 */
[----:B------:R-:W-:Y:S01]  /*09e0*/  FADD.FTZ R0, R37, R0 ;  /* 0x0000000025007221 */ /* 0x000fe20000010000 */
[----:B------:R-:W-:Y:S01]  /*09f0*/  IMAD.WIDE.U32 R188, R6, 0x8, R194 ;  /* 0x0000000806bc7825 */ /* 0x000fe200078e00c2 */
[----:B----4-:R-:W-:-:S03]  /*0a00*/  SHF.R.U64 R31, R4, 0x10, R5 ;  /* 0x00000010041f7819 */ /* 0x010fc60000001205 */
[----:B------:R-:W-:Y:S01]  /*0a10*/  FADD.FTZ R0, R35, R0 ;  /* 0x0000000023007221 */ /* 0x000fe20000010000 */
[----:B------:R-:W-:Y:S01]  /*0a20*/  HADD2.F32 R33, -RZ, R4.H0_H0 ;  /* 0x20000004ff217230 */ /* 0x000fe20000004100 */
[----:B------:R-:W3:Y:S01]  /*0a30*/  LDG.E.64 R188, desc[UR6][R188.64] ;  /* 0x00000006bcbc7981 */ /* 0x000ee2000c1e1b00 */
[----:B------:R-:W-:-:S03]  /*0a40*/  HADD2.F32 R31, -RZ, R31.H0_H0 ;  /* 0x2000001fff1f7230 */ /* 0x000fc60000004100 */
[----:B------:R-:W-:Y:S01]  /*0a50*/  FADD.FTZ R0, R33, R0 ;  /* 0x0000000021007221 */ /* 0x000fe20000010000 */
[----:B------:R-:W-:Y:S01]  /*0a60*/  SHF.R.U32.HI R27, RZ, 0x10, R5 ;  /* 0x00000010ff1b7819 */ /* 0x000fe20000011605 */
[----:B------:R-:W-:Y:S01]  /*0a70*/  HADD2.F32 R29, -RZ, R5.H0_H0 ;  /* 0x20000005ff1d7230 */ /* 0x000fe20000004100 */
[----:B------:R-:W-:Y:S01]  /*0a80*/  IADD3 R4, R48, 0x1600, RZ ;  /* 0x0000160030047810 */ /* 0x000fe20007ffe0ff */
[----:B------:R-:W-:Y:S02]  /*0a90*/  FADD.FTZ R0, R31, R0 ;  /* 0x000000001f007221 */ /* 0x000fe40000010000 */
[----:B------:R-:W-:Y:S02]  /*0aa0*/  HADD2.F32 R27, -RZ, R27.H0_H0 ;  /* 0x2000001bff1b7230 */ /* 0x000fe40000004100 */
[----:B------:R-:W-:Y:S01]  /*0ab0*/  FADD.FTZ R0, R29, R0 ;  /* 0x000000001d007221 */ /* 0x000fe20000010000 */
[----:B------:R-:W-:Y:S01]  /*0ac0*/  IMAD.WIDE.U32 R190, R4, 0x8, R194 ;  /* 0x0000000804be7825 */ /* 0x000fe200078e00c2 */
[----:B------:R-:W-:-:S03]  /*0ad0*/  SHF.R.U64 R23, R2, 0x10, R3 ;  /* 0x0000001002177819 */ /* 0x000fc60000001203 */
[----:B------:R-:W-:Y:S01]  /*0ae0*/  FADD.FTZ R0, R27, R0 ;  /* 0x000000001b007221 */ /* 0x000fe20000010000 */
[----:B------:R-:W-:Y:S01]  /*0af0*/  HADD2.F32 R25, -RZ, R2.H0_H0 ;  /* 0x20000002ff197230 */ /* 0x000fe20000004100 */
[----:B------:R-:W4:Y:S01]  /*0b00*/  LDG.E.64 R190, desc[UR6][R190.64] ;  /* 0x00000006bebe7981 */ /* 0x000f22000c1e1b00 */
        /* <DEDUP_REMOVED lines=29> */
[----:B------:R-:W-:Y:S02]  /*0ce0*/  HADD2.F32 R5, -RZ, R197.H0_H0 ;  /* 0x200000c5ff057230 */ /* 0x000fe40000004100 */
[----:B------:R-:W-:Y:S02]  /*0cf0*/  FADD.FTZ R198, R7, R198 ;  /* 0x000000c607c67221 */ /* 0x000fe40000010000 */
[----:B------:R-:W-:Y:S02]  /*0d00*/  HADD2.F32 R3, -RZ, R3.H0_H0 ;  /* 0x20000003ff037230 */ /* 0x000fe40000004100 */
[----:B------:R-:W-:Y:S01]  /*0d10*/  FADD.FTZ R198, R5, R198 ;  /* 0x000000c605c67221 */ /* 0x000fe20000010000 */
[----:B------:R-:W-:Y:S01]  /*0d20*/  SHF.R.U64 R57, R158, 0x10, R159 ;  /* 0x000000109e397819 */ /* 0x000fe2000000129f */
[----:B------:R-:W-:-:S02]  /*0d30*/  HADD2.F32 R197, -RZ, R158.H0_H0 ;  /* 0x2000009effc57230 */ /* 0x000fc40000004100 */
[----:B------:R-:W-:Y:S02]  /*0d40*/  FADD.FTZ R198, R3, R198 ;  /* 0x000000c603c67221 */ /* 0x000fe40000010000 */
[----:B------:R-:W-:Y:S02]  /*0d50*/  HADD2.F32 R57, -RZ, R57.H0_H0 ;  /* 0x20000039ff397230 */ /* 0x000fe40000004100 */
[----:B------:R-:W-:Y:S01]  /*0d60*/  FADD.FTZ R198, R197, R198 ;  /* 0x000000c6c5c67221 */ /* 0x000fe20000010000 */
[----:B------:R-:W-:Y:S01]  /*0d70*/  SHF.R.U32.HI R158, RZ, 0x10, R159 ;  /* 0x00000010ff9e7819 */ /* 0x000fe2000001169f */
[----:B------:R-:W-:Y:S02]  /*0d80*/  HADD2.F32 R199, -RZ, R159.H0_H0 ;  /* 0x2000009fffc77230 */ /* 0x000fe40000004100 */
[----:B------:R-:W-:Y:S02]  /*0d90*/  FADD.FTZ R198, R57, R198 ;  /* 0x000000c639c67221 */ /* 0x000fe40000010000 */
[----:B------:R-:W-:-:S02]  /*0da0*/  HADD2.F32 R159, -RZ, R158.H0_H0 ;  /* 0x2000009eff9f7230 */ /* 0x000fc40000004100 */
[----:B------:R-:W-:Y:S01]  /*0db0*/  FADD.FTZ R198, R199, R198 ;  /* 0x000000c6c7c67221 */ /* 0x000fe20000010000 */
[--C-:B------:R-:W-:Y:S01]  /*0dc0*/  SHF.R.U64 R201, R160, 0x10, R161.reuse ;  /* 0x00000010a0c97819 */ /* 0x100fe200000012a1 */
[----:B------:R-:W-:Y:S02]  /*0dd0*/  HADD2.F32 R203, -RZ, R160.H0_H0 ;  /* 0x200000a0ffcb7230 */ /* 0x000fe40000004100 */
[----:B------:R-:W-:Y:S02]  /*0de0*/  FADD.FTZ R198, R159, R198 ;  /* 0x000000c69fc67221 */ /* 0x000fe40000010000 */
[----:B------:R-:W-:Y:S02]  /*0df0*/  HADD2.F32 R201, -RZ, R201.H0_H0 ;  /* 0x200000c9ffc97230 */ /* 0x000fe40000004100 */
[----:B------:R-:W-:Y:S01]  /*0e00*/  FADD.FTZ R198, R203, R198 ;  /* 0x000000c6cbc67221 */ /* 0x000fe20000010000 */
[----:B------:R-:W-:Y:S01]  /*0e10*/  SHF.R.U32.HI R158, RZ, 0x10, R161 ;  /* 0x00000010ff9e7819 */ /* 0x000fe200000116a1 */
[----:B------:R-:W-:-:S02]  /*0e20*/  HADD2.F32 R205, -RZ, R161.H0_H0 ;  /* 0x200000a1ffcd7230 */ /* 0x000fc40000004100 */
[----:B------:R-:W-:Y:S02]  /*0e30*/  FADD.FTZ R198, R201, R198 ;  /* 0x000000c6c9c67221 */ /* 0x000fe40000010000 */
[----:B------:R-:W-:Y:S02]  /*0e40*/  HADD2.F32 R161, -RZ, R158.H0_H0 ;  /* 0x2000009effa17230 */ /* 0x000fe40000004100 */
[----:B------:R-:W-:Y:S01]  /*0e50*/  FADD.FTZ R198, R205, R198 ;  /* 0x000000c6cdc67221 */ /* 0x000fe20000010000 */
[----:B------:R-:W-:Y:S01]  /*0e60*/  SHF.R.U64 R207, R162, 0x10, R163 ;  /* 0x00000010a2cf7819 */ /* 0x000fe200000012a3 */
[----:B------:R-:W-:Y:S02]  /*0e70*/  HADD2.F32 R209, -RZ, R162.H0_H0 ;  /* 0x200000a2ffd17230 */ /* 0x000fe40000004100 */
[----:B------:R-:W-:Y:S02]  /*0e80*/  FADD.FTZ R198, R161, R198 ;  /* 0x000000c6a1c67221 */ /* 0x000fe40000010000 */
[----:B------:R-:W-:-:S02]  /*0e90*/  HADD2.F32 R207, -RZ, R207.H0_H0 ;  /* 0x200000cfffcf7230 */ /* 0x000fc40000004100 */
        /* <DEDUP_REMOVED lines=76> */
[----:B------:R-:W-:Y:S01]  /*1360*/  SHF.R.U64 R164, R178, 0x10, R179 ;  /* 0x00000010b2a47819 */ /* 0x000fe200000012b3 */
        /* <DEDUP_REMOVED lines=39> */
[----:B--2---:R-:W-:Y:S01]  /*15e0*/  SHF.R.U64 R168, R186, 0x10, R187 ;  /* 0x00000010baa87819 */ /* 0x004fe200000012bb */
        /* <DEDUP_REMOVED lines=9> */
[----:B---3--:R-:W-:Y:S01]  /*1680*/  SHF.R.U64 R168, R188, 0x10, R189 ;  /* 0x00000010bca87819 */ /* 0x008fe200000012bd */
        /* <DEDUP_REMOVED lines=9> */
[----:B----4-:R-:W-:Y:S01]  /*1720*/  SHF.R.U64 R168, R190, 0x10, R191 ;  /* 0x00000010bea87819 */ /* 0x010fe200000012bf */
        /* <DEDUP_REMOVED lines=21> */
[----:B------:R-:W-:Y:S01]  /*1880*/  FADD.FTZ R167, R193, R166 ;  /* 0x000000a6c1a77221 */ /* 0x000fe20000010000 */
[----:B------:R-:W-:Y:S01]  /*1890*/  LOP3.LUT P0, RZ, R56, 0xff, RZ, 0xc0, !PT ;  /* 0x000000ff38ff7812 */ /* 0x000fe2000780c0ff */
[----:B------:R-:W-:Y:S02]  /*18a0*/  HADD2.F32 R218, -RZ, R218.H0_H0 ;  /* 0x200000daffda7230 */ /* 0x000fe40000004100 */
[----:B------:R-:W-:Y:S01]  /*18b0*/  FADD.FTZ R167, R194, R167 ;  /* 0x000000a7c2a77221 */ /* 0x000fe20000010000 */
[----:B------:R-:W-:Y:S01]  /*18c0*/  SHF.R.U32.HI R222, RZ, 0x10, R195 ;  /* 0x00000010ffde7819 */ /* 0x000fe200000116c3 */
[----:B------:R-:W-:Y:S01]  /*18d0*/  HADD2.F32 R220, -RZ, R195.H0_H0 ;  /* 0x200000c3ffdc7230 */ /* 0x000fe20000004100 */
[----:B------:R-:W-:Y:S01]  /*18e0*/  SHF.R.U32.HI R195, RZ, 0x5, R54 ;  /* 0x00000005ffc37819 */ /* 0x000fe20000011636 */
[----:B------:R-:W-:Y:S01]  /*18f0*/  FADD.FTZ R167, R218, R167 ;  /* 0x000000a7daa77221 */ /* 0x000fe20000010000 */
[----:B------:R-:W-:Y:S01]  /*1900*/  UMOV UR4, 0xffffffff ;  /* 0xffffffff00047882 */ /* 0x000fe20000000000 */
[----:B------:R-:W-:Y:S01]  /*1910*/  HADD2.F32 R222, -RZ, R222.H0_H0 ;  /* 0x200000deffde7230 */ /* 0x000fe20000004100 */
[----:B------:R-:W-:Y:S01]  /*1920*/  LOP3.LUT R169, R195, 0x7fffffc, RZ, 0xc0, !PT ;  /* 0x07fffffcc3a97812 */ /* 0x000fe200078ec0ff */
[----:B------:R-:W-:Y:S01]  /*1930*/  FADD.FTZ R167, R220, R167 ;  /* 0x000000a7dca77221 */ /* 0x000fe20000010000 */
[----:B------:R-:W-:-:S02]  /*1940*/  ISETP.NE.AND P1, PT, R52, RZ, PT ;  /* 0x000000ff3400720c */ /* 0x000fc40003f25270 */
[----:B------:R-:W-:Y:S01]  /*1950*/  @!P0 IADD3 R169, R169, 0x4, RZ ;  /* 0x00000004a9a98810 */ /* 0x000fe20007ffe0ff */
[----:B------:R-:W-:Y:S01]  /*1960*/  FADD.FTZ R167, R222, R167 ;  /* 0x000000a7dea77221 */ /* 0x000fe20000010000 */
        /* <DEDUP_REMOVED lines=222> */
.L_x_462:
        /* <DEDUP_REMOVED lines=45> */
[C---:B------:R-:W-:Y:S01]  /*2a20*/  FFMA.FTZ R228, R169.reuse, R234, R228 ;  /* 0x000000eaa9e47223 */ /* 0x040fe200000100e4 */
[----:B--2---:R-:W-:Y:S02]  /*2a30*/  FADD.FTZ R167, R236, R167 ;  /* 0x000000a7eca77221 */ /* 0x004fe40000010000 */
[----:B------:R-:W-:-:S04]  /*2a40*/  FMUL.FTZ R226, R169, R226 ;  /* 0x000000e2a9e27220 */ /* 0x000fc80000410000 */
[----:B------:R-:W-:-:S04]  /*2a50*/  FMUL.FTZ R226, R166, R226 ;  /* 0x000000e2a6e27220 */ /* 0x000fc80000410000 */
[C---:B-1----:R-:W-:Y:S01]  /*2a60*/  FFMA.FTZ R169, R168.reuse, R226, R167 ;  /* 0x000000e2a8a97223 */ /* 0x042fe200000100a7 */
[----:B------:R-:W-:Y:S01]  /*2a70*/  FMUL.FTZ R230, R168, R228 ;  /* 0x000000e4a8e67220 */ /* 0x000fe20000410000 */
[----:B------:R-:W0:Y:S01]  /*2a80*/  @!P1 LDC.64 R166, c[0x0][0x250] ;  /* 0x00009400ffa69b82 */ /* 0x000e220000000a00 */
[----:B------:R-:W-:Y:S02]  /*2a90*/  LOP3.LUT R168, R50, 0x1, RZ, 0xc0, !PT ;  /* 0x0000000132a87812 */ /* 0x000fe400078ec0ff */
[----:B------:R-:W-:Y:S01]  /*2aa0*/  LEA.HI R226, R54, R224, RZ, 0x19 ;  /* 0x000000e036e27211 */ /* 0x000fe200078fc8ff */
[----:B------:R-:W-:Y:S01]  /*2ab0*/  SHFL.IDX PT, R169, R169, RZ, 0x1f ;  /* 0x00001fffa9a97589 */ /* 0x000fe200000e0000 */
[----:B------:R-:W-:-:S03]  /*2ac0*/  IADD3 R236, -R168, RZ, RZ ;  /* 0x000000ffa8ec7210 */ /* 0x000fc60007ffe1ff */
[----:B------:R-:W1:Y:S01]  /*2ad0*/  SHFL.IDX PT, R168, R230, RZ, 0x1f ;  /* 0x00001fffe6a87589 */ /* 0x000e6200000e0000 */
[----:B------:R-:W-:-:S04]  /*2ae0*/  LOP3.LUT R228, R236, UR4, RZ, 0xc0, !PT ;  /* 0x00000004ece47c12 */ /* 0x000fc8000f8ec0ff */
        /* <DEDUP_REMOVED lines=23> */
.L_x_450:
[----:B------:R-:W2:Y:S04]  /*2c60*/  LDG.E.STRONG.GPU R168, desc[UR6][R166.64] ;  /* 0x00000006a6a87981 */ /* 0x000ea8000c1ef900 */
[----:B--2---:R-:W-:Y:S01]  /*2c70*/  CCTL.IVALL ;  /* 0x00000000ff00798f */ /* 0x004fe20002000000 */
[----:B------:R-:W-:Y:S05]  /*2c80*/  YIELD ;  /* 0x0000000000007946 */ /* 0x000fea0003800000 */
[----:B------:R-:W-:-:S13]  /*2c90*/  ISETP.NE.AND P1, PT, R168, R224, PT ;  /* 0x000000e0a800720c */ /* 0x000fda0003f25270 */
[----:B------:R-:W-:Y:S05]  /*2ca0*/  @P1 BRA `(.L_x_450) ;  /* 0xfffffffc00ec1947 */ /* 0x000fea000383ffff */
.L_x_449:
[----:B------:R-:W-:Y:S01]  /*2cb0*/  ISETP.GT.U32.AND P1, PT, R52, 0x1, PT ;  /* 0x000000013400780c */ /* 0x000fe20003f24070 */
[----:B------:R-:W-:Y:S05]  /*2cc0*/  WARPSYNC.ALL ;  /* 0x0000000000007948 */ /* 0x000fea0003800000 */
[----:B------:R-:W-:Y:S01]  /*2cd0*/  BAR.SYNC.DEFER_BLOCKING 0x0 ;  /* 0x0000000000007b1d */ /* 0x000fe20000010000 */
[----:B0-----:R-:W-:Y:S02]  /*2ce0*/  CS2R R168, SRZ ;  /* 0x0000000000a87805 */ /* 0x001fe4000001ff00 */
[----:B------:R-:W-:Y:S02]  /*2cf0*/  MOV R224, RZ ;  /* 0x000000ff00e07202 */ /* 0x000fe40000000f00 */
[----:B-----5:R-:W-:-:S02]  /*2d00*/  SHF.R.U64 R240, R152, 0x10, R153 ;  /* 0x0000001098f07819 */ /* 0x020fc40000001299 */
[----:B------:R-:W-:Y:S01]  /*2d10*/  SHF.R.U64 R236, R154, 0x10, R155 ;  /* 0x000000109aec7819 */ /* 0x000fe2000000129b */
        /* <DEDUP_REMOVED lines=8> */
[----:B------:R-:W-:Y:S02]  /*2da0*/  SHF.R.U32.HI R238, RZ, 0x10, R155 ;  /* 0x00000010ffee7819 */ /* 0x000fe4000001169b */
        /* <DEDUP_REMOVED lines=43> */
[--C-:B------:R-:W-:Y:S01]  /*3060*/  FADD.FTZ R167, R35, -R168.reuse ;  /* 0x800000a823a77221 */ /* 0x100fe20000010000 */
[C---:B------:R-:W-:Y:S01]  /*3070*/  FMUL.FTZ R45, R166.reuse, R47 ;  /* 0x0000002fa62d7220 */ /* 0x040fe20000410000 */
        /* <DEDUP_REMOVED lines=8> */
[C---:B------:R-:W-:Y:S01]  /*3100*/  FMUL.FTZ R37, R166.reuse, R169 ;  /* 0x000000a9a6257220 */ /* 0x040fe20000410000 */
[--C-:B------:R-:W-:Y:S01]  /*3110*/  FADD.FTZ R167, R15, -R168.reuse ;  /* 0x800000a80fa77221 */ /* 0x100fe20000010000 */
        /* <DEDUP_REMOVED lines=8> */
[--C-:B------:R-:W-:Y:S01]  /*31a0*/  FADD.FTZ R169, R3, -R168.reuse ;  /* 0x800000a803a97221 */ /* 0x100fe20000010000 */
[C---:B------:R-:W-:Y:S01]  /*31b0*/  FMUL.FTZ R5, R166.reuse, R9 ;  /* 0x00000009a6057220 */ /* 0x040fe20000410000 */
[--C-:B------:R-:W-:Y:S01]  /*31c0*/  FADD.FTZ R221, R221, -R168.reuse ;  /* 0x800000a8dddd7221 */ /* 0x100fe20000010000 */
[C---:B------:R-:W-:Y:S01]  /*31d0*/  FMUL.FTZ R3, R166.reuse, R167 ;  /* 0x000000a7a6037220 */ /* 0x040fe20000410000 */
[C---:B------:R-:W-:Y:S01]  /*31e0*/  FMUL.FTZ R167, R166.reuse, R169 ;  /* 0x000000a9a6a77220 */ /* 0x040fe20000410000 */
        /* <DEDUP_REMOVED lines=10> */
[--C-:B------:R-:W-:Y:S01]  /*3290*/  FADD.FTZ R227, R227, -R168.reuse ;  /* 0x800000a8e3e37221 */ /* 0x100fe20000010000 */
[--C-:B------:R-:W-:Y:S01]  /*32a0*/  FADD.FTZ R235, R235, -R168.reuse ;  /* 0x800000a8ebeb7221 */ /* 0x100fe20000010000 */
[C---:B------:R-:W-:Y:S01]  /*32b0*/  FMUL.FTZ R197, R166.reuse, R199 ;  /* 0x000000c7a6c57220 */ /* 0x040fe20000410000 */
[--C-:B------:R-:W-:Y:S01]  /*32c0*/  FADD.FTZ R163, R163, -R168.reuse ;  /* 0x800000a8a3a37221 */ /* 0x100fe20000010000 */
[--C-:B------:R-:W-:Y:S01]  /*32d0*/  FADD.FTZ R213, R219, -R168.reuse ;  /* 0x800000a8dbd57221 */ /* 0x100fe20000010000 */
[--C-:B------:R-:W-:Y:S01]  /*32e0*/  FADD.FTZ R231, R231, -R168.reuse ;  /* 0x800000a8e7e77221 */ /* 0x100fe20000010000 */
[--C-:B------:R-:W-:Y:S01]  /*32f0*/  FADD.FTZ R199, R161, -R168.reuse ;  /* 0x800000a8a1c77221 */ /* 0x100fe20000010000 */
        /* <DEDUP_REMOVED lines=13> */
[--C-:B------:R-:W-:Y:S01]  /*33d0*/  FADD.FTZ R235, R175, -R168.reuse ;  /* 0x800000a8afeb7221 */ /* 0x100fe20000010000 */
[C---:B------:R-:W-:Y:S01]  /*33e0*/  FMUL.FTZ R163, R166.reuse, R217 ;  /* 0x000000d9a6a37220 */ /* 0x040fe20000410000 */
[C---:B------:R-:W-:Y:S01]  /*33f0*/  FMUL.FTZ R231, R166.reuse, R239 ;  /* 0x000000efa6e77220 */ /* 0x040fe20000410000 */
        /* <DEDUP_REMOVED lines=29> */
[----:B------:R-:W-:Y:S01]  /*35d0*/  FMUL.FTZ R174, R166, R181 ;  /* 0x000000b5a6ae7220 */ /* 0x000fe20000410000 */
[--C-:B------:R-:W-:Y:S01]  /*35e0*/  FADD.FTZ R237, R182, -R168.reuse ;  /* 0x800000a8b6ed7221 */ /* 0x100fe20000010000 */
[----:B------:R-:W-:Y:S01]  /*35f0*/  FMUL.FTZ R181, R166, R239 ;  /* 0x000000efa6b57220 */ /* 0x000fe20000410000 */
[--C-:B------:R-:W-:Y:S01]  /*3600*/  FADD.FTZ R183, R183, -R168.reuse ;  /* 0x800000a8b7b77221 */ /* 0x100fe20000010000 */
[--C-:B------:R-:W-:Y:S01]  /*3610*/  FADD.FTZ R239, R200, -R168.reuse ;  /* 0x800000a8c8ef7221 */ /* 0x100fe20000010000 */
[C---:B------:R-:W-:Y:S01]  /*3620*/  FMUL.FTZ R172, R166.reuse, R235 ;  /* 0x000000eba6ac7220 */ /* 0x040fe20000410000 */
[C---:B------:R-:W-:Y:S01]  /*3630*/  FMUL.FTZ R196, R166.reuse, R241 ;  /* 0x000000f1a6c47220 */ /* 0x040fe20000410000 */
[--C-:B------:R-:W-:Y:S01]  /*3640*/  FADD.FTZ R243, R243, -R168.reuse ;  /* 0x800000a8f3f37221 */ /* 0x100fe20000010000 */
[----:B------:R-:W-:Y:S01]  /*3650*/  FMUL.FTZ R182, R166, R237 ;  /* 0x000000eda6b67220 */ /* 0x000fe20000410000 */
[--C-:B------:R-:W-:Y:S01]  /*3660*/  FADD.FTZ R235, R198, -R168.reuse ;  /* 0x800000a8c6eb7221 */ /* 0x100fe20000010000 */
[--C-:B------:R-:W-:Y:S01]  /*3670*/  FADD.FTZ R241, R185, -R168.reuse ;  /* 0x800000a8b9f17221 */ /* 0x100fe20000010000 */
[----:B------:R-:W-:Y:S01]  /*3680*/  FMUL.FTZ R200, R166, R183 ;  /* 0x000000b7a6c87220 */ /* 0x000fe20000410000 */
        /* <DEDUP_REMOVED lines=42> */
[----:B------:R-:W-:Y:S01]  /*3930*/  F2FP.F16.F32.PACK_AB R35, RZ, R35 ;  /* 0x00000023ff23723e */ /* 0x000fe200000000ff */
[--C-:B------:R-:W-:Y:S01]  /*3940*/  FADD.FTZ R27, R27, -R168.reuse ;  /* 0x800000a81b1b7221 */ /* 0x100fe20000010000 */
[----:B------:R-:W-:Y:S01]  /*3950*/  SHF.R.U64 R239, R104, 0x10, R105 ;  /* 0x0000001068ef7819 */ /* 0x000fe20000001269 */
[C---:B------:R-:W-:Y:S01]  /*3960*/  FMUL.FTZ R13, R166.reuse, R19 ;  /* 0x00000013a60d7220 */ /* 0x040fe20000410000 */
[C---:B------:R-:W-:Y:S01]  /*3970*/  FMUL.FTZ R194, R166.reuse, R193 ;  /* 0x000000c1a6c27220 */ /* 0x040fe20000410000 */
[C---:B------:R-:W-:Y:S01]  /*3980*/  FMUL.FTZ R218, R166.reuse, R235 ;  /* 0x000000eba6da7220 */ /* 0x040fe20000410000 */
[C---:B------:R-:W-:Y:S01]  /*3990*/  FMUL.FTZ R193, R166.reuse, R237 ;  /* 0x000000eda6c17220 */ /* 0x040fe20000410000 */
[C---:B------:R-:W-:Y:S01]  /*39a0*/  FMUL.FTZ R220, R166.reuse, R241 ;  /* 0x000000f1a6dc7220 */ /* 0x040fe20000410000 */
[----:B------:R-:W-:Y:S01]  /*39b0*/  F2FP.F16.F32.PACK_AB R45, RZ, R45 ;  /* 0x0000002dff2d723e */ /* 0x000fe200000000ff */
[C---:B------:R-:W-:Y:S01]  /*39c0*/  FMUL.FTZ R27, R166.reuse, R27 ;  /* 0x0000001ba61b7220 */ /* 0x040fe20000410000 */
[----:B------:R-:W-:Y:S01]  /*39d0*/  F2FP.F16.F32.PACK_AB R47, RZ, R47 ;  /* 0x0000002fff2f723e */ /* 0x000fe200000000ff */
[----:B------:R-:W-:Y:S01]  /*39e0*/  HFMA2 R35, R240.H0_H0, R35.H0_H0, R239.H0_H0 ;  /* 0x20000023f0237231 */ /* 0x000fe200000408ef */
[----:B------:R-:W-:Y:S01]  /*39f0*/  F2FP.F16.F32.PACK_AB R31, RZ, R31 ;  /* 0x0000001fff1f723e */ /* 0x000fe200000000ff */
[----:B------:R-:W-:Y:S01]  /*3a00*/  FMUL.FTZ R169, R166, R169 ;  /* 0x000000a9a6a97220 */ /* 0x000fe20000410000 */
[--C-:B------:R-:W-:Y:S01]  /*3a10*/  SHF.R.U64 R235, R106, 0x10, R107.reuse ;  /* 0x000000106aeb7819 */ /* 0x100fe2000000126b */
[--C-:B------:R-:W-:Y:S01]  /*3a20*/  FADD.FTZ R201, R201, -R168.reuse ;  /* 0x800000a8c9c97221 */ /* 0x100fe20000010000 */
[----:B------:R-:W-:Y:S01]  /*3a30*/  SHF.R.U32.HI R237, RZ, 0x10, R107 ;  /* 0x00000010ffed7819 */ /* 0x000fe2000001166b */
[--C-:B------:R-:W-:Y:S01]  /*3a40*/  FADD.FTZ R207, R207, -R168.reuse ;  /* 0x800000a8cfcf7221 */ /* 0x100fe20000010000 */
[----:B------:R-:W-:Y:S01]  /*3a50*/  SHF.R.U32.HI R241, RZ, 0x10, R105 ;  /* 0x00000010fff17819 */ /* 0x000fe20000011669 */
[----:B------:R-:W-:Y:S01]  /*3a60*/  HFMA2 R45, R236.H0_H0, R45.H0_H0, R235.H0_H0 ;  /* 0x2000002dec2d7231 */ /* 0x000fe200000408eb */
[----:B------:R-:W-:Y:S01]  /*3a70*/  F2FP.F16.F32.PACK_AB R13, RZ, R13 ;  /* 0x0000000dff0d723e */ /* 0x000fe200000000ff */
[----:B------:R-:W-:Y:S01]  /*3a80*/  HFMA2 R47, R238.H0_H0, R47.H0_H0, R237.H0_H0 ;  /* 0x2000002fee2f7231 */ /* 0x000fe200000408ed */
        /* <DEDUP_REMOVED lines=8> */
[----:B------:R-:W-:Y:S01]  /*3b10*/  F2FP.F16.F32.PACK_AB R11, RZ, R11 ;  /* 0x0000000bff0b723e */ /* 0x000fe200000000ff */
[C---:B------:R-:W-:Y:S01]  /*3b20*/  FMUL.FTZ R199, R166.reuse, R199 ;  /* 0x000000c7a6c77220 */ /* 0x040fe20000410000 */
[----:B------:R-:W-:Y:S01]  /*3b30*/  SHF.R.U32.HI R235, RZ, 0x10, R103 ;  /* 0x00000010ffeb7819 */ /* 0x000fe20000011667 */
[----:B------:R-:W-:Y:S01]  /*3b40*/  FMUL.FTZ R201, R166, R207 ;  /* 0x000000cfa6c97220 */ /* 0x000fe20000410000 */
[----:B------:R-:W-:Y:S01]  /*3b50*/  SHF.R.U32.HI R236, RZ, 0x10, R151 ;  /* 0x00000010ffec7819 */ /* 0x000fe20000011697 */
[--C-:B------:R-:W-:Y:S01]  /*3b60*/  FADD.FTZ R215, R215, -R168.reuse ;  /* 0x800000a8d7d77221 */ /* 0x100fe20000010000 */
[----:B------:R-:W-:Y:S01]  /*3b70*/  SHF.R.U64 R237, R100, 0x10, R101 ;  /* 0x0000001064ed7819 */ /* 0x000fe20000001265 */
[--C-:B------:R-:W-:Y:S01]  /*3b80*/  FADD.FTZ R223, R223, -R168.reuse ;  /* 0x800000a8dfdf7221 */ /* 0x100fe20000010000 */
[----:B------:R-:W-:Y:S01]  /*3b90*/  SHF.R.U64 R238, R148, 0x10, R149 ;  /* 0x0000001094ee7819 */ /* 0x000fe20000001295 */
[----:B------:R-:W-:Y:S01]  /*3ba0*/  HFMA2 R27, R236.H0_H0, R27.H0_H0, R235.H0_H0 ;  /* 0x2000001bec1b7231 */ /* 0x000fe200000408eb */
        /* <DEDUP_REMOVED lines=9> */
[----:B------:R-:W-:Y:S01]  /*3c40*/  FMUL.FTZ R215, R166, R223 ;  /* 0x000000dfa6d77220 */ /* 0x000fe20000410000 */
[----:B------:R-:W-:Y:S01]  /*3c50*/  F2FP.F16.F32.PACK_AB R9, RZ, R9 ;  /* 0x00000009ff09723e */ /* 0x000fe200000000ff */
[--C-:B------:R-:W-:Y:S01]  /*3c60*/  FADD.FTZ R171, R171, -R168.reuse ;  /* 0x800000a8abab7221 */ /* 0x100fe20000010000 */
[----:B------:R-:W-:Y:S01]  /*3c70*/  F2FP.F16.F32.PACK_AB R167, RZ, R167 ;  /* 0x000000a7ffa7723e */ /* 0x000fe200000000ff */
[----:B------:R-:W-:Y:S01]  /*3c80*/  HFMA2 R159, R240.H0_H0, R159.H0_H0, R239.H0_H0 ;  /* 0x2000009ff09f7231 */ /* 0x000fe200000408ef */
[----:B------:R-:W-:Y:S01]  /*3c90*/  F2FP.F16.F32.PACK_AB R169, RZ, R169 ;  /* 0x000000a9ffa9723e */ /* 0x000fe200000000ff */
[--C-:B------:R-:W-:Y:S01]  /*3ca0*/  FADD.FTZ R247, R247, -R168.reuse ;  /* 0x800000a8f7f77221 */ /* 0x100fe20000010000 */
        /* <DEDUP_REMOVED lines=8> */
[----:B------:R-:W-:Y:S01]  /*3d30*/  SHF.R.U32.HI R241, RZ, 0x10, R95 ;  /* 0x00000010fff17819 */ /* 0x000fe2000001165f */
[--C-:B------:R-:W-:Y:S01]  /*3d40*/  FADD.FTZ R29, R29, -R168.reuse ;  /* 0x800000a81d1d7221 */ /* 0x100fe20000010000 */
[----:B------:R-:W-:Y:S01]  /*3d50*/  SHF.R.U32.HI R242, RZ, 0x10, R143 ;  /* 0x00000010fff27819 */ /* 0x000fe2000001168f */
[----:B------:R-:W-:Y:S01]  /*3d60*/  HFMA2 R167, R238.H0_H0, R167.H0_H0, R237.H0_H0 ;  /* 0x200000a7eea77231 */ /* 0x000fe200000408ed */
[----:B------:R-:W-:Y:S01]  /*3d70*/  F2FP.F16.F32.PACK_AB R211, RZ, R211 ;  /* 0x000000d3ffd3723e */ /* 0x000fe200000000ff */
[--C-:B------:R-:W-:Y:S01]  /*3d80*/  FADD.FTZ R21, R21, -R168.reuse ;  /* 0x800000a815157221 */ /* 0x100fe20000010000 */
        /* <DEDUP_REMOVED lines=17> */
[----:B------:R-:W-:Y:S01]  /*3ea0*/  HFMA2 R199, R236.H0_H0, R199.H0_H0, R235.H0_H0 ;  /* 0x200000c7ecc77231 */ /* 0x000fe200000408eb */
[----:B------:R-:W-:Y:S01]  /*3eb0*/  SHF.R.U64 R241, R88, 0x10, R89 ;  /* 0x0000001058f17819 */ /* 0x000fe20000001259 */
[----:B------:R-:W-:Y:S01]  /*3ec0*/  FMUL.FTZ R173, R166, R173 ;  /* 0x000000ada6ad7220 */ /* 0x000fe20000410000 */
[----:B------:R-:W-:Y:S01]  /*3ed0*/  SHF.R.U64 R242, R136, 0x10, R137 ;  /* 0x0000001088f27819 */ /* 0x000fe20000001289 */
[----:B------:R-:W-:Y:S01]  /*3ee0*/  HFMA2 R201, R238.H0_H0, R201.H0_H0, R237.H0_H0 ;  /* 0x200000c9eec97231 */ /* 0x000fe200000408ed */
[----:B------:R-:W-:Y:S01]  /*3ef0*/  F2FP.F16.F32.PACK_AB R226, RZ, R226 ;  /* 0x000000e2ffe2723e */ /* 0x000fe200000000ff */
[--C-:B------:R-:W-:Y:S01]  /*3f00*/  FADD.FTZ R233, R233, -R168.reuse ;  /* 0x800000a8e9e97221 */ /* 0x100fe20000010000 */
[----:B------:R-:W-:Y:S01]  /*3f10*/  SHF.R.U64 R240, R84, 0x10, R85 ;  /* 0x0000001054f07819 */ /* 0x000fe20000001255 */
[----:B------:R-:W-:Y:S01]  /*3f20*/  HFMA2 R209, R242.H0_H0, R209.H0_H0, R241.H0_H0 ;  /* 0x200000d1f2d17231 */ /* 0x000fe200000408f1 */
[----:B------:R-:W-:Y:S01]  /*3f30*/  SHF.R.U64 R239, R132, 0x10, R133 ;  /* 0x0000001084ef7819 */ /* 0x000fe20000001285 */
[--C-:B------:R-:W-:Y:S01]  /*3f40*/  FADD.FTZ R249, R249, -R168.reuse ;  /* 0x800000a8f9f97221 */ /* 0x100fe20000010000 */
        /* <DEDUP_REMOVED lines=9> */
[----:B------:R-:W-:Y:S01]  /*3fe0*/  FADD.FTZ R245, R245, -R168 ;  /* 0x800000a8f5f57221 */ /* 0x000fe20000010000 */
[----:B------:R-:W-:Y:S01]  /*3ff0*/  SHF.R.U32.HI R237, RZ, 0x10, R87 ;  /* 0x00000010ffed7819 */ /* 0x000fe20000011657 */
[C---:B------:R-:W-:Y:S01]  /*4000*/  FMUL.FTZ R233, R166.reuse, R251 ;  /* 0x000000fba6e97220 */ /* 0x040fe20000410000 */
[----:B------:R-:W-:Y:S01]  /*4010*/  SHF.R.U32.HI R238, RZ, 0x10, R135 ;  /* 0x00000010ffee7819 */ /* 0x000fe20000011687 */
[----:B------:R-:W-:Y:S01]  /*4020*/  HFMA2 R217, R236.H0_H0, R217.H0_H0, R235.H0_H0 ;  /* 0x200000d9ecd97231 */ /* 0x000fe200000408eb */
[----:B------:R-:W-:Y:S01]  /*4030*/  SHF.R.U32.HI R241, RZ, 0x10, R85 ;  /* 0x00000010fff17819 */ /* 0x000fe20000011655 */
[----:B------:R-:W-:Y:S01]  /*4040*/  FMUL.FTZ R171, R166, R245 ;  /* 0x000000f5a6ab7220 */ /* 0x000fe20000410000 */
[----:B------:R-:W-:Y:S01]  /*4050*/  SHF.R.U32.HI R242, RZ, 0x10, R133 ;  /* 0x00000010fff27819 */ /* 0x000fe20000011685 */
[----:B------:R-:W-:Y:S01]  /*4060*/  HFMA2 R215, R238.H0_H0, R215.H0_H0, R237.H0_H0 ;  /* 0x200000d7eed77231 */ /* 0x000fe200000408ed */
[----:B------:R-:W-:-:S02]  /*4070*/  F2FP.F16.F32.PACK_AB R234, RZ, R234 ;  /* 0x000000eaffea723e */ /* 0x000fc400000000ff */
[----:B------:R-:W-:Y:S01]  /*4080*/  SHF.R.U32.HI R239, RZ, 0x10, R79 ;  /* 0x00000010ffef7819 */ /* 0x000fe2000001164f */
[----:B------:R-:W-:Y:S01]  /*4090*/  HFMA2 R227, R242.H0_H0, R227.H0_H0, R241.H0_H0 ;  /* 0x200000e3f2e37231 */ /* 0x000fe200000408f1 */
[----:B------:R-:W-:Y:S02]  /*40a0*/  SHF.R.U32.HI R240, RZ, 0x10, R127 ;  /* 0x00000010fff07819 */ /* 0x000fe4000001167f */
[----:B------:R-:W-:Y:S02]  /*40b0*/  F2FP.F16.F32.PACK_AB R230, RZ, R230 ;  /* 0x000000e6ffe6723e */ /* 0x000fe400000000ff */
[----:B------:R-:W-:Y:S01]  /*40c0*/  F2FP.F16.F32.PACK_AB R229, RZ, R229 ;  /* 0x000000e5ffe5723e */ /* 0x000fe200000000ff */
[----:B------:R-:W-:Y:S01]  /*40d0*/  HFMA2 R234, R240.H0_H0, R234.H0_H0, R239.H0_H0 ;  /* 0x200000eaf0ea7231 */ /* 0x000fe200000408ef */
[----:B------:R-:W-:Y:S02]  /*40e0*/  F2FP.F16.F32.PACK_AB R175, RZ, R175 ;  /* 0x000000afffaf723e */ /* 0x000fe400000000ff */
[----:B------:R-:W-:-:S02]  /*40f0*/  SHF.R.U32.HI R236, RZ, 0x10, R83 ;  /* 0x00000010ffec7819 */ /* 0x000fc40000011653 */
[----:B------:R-:W-:Y:S02]  /*4100*/  SHF.R.U32.HI R235, RZ, 0x10, R131 ;  /* 0x00000010ffeb7819 */ /* 0x000fe40000011683 */
[----:B------:R-:W-:Y:S02]  /*4110*/  SHF.R.U64 R237, R80, 0x10, R81 ;  /* 0x0000001050ed7819 */ /* 0x000fe40000001251 */
[----:B------:R-:W-:Y:S01]  /*4120*/  SHF.R.U64 R238, R128, 0x10, R129 ;  /* 0x0000001080ee7819 */ /* 0x000fe20000001281 */
[----:B------:R-:W-:Y:S01]  /*4130*/  HFMA2 R230, R235.H0_H0, R230.H0_H0, R236.H0_H0 ;  /* 0x200000e6ebe67231 */ /* 0x000fe200000408ec */
[----:B------:R-:W-:Y:S02]  /*4140*/  SHF.R.U64 R242, R78, 0x10, R79 ;  /* 0x000000104ef27819 */ /* 0x000fe4000000124f */
[----:B------:R-:W-:Y:S01]  /*4150*/  SHF.R.U64 R241, R126, 0x10, R127 ;  /* 0x000000107ef17819 */ /* 0x000fe2000000127f */
[----:B------:R-:W-:Y:S01]  /*4160*/  HFMA2 R229, R238.H0_H0, R229.H0_H0, R237.H0_H0 ;  /* 0x200000e5eee57231 */ /* 0x000fe200000408ed */
[----:B------:R-:W-:-:S02]  /*4170*/  F2FP.F16.F32.PACK_AB R170, RZ, R170 ;  /* 0x000000aaffaa723e */ /* 0x000fc400000000ff */
[----:B------:R-:W-:Y:S01]  /*4180*/  SHF.R.U64 R239, R74, 0x10, R75 ;  /* 0x000000104aef7819 */ /* 0x000fe2000000124b */
[----:B------:R-:W-:Y:S01]  /*4190*/  HFMA2 R175, R241.H0_H0, R175.H0_H0, R242.H0_H0 ;  /* 0x200000aff1af7231 */ /* 0x000fe200000408f2 */
[----:B------:R-:W-:Y:S02]  /*41a0*/  SHF.R.U64 R240, R122, 0x10, R123 ;  /* 0x000000107af07819 */ /* 0x000fe4000000127b */
[----:B------:R-:W-:Y:S02]  /*41b0*/  F2FP.F16.F32.PACK_AB R39, RZ, R39 ;  /* 0x00000027ff27723e */ /* 0x000fe400000000ff */
[----:B------:R-:W-:Y:S01]  /*41c0*/  SHF.R.U64 R243, R102, 0x10, R103 ;  /* 0x0000001066f37819 */ /* 0x000fe20000001267 */
[----:B------:R-:W-:Y:S01]  /*41d0*/  HFMA2 R170, R240.H0_H0, R170.H0_H0, R239.H0_H0 ;  /* 0x200000aaf0aa7231 */ /* 0x000fe200000408ef */
[----:B------:R-:W-:Y:S02]  /*41e0*/  F2FP.F16.F32.PACK_AB R178, RZ, R178 ;  /* 0x000000b2ffb2723e */ /* 0x000fe400000000ff */
[----:B------:R-:W-:Y:S01]  /*41f0*/  F2FP.F16.F32.PACK_AB R164, RZ, R164 ;  /* 0x000000a4ffa4723e */ /* 0x000fe200000000ff */
[----:B------:R-:W-:Y:S01]  /*4200*/  HFMA2 R39, R244.H0_H0, R39.H0_H0, R243.H0_H0 ;  /* 0x20000027f4277231 */ /* 0x000fe200000408f3 */
[----:B------:R-:W-:-:S02]  /*4210*/  F2FP.F16.F32.PACK_AB R179, RZ, R179 ;  /* 0x000000b3ffb3723e */ /* 0x000fc400000000ff */
[----:B------:R-:W-:Y:S02]  /*4220*/  SHF.R.U32.HI R241, RZ, 0x10, R77 ;  /* 0x00000010fff17819 */ /* 0x000fe4000001164d */
[----:B------:R-:W-:Y:S02]  /*4230*/  SHF.R.U32.HI R242, RZ, 0x10, R125 ;  /* 0x00000010fff27819 */ /* 0x000fe4000001167d */
[----:B------:R-:W-:Y:S02]  /*4240*/  SHF.R.U32.HI R237, RZ, 0x10, R75 ;  /* 0x00000010ffed7819 */ /* 0x000fe4000001164b */
[----:B------:R-:W-:Y:S01]  /*4250*/  SHF.R.U32.HI R238, RZ, 0x10, R123 ;  /* 0x00000010ffee7819 */ /* 0x000fe2000001167b */
[----:B------:R-:W-:Y:S01]  /*4260*/  HFMA2 R178, R242.H0_H0, R178.H0_H0, R241.H0_H0 ;  /* 0x200000b2f2b27231 */ /* 0x000fe200000408f1 */
[----:B------:R-:W-:Y:S02]  /*4270*/  SHF.R.U64 R236, R72, 0x10, R73 ;  /* 0x0000001048ec7819 */ /* 0x000fe40000001249 */
[----:B------:R-:W-:Y:S01]  /*4280*/  SHF.R.U64 R235, R120, 0x10, R121 ;  /* 0x0000001078eb7819 */ /* 0x000fe20000001279 */
[----:B------:R-:W-:Y:S01]  /*4290*/  HFMA2 R164, R238.H0_H0, R164.H0_H0, R237.H0_H0 ;  /* 0x200000a4eea47231 */ /* 0x000fe200000408ed */
[----:B------:R-:W-:-:S02]  /*42a0*/  F2FP.F16.F32.PACK_AB R200, RZ, R200 ;  /* 0x000000c8ffc8723e */ /* 0x000fc400000000ff */
[----:B------:R-:W-:Y:S01]  /*42b0*/  SHF.R.U32.HI R239, RZ, 0x10, R71 ;  /* 0x00000010ffef7819 */ /* 0x000fe20000011647 */
[----:B------:R-:W-:Y:S01]  /*42c0*/  HFMA2 R179, R235.H0_H0, R179.H0_H0, R236.H0_H0 ;  /* 0x200000b3ebb37231 */ /* 0x000fe200000408ec */
[----:B------:R-:W-:Y:S02]  /*42d0*/  SHF.R.U32.HI R240, RZ, 0x10, R119 ;  /* 0x00000010fff07819 */ /* 0x000fe40000011677 */
[----:B------:R-:W-:Y:S02]  /*42e0*/  F2FP.F16.F32.PACK_AB R19, RZ, R19 ;  /* 0x00000013ff13723e */ /* 0x000fe400000000ff */
[----:B------:R-:W-:Y:S01]  /*42f0*/  SHF.R.U32.HI R243, RZ, 0x10, R99 ;  /* 0x00000010fff37819 */ /* 0x000fe20000011663 */
[----:B------:R-:W-:Y:S01]  /*4300*/  HFMA2 R200, R240.H0_H0, R200.H0_H0, R239.H0_H0 ;  /* 0x200000c8f0c87231 */ /* 0x000fe200000408ef */
[----:B------:R-:W-:Y:S02]  /*4310*/  SHF.R.U32.HI R244, RZ, 0x10, R147 ;  /* 0x00000010fff47819 */ /* 0x000fe40000011693 */
[----:B------:R-:W-:-:S02]  /*4320*/  F2FP.F16.F32.PACK_AB R181, RZ, R181 ;  /* 0x000000b5ffb5723e */ /* 0x000fc400000000ff */
[----:B------:R-:W-:Y:S01]  /*4330*/  F2FP.F16.F32.PACK_AB R185, RZ, R185 ;  /* 0x000000b9ffb9723e */ /* 0x000fe200000000ff */
[----:B------:R-:W-:Y:S01]  /*4340*/  HFMA2 R19, R244.H0_H0, R19.H0_H0, R243.H0_H0 ;  /* 0x20000013f4137231 */ /* 0x000fe200000408f3 */
[----:B------:R-:W-:Y:S02]  /*4350*/  F2FP.F16.F32.PACK_AB R198, RZ, R198 ;  /* 0x000000c6ffc6723e */ /* 0x000fe400000000ff */
[----:B------:R-:W-:Y:S02]  /*4360*/  SHF.R.U64 R242, R70, 0x10, R71 ;  /* 0x0000001046f27819 */ /* 0x000fe40000001247 */
[----:B------:R-:W-:Y:S02]  /*4370*/  SHF.R.U64 R241, R118, 0x10, R119 ;  /* 0x0000001076f17819 */ /* 0x000fe40000001277 */
[----:B------:R-:W-:Y:S02]  /*4380*/  SHF.R.U64 R238, R68, 0x10, R69 ;  /* 0x0000001044ee7819 */ /* 0x000fe40000001245 */
[----:B------:R-:W-:Y:S01]  /*4390*/  SHF.R.U64 R237, R116, 0x10, R117 ;  /* 0x0000001074ed7819 */ /* 0x000fe20000001275 */
[----:B------:R-:W-:Y:S01]  /*43a0*/  HFMA2 R181, R241.H0_H0, R181.H0_H0, R242.H0_H0 ;  /* 0x200000b5f1b57231 */ /* 0x000fe200000408f2 */
[----:B------:R-:W-:-:S02]  /*43b0*/  SHF.R.U32.HI R235, RZ, 0x10, R69 ;  /* 0x00000010ffeb7819 */ /* 0x000fc40000011645 */
[----:B------:R-:W-:Y:S01]  /*43c0*/  SHF.R.U32.HI R236, RZ, 0x10, R117 ;  /* 0x00000010ffec7819 */ /* 0x000fe20000011675 */
[----:B------:R-:W-:Y:S01]  /*43d0*/  HFMA2 R185, R237.H0_H0, R185.H0_H0, R238.H0_H0 ;  /* 0x200000b9edb97231 */ /* 0x000fe200000408ee */
[----:B------:R-:W-:Y:S02]  /*43e0*/  F2FP.F16.F32.PACK_AB R210, RZ, R210 ;  /* 0x000000d2ffd2723e */ /* 0x000fe400000000ff */
[----:B------:R-:W-:Y:S01]  /*43f0*/  SHF.R.U32.HI R239, RZ, 0x10, R65 ;  /* 0x00000010ffef7819 */ /* 0x000fe20000011641 */
[----:B------:R-:W-:Y:S01]  /*4400*/  HFMA2 R198, R236.H0_H0, R198.H0_H0, R235.H0_H0 ;  /* 0x200000c6ecc67231 */ /* 0x000fe200000408eb */
[----:B------:R-:W-:Y:S02]  /*4410*/  SHF.R.U32.HI R240, RZ, 0x10, R113 ;  /* 0x00000010fff07819 */ /* 0x000fe40000011671 */
[----:B------:R-:W-:Y:S02]  /*4420*/  F2FP.F16.F32.PACK_AB R33, RZ, R33 ;  /* 0x00000021ff21723e */ /* 0x000fe400000000ff */
        /* <DEDUP_REMOVED lines=8> */
[----:B------:R-:W-:Y:S02]  /*44b0*/  SHF.R.U32.HI R235, RZ, 0x10, R67 ;  /* 0x00000010ffeb7819 */ /* 0x000fe40000011643 */
[----:B------:R-:W-:Y:S02]  /*44c0*/  SHF.R.U32.HI R242, RZ, 0x10, R115 ;  /* 0x00000010fff27819 */ /* 0x000fe40000011673 */
        /* <DEDUP_REMOVED lines=18> */
[----:B------:R-:W-:Y:S01]  /*45f0*/  SHF.R.U32.HI R243, RZ, 0x10, R89 ;  /* 0x00000010fff37819 */ /* 0x000fe20000011659 */
[----:B------:R-:W-:Y:S01]  /*4600*/  HFMA2 R29, R151.H0_H0, R29.H0_H0, R103.H0_H0 ;  /* 0x2000001d971d7231 */ /* 0x000fe20000040867 */
[----:B------:R-:W-:Y:S02]  /*4610*/  SHF.R.U32.HI R244, RZ, 0x10, R137 ;  /* 0x00000010fff47819 */ /* 0x000fe40000011689 */
[----:B------:R-:W-:-:S02]  /*4620*/  LOP3.LUT R35, R35, 0xffff, RZ, 0xc0, !PT ;  /* 0x0000ffff23237812 */ /* 0x000fc400078ec0ff */
[----:B------:R-:W-:Y:S01]  /*4630*/  F2FP.F16.F32.PACK_AB R21, RZ, R21 ;  /* 0x00000015ff15723e */ /* 0x000fe200000000ff */
        /* <DEDUP_REMOVED lines=11> */
[----:B------:R-:W-:Y:S02]  /*46f0*/  LOP3.LUT R33, R33, 0xffff, RZ, 0xc0, !PT ;  /* 0x0000ffff21217812 */ /* 0x000fe400078ec0ff */
[----:B------:R-:W-:Y:S01]  /*4700*/  SHF.L.U64.HI R180, R35, 0x10, RZ ;  /* 0x0000001023b47819 */ /* 0x000fe200000102ff */
[----:B------:R-:W-:Y:S01]  /*4710*/  HFMA2 R212, R242.H0_H0, R212.H0_H0, R241.H0_H0 ;  /* 0x200000d4f2d47231 */ /* 0x000fe200000408f1 */
[----:B------:R-:W-:Y:S02]  /*4720*/  F2FP.F16.F32.PACK_AB R184, RZ, R184 ;  /* 0x000000b8ffb8723e */ /* 0x000fe400000000ff */
[----:B------:R-:W-:Y:S02]  /*4730*/  F2FP.F16.F32.PACK_AB R5, RZ, R5 ;  /* 0x00000005ff05723e */ /* 0x000fe400000000ff */
[----:B------:R-:W-:Y:S01]  /*4740*/  F2FP.F16.F32.PACK_AB R225, RZ, R225 ;  /* 0x000000e1ffe1723e */ /* 0x000fe200000000ff */
[----:B------:R-:W-:Y:S01]  /*4750*/  HFMA2 R242, R116.H0_H0, R184.H0_H0, R68.H0_H0 ;  /* 0x200000b874f27231 */ /* 0x000fe20000040844 */
[----:B------:R-:W-:Y:S01]  /*4760*/  SHF.R.U64 R243, R82, 0x10, R83 ;  /* 0x0000001052f37819 */ /* 0x000fe20000001253 */
[----:B------:R-:W-:Y:S01]  /*4770*/  HFMA2 R5, R144.H0_H0, R5.H0_H0, R96.H0_H0 ;  /* 0x2000000590057231 */ /* 0x000fe20000040860 */
[----:B------:R-:W-:-:S02]  /*4780*/  SHF.R.U64 R244, R130, 0x10, R131 ;  /* 0x0000001082f47819 */ /* 0x000fc40000001283 */
[----:B------:R-:W-:Y:S02]  /*4790*/  F2FP.F16.F32.PACK_AB R17, RZ, R17 ;  /* 0x00000011ff11723e */ /* 0x000fe400000000ff */
[----:B------:R-:W-:Y:S01]  /*47a0*/  LOP3.LUT R25, R25, 0xffff, RZ, 0xc0, !PT ;  /* 0x0000ffff19197812 */ /* 0x000fe200078ec0ff */
[----:B------:R-:W-:Y:S01]  /*47b0*/  HFMA2 R225, R244.H0_H0, R225.H0_H0, R243.H0_H0 ;  /* 0x200000e1f4e17231 */ /* 0x000fe200000408f3 */
[----:B------:R-:W-:Y:S01]  /*47c0*/  PRMT R160, R45, 0x7610, R160 ;  /* 0x000076102da07816 */ /* 0x000fe200000000a0 */
[----:B------:R-:W-:Y:S01]  /*47d0*/  HFMA2 R17, R147.H0_H0, R17.H0_H0, R99.H0_H0 ;  /* 0x2000001193117231 */ /* 0x000fe20000040863 */
[----:B------:R-:W-:Y:S02]  /*47e0*/  LOP3.LUT R33, R33, 0xffff0000, R180, 0xf8, !PT ;  /* 0xffff000021217812 */ /* 0x000fe400078ef8b4 */
[----:B------:R-:W-:Y:S02]  /*47f0*/  F2FP.F16.F32.PACK_AB R193, RZ, R193 ;  /* 0x000000c1ffc1723e */ /* 0x000fe400000000ff */
[----:B------:R-:W-:-:S02]  /*4800*/  SHF.R.U64 R188, R58, 0x10, R59 ;  /* 0x000000103abc7819 */ /* 0x000fc4000000123b */
[----:B------:R-:W-:Y:S02]  /*4810*/  SHF.R.U64 R238, R108, 0x10, R109 ;  /* 0x000000106cee7819 */ /* 0x000fe4000000126d */
[----:B------:R-:W-:Y:S02]  /*4820*/  PRMT R180, R15, 0x7610, R180 ;  /* 0x000076100fb47816 */ /* 0x000fe400000000b4 */
[----:B------:R-:W-:Y:S01]  /*4830*/  F2FP.F16.F32.PACK_AB R49, RZ, R49 ;  /* 0x00000031ff31723e */ /* 0x000fe200000000ff */
[----:B------:R-:W-:Y:S01]  /*4840*/  HFMA2 R193, R238.H0_H0, R193.H0_H0, R188.H0_H0 ;  /* 0x200000c1eec17231 */ /* 0x000fe200000408bc */
[----:B------:R-:W-:Y:S02]  /*4850*/  F2FP.F16.F32.PACK_AB R158, RZ, R158 ;  /* 0x0000009eff9e723e */ /* 0x000fe400000000ff */
[----:B------:R-:W-:Y:S01]  /*4860*/  LOP3.LUT R15, R29, 0xffff, RZ, 0xc0, !PT ;  /* 0x0000ffff1d0f7812 */ /* 0x000fe200078ec0ff */
[----:B------:R-:W-:Y:S01]  /*4870*/  HFMA2 R49, R154.H0_H0, R49.H0_H0, R106.H0_H0 ;  /* 0x200000319a317231 */ /* 0x000fe2000004086a */
[----:B------:R-:W-:Y:S01]  /*4880*/  LOP3.LUT R29, R21, 0xffff, RZ, 0xc0, !PT ;  /* 0x0000ffff151d7812 */ /* 0x000fe200078ec0ff */
[----:B------:R-:W-:Y:S01]  /*4890*/  HFMA2 R238, R125.H0_H0, R158.H0_H0, R77.H0_H0 ;  /* 0x2000009e7dee7231 */ /* 0x000fe2000004084d */
[----:B------:R-:W-:-:S02]  /*48a0*/  SHF.L.U64.HI R184, R25, 0x10, RZ ;  /* 0x0000001019b87819 */ /* 0x000fc400000102ff */
[----:B------:R-:W-:Y:S02]  /*48b0*/  F2FP.F16.F32.PACK_AB R173, RZ, R173 ;  /* 0x000000adffad723e */ /* 0x000fe400000000ff */
[----:B------:R-:W-:Y:S02]  /*48c0*/  SHF.R.U32.HI R244, RZ, 0x10, R81 ;  /* 0x00000010fff47819 */ /* 0x000fe40000011651 */
[----:B------:R-:W-:Y:S02]  /*48d0*/  SHF.R.U32.HI R243, RZ, 0x10, R129 ;  /* 0x00000010fff37819 */ /* 0x000fe40000011681 */
[----:B------:R-:W-:Y:S02]  /*48e0*/  LOP3.LUT R160, R160, 0xffff, RZ, 0xc0, !PT ;  /* 0x0000ffffa0a07812 */ /* 0x000fe400078ec0ff */
[----:B------:R-:W-:Y:S01]  /*48f0*/  F2FP.F16.F32.PACK_AB R41, RZ, R41 ;  /* 0x00000029ff29723e */ /* 0x000fe200000000ff */
[----:B------:R-:W-:Y:S01]  /*4900*/  HFMA2 R173, R243.H0_H0, R173.H0_H0, R244.H0_H0 ;  /* 0x200000adf3ad7231 */ /* 0x000fe200000408f4 */
[----:B------:R-:W-:-:S02]  /*4910*/  F2FP.F16.F32.PACK_AB R37, RZ, R37 ;  /* 0x00000025ff25723e */ /* 0x000fc400000000ff */
[----:B------:R-:W-:Y:S01]  /*4920*/  LOP3.LUT R21, R11, 0xffff, RZ, 0xc0, !PT ;  /* 0x0000ffff0b157812 */ /* 0x000fe200078ec0ff */
[----:B------:R-:W-:Y:S01]  /*4930*/  HFMA2 R41, R155.H0_H0, R41.H0_H0, R107.H0_H0 ;  /* 0x200000299b297231 */ /* 0x000fe2000004086b */
[----:B------:R-:W-:Y:S01]  /*4940*/  LOP3.LUT R9, R9, 0xffff, RZ, 0xc0, !PT ;  /* 0x0000ffff09097812 */ /* 0x000fe200078ec0ff */
[----:B------:R-:W-:Y:S01]  /*4950*/  HFMA2 R37, R150.H0_H0, R37.H0_H0, R102.H0_H0 ;  /* 0x2000002596257231 */ /* 0x000fe20000040866 */
[--C-:B------:R-:W-:Y:S02]  /*4960*/  LOP3.LUT R11, R29, 0xffff0000, R184.reuse, 0xf8, !PT ;  /* 0xffff00001d0b7812 */ /* 0x100fe400078ef8b8 */
[----:B------:R-:W-:Y:S02]  /*4970*/  F2FP.F16.F32.PACK_AB R3, RZ, R3 ;  /* 0x00000003ff03723e */ /* 0x000fe400000000ff */
[----:B------:R-:W-:Y:S02]  /*4980*/  SHF.L.U32 R158, R160, 0x10, RZ ;  /* 0x00000010a09e7819 */ /* 0x000fe400000006ff */
[----:B------:R-:W-:Y:S01]  /*4990*/  PRMT R184, R5, 0x7610, R184 ;  /* 0x0000761005b87816 */ /* 0x000fe200000000b8 */
[----:B------:R-:W-:Y:S01]  /*49a0*/  HFMA2 R3, R145.H0_H0, R3.H0_H0, R97.H0_H0 ;  /* 0x2000000391037231 */ /* 0x000fe20000040861 */
[----:B------:R-:W-:-:S02]  /*49b0*/  F2FP.F16.F32.PACK_AB R182, RZ, R182 ;  /* 0x000000b6ffb6723e */ /* 0x000fc400000000ff */
[----:B------:R-:W-:Y:S02]  /*49c0*/  LOP3.LUT R5, R17, 0xffff, RZ, 0xc0, !PT ;  /* 0x0000ffff11057812 */ /* 0x000fe400078ec0ff */
[----:B------:R-:W-:Y:S01]  /*49d0*/  F2FP.F16.F32.PACK_AB R163, RZ, R163 ;  /* 0x000000a3ffa3723e */ /* 0x000fe200000000ff */
[----:B------:R-:W-:Y:S01]  /*49e0*/  HFMA2 R241, R118.H0_H0, R182.H0_H0, R70.H0_H0 ;  /* 0x200000b676f17231 */ /* 0x000fe20000040846 */
[----:B------:R-:W-:Y:S02]  /*49f0*/  F2FP.F16.F32.PACK_AB R176, RZ, R176 ;  /* 0x000000b0ffb0723e */ /* 0x000fe400000000ff */
[----:B------:R-:W-:Y:S01]  /*4a00*/  SHF.R.U64 R243, R76, 0x10, R77 ;  /* 0x000000104cf37819 */ /* 0x000fe2000000124d */
[----:B------:R-:W-:Y:S01]  /*4a10*/  HFMA2 R163, R137.H0_H0, R163.H0_H0, R89.H0_H0 ;  /* 0x200000a389a37231 */ /* 0x000fe20000040859 */
[----:B------:R-:W-:Y:S02]  /*4a20*/  SHF.R.U64 R244, R124, 0x10, R125 ;  /* 0x000000107cf47819 */ /* 0x000fe4000000127d */
[----:B------:R-:W-:-:S02]  /*4a30*/  SHF.L.U32 R17, R9, 0x10, RZ ;  /* 0x0000001009117819 */ /* 0x000fc400000006ff */
[----:B------:R-:W-:Y:S01]  /*4a40*/  F2FP.F16.F32.PACK_AB R162, RZ, R162 ;  /* 0x000000a2ffa2723e */ /* 0x000fe200000000ff */
[----:B------:R-:W-:Y:S01]  /*4a50*/  HFMA2 R176, R244.H0_H0, R176.H0_H0, R243.H0_H0 ;  /* 0x200000b0f4b07231 */ /* 0x000fe200000408f3 */
[--C-:B------:R-:W-:Y:S02]  /*4a60*/  LOP3.LUT R158, R158, 0xffff, R49.reuse, 0xf8, !PT ;  /* 0x0000ffff9e9e7812 */ /* 0x100fe400078ef831 */
[----:B------:R-:W-:Y:S01]  /*4a70*/  PRMT R49, R39, 0x7610, R49 ;  /* 0x0000761027317816 */ /* 0x000fe20000000031 */
[----:B------:R-:W-:Y:S01]  /*4a80*/  HFMA2 R240, R120.H0_H0, R162.H0_H0, R72.H0_H0 ;  /* 0x200000a278f07231 */ /* 0x000fe20000040848 */
[----:B------:R-:W-:Y:S02]  /*4a90*/  F2FP.F16.F32.PACK_AB R23, RZ, R23 ;  /* 0x00000017ff17723e */ /* 0x000fe400000000ff */
[----:B------:R-:W-:Y:S02]  /*4aa0*/  LOP3.LUT R184, R17, 0xffff, R184, 0xf8, !PT ;  /* 0x0000ffff11b87812 */ /* 0x000fe400078ef8b8 */
[----:B------:R-:W-:Y:S01]  /*4ab0*/  LOP3.LUT R41, R41, 0xffff, RZ, 0xc0, !PT ;  /* 0x0000ffff29297812 */ /* 0x000fe200078ec0ff */
[----:B------:R-:W-:Y:S01]  /*4ac0*/  HFMA2 R23, R148.H0_H0, R23.H0_H0, R100.H0_H0 ;  /* 0x2000001794177231 */ /* 0x000fe20000040864 */
[----:B------:R-:W-:-:S02]  /*4ad0*/  SHF.L.U64.HI R182, R160, 0x10, RZ ;  /* 0x00000010a0b67819 */ /* 0x000fc400000102ff */
[----:B------:R-:W-:Y:S02]  /*4ae0*/  PRMT R17, R201, 0x7610, R17 ;  /* 0x00007610c9117816 */ /* 0x000fe40000000011 */
[----:B------:R-:W-:Y:S02]  /*4af0*/  F2FP.F16.F32.PACK_AB R7, RZ, R7 ;  /* 0x00000007ff07723e */ /* 0x000fe400000000ff */
[----:B------:R-:W-:Y:S02]  /*4b00*/  F2FP.F16.F32.PACK_AB R174, RZ, R174 ;  /* 0x000000aeffae723e */ /* 0x000fe400000000ff */
[----:B------:R-:W-:Y:S01]  /*4b10*/  SHF.R.U32.HI R243, RZ, 0x10, R73 ;  /* 0x00000010fff37819 */ /* 0x000fe20000011649 */
[----:B------:R-:W-:Y:S01]  /*4b20*/  HFMA2 R7, R142.H0_H0, R7.H0_H0, R94.H0_H0 ;  /* 0x200000078e077231 */ /* 0x000fe2000004085e */
[----:B------:R-:W-:Y:S02]  /*4b30*/  SHF.R.U32.HI R244, RZ, 0x10, R121 ;  /* 0x00000010fff47819 */ /* 0x000fe40000011679 */
[----:B------:R-:W-:-:S02]  /*4b40*/  PRMT R39, R37, 0x7610, R39 ;  /* 0x0000761025277816 */ /* 0x000fc40000000027 */
[----:B------:R-:W-:Y:S01]  /*4b50*/  LOP3.LUT R209, R209, 0xffff, RZ, 0xc0, !PT ;  /* 0x0000ffffd1d17812 */ /* 0x000fe200078ec0ff */
[----:B------:R-:W-:Y:S01]  /*4b60*/  HFMA2 R174, R244.H0_H0, R174.H0_H0, R243.H0_H0 ;  /* 0x200000aef4ae7231 */ /* 0x000fe200000408f3 */
[----:B------:R-:W-:Y:S02]  /*4b70*/  LOP3.LUT R37, R49, 0xffff, RZ, 0xc0, !PT ;  /* 0x0000ffff31257812 */ /* 0x000fe400078ec0ff */
[----:B------:R-:W-:Y:S02]  /*4b80*/  F2FP.F16.F32.PACK_AB R161, RZ, R161 ;  /* 0x000000a1ffa1723e */ /* 0x000fe400000000ff */
[----:B------:R-:W-:Y:S02]  /*4b90*/  F2FP.F16.F32.PACK_AB R205, RZ, R205 ;  /* 0x000000cdffcd723e */ /* 0x000fe400000000ff */
[----:B------:R-:W-:Y:S01]  /*4ba0*/  SHF.L.U32 R162, R35, 0x10, RZ ;  /* 0x0000001023a27819 */ /* 0x000fe200000006ff */
[----:B------:R-:W-:Y:S01]  /*4bb0*/  HFMA2 R161, R141.H0_H0, R161.H0_H0, R93.H0_H0 ;  /* 0x200000a18da17231 */ /* 0x000fe2000004085d */
[----:B------:R-:W-:Y:S01]  /*4bc0*/  LOP3.LUT R3, R3, 0xffff, RZ, 0xc0, !PT ;  /* 0x0000ffff03037812 */ /* 0x000fe200078ec0ff */
[----:B------:R-:W-:Y:S01]  /*4bd0*/  HFMA2 R205, R139.H0_H0, R205.H0_H0, R91.H0_H0 ;  /* 0x200000cd8bcd7231 */ /* 0x000fe2000004085b */
[----:B------:R-:W-:-:S02]  /*4be0*/  SHF.L.U64.HI R188, R9, 0x10, RZ ;  /* 0x0000001009bc7819 */ /* 0x000fc400000102ff */
[----:B------:R-:W-:Y:S02]  /*4bf0*/  LOP3.LUT R35, R41, 0xffff0000, R182, 0xf8, !PT ;  /* 0xffff000029237812 */ /* 0x000fe400078ef8b6 */
[----:B------:R-:W-:Y:S02]  /*4c00*/  LOP3.LUT R17, R17, 0xffff, RZ, 0xc0, !PT ;  /* 0x0000ffff11117812 */ /* 0x000fe400078ec0ff */
[----:B------:R-:W-:Y:S02]  /*4c10*/  F2FP.F16.F32.PACK_AB R223, RZ, R223 ;  /* 0x000000dfffdf723e */ /* 0x000fe400000000ff */
[----:B------:R-:W-:Y:S02]  /*4c20*/  SHF.L.U32 R182, R25, 0x10, RZ ;  /* 0x0000001019b67819 */ /* 0x000fe400000006ff */
[----:B------:R-:W-:Y:S01]  /*4c30*/  LOP3.LUT R163, R163, 0xffff, RZ, 0xc0, !PT ;  /* 0x0000ffffa3a37812 */ /* 0x000fe200078ec0ff */
[----:B------:R-:W-:Y:S01]  /*4c40*/  HFMA2 R223, R133.H0_H0, R223.H0_H0, R85.H0_H0 ;  /* 0x200000df85df7231 */ /* 0x000fe20000040855 */
[----:B------:R-:W-:-:S02]  /*4c50*/  SHF.L.U64.HI R248, R209, 0x10, RZ ;  /* 0x00000010d1f87819 */ /* 0x000fc400000102ff */
[----:B------:R-:W-:Y:S02]  /*4c60*/  F2FP.F16.F32.PACK_AB R190, RZ, R190 ;  /* 0x000000beffbe723e */ /* 0x000fe400000000ff */
[----:B------:R-:W-:Y:S02]  /*4c70*/  SHF.L.U64.HI R186, R37, 0x10, RZ ;  /* 0x0000001025ba7819 */ /* 0x000fe400000102ff */
[----:B------:R-:W-:Y:S01]  /*4c80*/  F2FP.F16.F32.PACK_AB R232, RZ, R232 ;  /* 0x000000e8ffe8723e */ /* 0x000fe200000000ff */
[----:B------:R-:W-:Y:S01]  /*4c90*/  HFMA2 R45, R156.H0_H0, R190.H0_H0, R62.H0_H0 ;  /* 0x200000be9c2d7231 */ /* 0x000fe2000004083e */
[----:B------:R-:W-:Y:S02]  /*4ca0*/  F2FP.F16.F32.PACK_AB R202, RZ, R202 ;  /* 0x000000caffca723e */ /* 0x000fe400000000ff */
[----:B------:R-:W-:Y:S01]  /*4cb0*/  SHF.R.U64 R243, R66, 0x10, R67 ;  /* 0x0000001042f37819 */ /* 0x000fe20000001243 */
[----:B------:R-:W-:Y:S01]  /*4cc0*/  HFMA2 R232, R126.H0_H0, R232.H0_H0, R78.H0_H0 ;  /* 0x200000e87ee87231 */ /* 0x000fe2000004084e */
[----:B------:R-:W-:-:S02]  /*4cd0*/  SHF.R.U64 R244, R114, 0x10, R115 ;  /* 0x0000001072f47819 */ /* 0x000fc40000001273 */
[----:B------:R-:W-:Y:S02]  /*4ce0*/  SHF.L.U32 R160, R37, 0x10, RZ ;  /* 0x0000001025a07819 */ /* 0x000fe400000006ff */
[----:B------:R-:W-:Y:S01]  /*4cf0*/  LOP3.LUT R3, R3, 0xffff0000, R188, 0xf8, !PT ;  /* 0xffff000003037812 */ /* 0x000fe200078ef8bc */
[----:B------:R-:W-:Y:S01]  /*4d00*/  HFMA2 R202, R244.H0_H0, R202.H0_H0, R243.H0_H0 ;  /* 0x200000caf4ca7231 */ /* 0x000fe200000408f3 */
[----:B------:R-:W-:Y:S02]  /*4d10*/  F2FP.F16.F32.PACK_AB R231, RZ, R231 ;  /* 0x000000e7ffe7723e */ /* 0x000fe400000000ff */
[C---:B------:R-:W-:Y:S02]  /*4d20*/  SHF.L.U32 R188, R17.reuse, 0x10, RZ ;  /* 0x0000001011bc7819 */ /* 0x040fe400000006ff */
[----:B------:R-:W-:Y:S01]  /*4d30*/  SHF.L.U64.HI R250, R17, 0x10, RZ ;  /* 0x0000001011fa7819 */ /* 0x000fe200000102ff */
[----:B------:R-:W-:Y:S01]  /*4d40*/  HFMA2 R231, R131.H0_H0, R231.H0_H0, R83.H0_H0 ;  /* 0x200000e783e77231 */ /* 0x000fe20000040853 */
[----:B------:R-:W-:-:S02]  /*4d50*/  LOP3.LUT R182, R182, 0xffff, R23, 0xf8, !PT ;  /* 0x0000ffffb6b67812 */ /* 0x000fc400078ef817 */
[----:B------:R-:W-:Y:S02]  /*4d60*/  LOP3.LUT R195, R195, 0xffff, RZ, 0xc0, !PT ;  /* 0x0000ffffc3c37812 */ /* 0x000fe400078ec0ff */
[----:B------:R-:W-:Y:S02]  /*4d70*/  LOP3.LUT R17, R163, 0xffff0000, R248, 0xf8, !PT ;  /* 0xffff0000a3117812 */ /* 0x000fe400078ef8f8 */
[----:B------:R-:W-:Y:S02]  /*4d80*/  LOP3.LUT R15, R15, 0xffff0000, R186, 0xf8, !PT ;  /* 0xffff00000f0f7812 */ /* 0x000fe400078ef8ba */
[----:B------:R-:W-:Y:S02]  /*4d90*/  PRMT R23, R217, 0x7610, R23 ;  /* 0x00007610d9177816 */ /* 0x000fe40000000017 */
[----:B------:R-:W-:Y:S02]  /*4da0*/  PRMT R29, R225, 0x7610, R29 ;  /* 0x00007610e11d7816 */ /* 0x000fe4000000001d */
[----:B------:R-:W-:-:S02]  /*4db0*/  LOP3.LUT R248, R226, 0xffff, RZ, 0xc0, !PT ;  /* 0x0000ffffe2f87812 */ /* 0x000fc400078ec0ff */
[--C-:B------:R-:W-:Y:S02]  /*4dc0*/  LOP3.LUT R160, R160, 0xffff, R39.reuse, 0xf8, !PT ;  /* 0x0000ffffa0a07812 */ /* 0x100fe400078ef827 */
[----:B------:R-:W-:Y:S02]  /*4dd0*/  PRMT R186, R7, 0x7610, R186 ;  /* 0x0000761007ba7816 */ /* 0x000fe400000000ba */
[----:B------:R-:W-:Y:S02]  /*4de0*/  SHF.L.U32 R25, R21, 0x10, RZ ;  /* 0x0000001015197819 */ /* 0x000fe400000006ff */
[----:B------:R-:W-:Y:S02]  /*4df0*/  LOP3.LUT R7, R159, 0xffff, RZ, 0xc0, !PT ;  /* 0x0000ffff9f077812 */ /* 0x000fe400078ec0ff */
[----:B------:R-:W-:Y:S02]  /*4e00*/  SHF.L.U64.HI R190, R21, 0x10, RZ ;  /* 0x0000001015be7819 */ /* 0x000fe400000102ff */
[----:B------:R-:W-:-:S02]  /*4e10*/  PRMT R39, R175, 0x7610, R39 ;  /* 0x00007610af277816 */ /* 0x000fc40000000027 */
[----:B------:R-:W-:Y:S02]  /*4e20*/  F2FP.F16.F32.PACK_AB R228, RZ, R228 ;  /* 0x000000e4ffe4723e */ /* 0x000fe400000000ff */
[----:B------:R-:W-:Y:S02]  /*4e30*/  LOP3.LUT R161, R161, 0xffff, RZ, 0xc0, !PT ;  /* 0x0000ffffa1a17812 */ /* 0x000fe400078ec0ff */
[----:B------:R-:W-:Y:S01]  /*4e40*/  SHF.L.U64.HI R244, R195, 0x10, RZ ;  /* 0x00000010c3f47819 */ /* 0x000fe200000102ff */
[----:B------:R-:W-:Y:S01]  /*4e50*/  HFMA2 R228, R128.H0_H0, R228.H0_H0, R80.H0_H0 ;  /* 0x200000e480e47231 */ /* 0x000fe20000040850 */
[----:B------:R-:W-:Y:S02]  /*4e60*/  LOP3.LUT R21, R205, 0xffff, RZ, 0xc0, !PT ;  /* 0x0000ffffcd157812 */ /* 0x000fe400078ec0ff */
[----:B------:R-:W-:Y:S02]  /*4e70*/  LOP3.LUT R23, R23, 0xffff, RZ, 0xc0, !PT ;  /* 0x0000ffff17177812 */ /* 0x000fe400078ec0ff */
[----:B------:R-:W-:-:S02]  /*4e80*/  LOP3.LUT R29, R29, 0xffff, RZ, 0xc0, !PT ;  /* 0x0000ffff1d1d7812 */ /* 0x000fc400078ec0ff */
[C---:B------:R-:W-:Y:S02]  /*4e90*/  SHF.L.U32 R226, R248.reuse, 0x10, RZ ;  /* 0x00000010f8e27819 */ /* 0x040fe400000006ff */
[----:B------:R-:W-:Y:S02]  /*4ea0*/  F2FP.F16.F32.PACK_AB R43, RZ, R43 ;  /* 0x0000002bff2b723e */ /* 0x000fe400000000ff */
[----:B------:R-:W-:Y:S02]  /*4eb0*/  LOP3.LUT R223, R223, 0xffff, RZ, 0xc0, !PT ;  /* 0x0000ffffdfdf7812 */ /* 0x000fe400078ec0ff */
[----:B------:R-:W-:Y:S01]  /*4ec0*/  SHF.L.U64.HI R248, R248, 0x10, RZ ;  /* 0x00000010f8f87819 */ /* 0x000fe200000102ff */
[----:B------:R-:W-:Y:S01]  /*4ed0*/  HFMA2 R43, R152.H0_H0, R43.H0_H0, R104.H0_H0 ;  /* 0x2000002b982b7231 */ /* 0x000fe20000040868 */
[----:B------:R-:W-:Y:S02]  /*4ee0*/  LOP3.LUT R229, R229, 0xffff, RZ, 0xc0, !PT ;  /* 0x0000ffffe5e57812 */ /* 0x000fe400078ec0ff */
[----:B------:R-:W-:-:S02]  /*4ef0*/  F2FP.F16.F32.PACK_AB R233, RZ, R233 ;  /* 0x000000e9ffe9723e */ /* 0x000fc400000000ff */
[C---:B------:R-:W-:Y:S02]  /*4f00*/  SHF.L.U32 R9, R7.reuse, 0x10, RZ ;  /* 0x0000001007097819 */ /* 0x040fe400000006ff */
[----:B------:R-:W-:Y:S01]  /*4f10*/  SHF.L.U64.HI R246, R7, 0x10, RZ ;  /* 0x0000001007f67819 */ /* 0x000fe200000102ff */
[----:B------:R-:W-:Y:S01]  /*4f20*/  HFMA2 R233, R127.H0_H0, R233.H0_H0, R79.H0_H0 ;  /* 0x200000e97fe97231 */ /* 0x000fe2000004084f */
[----:B------:R-:W-:Y:S02]  /*4f30*/  LOP3.LUT R39, R39, 0xffff, RZ, 0xc0, !PT ;  /* 0x0000ffff27277812 */ /* 0x000fe400078ec0ff */
[----:B------:R-:W-:Y:S02]  /*4f40*/  F2FP.F16.F32.PACK_AB R57, RZ, R57 ;  /* 0x00000039ff39723e */ /* 0x000fe400000000ff */
[----:B------:R-:W-:Y:S02]  /*4f50*/  LOP3.LUT R7, R161, 0xffff0000, R244, 0xf8, !PT ;  /* 0xffff0000a1077812 */ /* 0x000fe400078ef8f4 */
[----:B------:R-:W-:Y:S01]  /*4f60*/  LOP3.LUT R21, R21, 0xffff0000, R250, 0xf8, !PT ;  /* 0xffff000015157812 */ /* 0x000fe200078ef8fa */
[----:B------:R-:W-:Y:S01]  /*4f70*/  HFMA2 R57, R140.H0_H0, R57.H0_H0, R92.H0_H0 ;  /* 0x200000398c397231 */ /* 0x000fe2000004085c */
[----:B------:R-:W-:-:S02]  /*4f80*/  PRMT R41, R232, 0x7610, R41 ;  /* 0x00007610e8297816 */ /* 0x000fc40000000029 */
[C---:B------:R-:W-:Y:S02]  /*4f90*/  SHF.L.U32 R244, R23.reuse, 0x10, RZ ;  /* 0x0000001017f47819 */ /* 0x040fe400000006ff */
[----:B------:R-:W-:Y:S02]  /*4fa0*/  SHF.L.U64.HI R250, R23, 0x10, RZ ;  /* 0x0000001017fa7819 */ /* 0x000fe400000102ff */
[----:B------:R-:W-:Y:S02]  /*4fb0*/  SHF.L.U32 R225, R29, 0x10, RZ ;  /* 0x000000101de17819 */ /* 0x000fe400000006ff */
[----:B------:R-:W-:Y:S02]  /*4fc0*/  LOP3.LUT R37, R231, 0xffff, RZ, 0xc0, !PT ;  /* 0x0000ffffe7257812 */ /* 0x000fe400078ec0ff */
[----:B------:R-:W-:Y:S02]  /*4fd0*/  SHF.L.U64.HI R232, R29, 0x10, RZ ;  /* 0x000000101de87819 */ /* 0x000fe400000102ff */
[----:B------:R-:W-:-:S02]  /*4fe0*/  LOP3.LUT R23, R223, 0xffff0000, R248, 0xf8, !PT ;  /* 0xffff0000df177812 */ /* 0x000fc400078ef8f8 */
[----:B------:R-:W-:Y:S02]  /*4ff0*/  SHF.L.U32 R29, R229, 0x10, RZ ;  /* 0x00000010e51d7819 */ /* 0x000fe400000006ff */
[----:B------:R-:W-:Y:S02]  /*5000*/  SHF.L.U32 R248, R39, 0x10, RZ ;  /* 0x0000001027f87819 */ /* 0x000fe400000006ff */
[----:B------:R-:W-:Y:S02]  /*5010*/  F2FP.F16.F32.PACK_AB R172, RZ, R172 ;  /* 0x000000acffac723e */ /* 0x000fe400000000ff */
[----:B------:R-:W-:Y:S02]  /*5020*/  LOP3.LUT R5, R5, 0xffff0000, R190, 0xf8, !PT ;  /* 0xffff000005057812 */ /* 0x000fe400078ef8be */
[----:B------:R-:W-:Y:S01]  /*5030*/  LOP3.LUT R37, R37, 0xffff0000, R232, 0xf8, !PT ;  /* 0xffff000025257812 */ /* 0x000fe200078ef8e8 */
[----:B------:R-:W-:Y:S01]  /*5040*/  HFMA2 R172, R121.H0_H0, R172.H0_H0, R73.H0_H0 ;  /* 0x200000ac79ac7231 */ /* 0x000fe20000040849 */
[----:B------:R-:W-:-:S02]  /*5050*/  SHF.L.U32 R190, R195, 0x10, RZ ;  /* 0x00000010c3be7819 */ /* 0x000fc400000006ff */
[----:B------:R-:W-:Y:S02]  /*5060*/  LOP3.LUT R232, R29, 0xffff, R228, 0xf8, !PT ;  /* 0x0000ffff1de87812 */ /* 0x000fe400078ef8e4 */
[----:B------:R-:W-:Y:S02]  /*5070*/  LOP3.LUT R228, R248, 0xffff, R41, 0xf8, !PT ;  /* 0x0000fffff8e47812 */ /* 0x000fe400078ef829 */
[--C-:B------:R-:W-:Y:S02]  /*5080*/  LOP3.LUT R162, R162, 0xffff, R43.reuse, 0xf8, !PT ;  /* 0x0000ffffa2a27812 */ /* 0x100fe400078ef82b */
[----:B------:R-:W-:Y:S02]  /*5090*/  LOP3.LUT R41, R176, 0xffff, RZ, 0xc0, !PT ;  /* 0x0000ffffb0297812 */ /* 0x000fe400078ec0ff */
[----:B------:R-:W-:Y:S02]  /*50a0*/  F2FP.F16.F32.PACK_AB R196, RZ, R196 ;  /* 0x000000c4ffc4723e */ /* 0x000fe400000000ff */
[----:B------:R-:W-:-:S02]  /*50b0*/  PRMT R43, R170, 0x7610, R43 ;  /* 0x00007610aa2b7816 */ /* 0x000fc4000000002b */
[----:B------:R-:W-:Y:S01]  /*50c0*/  LOP3.LUT R233, R233, 0xffff, RZ, 0xc0, !PT ;  /* 0x0000ffffe9e97812 */ /* 0x000fe200078ec0ff */
[----:B------:R-:W-:Y:S01]  /*50d0*/  HFMA2 R196, R119.H0_H0, R196.H0_H0, R71.H0_H0 ;  /* 0x200000c477c47231 */ /* 0x000fe20000040847 */
[----:B------:R-:W-:Y:S02]  /*50e0*/  SHF.L.U64.HI R248, R39, 0x10, RZ ;  /* 0x0000001027f87819 */ /* 0x000fe400000102ff */
[--C-:B------:R-:W-:Y:S02]  /*50f0*/  LOP3.LUT R190, R190, 0xffff, R57.reuse, 0xf8, !PT ;  /* 0x0000ffffbebe7812 */ /* 0x100fe400078ef839 */
[----:B------:R-:W-:Y:S02]  /*5100*/  LOP3.LUT R179, R179, 0xffff, RZ, 0xc0, !PT ;  /* 0x0000ffffb3b37812 */ /* 0x000fe400078ec0ff */
[----:B------:R-:W-:Y:S02]  /*5110*/  PRMT R57, R181, 0x7610, R57 ;  /* 0x00007610b5397816 */ /* 0x000fe40000000039 */
[----:B------:R-:W-:-:S02]  /*5120*/  LOP3.LUT R238, R238, 0xffff, RZ, 0xc0, !PT ;  /* 0x0000ffffeeee7812 */ /* 0x000fc400078ec0ff */
[C---:B------:R-:W-:Y:S02]  /*5130*/  SHF.L.U32 R176, R41.reuse, 0x10, RZ ;  /* 0x0000001029b07819 */ /* 0x040fe400000006ff */
[----:B------:R-:W-:Y:S02]  /*5140*/  SHF.L.U64.HI R39, R41, 0x10, RZ ;  /* 0x0000001029277819 */ /* 0x000fe400000102ff */
[----:B------:R-:W-:Y:S02]  /*5150*/  LOP3.LUT R43, R43, 0xffff, RZ, 0xc0, !PT ;  /* 0x0000ffff2b2b7812 */ /* 0x000fe400078ec0ff */
[----:B------:R-:W-:Y:S02]  /*5160*/  LOP3.LUT R41, R233, 0xffff0000, R248, 0xf8, !PT ;  /* 0xffff0000e9297812 */ /* 0x000fe400078ef8f8 */
[----:B------:R-:W-:Y:S02]  /*5170*/  LOP3.LUT R159, R172, 0xffff, RZ, 0xc0, !PT ;  /* 0x0000ffffac9f7812 */ /* 0x000fe400078ec0ff */
[----:B------:R-:W-:-:S02]  /*5180*/  SHF.L.U64.HI R248, R179, 0x10, RZ ;  /* 0x00000010b3f87819 */ /* 0x000fc400000102ff */
[----:B------:R-:W-:Y:S02]  /*5190*/  LOP3.LUT R57, R57, 0xffff, RZ, 0xc0, !PT ;  /* 0x0000ffff39397812 */ /* 0x000fe400078ec0ff */
[----:B------:R-:W-:Y:S02]  /*51a0*/  LOP3.LUT R39, R238, 0xffff0000, R39, 0xf8, !PT ;  /* 0xffff0000ee277812 */ /* 0x000fe400078ef827 */
[----:B------:R-:W-:Y:S02]  /*51b0*/  F2FP.F16.F32.PACK_AB R197, RZ, R197 ;  /* 0x000000c5ffc5723e */ /* 0x000fe400000000ff */
[C---:B------:R-:W-:Y:S02]  /*51c0*/  SHF.L.U32 R170, R43.reuse, 0x10, RZ ;  /* 0x000000102baa7819 */ /* 0x040fe400000006ff */
[----:B------:R-:W-:Y:S01]  /*51d0*/  SHF.L.U64.HI R238, R43, 0x10, RZ ;  /* 0x000000102bee7819 */ /* 0x000fe200000102ff */
[----:B------:R-:W-:Y:S01]  /*51e0*/  HFMA2 R197, R143.H0_H0, R197.H0_H0, R95.H0_H0 ;  /* 0x200000c58fc57231 */ /* 0x000fe2000004085f */
[----:B------:R-:W-:-:S02]  /*51f0*/  F2FP.F16.F32.PACK_AB R206, RZ, R206 ;  /* 0x000000ceffce723e */ /* 0x000fc400000000ff */
[----:B------:R-:W-:Y:S02]  /*5200*/  LOP3.LUT R43, R159, 0xffff0000, R248, 0xf8, !PT ;  /* 0xffff00009f2b7812 */ /* 0x000fe400078ef8f8 */
[----:B------:R-:W-:Y:S01]  /*5210*/  PRMT R161, R202, 0x7610, R161 ;  /* 0x00007610caa17816 */ /* 0x000fe200000000a1 */
[----:B------:R-:W-:Y:S01]  /*5220*/  HFMA2 R206, R115.H0_H0, R206.H0_H0, R67.H0_H0 ;  /* 0x200000ce73ce7231 */ /* 0x000fe20000040843 */
[----:B------:R-:W-:Y:S02]  /*5230*/  LOP3.LUT R159, R196, 0xffff, RZ, 0xc0, !PT ;  /* 0x0000ffffc49f7812 */ /* 0x000fe400078ec0ff */
[C---:B------:R-:W-:Y:S02]  /*5240*/  SHF.L.U64.HI R202, R57.reuse, 0x10, RZ ;  /* 0x0000001039ca7819 */ /* 0x040fe400000102ff */
[----:B------:R-:W-:Y:S02]  /*5250*/  SHF.L.U32 R172, R57, 0x10, RZ ;  /* 0x0000001039ac7819 */ /* 0x000fe400000006ff */
[----:B------:R-:W-:-:S02]  /*5260*/  LOP3.LUT R57, R159, 0xffff0000, R202, 0xf8, !PT ;  /* 0xffff00009f397812 */ /* 0x000fc400078ef8ca */
[----:B------:R-:W-:Y:S02]  /*5270*/  F2FP.F16.F32.PACK_AB R204, RZ, R204 ;  /* 0x000000ccffcc723e */ /* 0x000fe400000000ff */
[----:B------:R-:W-:Y:S02]  /*5280*/  PRMT R159, R208, 0x7610, R159 ;  /* 0x00007610d09f7816 */ /* 0x000fe4000000009f */
[----:B------:R-:W-:Y:S01]  /*5290*/  LOP3.LUT R161, R161, 0xffff, RZ, 0xc0, !PT ;  /* 0x0000ffffa1a17812 */ /* 0x000fe200078ec0ff */
[----:B------:R-:W-:Y:S01]  /*52a0*/  HFMA2 R204, R112.H0_H0, R204.H0_H0, R64.H0_H0 ;  /* 0x200000cc70cc7231 */ /* 0x000fe20000040840 */
[----:B------:R-:W-:Y:S02]  /*52b0*/  F2FP.F16.F32.PACK_AB R191, RZ, R191 ;  /* 0x000000bfffbf723e */ /* 0x000fe400000000ff */
[----:B------:R-:W-:Y:S02]  /*52c0*/  LOP3.LUT R186, R9, 0xffff, R186, 0xf8, !PT ;  /* 0x0000ffff09ba7812 */ /* 0x000fe400078ef8ba */
[----:B------:R-:W-:Y:S01]  /*52d0*/  LOP3.LUT R236, R236, 0xffff, RZ, 0xc0, !PT ;  /* 0x0000ffffecec7812 */ /* 0x000fe200078ec0ff */
[----:B------:R-:W-:Y:S01]  /*52e0*/  HFMA2 R191, R111.H0_H0, R191.H0_H0, R61.H0_H0 ;  /* 0x200000bf6fbf7231 */ /* 0x000fe2000004083d */
[----:B------:R-:W-:-:S02]  /*52f0*/  F2FP.F16.F32.PACK_AB R214, RZ, R214 ;  /* 0x000000d6ffd6723e */ /* 0x000fc400000000ff */
[----:B------:R-:W-:Y:S02]  /*5300*/  LOP3.LUT R9, R197, 0xffff, RZ, 0xc0, !PT ;  /* 0x0000ffffc5097812 */ /* 0x000fe400078ec0ff */
[----:B------:R-:W-:Y:S01]  /*5310*/  LOP3.LUT R197, R206, 0xffff, RZ, 0xc0, !PT ;  /* 0x0000ffffcec57812 */ /* 0x000fe200078ec0ff */
[----:B------:R-:W-:Y:S01]  /*5320*/  HFMA2 R214, R157.H0_H0, R214.H0_H0, R63.H0_H0 ;  /* 0x200000d69dd67231 */ /* 0x000fe2000004083f */
[----:B------:R-:W-:Y:S02]  /*5330*/  LOP3.LUT R159, R159, 0xffff, RZ, 0xc0, !PT ;  /* 0x0000ffff9f9f7812 */ /* 0x000fe400078ec0ff */
[C---:B------:R-:W-:Y:S02]  /*5340*/  SHF.L.U32 R196, R161.reuse, 0x10, RZ ;  /* 0x00000010a1c47819 */ /* 0x040fe400000006ff */
[----:B------:R-:W-:Y:S02]  /*5350*/  SHF.L.U64.HI R206, R161, 0x10, RZ ;  /* 0x00000010a1ce7819 */ /* 0x000fe400000102ff */
[----:B------:R-:W-:-:S02]  /*5360*/  SHF.L.U32 R161, R236, 0x10, RZ ;  /* 0x00000010eca17819 */ /* 0x000fc400000006ff */
[----:B------:R-:W-:Y:S02]  /*5370*/  LOP3.LUT R212, R212, 0xffff, RZ, 0xc0, !PT ;  /* 0x0000ffffd4d47812 */ /* 0x000fe400078ec0ff */
[----:B------:R-:W-:Y:S02]  /*5380*/  F2FP.F16.F32.PACK_AB R192, RZ, R192 ;  /* 0x000000c0ffc0723e */ /* 0x000fe400000000ff */
[----:B------:R-:W-:Y:S02]  /*5390*/  PRMT R205, R45, 0x7610, R205 ;  /* 0x000076102dcd7816 */ /* 0x000fe400000000cd */
[----:B------:R-:W-:Y:S01]  /*53a0*/  SHF.L.U32 R208, R159, 0x10, RZ ;  /* 0x000000109fd07819 */ /* 0x000fe200000006ff */
[----:B------:R-:W-:Y:S01]  /*53b0*/  HFMA2 R192, R110.H0_H0, R192.H0_H0, R60.H0_H0 ;  /* 0x200000c06ec07231 */ /* 0x000fe2000004083c */
[----:B------:R-:W-:Y:S02]  /*53c0*/  F2FP.F16.F32.PACK_AB R218, RZ, R218 ;  /* 0x000000daffda723e */ /* 0x000fe400000000ff */
[----:B------:R-:W-:-:S02]  /*53d0*/  LOP3.LUT R9, R9, 0xffff0000, R246, 0xf8, !PT ;  /* 0xffff000009097812 */ /* 0x000fc400078ef8f6 */
[----:B------:R-:W-:Y:S01]  /*53e0*/  LOP3.LUT R197, R197, 0xffff0000, R206, 0xf8, !PT ;  /* 0xffff0000c5c57812 */ /* 0x000fe200078ef8ce */
[----:B------:R-:W-:Y:S01]  /*53f0*/  HFMA2 R218, R108.H0_H0, R218.H0_H0, R58.H0_H0 ;  /* 0x200000da6cda7231 */ /* 0x000fe2000004083a */
[----:B------:R-:W-:Y:S02]  /*5400*/  SHF.L.U32 R246, R209, 0x10, RZ ;  /* 0x00000010d1f67819 */ /* 0x000fe400000006ff */
[----:B------:R-:W-:Y:S02]  /*5410*/  LOP3.LUT R206, R161, 0xffff, R204, 0xf8, !PT ;  /* 0x0000ffffa1ce7812 */ /* 0x000fe400078ef8cc */
[----:B------:R-:W-:Y:S02]  /*5420*/  LOP3.LUT R161, R193, 0xffff, RZ, 0xc0, !PT ;  /* 0x0000ffffc1a17812 */ /* 0x000fe400078ec0ff */
[----:B------:R-:W-:Y:S02]  /*5430*/  SHF.L.U32 R209, R212, 0x10, RZ ;  /* 0x00000010d4d17819 */ /* 0x000fe400000006ff */
[----:B------:R-:W-:-:S02]  /*5440*/  LOP3.LUT R204, R208, 0xffff, R205, 0xf8, !PT ;  /* 0x0000ffffd0cc7812 */ /* 0x000fc400078ef8cd */
[----:B------:R-:W-:Y:S02]  /*5450*/  LOP3.LUT R191, R191, 0xffff, RZ, 0xc0, !PT ;  /* 0x0000ffffbfbf7812 */ /* 0x000fe400078ec0ff */
[----:B------:R-:W-:Y:S02]  /*5460*/  SHF.L.U64.HI R212, R212, 0x10, RZ ;  /* 0x00000010d4d47819 */ /* 0x000fe400000102ff */
[----:B------:R-:W-:Y:S02]  /*5470*/  F2FP.F16.F32.PACK_AB R221, RZ, R221 ;  /* 0x000000ddffdd723e */ /* 0x000fe400000000ff */
[----:B------:R-:W-:Y:S02]  /*5480*/  LOP3.LUT R201, R214, 0xffff, RZ, 0xc0, !PT ;  /* 0x0000ffffd6c97812 */ /* 0x000fe400078ec0ff */
[----:B------:R-:W-:Y:S01]  /*5490*/  SHF.L.U64.HI R208, R159, 0x10, RZ ;  /* 0x000000109fd07819 */ /* 0x000fe200000102ff */
[----:B------:R-:W-:Y:S01]  /*54a0*/  HFMA2 R221, R135.H0_H0, R221.H0_H0, R87.H0_H0 ;  /* 0x200000dd87dd7231 */ /* 0x000fe20000040857 */
[----:B------:R-:W-:-:S02]  /*54b0*/  F2FP.F16.F32.PACK_AB R187, RZ, R187 ;  /* 0x000000bbffbb723e */ /* 0x000fc400000000ff */
[----:B------:R-:W-:Y:S02]  /*54c0*/  SHF.L.U32 R159, R161, 0x10, RZ ;  /* 0x00000010a19f7819 */ /* 0x000fe400000006ff */
[----:B------:R-:W-:Y:S01]  /*54d0*/  LOP3.LUT R193, R191, 0xffff0000, R212, 0xf8, !PT ;  /* 0xffff0000bfc17812 */ /* 0x000fe200078ef8d4 */
[----:B------:R-:W-:Y:S01]  /*54e0*/  HFMA2 R187, R114.H0_H0, R187.H0_H0, R66.H0_H0 ;  /* 0x200000bb72bb7231 */ /* 0x000fe20000040842 */
[----:B------:R-:W-:Y:S02]  /*54f0*/  LOP3.LUT R201, R201, 0xffff0000, R208, 0xf8, !PT ;  /* 0xffff0000c9c97812 */ /* 0x000fe400078ef8d0 */
[----:B------:R-:W-:Y:S02]  /*5500*/  LOP3.LUT R212, R27, 0xffff, RZ, 0xc0, !PT ;  /* 0x0000ffff1bd47812 */ /* 0x000fe400078ec0ff */
[----:B------:R-:W-:Y:S02]  /*5510*/  F2FP.F16.F32.PACK_AB R171, RZ, R171 ;  /* 0x000000abffab723e */ /* 0x000fe400000000ff */
[----:B------:R-:W-:-:S02]  /*5520*/  LOP3.LUT R208, R209, 0xffff, R192, 0xf8, !PT ;  /* 0x0000ffffd1d07812 */ /* 0x000fc400078ef8c0 */
[----:B------:R-:W-:Y:S01]  /*5530*/  F2FP.F16.F32.PACK_AB R203, RZ, R203 ;  /* 0x000000cbffcb723e */ /* 0x000fe200000000ff */
[----:B------:R-:W-:Y:S01]  /*5540*/  HFMA2 R171, R129.H0_H0, R171.H0_H0, R81.H0_H0 ;  /* 0x200000ab81ab7231 */ /* 0x000fe20000040851 */
[----:B------:R-:W-:Y:S02]  /*5550*/  LOP3.LUT R192, R159, 0xffff, R218, 0xf8, !PT ;  /* 0x0000ffff9fc07812 */ /* 0x000fe400078ef8da */
[----:B------:R-:W-:Y:S01]  /*5560*/  SHF.L.U64.HI R159, R161, 0x10, RZ ;  /* 0x00000010a19f7819 */ /* 0x000fe200000102ff */
[----:B------:R-:W-:Y:S01]  /*5570*/  HFMA2 R203, R138.H0_H0, R203.H0_H0, R90.H0_H0 ;  /* 0x200000cb8acb7231 */ /* 0x000fe2000004085a */
[----:B------:R-:W-:Y:S02]  /*5580*/  PRMT R161, R15, 0x5410, R212 ;  /* 0x000054100fa17816 */ /* 0x000fe400000000d4 */
[----:B------:R-:W-:Y:S02]  /*5590*/  LOP3.LUT R180, R25, 0xffff, R180, 0xf8, !PT ;  /* 0x0000ffff19b47812 */ /* 0x000fe400078ef8b4 */
[----:B------:R-:W-:-:S02]  /*55a0*/  LOP3.LUT R214, R31, 0xffff, RZ, 0xc0, !PT ;  /* 0x0000ffff1fd67812 */ /* 0x000fc400078ec0ff */
[----:B------:R-:W-:Y:S02]  /*55b0*/  LOP3.LUT R212, R169, 0xffff, RZ, 0xc0, !PT ;  /* 0x0000ffffa9d47812 */ /* 0x000fe400078ec0ff */
[----:B------:R-:W-:Y:S02]  /*55c0*/  LOP3.LUT R25, R221, 0xffff, RZ, 0xc0, !PT ;  /* 0x0000ffffdd197812 */ /* 0x000fe400078ec0ff */
[----:B------:R-:W-:Y:S02]  /*55d0*/  LOP3.LUT R49, R239, 0xffff, RZ, 0xc0, !PT ;  /* 0x0000ffffef317812 */ /* 0x000fe400078ec0ff */
[----:B------:R-:W-:Y:S02]  /*55e0*/  SHF.L.U32 R239, R179, 0x10, RZ ;  /* 0x00000010b3ef7819 */ /* 0x000fe400000006ff */
[----:B------:R-:W-:Y:S02]  /*55f0*/  LOP3.LUT R196, R196, 0xffff, R187, 0xf8, !PT ;  /* 0x0000ffffc4c47812 */ /* 0x000fe400078ef8bb */
[----:B------:R-:W-:-:S02]  /*5600*/  LOP3.LUT R185, R185, 0xffff, RZ, 0xc0, !PT ;  /* 0x0000ffffb9b97812 */ /* 0x000fc400078ec0ff */
[----:B------:R-:W-:Y:S02]  /*5610*/  PRMT R163, R33, 0x5410, R214 ;  /* 0x0000541021a37816 */ /* 0x000fe400000000d6 */
[----:B------:R-:W-:Y:S02]  /*5620*/  PRMT R187, R9, 0x5410, R212 ;  /* 0x0000541009bb7816 */ /* 0x000fe400000000d4 */
[----:B------:R-:W-:Y:S02]  /*5630*/  LOP3.LUT R25, R25, 0xffff0000, R250, 0xf8, !PT ;  /* 0xffff000019197812 */ /* 0x000fe400078ef8fa */
[----:B------:R-:W-:Y:S02]  /*5640*/  LOP3.LUT R214, R167, 0xffff, RZ, 0xc0, !PT ;  /* 0x0000ffffa7d67812 */ /* 0x000fe400078ec0ff */
[----:B------:R-:W-:Y:S02]  /*5650*/  LOP3.LUT R212, R215, 0xffff, RZ, 0xc0, !PT ;  /* 0x0000ffffd7d47812 */ /* 0x000fe400078ec0ff */
[----:B------:R-:W-:-:S02]  /*5660*/  LOP3.LUT R171, R171, 0xffff, RZ, 0xc0, !PT ;  /* 0x0000ffffabab7812 */ /* 0x000fc400078ec0ff */
[----:B------:R-:W-:Y:S02]  /*5670*/  SHF.L.U64.HI R250, R229, 0x10, RZ ;  /* 0x00000010e5fa7819 */ /* 0x000fe400000102ff */
[----:B------:R-:W-:Y:S02]  /*5680*/  LOP3.LUT R49, R49, 0xffff0000, R238, 0xf8, !PT ;  /* 0xffff000031317812 */ /* 0x000fe400078ef8ee */
[----:B------:R-:W-:Y:S02]  /*5690*/  LOP3.LUT R188, R188, 0xffff, R203, 0xf8, !PT ;  /* 0x0000ffffbcbc7812 */ /* 0x000fe400078ef8cb */
[----:B------:R-:W-:Y:S02]  /*56a0*/  LOP3.LUT R238, R239, 0xffff, R240, 0xf8, !PT ;  /* 0x0000ffffefee7812 */ /* 0x000fe400078ef8f0 */
[C---:B------:R-:W-:Y:S02]  /*56b0*/  SHF.L.U32 R203, R185.reuse, 0x10, RZ ;  /* 0x00000010b9cb7819 */ /* 0x040fe400000006ff */
[----:B------:R-:W-:-:S02]  /*56c0*/  SHF.L.U64.HI R240, R185, 0x10, RZ ;  /* 0x00000010b9f07819 */ /* 0x000fc400000102ff */
[----:B------:R-:W-:Y:S02]  /*56d0*/  PRMT R185, R3, 0x5410, R214 ;  /* 0x0000541003b97816 */ /* 0x000fe400000000d6 */
[----:B------:R-:W-:Y:S02]  /*56e0*/  PRMT R245, R25, 0x5410, R212 ;  /* 0x0000541019f57816 */ /* 0x000fe400000000d4 */
[----:B------:R-:W-:Y:S02]  /*56f0*/  LOP3.LUT R29, R171, 0xffff0000, R250, 0xf8, !PT ;  /* 0xffff0000ab1d7812 */ /* 0x000fe400078ef8fa */
[----:B------:R-:W-:Y:S02]  /*5700*/  LOP3.LUT R214, R207, 0xffff, RZ, 0xc0, !PT ;  /* 0x0000ffffcfd67812 */ /* 0x000fe400078ec0ff */
[----:B------:R-:W-:Y:S02]  /*5710*/  LOP3.LUT R212, R173, 0xffff, RZ, 0xc0, !PT ;  /* 0x0000ffffadd47812 */ /* 0x000fe400078ec0ff */
[----:B------:R-:W-:-:S02]  /*5720*/  F2FP.F16.F32.PACK_AB R165, RZ, R165 ;  /* 0x000000a5ffa5723e */ /* 0x000fc400000000ff */
[----:B------:R-:W-:Y:S02]  /*5730*/  PRMT R3, R174, 0x7610, R3 ;  /* 0x00007610ae037816 */ /* 0x000fe40000000003 */
[----:B------:R-:W-:Y:S01]  /*5740*/  PRMT R247, R17, 0x5410, R214 ;  /* 0x0000541011f77816 */ /* 0x000fe200000000d6 */
[----:B------:R-:W-:Y:S01]  /*5750*/  HFMA2 R165, R136.H0_H0, R165.H0_H0, R88.H0_H0 ;  /* 0x200000a588a57231 */ /* 0x000fe20000040858 */
[----:B------:R-:W-:Y:S01]  /*5760*/  PRMT R233, R29, 0x5410, R212 ;  /* 0x000054101de97816 */ /* 0x000fe200000000d4 */
[----:B------:R-:W0:Y:S01]  /*5770*/  @!P1 LDC.64 R174, c[0x0][0x230] ;  /* 0x00008c00ffae9b82 */ /* 0x000e220000000a00 */
[----:B------:R-:W-:Y:S02]  /*5780*/  LOP3.LUT R214, R227, 0xffff, RZ, 0xc0, !PT ;  /* 0x0000ffffe3d67812 */ /* 0x000fe400078ec0ff */
[----:B------:R-:W-:Y:S02]  /*5790*/  LOP3.LUT R212, R164, 0xffff, RZ, 0xc0, !PT ;  /* 0x0000ffffa4d47812 */ /* 0x000fe400078ec0ff */
[----:B------:R-:W-:-:S02]  /*57a0*/  LOP3.LUT R164, R3, 0xffff, RZ, 0xc0, !PT ;  /* 0x0000ffff03a47812 */ /* 0x000fc400078ec0ff */
[----:B------:R-:W-:Y:S02]  /*57b0*/  PRMT R227, R23, 0x5410, R214 ;  /* 0x0000541017e37816 */ /* 0x000fe400000000d6 */
[----:B------:R-:W-:Y:S02]  /*57c0*/  LOP3.LUT R214, R178, 0xffff, RZ, 0xc0, !PT ;  /* 0x0000ffffb2d67812 */ /* 0x000fe400078ec0ff */
[----:B------:R-:W-:Y:S01]  /*57d0*/  LOP3.LUT R246, R246, 0xffff, R165, 0xf8, !PT ;  /* 0x0000fffff6f67812 */ /* 0x000fe200078ef8a5 */
[----:B------:R-:W1:Y:S01]  /*57e0*/  @!P1 LDC.64 R178, c[0x0][0x238] ;  /* 0x00008e00ffb29b82 */ /* 0x000e620000000a00 */
[----:B------:R-:W-:Y:S02]  /*57f0*/  PRMT R239, R43, 0x5410, R164 ;  /* 0x000054102bef7816 */ /* 0x000fe400000000a4 */
[----:B------:R-:W-:Y:S02]  /*5800*/  F2FP.F16.F32.PACK_AB R189, RZ, R189 ;  /* 0x000000bdffbd723e */ /* 0x000fe400000000ff */
[----:B------:R-:W-:-:S02]  /*5810*/  F2FP.F16.F32.PACK_AB R222, RZ, R222 ;  /* 0x000000deffde723e */ /* 0x000fc400000000ff */
[----:B------:R-:W-:Y:S01]  /*5820*/  F2FP.F16.F32.PACK_AB R183, RZ, R183 ;  /* 0x000000b7ffb7723e */ /* 0x000fe200000000ff */
[----:B------:R-:W2:Y:S01]  /*5830*/  LDC.64 R164, c[0x0][0x228] ;  /* 0x00008a00ffa47b82 */ /* 0x000ea20000000a00 */
[----:B------:R-:W-:Y:S01]  /*5840*/  HFMA2 R189, R113.H0_H0, R189.H0_H0, R65.H0_H0 ;  /* 0x200000bd71bd7231 */ /* 0x000fe20000040841 */
[----:B------:R-:W-:Y:S01]  /*5850*/  F2FP.F16.F32.PACK_AB R177, RZ, R177 ;  /* 0x000000b1ffb1723e */ /* 0x000fe200000000ff */
[----:B------:R-:W-:Y:S01]  /*5860*/  HFMA2 R222, R109.H0_H0, R222.H0_H0, R59.H0_H0 ;  /* 0x200000de6dde7231 */ /* 0x000fe2000004083b */
[----:B------:R-:W-:Y:S01]  /*5870*/  SHF.L.U64.HI R236, R236, 0x10, RZ ;  /* 0x00000010ecec7819 */ /* 0x000fe200000102ff */
[----:B------:R-:W-:Y:S01]  /*5880*/  HFMA2 R183, R117.H0_H0, R183.H0_H0, R69.H0_H0 ;  /* 0x200000b775b77231 */ /* 0x000fe20000040845 */
[----:B------:R-:W-:Y:S01]  /*5890*/  LOP3.LUT R45, R189, 0xffff, RZ, 0xc0, !PT ;  /* 0x0000ffffbd2d7812 */ /* 0x000fe200078ec0ff */
[----:B------:R-:W-:Y:S01]  /*58a0*/  HFMA2 R177, R122.H0_H0, R177.H0_H0, R74.H0_H0 ;  /* 0x200000b17ab17231 */ /* 0x000fe2000004084a */
[----:B------:R-:W-:Y:S01]  /*58b0*/  LOP3.LUT R222, R222, 0xffff, RZ, 0xc0, !PT ;  /* 0x0000ffffdede7812 */ /* 0x000fe200078ec0ff */
[----:B0-----:R-:W-:Y:S01]  /*58c0*/  @!P1 IMAD.WIDE R174, R51, 0x4, R174 ;  /* 0x0000000433ae9825 */ /* 0x001fe200078e02ae */
[----:B------:R-:W-:-:S02]  /*58d0*/  F2FP.F16.F32.PACK_AB R224, RZ, R224 ;  /* 0x000000e0ffe0723e */ /* 0x000fc400000000ff */
[----:B------:R-:W-:Y:S02]  /*58e0*/  LOP3.LUT R218, R47, 0xffff, RZ, 0xc0, !PT ;  /* 0x0000ffff2fda7812 */ /* 0x000fe400078ec0ff */
[----:B------:R-:W-:Y:S01]  /*58f0*/  LOP3.LUT R183, R183, 0xffff, RZ, 0xc0, !PT ;  /* 0x0000ffffb7b77812 */ /* 0x000fe200078ec0ff */
[----:B------:R-:W-:Y:S01]  /*5900*/  HFMA2 R224, R130.H0_H0, R224.H0_H0, R82.H0_H0 ;  /* 0x200000e082e07231 */ /* 0x000fe20000040852 */
[----:B------:R-:W-:Y:S01]  /*5910*/  LOP3.LUT R45, R45, 0xffff0000, R236, 0xf8, !PT ;  /* 0xffff00002d2d7812 */ /* 0x000fe200078ef8ec */
[----:B-1----:R-:W-:Y:S01]  /*5920*/  @!P1 IMAD.WIDE R178, R51, 0x4, R178 ;  /* 0x0000000433b29825 */ /* 0x002fe200078e02b2 */
[----:B------:R-:W-:Y:S01]  /*5930*/  LOP3.LUT R27, R222, 0xffff0000, R159, 0xf8, !PT ;  /* 0xffff0000de1b7812 */ /* 0x000fe200078ef89f */
[----:B------:R0:W-:Y:S01]  /*5940*/  @!P1 STG.E desc[UR6][R174.64], R168 ;  /* 0x000000a8ae009986 */ /* 0x0001e2000c101906 */
[----:B------:R-:W-:Y:S02]  /*5950*/  LOP3.LUT R210, R210, 0xffff, RZ, 0xc0, !PT ;  /* 0x0000ffffd2d27812 */ /* 0x000fe400078ec0ff */
[----:B------:R-:W-:Y:S01]  /*5960*/  PRMT R159, R35, 0x5410, R218 ;  /* 0x00005410239f7816 */ /* 0x000fe200000000da */
[----:B------:R0:W-:Y:S01]  /*5970*/  @!P1 STG.E desc[UR6][R178.64], R166 ;  /* 0x000000a6b2009986 */ /* 0x0001e2000c101906 */
[----:B------:R-:W-:Y:S01]  /*5980*/  LOP3.LUT R222, R13, 0xffff, RZ, 0xc0, !PT ;  /* 0x0000ffff0dde7812 */ /* 0x000fe200078ec0ff */
[----:B--2---:R-:W-:Y:S01]  /*5990*/  IMAD.WIDE.U32 R46, R46, 0x8, R164 ;  /* 0x000000082e2e7825 */ /* 0x004fe200078e00a4 */
[----:B------:R-:W-:-:S02]  /*59a0*/  LOP3.LUT R218, R19, 0xffff, RZ, 0xc0, !PT ;  /* 0x0000ffff13da7812 */ /* 0x000fc400078ec0ff */
[----:B------:R-:W-:Y:S01]  /*59b0*/  LOP3.LUT R234, R234, 0xffff, RZ, 0xc0, !PT ;  /* 0x0000ffffeaea7812 */ /* 0x000fe200078ec0ff */
[----:B------:R-:W-:Y:S01]  /*59c0*/  IMAD.WIDE.U32 R42, R42, 0x8, R164 ;  /* 0x000000082a2a7825 */ /* 0x000fe200078e00a4 */
[----:B------:R-:W-:Y:S02]  /*59d0*/  PRMT R171, R49, 0x5410, R212 ;  /* 0x0000541031ab7816 */ /* 0x000fe400000000d4 */
[----:B------:R-:W-:Y:S01]  /*59e0*/  F2FP.F16.F32.PACK_AB R219, RZ, R219 ;  /* 0x000000dbffdb723e */ /* 0x000fe200000000ff */
[----:B------:R-:W-:Y:S01]  /*59f0*/  IMAD.WIDE.U32 R48, R48, 0x8, R164 ;  /* 0x0000000830307825 */ /* 0x000fe200078e00a4 */
[----:B------:R-:W-:Y:S02]  /*5a00*/  F2FP.F16.F32.PACK_AB R213, RZ, R213 ;  /* 0x000000d5ffd5723e */ /* 0x000fe400000000ff */
[----:B------:R-:W-:Y:S01]  /*5a10*/  LOP3.LUT R195, R183, 0xffff0000, R240, 0xf8, !PT ;  /* 0xffff0000b7c37812 */ /* 0x000fe200078ef8f0 */
[----:B------:R-:W-:Y:S01]  /*5a20*/  HFMA2 R219, R134.H0_H0, R219.H0_H0, R86.H0_H0 ;  /* 0x200000db86db7231 */ /* 0x000fe20000040856 */
[----:B------:R-:W-:Y:S01]  /*5a30*/  LOP3.LUT R230, R230, 0xffff, RZ, 0xc0, !PT ;  /* 0x0000ffffe6e67812 */ /* 0x000fe200078ec0ff */
[----:B------:R0:W-:Y:S01]  /*5a40*/  STG.E.64 desc[UR6][R48.64], R158 ;  /* 0x0000009e30007986 */ /* 0x0001e2000c101b06 */
[----:B------:R-:W-:Y:S01]  /*5a50*/  PRMT R207, R45, 0x5410, R210 ;  /* 0x000054102dcf7816 */ /* 0x000fe200000000d2 */
[----:B------:R-:W-:Y:S01]  /*5a60*/  IMAD.WIDE.U32 R44, R44, 0x8, R164 ;  /* 0x000000082c2c7825 */ /* 0x000fe200078e00a4 */
[----:B------:R-:W-:-:S03]  /*5a70*/  PRMT R183, R11, 0x5410, R222 ;  /* 0x000054100bb77816 */ /* 0x000fc600000000de */
[----:B------:R-:W-:Y:S01]  /*5a80*/  HFMA2 R213, R132.H0_H0, R213.H0_H0, R84.H0_H0 ;  /* 0x200000d584d57231 */ /* 0x000fe20000040854 */
        /* <DEDUP_REMOVED lines=8> */
[----:B------:R-:W-:Y:S01]  /*5b10*/  LOP3.LUT R224, R225, 0xffff, R224, 0xf8, !PT ;  /* 0x0000ffffe1e07812 */ /* 0x000fe200078ef8e0 */
[----:B------:R0:W-:Y:S01]  /*5b20*/  STG.E.64 desc[UR6][R42.64], R182 ;  /* 0x000000b62a007986 */ /* 0x0001e2000c101b06 */
[----:B------:R-:W-:Y:S01]  /*5b30*/  LOP3.LUT R218, R211, 0xffff, RZ, 0xc0, !PT ;  /* 0x0000ffffd3da7812 */ /* 0x000fe200078ec0ff */
[----:B------:R-:W-:Y:S01]  /*5b40*/  IMAD.WIDE.U32 R32, R32, 0x8, R164 ;  /* 0x0000000820207825 */ /* 0x000fe200078e00a4 */
[----:B------:R-:W-:Y:S01]  /*5b50*/  PRMT R177, R39, 0x5410, R214 ;  /* 0x0000541027b17816 */ /* 0x000fe200000000d6 */
[----:B------:R0:W-:Y:S01]  /*5b60*/  STG.E.64 desc[UR6][R40.64], R180 ;  /* 0x000000b428007986 */ /* 0x0001e2000c101b06 */
[----:B------:R-:W-:Y:S01]  /*5b70*/  PRMT R225, R37, 0x5410, R230 ;  /* 0x0000541025e17816 */ /* 0x000fe200000000e6 */
[----:B------:R-:W-:Y:S01]  /*5b80*/  IMAD.WIDE.U32 R38, R38, 0x8, R164 ;  /* 0x0000000826267825 */ /* 0x000fe200078e00a4 */
[----:B------:R-:W-:-:S02]  /*5b90*/  LOP3.LUT R194, R194, 0xffff, RZ, 0xc0, !PT ;  /* 0x0000ffffc2c27812 */ /* 0x000fc400078ec0ff */
[----:B------:R-:W-:Y:S01]  /*5ba0*/  LOP3.LUT R220, R220, 0xffff, RZ, 0xc0, !PT ;  /* 0x0000ffffdcdc7812 */ /* 0x000fe200078ec0ff */
[----:B------:R-:W-:Y:S01]  /*5bb0*/  IMAD.WIDE.U32 R36, R36, 0x8, R164 ;  /* 0x0000000824247825 */ /* 0x000fe200078e00a4 */
[----:B------:R-:W-:Y:S01]  /*5bc0*/  PRMT R191, R7, 0x5410, R222 ;  /* 0x0000541007bf7816 */ /* 0x000fe200000000de */
[----:B------:R0:W-:Y:S01]  /*5bd0*/  STG.E.64 desc[UR6][R38.64], R184 ;  /* 0x000000b826007986 */ /* 0x0001e2000c101b06 */
[----:B------:R-:W-:Y:S01]  /*5be0*/  F2FP.F16.F32.PACK_AB R216, RZ, R216 ;  /* 0x000000d8ffd8723e */ /* 0x000fe200000000ff */
[----:B------:R-:W-:Y:S01]  /*5bf0*/  IMAD.WIDE.U32 R30, R30, 0x8, R164 ;  /* 0x000000081e1e7825 */ /* 0x000fe200078e00a4 */
[----:B------:R-:W-:Y:S01]  /*5c00*/  SHF.R.U32.HI R243, RZ, 0x10, R63 ;  /* 0x00000010fff37819 */ /* 0x000fe2000001163f */
[----:B------:R0:W-:Y:S01]  /*5c10*/  STG.E.64 desc[UR6][R36.64], R186 ;  /* 0x000000ba24007986 */ /* 0x0001e2000c101b06 */
[----:B------:R-:W-:Y:S01]  /*5c20*/  PRMT R189, R21, 0x5410, R218 ;  /* 0x0000541015bd7816 */ /* 0x000fe200000000da */
[----:B------:R-:W-:Y:S01]  /*5c30*/  IMAD.WIDE.U32 R28, R28, 0x8, R164 ;  /* 0x000000081c1c7825 */ /* 0x000fe200078e00a4 */
[----:B------:R-:W-:Y:S01]  /*5c40*/  PRMT R209, R193, 0x5410, R194 ;  /* 0x00005410c1d17816 */ /* 0x000fe200000000c2 */
[----:B------:R0:W-:Y:S01]  /*5c50*/  STG.E.64 desc[UR6][R34.64], R190 ;  /* 0x000000be22007986 */ /* 0x0001e2000c101b06 */
[----:B------:R-:W-:Y:S01]  /*5c60*/  LOP3.LUT R244, R244, 0xffff, R219, 0xf8, !PT ;  /* 0x0000fffff4f47812 */ /* 0x000fe200078ef8db */
[----:B------:R-:W-:Y:S01]  /*5c70*/  IMAD.WIDE.U32 R24, R24, 0x8, R164 ;  /* 0x0000000818187825 */ /* 0x000fe200078e00a4 */
[----:B------:R-:W-:-:S03]  /*5c80*/  PRMT R193, R27, 0x5410, R220 ;  /* 0x000054101bc17816 */ /* 0x000fc600000000dc */
[----:B------:R-:W-:Y:S01]  /*5c90*/  HFMA2 R216, R56.H1_H1, R216.H0_H0, R243.H0_H0 ;  /* 0x200000d838d87231 */ /* 0x000fe20000040cf3 */
[----:B------:R-:W-:Y:S01]  /*5ca0*/  LOP3.LUT R226, R226, 0xffff, R213, 0xf8, !PT ;  /* 0x0000ffffe2e27812 */ /* 0x000fe200078ef8d5 */
[--C-:B------:R-:W-:Y:S01]  /*5cb0*/  IMAD.WIDE.U32 R26, R26, 0x8, R164.reuse ;  /* 0x000000081a1a7825 */ /* 0x100fe200078e00a4 */
[----:B------:R0:W-:Y:S01]  /*5cc0*/  STG.E.64 desc[UR6][R32.64], R188 ;  /* 0x000000bc20007986 */ /* 0x0001e2000c101b06 */
[----:B------:R-:W-:Y:S02]  /*5cd0*/  LOP3.LUT R212, R200, 0xffff, RZ, 0xc0, !PT ;  /* 0x0000ffffc8d47812 */ /* 0x000fe400078ec0ff */
[----:B------:R-:W-:Y:S01]  /*5ce0*/  IMAD.WIDE.U32 R22, R22, 0x8, R164 ;  /* 0x0000000816167825 */ /* 0x000fe200078e00a4 */
[----:B------:R0:W-:Y:S01]  /*5cf0*/  STG.E.64 desc[UR6][R30.64], R246 ;  /* 0x000000f61e007986 */ /* 0x0001e2000c101b06 */
[----:B------:R-:W-:Y:S02]  /*5d00*/  LOP3.LUT R176, R176, 0xffff, R237, 0xf8, !PT ;  /* 0x0000ffffb0b07812 */ /* 0x000fe400078ef8ed */
[--C-:B------:R-:W-:Y:S01]  /*5d10*/  IMAD.WIDE.U32 R20, R20, 0x8, R164.reuse ;  /* 0x0000000814147825 */ /* 0x100fe200078e00a4 */
[----:B------:R-:W-:Y:S01]  /*5d20*/  LOP3.LUT R200, R198, 0xffff, RZ, 0xc0, !PT ;  /* 0x0000ffffc6c87812 */ /* 0x000fe200078ec0ff */
[----:B------:R0:W-:Y:S01]  /*5d30*/  STG.E.64 desc[UR6][R28.64], R244 ;  /* 0x000000f41c007986 */ /* 0x0001e2000c101b06 */
[----:B------:R-:W-:Y:S01]  /*5d40*/  LOP3.LUT R198, R235, 0xffff, RZ, 0xc0, !PT ;  /* 0x0000ffffebc67812 */ /* 0x000fe200078ec0ff */
[----:B------:R-:W-:Y:S01]  /*5d50*/  IMAD.WIDE.U32 R18, R18, 0x8, R164 ;  /* 0x0000000812127825 */ /* 0x000fe200078e00a4 */
[----:B------:R-:W-:Y:S01]  /*5d60*/  LOP3.LUT R172, R172, 0xffff, R241, 0xf8, !PT ;  /* 0x0000ffffacac7812 */ /* 0x000fe200078ef8f1 */
[----:B------:R0:W-:Y:S01]  /*5d70*/  STG.E.64 desc[UR6][R26.64], R226 ;  /* 0x000000e21a007986 */ /* 0x0001e2000c101b06 */
[----:B------:R-:W-:Y:S01]  /*5d80*/  LOP3.LUT R202, R203, 0xffff, R242, 0xf8, !PT ;  /* 0x0000ffffcbca7812 */ /* 0x000fe200078ef8f2 */
[----:B------:R-:W-:Y:S01]  /*5d90*/  IMAD.WIDE.U32 R16, R16, 0x8, R164 ;  /* 0x0000000810107825 */ /* 0x000fe200078e00a4 */
[----:B------:R-:W-:Y:S01]  /*5da0*/  PRMT R173, R57, 0x5410, R212 ;  /* 0x0000541039ad7816 */ /* 0x000fe200000000d4 */
[----:B------:R0:W-:Y:S01]  /*5db0*/  STG.E.64 desc[UR6][R24.64], R224 ;  /* 0x000000e018007986 */ /* 0x0001e2000c101b06 */
[----:B------:R-:W-:Y:S01]  /*5dc0*/  LOP3.LUT R216, R216, 0xffff, RZ, 0xc0, !PT ;  /* 0x0000ffffd8d87812 */ /* 0x000fe200078ec0ff */
[----:B------:R-:W-:Y:S01]  /*5dd0*/  IMAD.WIDE.U32 R14, R14, 0x8, R164 ;  /* 0x000000080e0e7825 */ /* 0x000fe200078e00a4 */
[----:B------:R-:W-:Y:S01]  /*5de0*/  PRMT R203, R195, 0x5410, R200 ;  /* 0x00005410c3cb7816 */ /* 0x000fe200000000c8 */
[----:B------:R0:W-:Y:S01]  /*5df0*/  STG.E.64 desc[UR6][R22.64], R232 ;  /* 0x000000e816007986 */ /* 0x0001e2000c101b06 */
[----:B------:R-:W-:Y:S01]  /*5e00*/  PRMT R197, R197, 0x5410, R198 ;  /* 0x00005410c5c57816 */ /* 0x000fe200000000c6 */
[----:B------:R-:W-:Y:S01]  /*5e10*/  IMAD.WIDE.U32 R12, R12, 0x8, R164 ;  /* 0x000000080c0c7825 */ /* 0x000fe200078e00a4 */
[----:B------:R-:W-:Y:S01]  /*5e20*/  PRMT R205, R201, 0x5410, R216 ;  /* 0x00005410c9cd7816 */ /* 0x000fe200000000d8 */
[----:B------:R0:W-:Y:S01]  /*5e30*/  STG.E.64 desc[UR6][R20.64], R228 ;  /* 0x000000e414007986 */ /* 0x0001e2000c101b06 */
[----:B------:R-:W-:Y:S01]  /*5e40*/  IADD3 R51, R51, UR5, RZ ;  /* 0x0000000533337c10 */ /* 0x000fe2000fffe0ff */
[----:B------:R-:W-:-:S02]  /*5e50*/  IMAD.WIDE.U32 R10, R10, 0x8, R164 ;  /* 0x000000080a0a7825 */ /* 0x000fc400078e00a4 */
[----:B------:R0:W-:Y:S01]  /*5e60*/  STG.E.64 desc[UR6][R18.64], R176 ;  /* 0x000000b012007986 */ /* 0x0001e2000c101b06 */
[----:B------:R-:W-:Y:S01]  /*5e70*/  ISETP.GE.AND P1, PT, R51, UR4, PT ;  /* 0x0000000433007c0c */ /* 0x000fe2000bf26270 */
        /* <DEDUP_REMOVED lines=15> */
[----:B------:R0:W-:Y:S01]  /*5f70*/  STG.E.64 desc[UR6][R164.64], R192 ;  /* 0x000000c0a4007986 */ /* 0x0001e2000c101b06 */
[----:B------:R-:W-:Y:S05]  /*5f80*/  @!P1 BRA `(.L_x_451) ;  /* 0xffffffa4003c9947 */ /* 0x000fea000383ffff */
[----:B------:R-:W-:Y:S05]  /*5f90*/  EXIT ;  /* 0x000000000000794d */ /* 0x000fea0003800000 */
.L_x_448:
[----:B------:R-:W-:Y:S01]  /*5fa0*/  HFMA2.MMA R238, -RZ, RZ, 0, 5.9604644775390625e-08 ;  /* 0x00000001ffee7435 */ /* 0x000fe200000001ff */
[----:B------:R-:W-:Y:S02]  /*5fb0*/  MOV R236, R167 ;  /* 0x000000a700ec7202 */ /* 0x000fe40000000f00 */
[----:B------:R-:W-:Y:S02]  /*5fc0*/  MOV R240, 0x1f ;  /* 0x0000001f00f07802 */ /* 0x000fe40000000f00 */
[----:B------:R-:W-:-:S07]  /*5fd0*/  MOV R234, 0xffffffff ;  /* 0xffffffff00ea7802 */ /* 0x000fce0000000f00 */
[----:B-----5:R-:W-:Y:S05]  /*5fe0*/  WARPSYNC.COLLECTIVE R234, `(.L_x_452) ;  /* 0x00000000ea087348 */ /* 0x020fea0003c00000 */
[----:B------:R0:W1:Y:S02]  /*5ff0*/  SHFL.BFLY P2, R232, R236, R238, R240 ;  /* 0x0c0000eeece87389 */ /* 0x00006400000400f0 */
[----:B01---5:R-:W-:Y:S01]  /*6000*/  ENDCOLLECTIVE ;  /* 0x000000000000791b */ /* 0x023fe20003800000 */
.L_x_452:
[----:B------:R-:W-:Y:S01]  /*6010*/  HFMA2.MMA R238, -RZ, RZ, 0, 1.1920928955078125e-07 ;  /* 0x00000002ffee7435 */ /* 0x000fe200000001ff */
[----:B------:R-:W-:-:S05]  /*6020*/  MOV R166, R232 ;  /* 0x000000e800a67202 */ /* 0x000fca0000000f00 */
[----:B------:R-:W-:-:S05]  /*6030*/  FADD.FTZ R168, R167, R166 ;  /* 0x000000a6a7a87221 */ /* 0x000fca0000010000 */
[----:B------:R-:W-:-:S07]  /*6040*/  MOV R236, R168 ;  /* 0x000000a800ec7202 */ /* 0x000fce0000000f00 */
[----:B------:R-:W-:Y:S05]  /*6050*/  WARPSYNC.COLLECTIVE R234, `(.L_x_453) ;  /* 0x00000000ea087348 */ /* 0x000fea0003c00000 */
[----:B------:R0:W1:Y:S02]  /*6060*/  SHFL.BFLY P2, R232, R236, R238, R240 ;  /* 0x0c0000eeece87389 */ /* 0x00006400000400f0 */
[----:B01----:R-:W-:Y:S01]  /*6070*/  ENDCOLLECTIVE ;  /* 0x000000000000791b */ /* 0x003fe20003800000 */
.L_x_453:
[----:B------:R-:W-:Y:S01]  /*6080*/  HFMA2.MMA R238, -RZ, RZ, 0, 2.384185791015625e-07 ;  /* 0x00000004ffee7435 */ /* 0x000fe200000001ff */
[----:B------:R-:W-:-:S05]  /*6090*/  MOV R166, R232 ;  /* 0x000000e800a67202 */ /* 0x000fca0000000f00 */
[----:B------:R-:W-:-:S05]  /*60a0*/  FADD.FTZ R226, R168, R166 ;  /* 0x000000a6a8e27221 */ /* 0x000fca0000010000 */
[----:B------:R-:W-:-:S07]  /*60b0*/  MOV R236, R226 ;  /* 0x000000e200ec7202 */ /* 0x000fce0000000f00 */
[----:B------:R-:W-:Y:S05]  /*60c0*/  WARPSYNC.COLLECTIVE R234, `(.L_x_454) ;  /* 0x00000000ea087348 */ /* 0x000fea0003c00000 */
[----:B------:R0:W1:Y:S02]  /*60d0*/  SHFL.BFLY P2, R232, R236, R238, R240 ;  /* 0x0c0000eeece87389 */ /* 0x00006400000400f0 */
[----:B01----:R-:W-:Y:S01]  /*60e0*/  ENDCOLLECTIVE ;  /* 0x000000000000791b */ /* 0x003fe20003800000 */
.L_x_454:
[----:B------:R-:W-:Y:S01]  /*60f0*/  HFMA2.MMA R238, -RZ, RZ, 0, 4.76837158203125e-07 ;  /* 0x00000008ffee7435 */ /* 0x000fe200000001ff */
[----:B------:R-:W-:-:S05]  /*6100*/  MOV R166, R232 ;  /* 0x000000e800a67202 */ /* 0x000fca0000000f00 */
[----:B------:R-:W-:-:S05]  /*6110*/  FADD.FTZ R228, R226, R166 ;  /* 0x000000a6e2e47221 */ /* 0x000fca0000010000 */
[----:B------:R-:W-:-:S07]  /*6120*/  MOV R236, R228 ;  /* 0x000000e400ec7202 */ /* 0x000fce0000000f00 */
[----:B------:R-:W-:Y:S05]  /*6130*/  WARPSYNC.COLLECTIVE R234, `(.L_x_455) ;  /* 0x00000000ea087348 */ /* 0x000fea0003c00000 */
[----:B------:R0:W1:Y:S02]  /*6140*/  SHFL.BFLY P2, R232, R236, R238, R240 ;  /* 0x0c0000eeece87389 */ /* 0x00006400000400f0 */
[----:B01----:R-:W-:Y:S01]  /*6150*/  ENDCOLLECTIVE ;  /* 0x000000000000791b */ /* 0x003fe20003800000 */
.L_x_455:
[----:B------:R-:W-:Y:S01]  /*6160*/  HFMA2.MMA R238, -RZ, RZ, 0, 9.5367431640625e-07 ;  /* 0x00000010ffee7435 */ /* 0x000fe200000001ff */
[----:B------:R-:W-:-:S05]  /*6170*/  MOV R166, R232 ;  /* 0x000000e800a67202 */ /* 0x000fca0000000f00 */
[----:B------:R-:W-:-:S05]  /*6180*/  FADD.FTZ R230, R228, R166 ;  /* 0x000000a6e4e67221 */ /* 0x000fca0000010000 */
[----:B------:R-:W-:-:S07]  /*6190*/  MOV R236, R230 ;  /* 0x000000e600ec7202 */ /* 0x000fce0000000f00 */
[----:B------:R-:W-:Y:S05]  /*61a0*/  WARPSYNC.COLLECTIVE R234, `(.L_x_456) ;  /* 0x00000000ea087348 */ /* 0x000fea0003c00000 */
[----:B------:R0:W1:Y:S02]  /*61b0*/  SHFL.BFLY P2, R232, R236, R238, R240 ;  /* 0x0c0000eeece87389 */ /* 0x00006400000400f0 */
[----:B01----:R-:W-:Y:S01]  /*61c0*/  ENDCOLLECTIVE ;  /* 0x000000000000791b */ /* 0x003fe20003800000 */
.L_x_456:
        /* <DEDUP_REMOVED lines=208> */
.L_x_457:
[----:B------:R-:W-:Y:S01]  /*6ed0*/  HFMA2.MMA R238, -RZ, RZ, 0, 1.1920928955078125e-07 ;  /* 0x00000002ffee7435 */ /* 0x000fe200000001ff */
[----:B------:R-:W-:-:S05]  /*6ee0*/  MOV R168, R232 ;  /* 0x000000e800a87202 */ /* 0x000fca0000000f00 */
[----:B------:R-:W-:-:S05]  /*6ef0*/  FADD.FTZ R168, R167, R168 ;  /* 0x000000a8a7a87221 */ /* 0x000fca0000010000 */
[----:B------:R-:W-:-:S07]  /*6f00*/  MOV R236, R168 ;  /* 0x000000a800ec7202 */ /* 0x000fce0000000f00 */
[----:B------:R-:W-:Y:S05]  /*6f10*/  WARPSYNC.COLLECTIVE R234, `(.L_x_458) ;  /* 0x00000000ea087348 */ /* 0x000fea0003c00000 */
[----:B------:R0:W1:Y:S02]  /*6f20*/  SHFL.BFLY P2, R232, R236, R238, R240 ;  /* 0x0c0000eeece87389 */ /* 0x00006400000400f0 */
[----:B01----:R-:W-:Y:S01]  /*6f30*/  ENDCOLLECTIVE ;  /* 0x000000000000791b */ /* 0x003fe20003800000 */
.L_x_458:
[----:B------:R-:W-:Y:S01]  /*6f40*/  HFMA2.MMA R238, -RZ, RZ, 0, 2.384185791015625e-07 ;  /* 0x00000004ffee7435 */ /* 0x000fe200000001ff */
[----:B------:R-:W-:-:S05]  /*6f50*/  MOV R226, R232 ;  /* 0x000000e800e27202 */ /* 0x000fca0000000f00 */
[----:B------:R-:W-:-:S05]  /*6f60*/  FADD.FTZ R226, R168, R226 ;  /* 0x000000e2a8e27221 */ /* 0x000fca0000010000 */
[----:B------:R-:W-:-:S07]  /*6f70*/  MOV R236, R226 ;  /* 0x000000e200ec7202 */ /* 0x000fce0000000f00 */
[----:B------:R-:W-:Y:S05]  /*6f80*/  WARPSYNC.COLLECTIVE R234, `(.L_x_459) ;  /* 0x00000000ea087348 */ /* 0x000fea0003c00000 */
[----:B------:R0:W1:Y:S02]  /*6f90*/  SHFL.BFLY P2, R232, R236, R238, R240 ;  /* 0x0c0000eeece87389 */ /* 0x00006400000400f0 */
[----:B01----:R-:W-:Y:S01]  /*6fa0*/  ENDCOLLECTIVE ;  /* 0x000000000000791b */ /* 0x003fe20003800000 */
.L_x_459:
[----:B------:R-:W-:Y:S01]  /*6fb0*/  HFMA2.MMA R238, -RZ, RZ, 0, 4.76837158203125e-07 ;  /* 0x00000008ffee7435 */ /* 0x000fe200000001ff */
[----:B------:R-:W-:-:S05]  /*6fc0*/  MOV R228, R232 ;  /* 0x000000e800e47202 */ /* 0x000fca0000000f00 */
[----:B------:R-:W-:-:S05]  /*6fd0*/  FADD.FTZ R228, R226, R228 ;  /* 0x000000e4e2e47221 */ /* 0x000fca0000010000 */
[----:B------:R-:W-:-:S07]  /*6fe0*/  MOV R236, R228 ;  /* 0x000000e400ec7202 */ /* 0x000fce0000000f00 */
[----:B------:R-:W-:Y:S05]  /*6ff0*/  WARPSYNC.COLLECTIVE R234, `(.L_x_460) ;  /* 0x00000000ea087348 */ /* 0x000fea0003c00000 */
[----:B------:R0:W1:Y:S02]  /*7000*/  SHFL.BFLY P2, R232, R236, R238, R240 ;  /* 0x0c0000eeece87389 */ /* 0x00006400000400f0 */
[----:B01----:R-:W-:Y:S01]  /*7010*/  ENDCOLLECTIVE ;  /* 0x000000000000791b */ /* 0x003fe20003800000 */
.L_x_460:
[----:B------:R-:W-:Y:S01]  /*7020*/  HFMA2.MMA R238, -RZ, RZ, 0, 9.5367431640625e-07 ;  /* 0x00000010ffee7435 */ /* 0x000fe200000001ff */
[----:B------:R-:W-:-:S05]  /*7030*/  MOV R230, R232 ;  /* 0x000000e800e67202 */ /* 0x000fca0000000f00 */
[----:B------:R-:W-:-:S05]  /*7040*/  FADD.FTZ R230, R228, R230 ;  /* 0x000000e6e4e67221 */ /* 0x000fca0000010000 */
[----:B------:R-:W-:-:S07]  /*7050*/  MOV R236, R230 ;  /* 0x000000e600ec7202 */ /* 0x000fce0000000f00 */
[----:B------:R-:W-:Y:S05]  /*7060*/  WARPSYNC.COLLECTIVE R234, `(.L_x_461) ;  /* 0x00000000ea087348 */ /* 0x000fea0003c00000 */
[----:B------:R0:W1:Y:S02]  /*7070*/  SHFL.BFLY P2, R232, R236, R238, R240 ;  /* 0x0c0000eeece87389 */ /* 0x00006400000400f0 */
[----:B01----:R-:W-:Y:S01]  /*7080*/  ENDCOLLECTIVE ;  /* 0x000000000000791b */ /* 0x003fe20003800000 */
.L_x_461:
[----:B------:R-:W-:Y:S05]  /*7090*/  BRA `(.L_x_462) ;  /* 0xffffffb400ac7947 */ /* 0x000fea000383ffff */
.L_x_463:
        /* <DEDUP_REMOVED lines=14> */
.L_x_2015:


//--------------------- .text._ZN10layer_norm13ln_fwd_kernelINS_13Kernel_traitsIffffjLj25600ELj4ELj1ELj4ELj4ENS_18Kernel_traits_baseILj25600EffffjLj128EEEEEEEvNS_9FwdParamsE --------------------------
	.section	.text._ZN10layer_norm13ln_fwd_kernelINS_13Kernel_traitsIffffjLj25600ELj4ELj1ELj4ELj4ENS_18Kernel_traits_baseILj25600EffffjLj128EEEEEEEvNS_9FwdParamsE,"ax",@progbits
	.align	128
        .global         _ZN10layer_norm13ln_fwd_kernelINS_13Kernel_traitsIffffjLj25600ELj4ELj1ELj4ELj4ENS_18Kernel_traits_baseILj25600EffffjLj128EEEEEEEvNS_9FwdParamsE
        .type           _ZN10layer_norm13ln_fwd_kernelINS_13Kernel_traitsIffffjLj25600ELj4ELj1ELj4ELj4ENS_18Kernel_traits_baseILj25600EffffjLj128EEEEEEEvNS_9FwdParamsE,@function
        .size           _ZN10layer_norm13ln_fwd_kernelINS_13Kernel_traitsIffffjLj25600ELj4ELj1ELj4ELj4ENS_18Kernel_traits_baseILj25600EffffjLj128EEEEEEEvNS_9FwdParamsE,(.L_x_2016 - _ZN10layer_norm13ln_fwd_kernelINS_13Kernel_traitsIffffjLj25600ELj4ELj1ELj4ELj4ENS_18Kernel_traits_baseILj25600EffffjLj128EEEEEEEvNS_9FwdParamsE)
        .other          _ZN10layer_norm13ln_fwd_kernelINS_13Kernel_traitsIffffjLj25600ELj4ELj1ELj4ELj4ENS_18Kernel_traits_baseILj25600EffffjLj128EEEEEEEvNS_9FwdParamsE,@"STO_CUDA_ENTRY STV_DEFAULT"
_ZN10layer_norm13ln_fwd_kernelINS_13Kernel_traitsIffffjLj25600ELj4ELj1ELj4ELj4ENS_18Kernel_traits_baseILj25600EffffjLj128EEEEEEEvNS_9FwdParamsE:
.text._ZN10layer_norm13ln_fwd_kernelINS_13Kernel_traitsIffffjLj25600ELj4ELj1ELj4ELj4ENS_18Kernel_traits_baseILj25600EffffjLj128EEEEEEEvNS_9FwdParamsE:
        /* <DEDUP_REMOVED lines=118> */
[----:B0-----:R-:W-:Y:S01]  /*0760*/  MOV R2, R0 ;  /* 0x0000000000027202 */ /* 0x001fe20000000f00 */
[----:B------:R-:W-:-:S02]  /*0770*/  HFMA2.MMA R114, -RZ, RZ, 0, 5.9604644775390625e-08 ;  /* 0x00000001ff727435 */ /* 0x000fc400000001ff */
[----:B------:R-:W-:-:S11]  /*0780*/  HFMA2.MMA R0, -RZ, RZ, 0, 0 ;  /* 0x00000000ff007435 */ /* 0x000fd600000001ff */
.L_x_467:
[----:B------:R-:W0:Y:S01]  /*0790*/  S2R R108, SR_CTAID.X ;  /* 0x00000000006c7919 */ /* 0x000e220000002500 */
[----:B-12---:R-:W1:Y:S01]  /*07a0*/  LDC.64 R86, c[0x0][0x220] ;  /* 0x00008800ff567b82 */ /* 0x006e620000000a00 */
[----:B0-----:R-:W-:-:S04]  /*07b0*/  SHF.L.U32 R88, R108, 0x7, RZ ;  /* 0x000000076c587819 */ /* 0x001fc800000006ff */
[----:B------:R-:W-:-:S04]  /*07c0*/  LOP3.LUT R89, R88, 0x180, R187, 0xe2, !PT ;  /* 0x0000018058597812 */ /* 0x000fc800078ee2bb */
[----:B------:R-:W-:-:S05]  /*07d0*/  LOP3.LUT R89, R89, 0x60, R190, 0xf8, !PT ;  /* 0x0000006059597812 */ /* 0x000fca00078ef8be */
[----:B------:R-:W-:-:S04]  /*07e0*/  IMAD R191, R2, 0x6400, R89 ;  /* 0x0000640002bf7824 */ /* 0x000fc800078e0259 */
[C---:B-1----:R-:W-:Y:S01]  /*07f0*/  IMAD.WIDE.U32 R150, R191.reuse, 0x4, R86 ;  /* 0x00000004bf967825 */ /* 0x042fe200078e0056 */
[C---:B------:R-:W-:Y:S02]  /*0800*/  IADD3 R111, R191.reuse, 0x200, RZ ;  /* 0x00000200bf6f7810 */ /* 0x040fe40007ffe0ff */
[----:B------:R-:W-:-:S03]  /*0810*/  IADD3 R113, R191, 0x400, RZ ;  /* 0x00000400bf717810 */ /* 0x000fc60007ffe0ff */
[--C-:B------:R-:W-:Y:S01]  /*0820*/  IMAD.WIDE.U32 R110, R111, 0x4, R86.reuse ;  /* 0x000000046f6e7825 */ /* 0x100fe200078e0056 */
[----:B------:R0:W2:Y:S01]  /*0830*/  LDG.E R150, desc[UR6][R150.64] ;  /* 0x0000000696967981 */ /* 0x0000a2000c1e1900 */
[----:B------:R-:W-:Y:S02]  /*0840*/  IADD3 R99, R191, 0x600, RZ ;  /* 0x00000600bf637810 */ /* 0x000fe40007ffe0ff */
[--C-:B------:R-:W-:Y:S01]  /*0850*/  IMAD.WIDE.U32 R112, R113, 0x4, R86.reuse ;  /* 0x0000000471707825 */ /* 0x100fe200078e0056 */
[----:B------:R-:W-:Y:S01]  /*0860*/  IADD3 R101, R191, 0x800, RZ ;  /* 0x00000800bf657810 */ /* 0x000fe20007ffe0ff */
[----:B------:R-:W3:Y:S02]  /*0870*/  LDG.E R110, desc[UR6][R110.64] ;  /* 0x000000066e6e7981 */ /* 0x000ee4000c1e1900 */
[--C-:B------:R-:W-:Y:S01]  /*0880*/  IMAD.WIDE.U32 R98, R99, 0x4, R86.reuse ;  /* 0x0000000463627825 */ /* 0x100fe200078e0056 */
[----:B------:R-:W-:Y:S01]  /*0890*/  IADD3 R103, R191, 0xa00, RZ ;  /* 0x00000a00bf677810 */ /* 0x000fe20007ffe0ff */
[----:B------:R-:W4:Y:S02]  /*08a0*/  LDG.E R112, desc[UR6][R112.64] ;  /* 0x0000000670707981 */ /* 0x000f24000c1e1900 */
        /* <DEDUP_REMOVED lines=23> */
[----:B------:R1:W4:Y:S02]  /*0a20*/  LDG.E R148, desc[UR6][R148.64] ;  /* 0x0000000694947981 */ /* 0x000324000c1e1900 */
[----:B------:R-:W-:-:S02]  /*0a30*/  IMAD.WIDE.U32 R146, R161, 0x4, R86 ;  /* 0x00000004a1927825 */ /* 0x000fc400078e0056 */
[----:B------:R-:W4:Y:S01]  /*0a40*/  LDG.E R192, desc[UR6][R192.64] ;  /* 0x00000006c0c07981 */ /* 0x000f22000c1e1900 */
[----:B------:R-:W-:Y:S01]  /*0a50*/  IADD3 R157, R191, 0x1c00, RZ ;  /* 0x00001c00bf9d7810 */ /* 0x000fe20007ffe0ff */
[--C-:B------:R-:W-:Y:S01]  /*0a60*/  IMAD.WIDE.U32 R194, R159, 0x4, R86.reuse ;  /* 0x000000049fc27825 */ /* 0x100fe200078e0056 */
[----:B------:R-:W-:Y:S01]  /*0a70*/  IADD3 R145, R191, 0x1e00, RZ ;  /* 0x00001e00bf917810 */ /* 0x000fe20007ffe0ff */
[----:B------:R1:W4:Y:S02]  /*0a80*/  LDG.E R146, desc[UR6][R146.64] ;  /* 0x0000000692927981 */ /* 0x000324000c1e1900 */
[--C-:B------:R-:W-:Y:S02]  /*0a90*/  IMAD.WIDE.U32 R92, R157, 0x4, R86.reuse ;  /* 0x000000049d5c7825 */ /* 0x100fe400078e0056 */
[----:B------:R-:W4:Y:S01]  /*0aa0*/  LDG.E R194, desc[UR6][R194.64] ;  /* 0x00000006c2c27981 */ /* 0x000f22000c1e1900 */
[----:B------:R-:W-:Y:S01]  /*0ab0*/  IADD3 R153, R191, 0x2000, RZ ;  /* 0x00002000bf997810 */ /* 0x000fe20007ffe0ff */
[--C-:B------:R-:W-:Y:S01]  /*0ac0*/  IMAD.WIDE.U32 R196, R145, 0x4, R86.reuse ;  /* 0x0000000491c47825 */ /* 0x100fe200078e0056 */
[----:B0-----:R-:W-:Y:S01]  /*0ad0*/  IADD3 R151, R191, 0x2200, RZ ;  /* 0x00002200bf977810 */ /* 0x001fe20007ffe0ff */
[----:B------:R0:W4:Y:S02]  /*0ae0*/  LDG.E R144, desc[UR6][R92.64] ;  /* 0x000000065c907981 */ /* 0x000124000c1e1900 */
[----:B------:R-:W-:-:S02]  /*0af0*/  IMAD.WIDE.U32 R90, R153, 0x4, R86 ;  /* 0x00000004995a7825 */ /* 0x000fc400078e0056 */
[----:B------:R-:W4:Y:S01]  /*0b00*/  LDG.E R196, desc[UR6][R196.64] ;  /* 0x00000006c4c47981 */ /* 0x000f22000c1e1900 */
[----:B-1----:R-:W-:Y:S01]  /*0b10*/  IADD3 R149, R191, 0x2400, RZ ;  /* 0x00002400bf957810 */ /* 0x002fe20007ffe0ff */
[--C-:B------:R-:W-:Y:S01]  /*0b20*/  IMAD.WIDE.U32 R198, R151, 0x4, R86.reuse ;  /* 0x0000000497c67825 */ /* 0x100fe200078e0056 */
[----:B------:R-:W-:Y:S01]  /*0b30*/  IADD3 R147, R191, 0x2600, RZ ;  /* 0x00002600bf937810 */ /* 0x000fe20007ffe0ff */
[----:B------:R1:W4:Y:S02]  /*0b40*/  LDG.E R142, desc[UR6][R90.64] ;  /* 0x000000065a8e7981 */ /* 0x000324000c1e1900 */
[--C-:B------:R-:W-:Y:S02]  /*0b50*/  IMAD.WIDE.U32 R88, R149, 0x4, R86.reuse ;  /* 0x0000000495587825 */ /* 0x100fe400078e0056 */
[----:B------:R-:W4:Y:S01]  /*0b60*/  LDG.E R198, desc[UR6][R198.64] ;  /* 0x00000006c6c67981 */ /* 0x000f22000c1e1900 */
[----:B------:R-:W-:Y:S01]  /*0b70*/  IADD3 R135, R191, 0x2800, RZ ;  /* 0x00002800bf877810 */ /* 0x000fe20007ffe0ff */
[--C-:B------:R-:W-:Y:S01]  /*0b80*/  IMAD.WIDE.U32 R200, R147, 0x4, R86.reuse ;  /* 0x0000000493c87825 */ /* 0x100fe200078e0056 */
[----:B------:R-:W-:Y:S01]  /*0b90*/  IADD3 R143, R191, 0x2a00, RZ ;  /* 0x00002a00bf8f7810 */ /* 0x000fe20007ffe0ff */
[----:B------:R1:W4:Y:S02]  /*0ba0*/  LDG.E R140, desc[UR6][R88.64] ;  /* 0x00000006588c7981 */ /* 0x000324000c1e1900 */
[----:B0-----:R-:W-:-:S02]  /*0bb0*/  IMAD.WIDE.U32 R92, R135, 0x4, R86 ;  /* 0x00000004875c7825 */ /* 0x001fc400078e0056 */
[----:B------:R-:W4:Y:S01]  /*0bc0*/  LDG.E R200, desc[UR6][R200.64] ;  /* 0x00000006c8c87981 */ /* 0x000f22000c1e1900 */
[----:B------:R-:W-:Y:S01]  /*0bd0*/  IADD3 R141, R191, 0x2c00, RZ ;  /* 0x00002c00bf8d7810 */ /* 0x000fe20007ffe0ff */
[--C-:B------:R-:W-:Y:S02]  /*0be0*/  IMAD.WIDE.U32 R202, R143, 0x4, R86.reuse ;  /* 0x000000048fca7825 */ /* 0x100fe400078e0056 */
[----:B------:R0:W4:Y:S01]  /*0bf0*/  LDG.E R138, desc[UR6][R92.64] ;  /* 0x000000065c8a7981 */ /* 0x000122000c1e1900 */
[----:B------:R-:W-:Y:S01]  /*0c00*/  IADD3 R139, R191, 0x2e00, RZ ;  /* 0x00002e00bf8b7810 */ /* 0x000fe20007ffe0ff */
[--C-:B-1----:R-:W-:Y:S02]  /*0c10*/  IMAD.WIDE.U32 R90, R141, 0x4, R86.reuse ;  /* 0x000000048d5a7825 */ /* 0x102fe400078e0056 */
[----:B------:R-:W4:Y:S01]  /*0c20*/  LDG.E R202, desc[UR6][R202.64] ;  /* 0x00000006caca7981 */ /* 0x000f22000c1e1900 */
[----:B------:R-:W-:Y:S01]  /*0c30*/  IADD3 R137, R191, 0x3000, RZ ;  /* 0x00003000bf897810 */ /* 0x000fe20007ffe0ff */
[----:B------:R-:W-:-:S02]  /*0c40*/  IMAD.WIDE.U32 R88, R139, 0x4, R86 ;  /* 0x000000048b587825 */ /* 0x000fc400078e0056 */
[----:B------:R1:W4:Y:S01]  /*0c50*/  LDG.E R251, desc[UR6][R90.64] ;  /* 0x000000065afb7981 */ /* 0x000322000c1e1900 */
[----:B------:R-:W-:Y:S01]  /*0c60*/  IADD3 R125, R191, 0x3200, RZ ;  /* 0x00003200bf7d7810 */ /* 0x000fe20007ffe0ff */
[--C-:B------:R-:W-:Y:S02]  /*0c70*/  IMAD.WIDE.U32 R96, R137, 0x4, R86.reuse ;  /* 0x0000000489607825 */ /* 0x100fe400078e0056 */
[----:B------:R1:W4:Y:S01]  /*0c80*/  LDG.E R249, desc[UR6][R88.64] ;  /* 0x0000000658f97981 */ /* 0x000322000c1e1900 */
[----:B------:R-:W-:Y:S01]  /*0c90*/  IADD3 R133, R191, 0x3400, RZ ;  /* 0x00003400bf857810 */ /* 0x000fe20007ffe0ff */
[--C-:B------:R-:W-:Y:S02]  /*0ca0*/  IMAD.WIDE.U32 R94, R125, 0x4, R86.reuse ;  /* 0x000000047d5e7825 */ /* 0x100fe400078e0056 */
[----:B------:R1:W4:Y:S01]  /*0cb0*/  LDG.E R247, desc[UR6][R96.64] ;  /* 0x0000000660f77981 */ /* 0x000322000c1e1900 */
[----:B------:R-:W-:Y:S01]  /*0cc0*/  IADD3 R131, R191, 0x3600, RZ ;  /* 0x00003600bf837810 */ /* 0x000fe20007ffe0ff */
[----:B0-----:R-:W-:-:S02]  /*0cd0*/  IMAD.WIDE.U32 R92, R133, 0x4, R86 ;  /* 0x00000004855c7825 */ /* 0x001fc400078e0056 */
[----:B------:R0:W4:Y:S01]  /*0ce0*/  LDG.E R245, desc[UR6][R94.64] ;  /* 0x000000065ef57981 */ /* 0x000122000c1e1900 */
[----:B------:R-:W-:Y:S01]  /*0cf0*/  IADD3 R129, R191, 0x3800, RZ ;  /* 0x00003800bf817810 */ /* 0x000fe20007ffe0ff */
[--C-:B-1----:R-:W-:Y:S02]  /*0d00*/  IMAD.WIDE.U32 R90, R131, 0x4, R86.reuse ;  /* 0x00000004835a7825 */ /* 0x102fe400078e0056 */
[----:B------:R1:W4:Y:S01]  /*0d10*/  LDG.E R241, desc[UR6][R92.64] ;  /* 0x000000065cf17981 */ /* 0x000322000c1e1900 */
[----:B------:R-:W-:Y:S01]  /*0d20*/  IADD3 R127, R191, 0x3a00, RZ ;  /* 0x00003a00bf7f7810 */ /* 0x000fe20007ffe0ff */
[--C-:B------:R-:W-:Y:S02]  /*0d30*/  IMAD.WIDE.U32 R88, R129, 0x4, R86.reuse ;  /* 0x0000000481587825 */ /* 0x100fe400078e0056 */
[----:B------:R1:W4:Y:S01]  /*0d40*/  LDG.E R227, desc[UR6][R90.64] ;  /* 0x000000065ae37981 */ /* 0x000322000c1e1900 */
[----:B------:R-:W-:Y:S01]  /*0d50*/  IADD3 R115, R191, 0x3c00, RZ ;  /* 0x00003c00bf737810 */ /* 0x000fe20007ffe0ff */
[----:B------:R-:W-:-:S02]  /*0d60*/  IMAD.WIDE.U32 R96, R127, 0x4, R86 ;  /* 0x000000047f607825 */ /* 0x000fc400078e0056 */
[----:B------:R1:W4:Y:S01]  /*0d70*/  LDG.E R225, desc[UR6][R88.64] ;  /* 0x0000000658e17981 */ /* 0x000322000c1e1900 */
[----:B------:R-:W-:Y:S01]  /*0d80*/  IADD3 R123, R191, 0x3e00, RZ ;  /* 0x00003e00bf7b7810 */ /* 0x000fe20007ffe0ff */
[--C-:B0-----:R-:W-:Y:S02]  /*0d90*/  IMAD.WIDE.U32 R94, R115, 0x4, R86.reuse ;  /* 0x00000004735e7825 */ /* 0x101fe400078e0056 */
[----:B------:R0:W4:Y:S01]  /*0da0*/  LDG.E R223, desc[UR6][R96.64] ;  /* 0x0000000660df7981 */ /* 0x000122000c1e1900 */
[----:B------:R-:W-:Y:S01]  /*0db0*/  IADD3 R121, R191, 0x4000, RZ ;  /* 0x00004000bf797810 */ /* 0x000fe20007ffe0ff */
[--C-:B-1----:R-:W-:Y:S02]  /*0dc0*/  IMAD.WIDE.U32 R92, R123, 0x4, R86.reuse ;  /* 0x000000047b5c7825 */ /* 0x102fe400078e0056 */
[----:B------:R1:W4:Y:S01]  /*0dd0*/  LDG.E R221, desc[UR6][R94.64] ;  /* 0x000000065edd7981 */ /* 0x000322000c1e1900 */
[----:B------:R-:W-:Y:S01]  /*0de0*/  IADD3 R119, R191, 0x4200, RZ ;  /* 0x00004200bf777810 */ /* 0x000fe20007ffe0ff */
[----:B------:R-:W-:-:S02]  /*0df0*/  IMAD.WIDE.U32 R90, R121, 0x4, R86 ;  /* 0x00000004795a7825 */ /* 0x000fc400078e0056 */
[----:B------:R1:W4:Y:S01]  /*0e00*/  LDG.E R217, desc[UR6][R92.64] ;  /* 0x000000065cd97981 */ /* 0x000322000c1e1900 */
[----:B------:R-:W-:Y:S01]  /*0e10*/  IADD3 R117, R191, 0x4400, RZ ;  /* 0x00004400bf757810 */ /* 0x000fe20007ffe0ff */
[--C-:B------:R-:W-:Y:S02]  /*0e20*/  IMAD.WIDE.U32 R88, R119, 0x4, R86.reuse ;  /* 0x0000000477587825 */ /* 0x100fe400078e0056 */
[----:B------:R1:W4:Y:S01]  /*0e30*/  LDG.E R215, desc[UR6][R90.64] ;  /* 0x000000065ad77981 */ /* 0x000322000c1e1900 */
[----:B------:R-:W-:Y:S01]  /*0e40*/  IADD3 R105, R191, 0x4600, RZ ;  /* 0x00004600bf697810 */ /* 0x000fe20007ffe0ff */
[--C-:B0-----:R-:W-:Y:S02]  /*0e50*/  IMAD.WIDE.U32 R96, R117, 0x4, R86.reuse ;  /* 0x0000000475607825 */ /* 0x101fe400078e0056 */
[----:B------:R0:W4:Y:S01]  /*0e60*/  LDG.E R213, desc[UR6][R88.64] ;  /* 0x0000000658d57981 */ /* 0x000122000c1e1900 */
[----:B------:R-:W-:Y:S01]  /*0e70*/  IADD3 R113, R191, 0x4800, RZ ;  /* 0x00004800bf717810 */ /* 0x000fe20007ffe0ff */
[----:B-1----:R-:W-:-:S02]  /*0e80*/  IMAD.WIDE.U32 R94, R105, 0x4, R86 ;  /* 0x00000004695e7825 */ /* 0x002fc400078e0056 */
        /* <DEDUP_REMOVED lines=20> */
[--C-:B0-----:R-:W-:Y:S01]  /*0fd0*/  IMAD.WIDE.U32 R90, R101, 0x4, R86.reuse ;  /* 0x00000004655a7825 */ /* 0x101fe200078e0056 */
[----:B------:R-:W-:Y:S01]  /*0fe0*/  IADD3 R237, R191, 0x5800, RZ ;  /* 0x00005800bfed7810 */ /* 0x000fe20007ffe0ff */
[----:B------:R0:W4:Y:S02]  /*0ff0*/  LDG.E R201, desc[UR6][R92.64] ;  /* 0x000000065cc97981 */ /* 0x000124000c1e1900 */
[--C-:B-1----:R-:W-:Y:S01]  /*1000*/  IMAD.WIDE.U32 R88, R99, 0x4, R86.reuse ;  /* 0x0000000463587825 */ /* 0x102fe200078e0056 */
[----:B------:R-:W-:Y:S01]  /*1010*/  IADD3 R167, R191, 0x5a00, RZ ;  /* 0x00005a00bfa77810 */ /* 0x000fe20007ffe0ff */
[----:B------:R1:W4:Y:S02]  /*1020*/  LDG.E R207, desc[UR6][R90.64] ;  /* 0x000000065acf7981 */ /* 0x000324000c1e1900 */
[--C-:B------:R-:W-:Y:S01]  /*1030*/  IMAD.WIDE.U32 R96, R237, 0x4, R86.reuse ;  /* 0x00000004ed607825 */ /* 0x100fe200078e0056 */
[----:B------:R-:W-:Y:S01]  /*1040*/  IADD3 R165, R191, 0x5c00, RZ ;  /* 0x00005c00bfa57810 */ /* 0x000fe20007ffe0ff */
[----:B------:R1:W4:Y:S02]  /*1050*/  LDG.E R209, desc[UR6][R88.64] ;  /* 0x0000000658d17981 */ /* 0x000324000c1e1900 */
[----:B------:R-:W-:-:S02]  /*1060*/  IMAD.WIDE.U32 R94, R167, 0x4, R86 ;  /* 0x00000004a75e7825 */ /* 0x000fc400078e0056 */
[----:B------:R-:W4:Y:S01]  /*1070*/  LDG.E R97, desc[UR6][R96.64] ;  /* 0x0000000660617981 */ /* 0x000f22000c1e1900 */
[----:B------:R-:W-:Y:S01]  /*1080*/  IADD3 R235, R191, 0x5e00, RZ ;  /* 0x00005e00bfeb7810 */ /* 0x000fe20007ffe0ff */
[--C-:B0-----:R-:W-:Y:S02]  /*1090*/  IMAD.WIDE.U32 R92, R165, 0x4, R86.reuse ;  /* 0x00000004a55c7825 */ /* 0x101fe400078e0056 */
[----:B------:R-:W4:Y:S01]  /*10a0*/  LDG.E R95, desc[UR6][R94.64] ;  /* 0x000000065e5f7981 */ /* 0x000f22000c1e1900 */
[----:B------:R-:W-:Y:S01]  /*10b0*/  IADD3 R233, R191, 0x6000, RZ ;  /* 0x00006000bfe97810 */ /* 0x000fe20007ffe0ff */
[--C-:B-1----:R-:W-:Y:S02]  /*10c0*/  IMAD.WIDE.U32 R90, R235, 0x4, R86.reuse ;  /* 0x00000004eb5a7825 */ /* 0x102fe400078e0056 */
[----:B------:R-:W4:Y:S01]  /*10d0*/  LDG.E R93, desc[UR6][R92.64] ;  /* 0x000000065c5d7981 */ /* 0x000f22000c1e1900 */
[----:B------:R-:W-:Y:S01]  /*10e0*/  IADD3 R231, R191, 0x6200, RZ ;  /* 0x00006200bfe77810 */ /* 0x000fe20007ffe0ff */
[----:B------:R-:W-:-:S02]  /*10f0*/  IMAD.WIDE.U32 R88, R233, 0x4, R86 ;  /* 0x00000004e9587825 */ /* 0x000fc400078e0056 */
[----:B------:R0:W4:Y:S02]  /*1100*/  LDG.E R219, desc[UR6][R90.64] ;  /* 0x000000065adb7981 */ /* 0x000124000c1e1900 */
[----:B------:R-:W-:Y:S02]  /*1110*/  IMAD.WIDE.U32 R86, R231, 0x4, R86 ;  /* 0x00000004e7567825 */ /* 0x000fe400078e0056 */
[----:B------:R1:W4:Y:S04]  /*1120*/  LDG.E R229, desc[UR6][R88.64] ;  /* 0x0000000658e57981 */ /* 0x000328000c1e1900 */
[----:B------:R4:W4:Y:S01]  /*1130*/  LDG.E R243, desc[UR6][R86.64] ;  /* 0x0000000656f37981 */ /* 0x000922000c1e1900 */
[----:B------:R-:W-:Y:S01]  /*1140*/  LOP3.LUT P0, RZ, R114, 0xff, RZ, 0xc0, !PT ;  /* 0x000000ff72ff7812 */ /* 0x000fe2000780c0ff */
[----:B------:R-:W-:Y:S01]  /*1150*/  UMOV UR4, 0xffffffff ;  /* 0xffffffff00047882 */ /* 0x000fe20000000000 */
[----:B0-----:R-:W-:-:S02]  /*1160*/  SHF.R.U32.HI R91, RZ, 0x5, R190 ;  /* 0x00000005ff5b7819 */ /* 0x001fc400000116be */
[----:B------:R-:W-:Y:S02]  /*1170*/  ISETP.NE.AND P1, PT, R187, RZ, PT ;  /* 0x000000ffbb00720c */ /* 0x000fe40003f25270 */
[----:B-1----:R-:W-:-:S07]  /*1180*/  LOP3.LUT R88, R91, 0x7fffffc, RZ, 0xc0, !PT ;  /* 0x07fffffc5b587812 */ /* 0x002fce00078ec0ff */
[----:B------:R-:W-:Y:S01]  /*1190*/  @!P0 IADD3 R88, R88, 0x4, RZ ;  /* 0x0000000458588810 */ /* 0x000fe20007ffe0ff */
[----:B--2---:R-:W-:-:S04]  /*11a0*/  FADD.FTZ R169, RZ, R150 ;  /* 0x00000096ffa97221 */ /* 0x004fc80000010000 */
[----:B---3--:R-:W-:-:S04]  /*11b0*/  FADD.FTZ R169, R169, R110 ;  /* 0x0000006ea9a97221 */ /* 0x008fc80000010000 */
        /* <DEDUP_REMOVED lines=169> */
.L_x_478:
        /* <DEDUP_REMOVED lines=26> */
[----:B------:R-:W-:Y:S04]  /*1df0*/  SHFL.DOWN PT, R88, R96, 0x1, 0x1f ;  /* 0x08201f0060587f89 */ /* 0x000fe800000e0000 */
        /* <DEDUP_REMOVED lines=25> */
[----:B-1----:R-:W-:-:S03]  /*1f90*/  FMUL.FTZ R88, R90, R94 ;  /* 0x0000005e5a587220 */ /* 0x002fc60000410000 */
[----:B------:R-:W-:Y:S01]  /*1fa0*/  FFMA.FTZ R89, R90, R89, R169 ;  /* 0x000000595a597223 */ /* 0x000fe200000100a9 */
[----:B------:R-:W-:Y:S02]  /*1fb0*/  LEA.HI R169, R190, R189, RZ, 0x19 ;  /* 0x000000bdbea97211 */ /* 0x000fe400078fc8ff */
        /* <DEDUP_REMOVED lines=27> */
.L_x_466:
[----:B------:R-:W2:Y:S04]  /*2170*/  LDG.E.STRONG.GPU R88, desc[UR6][R86.64] ;  /* 0x0000000656587981 */ /* 0x000ea8000c1ef900 */
[----:B--2---:R-:W-:Y:S01]  /*2180*/  CCTL.IVALL ;  /* 0x00000000ff00798f */ /* 0x004fe20002000000 */
[----:B------:R-:W-:Y:S05]  /*2190*/  YIELD ;  /* 0x0000000000007946 */ /* 0x000fea0003800000 */
[----:B------:R-:W-:-:S13]  /*21a0*/  ISETP.NE.AND P2, PT, R88, R169, PT ;  /* 0x000000a95800720c */ /* 0x000fda0003f45270 */
[----:B------:R-:W-:Y:S05]  /*21b0*/  @P2 BRA `(.L_x_466) ;  /* 0xfffffffc00ec2947 */ /* 0x000fea000383ffff */
.L_x_465:
        /* <DEDUP_REMOVED lines=13> */
[----:B------:R-:W-:Y:S01]  /*2290*/  SHF.L.U32 R108, R108, 0x7, RZ ;  /* 0x000000076c6c7819 */ /* 0x000fe200000006ff */
[----:B------:R-:W1:Y:S01]  /*22a0*/  SHFL.DOWN PT, R90, R169, 0x2, 0x1f ;  /* 0x08401f00a95a7f89 */ /* 0x000e6200000e0000 */
[----:B------:R-:W-:Y:S02]  /*22b0*/  LOP3.LUT P1, RZ, R91, 0x1f, R190, 0xf8, !PT ;  /* 0x0000001f5bff7812 */ /* 0x000fe4000782f8be */
[----:B------:R-:W-:-:S04]  /*22c0*/  IADD3 R0, R0, 0x1, RZ ;  /* 0x0000000100007810 */ /* 0x000fc80007ffe0ff */
        /* <DEDUP_REMOVED lines=10> */
[----:B--2---:R-:W-:Y:S01]  /*2370*/  FADD.FTZ R87, R94, R89 ;  /* 0x000000595e577221 */ /* 0x004fe20000010000 */
[----:B------:R-:W-:Y:S01]  /*2380*/  FADD.FTZ R89, R96, R86 ;  /* 0x0000005660597221 */ /* 0x000fe20000010000 */
[----:B-1----:R-:W-:Y:S01]  /*2390*/  FMUL.FTZ R116, R114, R116 ;  /* 0x0000007472747220 */ /* 0x002fe20000410000 */
[----:B------:R-:W-:-:S04]  /*23a0*/  FMUL.FTZ R169, R92, R169 ;  /* 0x000000a95ca97220 */ /* 0x000fc80000410000 */
[----:B------:R-:W0:Y:S01]  /*23b0*/  SHFL.DOWN PT, R88, R116, 0x1, 0x1f ;  /* 0x08201f0074587f89 */ /* 0x000e2200000e0000 */
[----:B------:R-:W-:Y:S01]  /*23c0*/  FMUL.FTZ R169, R90, R169 ;  /* 0x000000a95aa97220 */ /* 0x000fe20000410000 */
[----:B------:R-:W1:Y:S03]  /*23d0*/  MUFU.RCP R89, R89 ;  /* 0x0000005900597308 */ /* 0x000e660000001000 */
[----:B------:R-:W-:-:S05]  /*23e0*/  FFMA.FTZ R87, R114, R169, R87 ;  /* 0x000000a972577223 */ /* 0x000fca0000010057 */
[----:B------:R-:W2:Y:S01]  /*23f0*/  SHFL.DOWN PT, R90, R87, 0x1, 0x1f ;  /* 0x08201f00575a7f89 */ /* 0x000ea200000e0000 */
[----:B0-----:R-:W-:Y:S01]  /*2400*/  FADD.FTZ R92, R116, -R88 ;  /* 0x80000058745c7221 */ /* 0x001fe20000010000 */
[----:B------:R-:W-:-:S03]  /*2410*/  FMUL.FTZ R91, R86, R88 ;  /* 0x00000058565b7220 */ /* 0x000fc60000410000 */
[----:B------:R-:W-:Y:S02]  /*2420*/  FMUL.FTZ R169, R92, R92 ;  /* 0x0000005c5ca97220 */ /* 0x000fe40000410000 */
[----:B------:R-:W0:Y:S02]  /*2430*/  LDC R92, c[0x0][0x260] ;  /* 0x00009800ff5c7b82 */ /* 0x000e240000000800 */
[C---:B------:R-:W-:Y:S01]  /*2440*/  FMUL.FTZ R169, R96.reuse, R169 ;  /* 0x000000a960a97220 */ /* 0x040fe20000410000 */
[----:B------:R-:W-:Y:S01]  /*2450*/  FFMA.FTZ R96, R96, R116, R91 ;  /* 0x0000007460607223 */ /* 0x000fe2000001005b */
[----:B--2---:R-:W-:Y:S02]  /*2460*/  FADD.FTZ R90, R87, R90 ;  /* 0x0000005a575a7221 */ /* 0x004fe40000010000 */
[----:B------:R-:W-:Y:S01]  /*2470*/  FMUL.FTZ R169, R86, R169 ;  /* 0x000000a956a97220 */ /* 0x000fe20000410000 */
[C---:B-1----:R-:W-:Y:S01]  /*2480*/  FMUL.FTZ R96, R89.reuse, R96 ;  /* 0x0000006059607220 */ /* 0x042fe20000410000 */
[----:B------:R-:W1:Y:S02]  /*2490*/  @!P1 LDC.64 R86, c[0x0][0x230] ;  /* 0x00008c00ff569b82 */ /* 0x000e640000000a00 */
[----:B------:R-:W-:Y:S01]  /*24a0*/  FFMA.FTZ R88, R89, R169, R90 ;  /* 0x000000a959587223 */ /* 0x000fe2000001005a */
[----:B------:R-:W-:Y:S01]  /*24b0*/  LOP3.LUT R89, R108, 0x180, R187, 0xe2, !PT ;  /* 0x000001806c597812 */ /* 0x000fe200078ee2bb */
[----:B------:R-:W2:Y:S03]  /*24c0*/  SHFL.IDX PT, R152, R96, RZ, 0x1f ;  /* 0x00001fff60987589 */ /* 0x000ea600000e0000 */
[----:B------:R-:W-:Y:S01]  /*24d0*/  LOP3.LUT R89, R89, 0x60, R190, 0xf8, !PT ;  /* 0x0000006059597812 */ /* 0x000fe200078ef8be */
[----:B------:R-:W0:Y:S01]  /*24e0*/  SHFL.IDX PT, R91, R88, RZ, 0x1f ;  /* 0x00001fff585b7589 */ /* 0x000e2200000e0000 */
[----:B------:R-:W3:Y:S03]  /*24f0*/  LDC.64 R168, c[0x0][0x228] ;  /* 0x00008a00ffa87b82 */ /* 0x000ee60000000a00 */
[----:B------:R-:W-:-:S05]  /*2500*/  IMAD R164, R2, 0x6400, R89 ;  /* 0x0000640002a47824 */ /* 0x000fca00078e0259 */
[C---:B------:R-:W-:Y:S02]  /*2510*/  IADD3 R89, R164.reuse, 0x400, RZ ;  /* 0x00000400a4597810 */ /* 0x040fe40007ffe0ff */
[----:B------:R-:W-:Y:S01]  /*2520*/  IADD3 R94, R164, 0x200, RZ ;  /* 0x00000200a45e7810 */ /* 0x000fe20007ffe0ff */
[----:B-1----:R-:W-:-:S04]  /*2530*/  @!P1 IMAD.WIDE R86, R2, 0x4, R86 ;  /* 0x0000000402569825 */ /* 0x002fc800078e0256 */
[--C-:B--2---:R-:W-:Y:S01]  /*2540*/  FADD.FTZ R132, R241, -R152.reuse ;  /* 0x80000098f1847221 */ /* 0x104fe20000010000 */
[--C-:B------:R-:W-:Y:S01]  /*2550*/  FADD.FTZ R150, R150, -R152.reuse ;  /* 0x8000009896967221 */ /* 0x100fe20000010000 */
[--C-:B------:R-:W-:Y:S01]  /*2560*/  FADD.FTZ R110, R110, -R152.reuse ;  /* 0x800000986e6e7221 */ /* 0x100fe20000010000 */
[----:B------:R-:W-:Y:S01]  /*2570*/  FADD.FTZ R112, R112, -R152 ;  /* 0x8000009870707221 */ /* 0x000fe20000010000 */
[----:B0-----:R-:W-:Y:S01]  /*2580*/  FFMA.FTZ R92, R91, 3.9062499126885086298e-05, R92 ;  /* 0x3823d70a5b5c7823 */ /* 0x001fe2000001005c */
[----:B------:R-:W-:Y:S01]  /*2590*/  FADD.FTZ R114, R97, -R152 ;  /* 0x8000009861727221 */ /* 0x000fe20000010000 */
[----:B------:R-:W0:Y:S01]  /*25a0*/  @!P1 LDC.64 R90, c[0x0][0x238] ;  /* 0x00008e00ff5a9b82 */ /* 0x000e220000000a00 */
[----:B---3--:R-:W-:Y:S01]  /*25b0*/  IMAD.WIDE.U32 R96, R89, 0x4, R168 ;  /* 0x0000000459607825 */ /* 0x008fe200078e00a8 */
[----:B------:R1:W2:Y:S03]  /*25c0*/  MUFU.RSQ R241, R92 ;  /* 0x0000005c00f17308 */ /* 0x0002a60000001400 */
[--C-:B------:R-:W-:Y:S01]  /*25d0*/  FADD.FTZ R108, R93, -R152.reuse ;  /* 0x800000985d6c7221 */ /* 0x100fe20000010000 */
[--C-:B------:R-:W-:Y:S01]  /*25e0*/  FADD.FTZ R230, R243, -R152.reuse ;  /* 0x80000098f3e67221 */ /* 0x100fe20000010000 */
[--C-:B------:R-:W-:Y:S01]  /*25f0*/  FADD.FTZ R98, R98, -R152.reuse ;  /* 0x8000009862627221 */ /* 0x100fe20000010000 */
[--C-:B------:R-:W-:Y:S01]  /*2600*/  FADD.FTZ R206, R245, -R152.reuse ;  /* 0x80000098f5ce7221 */ /* 0x100fe20000010000 */
[--C-:B------:R-:W-:Y:S01]  /*2610*/  FADD.FTZ R226, R95, -R152.reuse ;  /* 0x800000985fe27221 */ /* 0x100fe20000010000 */
[--C-:B------:R-:W-:Y:S01]  /*2620*/  FADD.FTZ R100, R100, -R152.reuse ;  /* 0x8000009864647221 */ /* 0x100fe20000010000 */
[----:B------:R-:W-:Y:S01]  /*2630*/  FADD.FTZ R134, R247, -R152 ;  /* 0x80000098f7867221 */ /* 0x000fe20000010000 */
[----:B------:R-:W-:-:S04]  /*2640*/  IMAD.WIDE.U32 R94, R94, 0x4, R168 ;  /* 0x000000045e5e7825 */ /* 0x000fc800078e00a8 */
[--C-:B------:R-:W-:Y:S01]  /*2650*/  FADD.FTZ R102, R102, -R152.reuse ;  /* 0x8000009866667221 */ /* 0x100fe20000010000 */
[----:B------:R3:W-:Y:S01]  /*2660*/  @!P1 STG.E desc[UR6][R86.64], R152 ;  /* 0x0000009856009986 */ /* 0x0007e2000c101906 */
[----:B------:R-:W-:Y:S01]  /*2670*/  FADD.FTZ R104, R104, -R152 ;  /* 0x8000009868687221 */ /* 0x000fe20000010000 */
[----:B-1----:R-:W-:-:S04]  /*2680*/  IMAD.WIDE.U32 R92, R191, 0x4, R168 ;  /* 0x00000004bf5c7825 */ /* 0x002fc800078e00a8 */
[--C-:B------:R-:W-:Y:S01]  /*2690*/  FADD.FTZ R106, R106, -R152.reuse ;  /* 0x800000986a6a7221 */ /* 0x100fe20000010000 */
[--C-:B------:R-:W-:Y:S01]  /*26a0*/  FADD.FTZ R232, R232, -R152.reuse ;  /* 0x80000098e8e87221 */ /* 0x100fe20000010000 */
[--C-:B------:R-:W-:Y:S01]  /*26b0*/  FADD.FTZ R234, R234, -R152.reuse ;  /* 0x80000098eaea7221 */ /* 0x100fe20000010000 */
[--C-:B------:R-:W-:Y:S01]  /*26c0*/  FADD.FTZ R148, R148, -R152.reuse ;  /* 0x8000009894947221 */ /* 0x100fe20000010000 */
[C---:B--2---:R-:W-:Y:S01]  /*26d0*/  FMUL.FTZ R89, R241.reuse, R150 ;  /* 0x00000096f1597220 */ /* 0x044fe20000410000 */
[C---:B------:R-:W-:Y:S01]  /*26e0*/  FMUL.FTZ R110, R241.reuse, R110 ;  /* 0x0000006ef16e7220 */ /* 0x040fe20000410000 */
[----:B------:R-:W-:Y:S01]  /*26f0*/  FMUL.FTZ R112, R241, R112 ;  /* 0x00000070f1707220 */ /* 0x000fe20000410000 */
[----:B------:R-:W-:Y:S01]  /*2700*/  FADD.FTZ R192, R192, -R152 ;  /* 0x80000098c0c07221 */ /* 0x000fe20000010000 */
[----:B-----5:R-:W-:Y:S01]  /*2710*/  FFMA.FTZ R243, R185, R89, R52 ;  /* 0x00000059b9f37223 */ /* 0x020fe20000010034 */
[----:B0-----:R-:W-:-:S04]  /*2720*/  @!P1 IMAD.WIDE R90, R2, 0x4, R90 ;  /* 0x00000004025a9825 */ /* 0x001fc800078e025a */
[----:B------:R-:W-:Y:S01]  /*2730*/  FFMA.FTZ R245, R186, R110, R51 ;  /* 0x0000006ebaf57223 */ /* 0x000fe20000010033 */
[----:B------:R-:W-:Y:S01]  /*2740*/  FFMA.FTZ R247, R183, R112, R50 ;  /* 0x00000070b7f77223 */ /* 0x000fe20000010032 */
[----:B---3--:R-:W-:Y:S01]  /*2750*/  IADD3 R87, R164, 0x600, RZ ;  /* 0x00000600a4577810 */ /* 0x008fe20007ffe0ff */
        /* <DEDUP_REMOVED lines=32> */
[----:B------:R-:W-:Y:S01]  /*2960*/  @!P1 STG.E desc[UR6][R90.64], R241 ;  /* 0x000000f15a009986 */ /* 0x000fe2000c101906 */
[C---:B------:R-:W-:Y:S01]  /*2970*/  IADD3 R89, R164.reuse, 0x800, RZ ;  /* 0x00000800a4597810 */ /* 0x040fe20007ffe0ff */
[C---:B------:R-:W-:Y:S01]  /*2980*/  FMUL.FTZ R100, R241.reuse, R100 ;  /* 0x00000064f1647220 */ /* 0x040fe20000410000 */
[----:B------:R-:W-:Y:S01]  /*2990*/  IADD3 R249, R164, 0xa00, RZ ;  /* 0x00000a00a4f97810 */ /* 0x000fe20007ffe0ff */
[----:B------:R-:W-:Y:S01]  /*29a0*/  STG.E desc[UR6][R92.64], R243 ;  /* 0x000000f35c007986 */ /* 0x000fe2000c101906 */
[C---:B------:R-:W-:Y:S01]  /*29b0*/  FMUL.FTZ R102, R241.reuse, R102 ;  /* 0x00000066f1667220 */ /* 0x040fe20000410000 */
[C---:B------:R-:W-:Y:S01]  /*29c0*/  FMUL.FTZ R104, R241.reuse, R104 ;  /* 0x00000068f1687220 */ /* 0x040fe20000410000 */
[C---:B------:R-:W-:Y:S01]  /*29d0*/  FMUL.FTZ R106, R241.reuse, R106 ;  /* 0x0000006af16a7220 */ /* 0x040fe20000410000 */
[----:B------:R-:W-:Y:S01]  /*29e0*/  STG.E desc[UR6][R94.64], R245 ;  /* 0x000000f55e007986 */ /* 0x000fe2000c101906 */
[C---:B------:R-:W-:Y:S01]  /*29f0*/  FMUL.FTZ R232, R241.reuse, R232 ;  /* 0x000000e8f1e87220 */ /* 0x040fe20000410000 */
[C---:B------:R-:W-:Y:S01]  /*2a00*/  FMUL.FTZ R234, R241.reuse, R234 ;  /* 0x000000eaf1ea7220 */ /* 0x040fe20000410000 */
[C---:B------:R-:W-:Y:S01]  /*2a10*/  FMUL.FTZ R191, R241.reuse, R148 ;  /* 0x00000094f1bf7220 */ /* 0x040fe20000410000 */
[----:B------:R0:W-:Y:S01]  /*2a20*/  STG.E desc[UR6][R96.64], R247 ;  /* 0x000000f760007986 */ /* 0x0001e2000c101906 */
        /* <DEDUP_REMOVED lines=39> */
[----:B------:R-:W-:-:S04]  /*2ca0*/  IMAD.WIDE.U32 R86, R87, 0x4, R168 ;  /* 0x0000000457567825 */ /* 0x000fc800078e00a8 */
[----:B0-----:R-:W-:Y:S01]  /*2cb0*/  FFMA.FTZ R97, R184, R98, R49 ;  /* 0x00000062b8617223 */ /* 0x001fe20000010031 */
[C---:B------:R-:W-:Y:S01]  /*2cc0*/  IADD3 R251, R164.reuse, 0xc00, RZ ;  /* 0x00000c00a4fb7810 */ /* 0x040fe20007ffe0ff */
[----:B------:R-:W-:Y:S01]  /*2cd0*/  FFMA.FTZ R241, R181, R100, R48 ;  /* 0x00000064b5f17223 */ /* 0x000fe20000010030 */
[----:B------:R-:W-:Y:S01]  /*2ce0*/  IMAD.WIDE.U32 R88, R89, 0x4, R168 ;  /* 0x0000000459587825 */ /* 0x000fe200078e00a8 */
[----:B------:R-:W-:-:S03]  /*2cf0*/  IADD3 R108, R164, 0xe00, RZ ;  /* 0x00000e00a46c7810 */ /* 0x000fc60007ffe0ff */
[----:B------:R-:W-:Y:S01]  /*2d00*/  FFMA.FTZ R243, R182, R102, R47 ;  /* 0x00000066b6f37223 */ /* 0x000fe2000001002f */
[----:B------:R0:W-:Y:S01]  /*2d10*/  STG.E desc[UR6][R86.64], R97 ;  /* 0x0000006156007986 */ /* 0x0001e2000c101906 */
[----:B------:R-:W-:-:S04]  /*2d20*/  IMAD.WIDE.U32 R90, R249, 0x4, R168 ;  /* 0x00000004f95a7825 */ /* 0x000fc800078e00a8 */
[----:B------:R-:W-:Y:S01]  /*2d30*/  FFMA.FTZ R245, R179, R104, R46 ;  /* 0x00000068b3f57223 */ /* 0x000fe2000001002e */
        /* <DEDUP_REMOVED lines=10> */
[----:B0-----:R-:W-:-:S04]  /*2de0*/  IMAD.WIDE.U32 R96, R237, 0x4, R168 ;  /* 0x00000004ed607825 */ /* 0x001fc800078e00a8 */
[----:B------:R-:W-:Y:S01]  /*2df0*/  FFMA.FTZ R237, R177, R232, R44 ;  /* 0x000000e8b1ed7223 */ /* 0x000fe2000001002c */
[----:B------:R-:W-:Y:S01]  /*2e00*/  FFMA.FTZ R199, R83, R199, R34 ;  /* 0x000000c753c77223 */ /* 0x000fe20000010022 */
[----:B-1----:R-:W-:Y:S01]  /*2e10*/  IADD3 R89, R164, 0x1000, RZ ;  /* 0x00001000a4597810 */ /* 0x002fe20007ffe0ff */
[----:B------:R0:W-:Y:S01]  /*2e20*/  STG.E desc[UR6][R94.64], R247 ;  /* 0x000000f75e007986 */ /* 0x0001e2000c101906 */
[----:B------:R-:W-:-:S04]  /*2e30*/  IMAD.WIDE.U32 R86, R167, 0x4, R168 ;  /* 0x00000004a7567825 */ /* 0x000fc800078e00a8 */
[----:B------:R-:W-:Y:S01]  /*2e40*/  FFMA.FTZ R201, R81, R201, R32 ;  /* 0x000000c951c97223 */ /* 0x000fe20000010020 */
[----:B--2---:R-:W-:Y:S01]  /*2e50*/  IADD3 R91, R164, 0x1200, RZ ;  /* 0x00001200a45b7810 */ /* 0x004fe20007ffe0ff */
[----:B------:R-:W-:Y:S01]  /*2e60*/  FFMA.FTZ R203, R79, R203, R30 ;  /* 0x000000cb4fcb7223 */ /* 0x000fe2000001001e */
[----:B------:R-:W-:-:S04]  /*2e70*/  IMAD.WIDE.U32 R166, R89, 0x4, R168 ;  /* 0x0000000459a67825 */ /* 0x000fc800078e00a8 */
[----:B------:R-:W-:Y:S01]  /*2e80*/  FFMA.FTZ R205, R77, R205, R28 ;  /* 0x000000cd4dcd7223 */ /* 0x000fe2000001001c */
[----:B------:R-:W-:Y:S01]  /*2e90*/  FFMA.FTZ R207, R75, R207, R26 ;  /* 0x000000cf4bcf7223 */ /* 0x000fe2000001001a */
[----:B------:R-:W-:Y:S01]  /*2ea0*/  FFMA.FTZ R209, R73, R209, R24 ;  /* 0x000000d149d17223 */ /* 0x000fe20000010018 */
[----:B---3--:R-:W-:Y:S01]  /*2eb0*/  IMAD.WIDE.U32 R92, R165, 0x4, R168 ;  /* 0x00000004a55c7825 */ /* 0x008fe200078e00a8 */
[----:B------:R1:W-:Y:S03]  /*2ec0*/  STG.E desc[UR6][R166.64], R237 ;  /* 0x000000eda6007986 */ /* 0x0003e6000c101906 */
[----:B------:R-:W-:Y:S01]  /*2ed0*/  FFMA.FTZ R211, R71, R211, R22 ;  /* 0x000000d347d37223 */ /* 0x000fe20000010016 */
[----:B------:R-:W-:Y:S01]  /*2ee0*/  FFMA.FTZ R213, R69, R213, R20 ;  /* 0x000000d545d57223 */ /* 0x000fe20000010014 */
[----:B0-----:R-:W-:-:S04]  /*2ef0*/  IMAD.WIDE.U32 R94, R239, 0x4, R168 ;  /* 0x00000004ef5e7825 */ /* 0x001fc800078e00a8 */
[----:B------:R-:W-:Y:S01]  /*2f00*/  FFMA.FTZ R239, R178, R234, R43 ;  /* 0x000000eab2ef7223 */ /* 0x000fe2000001002b */
[----:B------:R-:W-:Y:S01]  /*2f10*/  FFMA.FTZ R215, R67, R215, R18 ;  /* 0x000000d743d77223 */ /* 0x000fe20000010012 */
[----:B------:R-:W-:Y:S01]  /*2f20*/  FFMA.FTZ R217, R65, R217, R16 ;  /* 0x000000d941d97223 */ /* 0x000fe20000010010 */
[----:B------:R-:W-:-:S04]  /*2f30*/  IMAD.WIDE.U32 R164, R91, 0x4, R168 ;  /* 0x000000045ba47825 */ /* 0x000fc800078e00a8 */
[----:B------:R-:W-:Y:S01]  /*2f40*/  FFMA.FTZ R219, R63, R219, R14 ;  /* 0x000000db3fdb7223 */ /* 0x000fe2000001000e */
[----:B------:R-:W-:Y:S01]  /*2f50*/  FFMA.FTZ R221, R61, R221, R12 ;  /* 0x000000dd3ddd7223 */ /* 0x000fe2000001000c */
[----:B------:R-:W-:Y:S01]  /*2f60*/  FFMA.FTZ R223, R59, R223, R10 ;  /* 0x000000df3bdf7223 */ /* 0x000fe2000001000a */
[----:B------:R-:W-:Y:S01]  /*2f70*/  IMAD.WIDE.U32 R154, R155, 0x4, R168 ;  /* 0x000000049b9a7825 */ /* 0x000fe200078e00a8 */
[----:B------:R0:W-:Y:S03]  /*2f80*/  STG.E desc[UR6][R164.64], R239 ;  /* 0x000000efa4007986 */ /* 0x0001e6000c101906 */
[----:B-1----:R-:W-:Y:S01]  /*2f90*/  FFMA.FTZ R167, R170, R198, R35 ;  /* 0x000000c6aaa77223 */ /* 0x002fe20000010023 */
[----:B------:R-:W-:Y:S01]  /*2fa0*/  FFMA.FTZ R225, R57, R225, R8 ;  /* 0x000000e139e17223 */ /* 0x000fe20000010008 */
[----:B------:R-:W-:Y:S01]  /*2fb0*/  IMAD.WIDE.U32 R162, R163, 0x4, R168 ;  /* 0x00000004a3a27825 */ /* 0x000fe200078e00a8 */
[----:B------:R1:W-:Y:S03]  /*2fc0*/  STG.E desc[UR6][R154.64], R191 ;  /* 0x000000bf9a007986 */ /* 0x0003e6000c101906 */
[----:B------:R-:W-:Y:S01]  /*2fd0*/  FFMA.FTZ R227, R55, R227, R6 ;  /* 0x000000e337e37223 */ /* 0x000fe20000010006 */
[----:B------:R-:W-:Y:S01]  /*2fe0*/  FFMA.FTZ R229, R53, R229, R4 ;  /* 0x000000e535e57223 */ /* 0x000fe20000010004 */
[----:B------:R-:W-:Y:S01]  /*2ff0*/  IMAD.WIDE.U32 R160, R161, 0x4, R168 ;  /* 0x00000004a1a07825 */ /* 0x000fe200078e00a8 */
[----:B------:R-:W-:-:S03]  /*3000*/  IADD3 R2, R2, UR5, RZ ;  /* 0x0000000502027c10 */ /* 0x000fc6000fffe0ff */
[----:B------:R-:W-:-:S04]  /*3010*/  IMAD.WIDE.U32 R158, R159, 0x4, R168 ;  /* 0x000000049f9e7825 */ /* 0x000fc800078e00a8 */
[----:B0-----:R-:W-:Y:S01]  /*3020*/  FFMA.FTZ R165, R172, R196, R37 ;  /* 0x000000c4aca57223 */ /* 0x001fe20000010025 */
[----:B------:R-:W-:Y:S01]  /*3030*/  ISETP.GE.AND P1, PT, R2, UR4, PT ;  /* 0x0000000402007c0c */ /* 0x000fe2000bf26270 */
[----:B------:R-:W-:-:S04]  /*3040*/  IMAD.WIDE.U32 R156, R157, 0x4, R168 ;  /* 0x000000049d9c7825 */ /* 0x000fc800078e00a8 */
[----:B-1----:R-:W-:Y:S01]  /*3050*/  FFMA.FTZ R155, R82, R202, R31 ;  /* 0x000000ca529b7223 */ /* 0x002fe2000001001f */
        /* <DEDUP_REMOVED lines=29> */
[----:B------:R-:W-:Y:S01]  /*3230*/  FFMA.FTZ R235, R84, R200, R33 ;  /* 0x000000c854eb7223 */ /* 0x000fe20000010021 */
[----:B------:R-:W-:-:S04]  /*3240*/  IMAD.WIDE.U32 R88, R233, 0x4, R168 ;  /* 0x00000004e9587825 */ /* 0x000fc800078e00a8 */
[----:B------:R-:W-:Y:S01]  /*3250*/  FFMA.FTZ R233, R174, R194, R39 ;  /* 0x000000c2aee97223 */ /* 0x000fe20000010027 */
[----:B------:R-:W-:-:S04]  /*3260*/  IMAD.WIDE.U32 R168, R231, 0x4, R168 ;  /* 0x00000004e7a87825 */ /* 0x000fc800078e00a8 */
[----:B------:R-:W-:-:S05]  /*3270*/  FFMA.FTZ R231, R176, R192, R41 ;  /* 0x000000c0b0e77223 */ /* 0x000fca0000010029 */
[----:B------:R-:W-:Y:S04]  /*3280*/  STG.E desc[UR6][R162.64], R231 ;  /* 0x000000e7a2007986 */ /* 0x000fe8000c101906 */
[----:B------:R-:W-:Y:S04]  /*3290*/  STG.E desc[UR6][R160.64], R193 ;  /* 0x000000c1a0007986 */ /* 0x000fe8000c101906 */
[----:B------:R-:W-:Y:S04]  /*32a0*/  STG.E desc[UR6][R158.64], R233 ;  /* 0x000000e99e007986 */ /* 0x000fe8000c101906 */
[----:B------:R0:W-:Y:S04]  /*32b0*/  STG.E desc[UR6][R156.64], R195 ;  /* 0x000000c39c007986 */ /* 0x0001e8000c101906 */
[----:B------:R1:W-:Y:S04]  /*32c0*/  STG.E desc[UR6][R144.64], R165 ;  /* 0x000000a590007986 */ /* 0x0003e8000c101906 */
[----:B------:R-:W-:Y:S04]  /*32d0*/  STG.E desc[UR6][R152.64], R197 ;  /* 0x000000c598007986 */ /* 0x000fe8000c101906 */
[----:B------:R-:W-:Y:S01]  /*32e0*/  STG.E desc[UR6][R150.64], R167 ;  /* 0x000000a796007986 */ /* 0x000fe2000c101906 */
[----:B0-----:R-:W-:-:S03]  /*32f0*/  FFMA.FTZ R157, R80, R204, R29 ;  /* 0x000000cc509d7223 */ /* 0x001fc6000001001d */
[----:B------:R0:W-:Y:S01]  /*3300*/  STG.E desc[UR6][R148.64], R199 ;  /* 0x000000c794007986 */ /* 0x0001e2000c101906 */
[----:B-1----:R-:W-:-:S03]  /*3310*/  FFMA.FTZ R145, R78, R206, R27 ;  /* 0x000000ce4e917223 */ /* 0x002fc6000001001b */
[----:B------:R1:W-:Y:S04]  /*3320*/  STG.E desc[UR6][R146.64], R235 ;  /* 0x000000eb92007986 */ /* 0x0003e8000c101906 */
[----:B------:R2:W-:Y:S04]  /*3330*/  STG.E desc[UR6][R134.64], R201 ;  /* 0x000000c986007986 */ /* 0x0005e8000c101906 */
[----:B------:R-:W-:Y:S01]  /*3340*/  STG.E desc[UR6][R142.64], R155 ;  /* 0x0000009b8e007986 */ /* 0x000fe2000c101906 */
[----:B0-----:R-:W-:-:S03]  /*3350*/  FFMA.FTZ R149, R74, R210, R23 ;  /* 0x000000d24a957223 */ /* 0x001fc60000010017 */
[----:B------:R-:W-:Y:S01]  /*3360*/  STG.E desc[UR6][R140.64], R203 ;  /* 0x000000cb8c007986 */ /* 0x000fe2000c101906 */
[----:B-1----:R-:W-:-:S03]  /*3370*/  FFMA.FTZ R147, R76, R208, R25 ;  /* 0x000000d04c937223 */ /* 0x002fc60000010019 */
[----:B------:R-:W-:Y:S01]  /*3380*/  STG.E desc[UR6][R138.64], R157 ;  /* 0x0000009d8a007986 */ /* 0x000fe2000c101906 */
[----:B--2---:R-:W-:-:S03]  /*3390*/  FFMA.FTZ R135, R72, R212, R21 ;  /* 0x000000d448877223 */ /* 0x004fc60000010015 */
        /* <DEDUP_REMOVED lines=14> */
[----:B--2---:R-:W-:Y:S01]  /*3480*/  FFMA.FTZ R115, R62, R222, R11 ;  /* 0x000000de3e737223 */ /* 0x004fe2000001000b */
[----:B------:R-:W-:Y:S02]  /*3490*/  SEL R114, RZ, 0x1, P0 ;  /* 0x00000001ff727807 */ /* 0x000fe40000000000 */
        /* <DEDUP_REMOVED lines=9> */
[----:B------:R2:W-:Y:S01]  /*3530*/  STG.E desc[UR6][R102.64], R115 ;  /* 0x0000007366007986 */ /* 0x0005e2000c101906 */
[----:B0-----:R-:W-:-:S03]  /*3540*/  FFMA.FTZ R109, R54, R230, R3 ;  /* 0x000000e6366d7223 */ /* 0x001fc60000010003 */
        /* <DEDUP_REMOVED lines=11> */
.L_x_464:
[----:B------:R-:W-:Y:S01]  /*3600*/  HFMA2.MMA R116, -RZ, RZ, 0, 5.9604644775390625e-08 ;  /* 0x00000001ff747435 */ /* 0x000fe200000001ff */
[----:B------:R-:W-:Y:S02]  /*3610*/  MOV R114, R87 ;  /* 0x0000005700727202 */ /* 0x000fe40000000f00 */
[----:B------:R-:W-:Y:S02]  /*3620*/  MOV R118, 0x1f ;  /* 0x0000001f00767802 */ /* 0x000fe40000000f00 */
[----:B------:R-:W-:-:S07]  /*3630*/  MOV R96, 0xffffffff ;  /* 0xffffffff00607802 */ /* 0x000fce0000000f00 */
[----:B-----5:R-:W-:Y:S05]  /*3640*/  WARPSYNC.COLLECTIVE R96, `(.L_x_468) ;  /* 0x0000000060087348 */ /* 0x020fea0003c00000 */
[----:B------:R0:W1:Y:S02]  /*3650*/  SHFL.BFLY P2, R94, R114, R116, R118 ;  /* 0x0c000074725e7389 */ /* 0x0000640000040076 */
[----:B01---5:R-:W-:Y:S01]  /*3660*/  ENDCOLLECTIVE ;  /* 0x000000000000791b */ /* 0x023fe20003800000 */
.L_x_468:
[----:B------:R-:W-:Y:S01]  /*3670*/  HFMA2.MMA R116, -RZ, RZ, 0, 1.1920928955078125e-07 ;  /* 0x00000002ff747435 */ /* 0x000fe200000001ff */
[----:B------:R-:W-:-:S05]  /*3680*/  MOV R86, R94 ;  /* 0x0000005e00567202 */ /* 0x000fca0000000f00 */
[----:B------:R-:W-:-:S05]  /*3690*/  FADD.FTZ R89, R87, R86 ;  /* 0x0000005657597221 */ /* 0x000fca0000010000 */
[----:B------:R-:W-:-:S07]  /*36a0*/  MOV R114, R89 ;  /* 0x0000005900727202 */ /* 0x000fce0000000f00 */
[----:B------:R-:W-:Y:S05]  /*36b0*/  WARPSYNC.COLLECTIVE R96, `(.L_x_469) ;  /* 0x0000000060087348 */ /* 0x000fea0003c00000 */
[----:B------:R0:W1:Y:S02]  /*36c0*/  SHFL.BFLY P2, R94, R114, R116, R118 ;  /* 0x0c000074725e7389 */ /* 0x0000640000040076 */
[----:B01----:R-:W-:Y:S01]  /*36d0*/  ENDCOLLECTIVE ;  /* 0x000000000000791b */ /* 0x003fe20003800000 */
.L_x_469:
[----:B------:R-:W-:Y:S01]  /*36e0*/  HFMA2.MMA R116, -RZ, RZ, 0, 2.384185791015625e-07 ;  /* 0x00000004ff747435 */ /* 0x000fe200000001ff */
[----:B------:R-:W-:-:S05]  /*36f0*/  MOV R86, R94 ;  /* 0x0000005e00567202 */ /* 0x000fca0000000f00 */
[----:B------:R-:W-:-:S05]  /*3700*/  FADD.FTZ R90, R89, R86 ;  /* 0x00000056595a7221 */ /* 0x000fca0000010000 */
[----:B------:R-:W-:-:S07]  /*3710*/  MOV R114, R90 ;  /* 0x0000005a00727202 */ /* 0x000fce0000000f00 */
[----:B------:R-:W-:Y:S05]  /*3720*/  WARPSYNC.COLLECTIVE R96, `(.L_x_470) ;  /* 0x0000000060087348 */ /* 0x000fea0003c00000 */
[----:B------:R0:W1:Y:S02]  /*3730*/  SHFL.BFLY P2, R94, R114, R116, R118 ;  /* 0x0c000074725e7389 */ /* 0x0000640000040076 */
[----:B01----:R-:W-:Y:S01]  /*3740*/  ENDCOLLECTIVE ;  /* 0x000000000000791b */ /* 0x003fe20003800000 */
.L_x_470:
[----:B------:R-:W-:Y:S01]  /*3750*/  HFMA2.MMA R116, -RZ, RZ, 0, 4.76837158203125e-07 ;  /* 0x00000008ff747435 */ /* 0x000fe200000001ff */
[----:B------:R-:W-:-:S05]  /*3760*/  MOV R169, R94 ;  /* 0x0000005e00a97202 */ /* 0x000fca0000000f00 */
[----:B------:R-:W-:-:S05]  /*3770*/  FADD.FTZ R169, R90, R169 ;  /* 0x000000a95aa97221 */ /* 0x000fca0000010000 */
[----:B------:R-:W-:-:S07]  /*3780*/  MOV R114, R169 ;  /* 0x000000a900727202 */ /* 0x000fce0000000f00 */
[----:B------:R-:W-:Y:S05]  /*3790*/  WARPSYNC.COLLECTIVE R96, `(.L_x_471) ;  /* 0x0000000060087348 */ /* 0x000fea0003c00000 */
[----:B------:R0:W1:Y:S02]  /*37a0*/  SHFL.BFLY P2, R94, R114, R116, R118 ;  /* 0x0c000074725e7389 */ /* 0x0000640000040076 */
[----:B01----:R-:W-:Y:S01]  /*37b0*/  ENDCOLLECTIVE ;  /* 0x000000000000791b */ /* 0x003fe20003800000 */
.L_x_471:
[----:B------:R-:W-:Y:S01]  /*37c0*/  HFMA2.MMA R116, -RZ, RZ, 0, 9.5367431640625e-07 ;  /* 0x00000010ff747435 */ /* 0x000fe200000001ff */
[----:B------:R-:W-:-:S05]  /*37d0*/  MOV R86, R94 ;  /* 0x0000005e00567202 */ /* 0x000fca0000000f00 */
[----:B------:R-:W-:-:S05]  /*37e0*/  FADD.FTZ R92, R169, R86 ;  /* 0x00000056a95c7221 */ /* 0x000fca0000010000 */
[----:B------:R-:W-:-:S07]  /*37f0*/  MOV R114, R92 ;  /* 0x0000005c00727202 */ /* 0x000fce0000000f00 */
[----:B------:R-:W-:Y:S05]  /*3800*/  WARPSYNC.COLLECTIVE R96, `(.L_x_472) ;  /* 0x0000000060087348 */ /* 0x000fea0003c00000 */
[----:B------:R0:W1:Y:S02]  /*3810*/  SHFL.BFLY P2, R94, R114, R116, R118 ;  /* 0x0c000074725e7389 */ /* 0x0000640000040076 */
[----:B01----:R-:W-:Y:S01]  /*3820*/  ENDCOLLECTIVE ;  /* 0x000000000000791b */ /* 0x003fe20003800000 */
.L_x_472:
        /* <DEDUP_REMOVED lines=108> */
.L_x_473:
[----:B------:R-:W-:Y:S01]  /*3ef0*/  HFMA2.MMA R116, -RZ, RZ, 0, 1.1920928955078125e-07 ;  /* 0x00000002ff747435 */ /* 0x000fe200000001ff */
[----:B------:R-:W-:-:S05]  /*3f00*/  MOV R90, R94 ;  /* 0x0000005e005a7202 */ /* 0x000fca0000000f00 */
[----:B------:R-:W-:-:S05]  /*3f10*/  FADD.FTZ R90, R87, R90 ;  /* 0x0000005a575a7221 */ /* 0x000fca0000010000 */
[----:B------:R-:W-:-:S07]  /*3f20*/  MOV R114, R90 ;  /* 0x0000005a00727202 */ /* 0x000fce0000000f00 */
[----:B------:R-:W-:Y:S05]  /*3f30*/  WARPSYNC.COLLECTIVE R96, `(.L_x_474) ;  /* 0x0000000060087348 */ /* 0x000fea0003c00000 */
[----:B------:R0:W1:Y:S02]  /*3f40*/  SHFL.BFLY P2, R94, R114, R116, R118 ;  /* 0x0c000074725e7389 */ /* 0x0000640000040076 */
[----:B01----:R-:W-:Y:S01]  /*3f50*/  ENDCOLLECTIVE ;  /* 0x000000000000791b */ /* 0x003fe20003800000 */
.L_x_474:
[----:B------:R-:W-:Y:S01]  /*3f60*/  HFMA2.MMA R116, -RZ, RZ, 0, 2.384185791015625e-07 ;  /* 0x00000004ff747435 */ /* 0x000fe200000001ff */
[----:B------:R-:W-:-:S05]  /*3f70*/  MOV R89, R94 ;  /* 0x0000005e00597202 */ /* 0x000fca0000000f00 */
[----:B------:R-:W-:-:S05]  /*3f80*/  FADD.FTZ R89, R90, R89 ;  /* 0x000000595a597221 */ /* 0x000fca0000010000 */
[----:B------:R-:W-:-:S07]  /*3f90*/  MOV R114, R89 ;  /* 0x0000005900727202 */ /* 0x000fce0000000f00 */
[----:B------:R-:W-:Y:S05]  /*3fa0*/  WARPSYNC.COLLECTIVE R96, `(.L_x_475) ;  /* 0x0000000060087348 */ /* 0x000fea0003c00000 */
[----:B------:R0:W1:Y:S02]  /*3fb0*/  SHFL.BFLY P2, R94, R114, R116, R118 ;  /* 0x0c000074725e7389 */ /* 0x0000640000040076 */
[----:B01----:R-:W-:Y:S01]  /*3fc0*/  ENDCOLLECTIVE ;  /* 0x000000000000791b */ /* 0x003fe20003800000 */
.L_x_475:
[----:B------:R-:W-:Y:S01]  /*3fd0*/  HFMA2.MMA R116, -RZ, RZ, 0, 4.76837158203125e-07 ;  /* 0x00000008ff747435 */ /* 0x000fe200000001ff */
[----:B------:R-:W-:-:S05]  /*3fe0*/  MOV R92, R94 ;  /* 0x0000005e005c7202 */ /* 0x000fca0000000f00 */
[----:B------:R-:W-:-:S05]  /*3ff0*/  FADD.FTZ R92, R89, R92 ;  /* 0x0000005c595c7221 */ /* 0x000fca0000010000 */
[----:B------:R-:W-:-:S07]  /*4000*/  MOV R114, R92 ;  /* 0x0000005c00727202 */ /* 0x000fce0000000f00 */
[----:B------:R-:W-:Y:S05]  /*4010*/  WARPSYNC.COLLECTIVE R96, `(.L_x_476) ;  /* 0x0000000060087348 */ /* 0x000fea0003c00000 */
[----:B------:R0:W1:Y:S02]  /*4020*/  SHFL.BFLY P2, R94, R114, R116, R118 ;  /* 0x0c000074725e7389 */ /* 0x0000640000040076 */
[----:B01----:R-:W-:Y:S01]  /*4030*/  ENDCOLLECTIVE ;  /* 0x000000000000791b */ /* 0x003fe20003800000 */
.L_x_476:
[----:B------:R-:W-:Y:S01]  /*4040*/  HFMA2.MMA R116, -RZ, RZ, 0, 9.5367431640625e-07 ;  /* 0x00000010ff747435 */ /* 0x000fe200000001ff */
[----:B------:R-:W-:-:S05]  /*4050*/  MOV R169, R94 ;  /* 0x0000005e00a97202 */ /* 0x000fca0000000f00 */
[----:B------:R-:W-:-:S05]  /*4060*/  FADD.FTZ R169, R92, R169 ;  /* 0x000000a95ca97221 */ /* 0x000fca0000010000 */
[----:B------:R-:W-:-:S07]  /*4070*/  MOV R114, R169 ;  /* 0x000000a900727202 */ /* 0x000fce0000000f00 */
[----:B------:R-:W-:Y:S05]  /*4080*/  WARPSYNC.COLLECTIVE R96, `(.L_x_477) ;  /* 0x0000000060087348 */ /* 0x000fea0003c00000 */
[----:B------:R0:W1:Y:S02]  /*4090*/  SHFL.BFLY P2, R94, R114, R116, R118 ;  /* 0x0c000074725e7389 */ /* 0x0000640000040076 */
[----:B01----:R-:W-:Y:S01]  /*40a0*/  ENDCOLLECTIVE ;  /* 0x000000000000791b */ /* 0x003fe20003800000 */
.L_x_477:
[----:B------:R-:W-:Y:S05]  /*40b0*/  BRA `(.L_x_478) ;  /* 0xffffffd800e47947 */ /* 0x000fea000383ffff */
.L_x_479:
        /* <DEDUP_REMOVED lines=12> */
.L_x_2016:


//--------------------- .text._ZN10layer_norm13ln_fwd_kernelINS_13Kernel_traitsI13__nv_bfloat16fS2_fjLj24576ELj2ELj1ELj4ELj16ENS_18Kernel_traits_baseILj24576ES2_fS2_fjLj128EEEEEEEvNS_9FwdParamsE --------------------------
	.section	.text._ZN10layer_norm13ln_fwd_kernelINS_13Kernel_traitsI13__nv_bfloat16fS2_fjLj24576ELj2ELj1ELj4ELj16ENS_18Kernel_traits_baseILj24576ES2_fS2_fjLj128EEEEEEEvNS_9FwdParamsE,"ax",@progbits
	.align	128
        .global         _ZN10layer_norm13ln_fwd_kernelINS_13Kernel_traitsI13__nv_bfloat16fS2_fjLj24576ELj2ELj1ELj4ELj16ENS_18Kernel_traits_baseILj24576ES2_fS2_fjLj128EEEEEEEvNS_9FwdParamsE
        .type           _ZN10layer_norm13ln_fwd_kernelINS_13Kernel_traitsI13__nv_bfloat16fS2_fjLj24576ELj2ELj1ELj4ELj16ENS_18Kernel_traits_baseILj24576ES2_fS2_fjLj128EEEEEEEvNS_9FwdParamsE,@function
        .size           _ZN10layer_norm13ln_fwd_kernelINS_13Kernel_traitsI13__nv_bfloat16fS2_fjLj24576ELj2ELj1ELj4ELj16ENS_18Kernel_traits_baseILj24576ES2_fS2_fjLj128EEEEEEEvNS_9FwdParamsE,(.L_x_2017 - _ZN10layer_norm13ln_fwd_kernelINS_13Kernel_traitsI13__nv_bfloat16fS2_fjLj24576ELj2ELj1ELj4ELj16ENS_18Kernel_traits_baseILj24576ES2_fS2_fjLj128EEEEEEEvNS_9FwdParamsE)
        .other          _ZN10layer_norm13ln_fwd_kernelINS_13Kernel_traitsI13__nv_bfloat16fS2_fjLj24576ELj2ELj1ELj4ELj16ENS_18Kernel_traits_baseILj24576ES2_fS2_fjLj128EEEEEEEvNS_9FwdParamsE,@"STO_CUDA_ENTRY STV_DEFAULT"
_ZN10layer_norm13ln_fwd_kernelINS_13Kernel_traitsI13__nv_bfloat16fS2_fjLj24576ELj2ELj1ELj4ELj16ENS_18Kernel_traits_baseILj24576ES2_fS2_fjLj128EEEEEEEvNS_9FwdParamsE:
.text._ZN10layer_norm13ln_fwd_kernelINS_13Kernel_traitsI13__nv_bfloat16fS2_fjLj24576ELj2ELj1ELj4ELj16ENS_18Kernel_traits_baseILj24576ES2_fS2_fjLj128EEEEEEEvNS_9FwdParamsE:
        /* <DEDUP_REMOVED lines=69> */
.L_x_483:
[----:B0-----:R-:W0:Y:S01]  /*0450*/  LDC.64 R144, c[0x0][0x220] ;  /* 0x00008800ff907b82 */ /* 0x001e220000000a00 */
        /* <DEDUP_REMOVED lines=73> */
[----:B------:R-:W-:-:S04]  /*08f0*/  FADD.FTZ R9, R57, R8 ;  /* 0x0000000839097221 */ /* 0x000fc80000010000 */
[----:B------:R-:W-:Y:S01]  /*0900*/  FADD.FTZ R8, R58, R9 ;  /* 0x000000093a087221 */ /* 0x000fe20000010000 */
[----:B------:R-:W-:-:S03]  /*0910*/  IADD3 R9, R26, 0x1500, RZ ;  /* 0x000015001a097810 */ /* 0x000fc60007ffe0ff */
[----:B------:R-:W-:Y:S02]  /*0920*/  FADD.FTZ R139, R59, R8 ;  /* 0x000000083b8b7221 */ /* 0x000fe40000010000 */
[----:B------:R-:W-:-:S04]  /*0930*/  IMAD.WIDE.U32 R136, R9, 0x10, R144 ;  /* 0x0000001009887825 */ /* 0x000fc800078e0090 */
[----:B----4-:R-:W-:Y:S02]  /*0940*/  FADD.FTZ R8, R60, R139 ;  /* 0x0000008b3c087221 */ /* 0x010fe40000010000 */
[----:B------:R-:W2:Y:S02]  /*0950*/  LDG.E.128 R136, desc[UR6][R136.64] ;  /* 0x0000000688887981 */ /* 0x000ea4000c1e1d00 */
[----:B------:R-:W-:Y:S01]  /*0960*/  FADD.FTZ R141, R61, R8 ;  /* 0x000000083d8d7221 */ /* 0x000fe20000010000 */
[----:B------:R-:W-:-:S03]  /*0970*/  IADD3 R8, R26, 0x1600, RZ ;  /* 0x000016001a087810 */ /* 0x000fc60007ffe0ff */
[----:B------:R-:W-:-:S04]  /*0980*/  FADD.FTZ R140, R62, R141 ;  /* 0x0000008d3e8c7221 */ /* 0x000fc80000010000 */
[----:B------:R-:W-:Y:S01]  /*0990*/  FADD.FTZ R143, R63, R140 ;  /* 0x0000008c3f8f7221 */ /* 0x000fe20000010000 */
        /* <DEDUP_REMOVED lines=92> */
[----:B------:R-:W-:Y:S01]  /*0f60*/  SHF.R.U32.HI R227, RZ, 0x1, R0 ;  /* 0x00000001ffe37819 */ /* 0x000fe20000011600 */
[----:B------:R-:W-:Y:S01]  /*0f70*/  FADD.FTZ R221, R147, R220 ;  /* 0x000000dc93dd7221 */ /* 0x000fe20000010000 */
[----:B------:R-:W-:Y:S01]  /*0f80*/  @!P0 IADD3 R222, R222, 0x4, RZ ;  /* 0x00000004dede8810 */ /* 0x000fe20007ffe0ff */
        /* <DEDUP_REMOVED lines=213> */
.L_x_494:
        /* <DEDUP_REMOVED lines=34> */
[----:B------:R-:W-:Y:S01]  /*1f00*/  FFMA.FTZ R236, R229, R220, R236 ;  /* 0x000000dce5ec7223 */ /* 0x000fe200000100ec */
[----:B---3--:R-:W-:Y:S02]  /*1f10*/  FADD.FTZ R230, R230, R221 ;  /* 0x000000dde6e67221 */ /* 0x008fe40000010000 */
[----:B------:R-:W-:Y:S01]  /*1f20*/  FMUL.FTZ R231, R234, R229 ;  /* 0x000000e5eae77220 */ /* 0x000fe20000410000 */
[----:B0-----:R-:W-:-:S03]  /*1f30*/  FMUL.FTZ R229, R233, R236 ;  /* 0x000000ece9e57220 */ /* 0x001fc60000410000 */
[----:B------:R-:W-:Y:S01]  /*1f40*/  FMUL.FTZ R231, R228, R231 ;  /* 0x000000e7e4e77220 */ /* 0x000fe20000410000 */
[----:B------:R-:W-:Y:S01]  /*1f50*/  LOP3.LUT R228, R4, 0x1, RZ, 0xc0, !PT ;  /* 0x0000000104e47812 */ /* 0x000fe200078ec0ff */
[----:B------:R-:W0:Y:S02]  /*1f60*/  SHFL.DOWN PT, R220, R229, 0x1, 0x1f ;  /* 0x08201f00e5dc7f89 */ /* 0x000e2400000e0000 */
[----:B------:R-:W-:-:S05]  /*1f70*/  FFMA.FTZ R230, R233, R231, R230 ;  /* 0x000000e7e9e67223 */ /* 0x000fca00000100e6 */
[----:B------:R-:W1:Y:S01]  /*1f80*/  SHFL.DOWN PT, R221, R230, 0x1, 0x1f ;  /* 0x08201f00e6dd7f89 */ /* 0x000e6200000e0000 */
[----:B0-----:R-:W-:Y:S01]  /*1f90*/  FADD.FTZ R223, R229, -R220 ;  /* 0x800000dce5df7221 */ /* 0x001fe20000010000 */
[----:B------:R-:W-:-:S03]  /*1fa0*/  FMUL.FTZ R231, R235, R220 ;  /* 0x000000dcebe77220 */ /* 0x000fc60000410000 */
[----:B------:R-:W-:Y:S01]  /*1fb0*/  FMUL.FTZ R223, R223, R223 ;  /* 0x000000dfdfdf7220 */ /* 0x000fe20000410000 */
[----:B------:R-:W-:Y:S01]  /*1fc0*/  FFMA.FTZ R231, R232, R229, R231 ;  /* 0x000000e5e8e77223 */ /* 0x000fe200000100e7 */
[----:B------:R-:W-:Y:S02]  /*1fd0*/  LEA.HI R229, R2, R227, RZ, 0x19 ;  /* 0x000000e302e57211 */ /* 0x000fe400078fc8ff */
[----:B------:R-:W-:Y:S01]  /*1fe0*/  FMUL.FTZ R232, R232, R223 ;  /* 0x000000dfe8e87220 */ /* 0x000fe20000410000 */
[----:B-1----:R-:W-:Y:S01]  /*1ff0*/  FADD.FTZ R223, R230, R221 ;  /* 0x000000dde6df7221 */ /* 0x002fe20000010000 */
[----:B--2---:R-:W-:Y:S01]  /*2000*/  FMUL.FTZ R231, R222, R231 ;  /* 0x000000e7dee77220 */ /* 0x004fe20000410000 */
[----:B------:R-:W0:Y:S01]  /*2010*/  @!P1 LDC.64 R220, c[0x0][0x250] ;  /* 0x00009400ffdc9b82 */ /* 0x000e220000000a00 */
[----:B------:R-:W-:Y:S01]  /*2020*/  FMUL.FTZ R232, R235, R232 ;  /* 0x000000e8ebe87220 */ /* 0x000fe20000410000 */
[----:B------:R-:W-:-:S03]  /*2030*/  IADD3 R230, -R228, RZ, RZ ;  /* 0x000000ffe4e67210 */ /* 0x000fc60007ffe1ff */
[----:B------:R-:W-:Y:S01]  /*2040*/  FFMA.FTZ R223, R222, R232, R223 ;  /* 0x000000e8dedf7223 */ /* 0x000fe200000100df */
[----:B------:R-:W-:Y:S01]  /*2050*/  LOP3.LUT R228, R230, UR4, RZ, 0xc0, !PT ;  /* 0x00000004e6e47c12 */ /* 0x000fe2000f8ec0ff */
[----:B------:R-:W-:Y:S03]  /*2060*/  SHFL.IDX PT, R222, R231, RZ, 0x1f ;  /* 0x00001fffe7de7589 */ /* 0x000fe600000e0000 */
[----:B------:R-:W-:Y:S01]  /*2070*/  LEA R232, P2, R229, R228, 0x1 ;  /* 0x000000e4e5e87211 */ /* 0x000fe200078408ff */
[----:B------:R-:W1:Y:S03]  /*2080*/  SHFL.IDX PT, R223, R223, RZ, 0x1f ;  /* 0x00001fffdfdf7589 */ /* 0x000e6600000e0000 */
        /* <DEDUP_REMOVED lines=21> */
[----:B------:R-:W-:-:S07]  /*21e0*/  LOP3.LUT R227, R4, 0x2, RZ, 0xc, !PT ;  /* 0x0000000204e37812 */ /* 0x000fce00078e0cff */
.L_x_482:
[----:B------:R-:W2:Y:S04]  /*21f0*/  LDG.E.STRONG.GPU R222, desc[UR6][R220.64] ;  /* 0x00000006dcde7981 */ /* 0x000ea8000c1ef900 */
[----:B--2---:R-:W-:Y:S01]  /*2200*/  CCTL.IVALL ;  /* 0x00000000ff00798f */ /* 0x004fe20002000000 */
[----:B------:R-:W-:Y:S05]  /*2210*/  YIELD ;  /* 0x0000000000007946 */ /* 0x000fea0003800000 */
[----:B------:R-:W-:-:S13]  /*2220*/  ISETP.NE.AND P1, PT, R222, R227, PT ;  /* 0x000000e3de00720c */ /* 0x000fda0003f25270 */
[----:B------:R-:W-:Y:S05]  /*2230*/  @P1 BRA `(.L_x_482) ;  /* 0xfffffffc00ec1947 */ /* 0x000fea000383ffff */
.L_x_481:
        /* <DEDUP_REMOVED lines=15> */
[----:B------:R-:W-:Y:S02]  /*2330*/  LOP3.LUT R4, R4, 0x3, RZ, 0xc0, !PT ;  /* 0x0000000304047812 */ /* 0x000fe400078ec0ff */
[----:B0-----:R-:W-:-:S04]  /*2340*/  LOP3.LUT R221, R5, 0x1, R0, 0xf8, !PT ;  /* 0x0000000105dd7812 */ /* 0x001fc800078ef800 */
[----:B------:R-:W-:Y:S01]  /*2350*/  LOP3.LUT P1, RZ, R221, 0x3, R226, 0xf8, !PT ;  /* 0x00000003ddff7812 */ /* 0x000fe2000782f8e2 */
[----:B-1----:R-:W-:-:S06]  /*2360*/  FADD.FTZ R231, R228, R227 ;  /* 0x000000e3e4e77221 */ /* 0x002fcc0000010000 */
[----:B------:R-:W0:Y:S01]  /*2370*/  MUFU.RCP R231, R231 ;  /* 0x000000e700e77308 */ /* 0x000e220000001000 */
[----:B--2---:R-:W1:Y:S02]  /*2380*/  SHFL.DOWN PT, R229, R222, 0x1, 0x1f ;  /* 0x08201f00dee57f89 */ /* 0x004e6400000e0000 */
[----:B-1----:R-:W-:Y:S01]  /*2390*/  FMUL.FTZ R230, R228, R229 ;  /* 0x000000e5e4e67220 */ /* 0x002fe20000410000 */
[----:B------:R-:W-:-:S03]  /*23a0*/  FADD.FTZ R229, -R229, R222 ;  /* 0x000000dee5e57221 */ /* 0x000fc60000010100 */
[----:B------:R-:W-:Y:S02]  /*23b0*/  FFMA.FTZ R232, R227, R222, R230 ;  /* 0x000000dee3e87223 */ /* 0x000fe400000100e6 */
[----:B------:R-:W1:Y:S01]  /*23c0*/  SHFL.DOWN PT, R230, R223, 0x1, 0x1f ;  /* 0x08201f00dfe67f89 */ /* 0x000e6200000e0000 */
[----:B------:R-:W2:Y:S01]  /*23d0*/  LDC R222, c[0x0][0x260] ;  /* 0x00009800ffde7b82 */ /* 0x000ea20000000800 */
[----:B0-----:R-:W-:Y:S01]  /*23e0*/  FMUL.FTZ R233, R231, R232 ;  /* 0x000000e8e7e97220 */ /* 0x001fe20000410000 */
[----:B------:R-:W-:Y:S01]  /*23f0*/  FMUL.FTZ R232, R229, R229 ;  /* 0x000000e5e5e87220 */ /* 0x000fe20000410000 */
[----:B-----5:R-:W-:-:S03]  /*2400*/  SHF.R.U64 R229, R174, 0x10, R175 ;  /* 0x00000010aee57819 */ /* 0x020fc600000012af */
[----:B------:R-:W-:Y:S01]  /*2410*/  FMUL.FTZ R227, R232, R227 ;  /* 0x000000e3e8e37220 */ /* 0x000fe20000410000 */
[----:B------:R0:W3:Y:S03]  /*2420*/  SHFL.IDX PT, R220, R233, RZ, 0x1f ;  /* 0x00001fffe9dc7589 */ /* 0x0000e600000e0000 */
[----:B------:R-:W-:Y:S01]  /*2430*/  FMUL.FTZ R227, R228, R227 ;  /* 0x000000e3e4e37220 */ /* 0x000fe20000410000 */
[----:B0-----:R-:W-:Y:S01]  /*2440*/  SHF.R.U32.HI R233, RZ, 0x10, R35 ;  /* 0x00000010ffe97819 */ /* 0x001fe20000011623 */
[----:B-1----:R-:W-:Y:S01]  /*2450*/  FADD.FTZ R230, R230, R223 ;  /* 0x000000dfe6e67221 */ /* 0x002fe20000010000 */
[----:B------:R-:W-:-:S03]  /*2460*/  SHF.R.U64 R223, R28, 0x10, R29 ;  /* 0x000000101cdf7819 */ /* 0x000fc6000000121d */
[----:B------:R-:W-:Y:S01]  /*2470*/  FFMA.FTZ R221, R231, R227, R230 ;  /* 0x000000e3e7dd7223 */ /* 0x000fe200000100e6 */
[----:B------:R-:W-:Y:S02]  /*2480*/  SHF.R.U32.HI R227, RZ, 0x10, R173 ;  /* 0x00000010ffe37819 */ /* 0x000fe400000116ad */
[----:B------:R-:W-:Y:S01]  /*2490*/  SHF.R.U64 R231, R178, 0x10, R179 ;  /* 0x00000010b2e77819 */ /* 0x000fe200000012b3 */
[--C-:B---3--:R-:W-:Y:S01]  /*24a0*/  FADD.FTZ R54, R54, -R220.reuse ;  /* 0x800000dc36367221 */ /* 0x108fe20000010000 */
[--C-:B------:R-:W-:Y:S01]  /*24b0*/  FADD.FTZ R55, R55, -R220.reuse ;  /* 0x800000dc37377221 */ /* 0x100fe20000010000 */
[----:B------:R-:W2:Y:S01]  /*24c0*/  SHFL.IDX PT, R221, R221, RZ, 0x1f ;  /* 0x00001fffdddd7589 */ /* 0x000ea200000e0000 */
        /* <DEDUP_REMOVED lines=23> */
[----:B--2---:R-:W-:Y:S01]  /*2640*/  FFMA.FTZ R221, R221, 4.0690105379326269031e-05, R222 ;  /* 0x382aaaabdddd7823 */ /* 0x004fe200000100de */
        /* <DEDUP_REMOVED lines=103> */
[--C-:B------:R-:W-:Y:S01]  /*2cc0*/  FADD.FTZ R119, R119, -R220.reuse ;  /* 0x800000dc77777221 */ /* 0x100fe20000010000 */
[----:B------:R-:W-:Y:S01]  /*2cd0*/  F2FP.BF16.F32.PACK_AB R109, RZ, R108 ;  /* 0x0000006cff6d723e */ /* 0x000fe200000010ff */
[--C-:B------:R-:W-:Y:S01]  /*2ce0*/  FADD.FTZ R120, R120, -R220.reuse ;  /* 0x800000dc78787221 */ /* 0x100fe20000010000 */
[C---:B------:R-:W-:Y:S01]  /*2cf0*/  FMUL.FTZ R86, R221.reuse, R86 ;  /* 0x00000056dd567220 */ /* 0x040fe20000410000 */
[----:B------:R-:W-:Y:S01]  /*2d00*/  F2FP.BF16.F32.PACK_AB R108, RZ, R133 ;  /* 0x00000085ff6c723e */ /* 0x000fe200000010ff */
[C---:B------:R-:W-:Y:S01]  /*2d10*/  FMUL.FTZ R133, R221.reuse, R115 ;  /* 0x00000073dd857220 */ /* 0x040fe20000410000 */
[--C-:B------:R-:W-:Y:S01]  /*2d20*/  FADD.FTZ R122, R122, -R220.reuse ;  /* 0x800000dc7a7a7221 */ /* 0x100fe20000010000 */
[----:B------:R-:W-:Y:S01]  /*2d30*/  F2FP.BF16.F32.PACK_AB R115, RZ, R111 ;  /* 0x0000006fff73723e */ /* 0x000fe200000010ff */
[----:B------:R-:W-:Y:S01]  /*2d40*/  FMUL.FTZ R118, R221, R118 ;  /* 0x00000076dd767220 */ /* 0x000fe20000410000 */
[--C-:B------:R-:W-:Y:S01]  /*2d50*/  FADD.FTZ R125, R125, -R220.reuse ;  /* 0x800000dc7d7d7221 */ /* 0x100fe20000010000 */
[----:B------:R-:W-:Y:S01]  /*2d60*/  F2FP.BF16.F32.PACK_AB R111, RZ, R131 ;  /* 0x00000083ff6f723e */ /* 0x000fe200000010ff */
[C---:B------:R-:W-:Y:S01]  /*2d70*/  FMUL.FTZ R119, R221.reuse, R119 ;  /* 0x00000077dd777220 */ /* 0x040fe20000410000 */
        /* <DEDUP_REMOVED lines=17> */
[----:B------:R-:W-:Y:S01]  /*2e90*/  FMUL.FTZ R69, R221, R69 ;  /* 0x00000045dd457220 */ /* 0x000fe20000410000 */
[----:B------:R-:W-:Y:S01]  /*2ea0*/  SHF.R.U64 R222, R172, 0x10, R173 ;  /* 0x00000010acde7819 */ /* 0x000fe200000012ad */
[--C-:B------:R-:W-:Y:S01]  /*2eb0*/  FADD.FTZ R112, R112, -R220.reuse ;  /* 0x800000dc70707221 */ /* 0x100fe20000010000 */
[--C-:B------:R-:W-:Y:S01]  /*2ec0*/  FADD.FTZ R117, R117, -R220.reuse ;  /* 0x800000dc75757221 */ /* 0x100fe20000010000 */
[--C-:B------:R-:W-:Y:S01]  /*2ed0*/  FADD.FTZ R124, R124, -R220.reuse ;  /* 0x800000dc7c7c7221 */ /* 0x100fe20000010000 */
[----:B------:R-:W-:Y:S01]  /*2ee0*/  F2FP.BF16.F32.PACK_AB R69, RZ, R69 ;  /* 0x00000045ff45723e */ /* 0x000fe200000010ff */
[----:B------:R-:W-:Y:S01]  /*2ef0*/  HFMA2.BF16_V2 R54, R223.H0_H0, R54.H0_H0, R222.H0_H0 ;  /* 0x20000036df367231 */ /* 0x000fe200002408de */
[----:B------:R-:W-:Y:S01]  /*2f00*/  SHF.R.U32.HI R222, RZ, 0x10, R175 ;  /* 0x00000010ffde7819 */ /* 0x000fe200000116af */
[C---:B------:R-:W-:Y:S01]  /*2f10*/  FMUL.FTZ R112, R221.reuse, R112 ;  /* 0x00000070dd707220 */ /* 0x040fe20000410000 */
[----:B------:R-:W-:Y:S01]  /*2f20*/  SHF.R.U32.HI R223, RZ, 0x10, R31 ;  /* 0x00000010ffdf7819 */ /* 0x000fe2000001161f */
[----:B------:R-:W-:Y:S01]  /*2f30*/  FMUL.FTZ R117, R221, R117 ;  /* 0x00000075dd757220 */ /* 0x000fe20000410000 */
[--C-:B------:R-:W-:Y:S01]  /*2f40*/  FADD.FTZ R127, R127, -R220.reuse ;  /* 0x800000dc7f7f7221 */ /* 0x100fe20000010000 */
[--C-:B------:R-:W-:Y:S01]  /*2f50*/  FADD.FTZ R129, R129, -R220.reuse ;  /* 0x800000dc81817221 */ /* 0x100fe20000010000 */
[----:B------:R-:W-:Y:S01]  /*2f60*/  F2FP.BF16.F32.PACK_AB R114, RZ, R112 ;  /* 0x00000070ff72723e */ /* 0x000fe200000010ff */
[----:B------:R-:W-:Y:S01]  /*2f70*/  HFMA2.BF16_V2 R58, R223.H0_H0, R58.H0_H0, R222.H0_H0 ;  /* 0x2000003adf3a7231 */ /* 0x000fe200002408de */
[----:B------:R-:W-:Y:S01]  /*2f80*/  SHF.R.U64 R223, R180, 0x10, R181 ;  /* 0x00000010b4df7819 */ /* 0x000fe200000012b5 */
[----:B------:R-:W-:Y:S01]  /*2f90*/  FMUL.FTZ R127, R221, R127 ;  /* 0x0000007fdd7f7220 */ /* 0x000fe20000410000 */
[----:B------:R-:W-:Y:S01]  /*2fa0*/  SHF.R.U64 R222, R36, 0x10, R37 ;  /* 0x0000001024de7819 */ /* 0x000fe20000001225 */
[--C-:B------:R-:W-:Y:S01]  /*2fb0*/  FADD.FTZ R230, R137, -R220.reuse ;  /* 0x800000dc89e67221 */ /* 0x100fe20000010000 */
[----:B------:R-:W-:Y:S01]  /*2fc0*/  F2FP.BF16.F32.PACK_AB R112, RZ, R133 ;  /* 0x00000085ff70723e */ /* 0x000fe200000010ff */
[----:B------:R-:W-:Y:S01]  /*2fd0*/  FMUL.FTZ R133, R221, R124 ;  /* 0x0000007cdd857220 */ /* 0x000fe20000410000 */
[----:B------:R-:W-:Y:S01]  /*2fe0*/  F2FP.BF16.F32.PACK_AB R117, RZ, R117 ;  /* 0x00000075ff75723e */ /* 0x000fe200000010ff */
[----:B------:R-:W-:Y:S01]  /*2ff0*/  HFMA2.BF16_V2 R69, R222.H0_H0, R69.H0_H0, R223.H0_H0 ;  /* 0x20000045de457231 */ /* 0x000fe200002408df */
[----:B------:R-:W-:Y:S01]  /*3000*/  SHF.R.U32.HI R222, RZ, 0x10, R185 ;  /* 0x00000010ffde7819 */ /* 0x000fe200000116b9 */
[--C-:B------:R-:W-:Y:S01]  /*3010*/  FADD.FTZ R121, R121, -R220.reuse ;  /* 0x800000dc79797221 */ /* 0x100fe20000010000 */
[----:B------:R-:W-:Y:S01]  /*3020*/  SHF.R.U32.HI R223, RZ, 0x10, R41 ;  /* 0x00000010ffdf7819 */ /* 0x000fe20000011629 */
[--C-:B------:R-:W-:Y:S01]  /*3030*/  FADD.FTZ R232, R139, -R220.reuse ;  /* 0x800000dc8be87221 */ /* 0x100fe20000010000 */
[----:B------:R-:W-:Y:S01]  /*3040*/  F2FP.BF16.F32.PACK_AB R125, RZ, R133 ;  /* 0x00000085ff7d723e */ /* 0x000fe200000010ff */
[C---:B------:R-:W-:Y:S01]  /*3050*/  FMUL.FTZ R133, R221.reuse, R129 ;  /* 0x00000081dd857220 */ /* 0x040fe20000410000 */
[----:B------:R-:W-:Y:S01]  /*3060*/  F2FP.BF16.F32.PACK_AB R129, RZ, R127 ;  /* 0x0000007fff81723e */ /* 0x000fe200000010ff */
[----:B------:R-:W-:Y:S01]  /*3070*/  HFMA2.BF16_V2 R76, R223.H0_H0, R76.H0_H0, R222.H0_H0 ;  /* 0x2000004cdf4c7231 */ /* 0x000fe200002408de */
[----:B------:R-:W-:Y:S01]  /*3080*/  SHF.R.U64 R223, R190, 0x10, R191 ;  /* 0x00000010bedf7819 */ /* 0x000fe200000012bf */
[C---:B------:R-:W-:Y:S01]  /*3090*/  FMUL.FTZ R139, R221.reuse, R230 ;  /* 0x000000e6dd8b7220 */ /* 0x040fe20000410000 */
[----:B------:R-:W-:Y:S01]  /*30a0*/  SHF.R.U64 R222, R46, 0x10, R47 ;  /* 0x000000102ede7819 */ /* 0x000fe2000000122f */
[----:B------:R-:W-:Y:S01]  /*30b0*/  FMUL.FTZ R121, R221, R121 ;  /* 0x00000079dd797220 */ /* 0x000fe20000410000 */
[--C-:B------:R-:W-:Y:S01]  /*30c0*/  FADD.FTZ R240, R147, -R220.reuse ;  /* 0x800000dc93f07221 */ /* 0x100fe20000010000 */
[--C-:B------:R-:W-:Y:S01]  /*30d0*/  FADD.FTZ R126, R126, -R220.reuse ;  /* 0x800000dc7e7e7221 */ /* 0x100fe20000010000 */
[--C-:B------:R-:W-:Y:S01]  /*30e0*/  FADD.FTZ R128, R128, -R220.reuse ;  /* 0x800000dc80807221 */ /* 0x100fe20000010000 */
[----:B------:R-:W-:Y:S01]  /*30f0*/  HFMA2.BF16_V2 R87, R222.H0_H0, R87.H0_H0, R223.H0_H0 ;  /* 0x20000057de577231 */ /* 0x000fe200002408df */
[----:B------:R-:W-:Y:S01]  /*3100*/  SHF.R.U32.HI R223, RZ, 0x10, R195 ;  /* 0x00000010ffdf7819 */ /* 0x000fe200000116c3 */
[--C-:B------:R-:W-:Y:S01]  /*3110*/  FADD.FTZ R52, R52, -R220.reuse ;  /* 0x800000dc34347221 */ /* 0x100fe20000010000 */
[----:B------:R-:W-:Y:S01]  /*3120*/  SHF.R.U32.HI R222, RZ, 0x10, R51 ;  /* 0x00000010ffde7819 */ /* 0x000fe20000011633 */
[----:B------:R-:W-:Y:S01]  /*3130*/  FMUL.FTZ R147, R221, R240 ;  /* 0x000000f0dd937220 */ /* 0x000fe20000410000 */
[----:B------:R-:W-:Y:S01]  /*3140*/  F2FP.BF16.F32.PACK_AB R139, RZ, R139 ;  /* 0x0000008bff8b723e */ /* 0x000fe200000010ff */
[--C-:B------:R-:W-:Y:S01]  /*3150*/  FADD.FTZ R57, R57, -R220.reuse ;  /* 0x800000dc39397221 */ /* 0x100fe20000010000 */
[----:B------:R-:W-:Y:S01]  /*3160*/  F2FP.BF16.F32.PACK_AB R124, RZ, R121 ;  /* 0x00000079ff7c723e */ /* 0x000fe200000010ff */
[----:B------:R-:W-:Y:S01]  /*3170*/  HFMA2.BF16_V2 R97, R222.H0_H0, R97.H0_H0, R223.H0_H0 ;  /* 0x20000061de617231 */ /* 0x000fe200002408df */
[----:B------:R-:W-:Y:S01]  /*3180*/  SHF.R.U64 R222, R204, 0x10, R205 ;  /* 0x00000010ccde7819 */ /* 0x000fe200000012cd */
[C---:B------:R-:W-:Y:S01]  /*3190*/  FMUL.FTZ R126, R221.reuse, R126 ;  /* 0x0000007edd7e7220 */ /* 0x040fe20000410000 */
[----:B------:R-:W-:Y:S01]  /*31a0*/  SHF.R.U64 R223, R156, 0x10, R157 ;  /* 0x000000109cdf7819 */ /* 0x000fe2000000129d */
[--C-:B------:R-:W-:Y:S01]  /*31b0*/  FADD.FTZ R134, R134, -R220.reuse ;  /* 0x800000dc86867221 */ /* 0x100fe20000010000 */
[----:B------:R-:W-:Y:S01]  /*31c0*/  F2FP.BF16.F32.PACK_AB R121, RZ, R131 ;  /* 0x00000083ff79723e */ /* 0x000fe200000010ff */
[C---:B------:R-:W-:Y:S01]  /*31d0*/  FMUL.FTZ R131, R221.reuse, R128 ;  /* 0x00000080dd837220 */ /* 0x040fe20000410000 */
[C---:B------:R-:W-:Y:S01]  /*31e0*/  FMUL.FTZ R52, R221.reuse, R52 ;  /* 0x00000034dd347220 */ /* 0x040fe20000410000 */
[----:B------:R-:W-:Y:S01]  /*31f0*/  HFMA2.BF16_V2 R117, R223.H0_H0, R117.H0_H0, R222.H0_H0 ;  /* 0x20000075df757231 */ /* 0x000fe200002408de */
[----:B------:R-:W-:Y:S01]  /*3200*/  SHF.R.U32.HI R222, RZ, 0x10, R209 ;  /* 0x00000010ffde7819 */ /* 0x000fe200000116d1 */
[----:B------:R-:W-:Y:S01]  /*3210*/  FMUL.FTZ R57, R221, R57 ;  /* 0x00000039dd397220 */ /* 0x000fe20000410000 */
[----:B------:R-:W-:Y:S01]  /*3220*/  SHF.R.U32.HI R223, RZ, 0x10, R161 ;  /* 0x00000010ffdf7819 */ /* 0x000fe200000116a1 */
[--C-:B------:R-:W-:Y:S01]  /*3230*/  FADD.FTZ R65, R65, -R220.reuse ;  /* 0x800000dc41417221 */ /* 0x100fe20000010000 */
        /* <DEDUP_REMOVED lines=8> */
[----:B------:R-:W-:Y:S01]  /*32c0*/  F2FP.BF16.F32.PACK_AB R127, RZ, R131 ;  /* 0x00000083ff7f723e */ /* 0x000fe200000010ff */
[C---:B------:R-:W-:Y:S01]  /*32d0*/  FMUL.FTZ R131, R221.reuse, R134 ;  /* 0x00000086dd837220 */ /* 0x040fe20000410000 */
[----:B------:R-:W-:Y:S01]  /*32e0*/  F2FP.BF16.F32.PACK_AB R126, RZ, R133 ;  /* 0x00000085ff7e723e */ /* 0x000fe200000010ff */
[----:B------:R-:W-:Y:S01]  /*32f0*/  HFMA2.BF16_V2 R139, R223.H0_H0, R139.H0_H0, R222.H0_H0 ;  /* 0x2000008bdf8b7231 */ /* 0x000fe200002408de */
[----:B------:R-:W-:Y:S01]  /*3300*/  SHF.R.U32.HI R222, RZ, 0x10, R219 ;  /* 0x00000010ffde7819 */ /* 0x000fe200000116db */
[C---:B------:R-:W-:Y:S01]  /*3310*/  FMUL.FTZ R133, R221.reuse, R226 ;  /* 0x000000e2dd857220 */ /* 0x040fe20000410000 */
[----:B------:R-:W-:Y:S01]  /*3320*/  SHF.R.U32.HI R223, RZ, 0x10, R171 ;  /* 0x00000010ffdf7819 */ /* 0x000fe200000116ab */
[C---:B------:R-:W-:Y:S01]  /*3330*/  FMUL.FTZ R134, R221.reuse, R228 ;  /* 0x000000e4dd867220 */ /* 0x040fe20000410000 */
[----:B------:R-:W-:Y:S01]  /*3340*/  F2FP.BF16.F32.PACK_AB R52, RZ, R52 ;  /* 0x00000034ff34723e */ /* 0x000fe200000010ff */
[----:B------:R-:W-:Y:S01]  /*3350*/  FADD.FTZ R136, R136, -R220 ;  /* 0x800000dc88887221 */ /* 0x000fe20000010000 */
[----:B------:R-:W-:Y:S01]  /*3360*/  SHF.R.U32.HI R226, RZ, 0x10, R29 ;  /* 0x00000010ffe27819 */ /* 0x000fe2000001161d */
[----:B------:R-:W-:Y:S01]  /*3370*/  HFMA2.BF16_V2 R147, R223.H0_H0, R147.H0_H0, R222.H0_H0 ;  /* 0x20000093df937231 */ /* 0x000fe200002408de */
[----:B------:R-:W-:Y:S01]  /*3380*/  F2FP.BF16.F32.PACK_AB R57, RZ, R57 ;  /* 0x00000039ff39723e */ /* 0x000fe200000010ff */
[----:B------:R-:W-:Y:S01]  /*3390*/  FMUL.FTZ R56, R221, R56 ;  /* 0x00000038dd387220 */ /* 0x000fe20000410000 */
[----:B------:R-:W-:Y:S01]  /*33a0*/  SHF.R.U64 R228, R30, 0x10, R31 ;  /* 0x000000101ee47819 */ /* 0x000fe2000000121f */
[----:B------:R-:W-:Y:S01]  /*33b0*/  HFMA2.BF16_V2 R53, R226.H0_H0, R53.H0_H0, R227.H0_H0 ;  /* 0x20000035e2357231 */ /* 0x000fe200002408e3 */
[----:B------:R-:W-:Y:S01]  /*33c0*/  LOP3.LUT R222, R54, 0xffff, RZ, 0xc0, !PT ;  /* 0x0000ffff36de7812 */ /* 0x000fe200078ec0ff */
[----:B------:R-:W-:-:S02]  /*33d0*/  HFMA2.BF16_V2 R52, R28.H0_H0, R52.H0_H0, R172.H0_H0 ;  /* 0x200000341c347231 */ /* 0x000fc400002408ac */
[C---:B------:R-:W-:Y:S01]  /*33e0*/  FMUL.FTZ R62, R221.reuse, R62 ;  /* 0x0000003edd3e7220 */ /* 0x040fe20000410000 */
[----:B------:R-:W-:Y:S01]  /*33f0*/  HFMA2.BF16_V2 R57, R228.H0_H0, R57.H0_H0, R229.H0_H0 ;  /* 0x20000039e4397231 */ /* 0x000fe200002408e5 */
[----:B------:R-:W-:Y:S01]  /*3400*/  SHF.R.U64 R227, R176, 0x10, R177 ;  /* 0x00000010b0e37819 */ /* 0x000fe200000012b1 */
[--C-:B------:R-:W-:Y:S01]  /*3410*/  FADD.FTZ R64, R64, -R220.reuse ;  /* 0x800000dc40407221 */ /* 0x100fe20000010000 */
[----:B------:R-:W-:Y:S01]  /*3420*/  SHF.R.U64 R226, R32, 0x10, R33 ;  /* 0x0000001020e27819 */ /* 0x000fe20000001221 */
[--C-:B------:R-:W-:Y:S01]  /*3430*/  FADD.FTZ R138, R138, -R220.reuse ;  /* 0x800000dc8a8a7221 */ /* 0x100fe20000010000 */
[----:B------:R-:W-:Y:S01]  /*3440*/  SHF.L.U32 R223, R222, 0x10, RZ ;  /* 0x00000010dedf7819 */ /* 0x000fe200000006ff */
[----:B------:R-:W-:Y:S01]  /*3450*/  FMUL.FTZ R136, R221, R136 ;  /* 0x00000088dd887220 */ /* 0x000fe20000410000 */
[----:B------:R-:W-:Y:S01]  /*3460*/  F2FP.BF16.F32.PACK_AB R65, RZ, R65 ;  /* 0x00000041ff41723e */ /* 0x000fe200000010ff */
[--C-:B------:R-:W-:Y:S01]  /*3470*/  FADD.FTZ R71, R71, -R220.reuse ;  /* 0x800000dc47477221 */ /* 0x100fe20000010000 */
[----:B------:R-:W-:Y:S01]  /*3480*/  SHF.R.U64 R230, R34, 0x10, R35 ;  /* 0x0000001022e67819 */ /* 0x000fe20000001223 */
[----:B------:R-:W-:Y:S01]  /*3490*/  FMUL.FTZ R232, R221, R232 ;  /* 0x000000e8dde87220 */ /* 0x000fe20000410000 */
[----:B------:R-:W-:Y:S01]  /*34a0*/  F2FP.BF16.F32.PACK_AB R56, RZ, R56 ;  /* 0x00000038ff38723e */ /* 0x000fe200000010ff */
[----:B------:R-:W-:Y:S01]  /*34b0*/  FADD.FTZ R73, R73, -R220 ;  /* 0x800000dc49497221 */ /* 0x000fe20000010000 */
[----:B------:R-:W-:Y:S01]  /*34c0*/  LOP3.LUT R54, R223, 0xffff, R52, 0xf8, !PT ;  /* 0x0000ffffdf367812 */ /* 0x000fe200078ef834 */
[----:B------:R-:W-:Y:S01]  /*34d0*/  FMUL.FTZ R64, R221, R64 ;  /* 0x00000040dd407220 */ /* 0x000fe20000410000 */
[----:B------:R-:W-:Y:S01]  /*34e0*/  F2FP.BF16.F32.PACK_AB R62, RZ, R62 ;  /* 0x0000003eff3e723e */ /* 0x000fe200000010ff */
[----:B------:R-:W-:Y:S01]  /*34f0*/  HFMA2.BF16_V2 R63, R226.H0_H0, R63.H0_H0, R227.H0_H0 ;  /* 0x2000003fe23f7231 */ /* 0x000fe200002408e3 */
[----:B------:R-:W-:Y:S01]  /*3500*/  LOP3.LUT R52, R57, 0xffff, RZ, 0xc0, !PT ;  /* 0x0000ffff39347812 */ /* 0x000fe200078ec0ff */
[----:B------:R-:W-:Y:S01]  /*3510*/  FMUL.FTZ R137, R221, R138 ;  /* 0x0000008add897220 */ /* 0x000fe20000410000 */
[----:B------:R-:W-:-:S02]  /*3520*/  HFMA2.BF16_V2 R60, R31.H0_H0, R60.H0_H0, R175.H0_H0 ;  /* 0x2000003c1f3c7231 */ /* 0x000fc400002408af */
[C---:B------:R-:W-:Y:S01]  /*3530*/  FMUL.FTZ R71, R221.reuse, R71 ;  /* 0x00000047dd477220 */ /* 0x040fe20000410000 */
[----:B------:R-:W-:Y:S01]  /*3540*/  F2FP.BF16.F32.PACK_AB R138, RZ, R136 ;  /* 0x00000088ff8a723e */ /* 0x000fe200000010ff */
[----:B------:R-:W-:Y:S01]  /*3550*/  HFMA2.BF16_V2 R65, R230.H0_H0, R65.H0_H0, R231.H0_H0 ;  /* 0x20000041e6417231 */ /* 0x000fe200002408e7 */
[----:B------:R-:W-:Y:S01]  /*3560*/  SHF.R.U32.HI R229, RZ, 0x10, R177 ;  /* 0x00000010ffe57819 */ /* 0x000fe200000116b1 */
[----:B------:R-:W-:Y:S01]  /*3570*/  FMUL.FTZ R73, R221, R73 ;  /* 0x00000049dd497220 */ /* 0x000fe20000410000 */
[----:B------:R-:W-:Y:S01]  /*3580*/  SHF.R.U32.HI R228, RZ, 0x10, R33 ;  /* 0x00000010ffe47819 */ /* 0x000fe20000011621 */
[----:B------:R-:W-:Y:S01]  /*3590*/  HFMA2.BF16_V2 R56, R30.H0_H0, R56.H0_H0, R174.H0_H0 ;  /* 0x200000381e387231 */ /* 0x000fe200002408ae */
[----:B------:R-:W-:Y:S01]  /*35a0*/  F2FP.BF16.F32.PACK_AB R136, RZ, R232 ;  /* 0x000000e8ff88723e */ /* 0x000fe200000010ff */
[--C-:B------:R-:W-:Y:S01]  /*35b0*/  FADD.FTZ R81, R81, -R220.reuse ;  /* 0x800000dc51517221 */ /* 0x100fe20000010000 */
[----:B------:R-:W-:Y:S01]  /*35c0*/  SHF.R.U32.HI R232, RZ, 0x10, R179 ;  /* 0x00000010ffe87819 */ /* 0x000fe200000116b3 */
[----:B------:R-:W-:Y:S01]  /*35d0*/  HFMA2.BF16_V2 R62, R33.H0_H0, R62.H0_H0, R177.H0_H0 ;  /* 0x2000003e213e7231 */ /* 0x000fe200002408b1 */
[----:B------:R-:W-:Y:S01]  /*35e0*/  SHF.L.U32 R223, R52, 0x10, RZ ;  /* 0x0000001034df7819 */ /* 0x000fe200000006ff */
[--C-:B------:R-:W-:Y:S01]  /*35f0*/  FADD.FTZ R70, R70, -R220.reuse ;  /* 0x800000dc46467221 */ /* 0x100fe20000010000 */
[----:B------:R-:W-:Y:S01]  /*3600*/  F2FP.BF16.F32.PACK_AB R64, RZ, R64 ;  /* 0x00000040ff40723e */ /* 0x000fe200000010ff */
[----:B------:R-:W-:Y:S01]  /*3610*/  HFMA2.BF16_V2 R61, R228.H0_H0, R61.H0_H0, R229.H0_H0 ;  /* 0x2000003de43d7231 */ /* 0x000fe200002408e5 */
[----:B------:R-:W-:Y:S01]  /*3620*/  LOP3.LUT R63, R63, 0xffff, RZ, 0xc0, !PT ;  /* 0x0000ffff3f3f7812 */ /* 0x000fe200078ec0ff */
[--C-:B------:R-:W-:Y:S01]  /*3630*/  FADD.FTZ R83, R83, -R220.reuse ;  /* 0x800000dc53537221 */ /* 0x100fe20000010000 */
[----:B------:R-:W-:Y:S01]  /*3640*/  LOP3.LUT R57, R60, 0xffff, RZ, 0xc0, !PT ;  /* 0x0000ffff3c397812 */ /* 0x000fe200078ec0ff */
[C---:B------:R-:W-:Y:S01]  /*3650*/  FMUL.FTZ R81, R221.reuse, R81 ;  /* 0x00000051dd517220 */ /* 0x040fe20000410000 */
[----:B------:R-:W-:Y:S01]  /*3660*/  F2FP.BF16.F32.PACK_AB R71, RZ, R71 ;  /* 0x00000047ff47723e */ /* 0x000fe200000010ff */
[----:B------:R-:W-:Y:S01]  /*3670*/  HFMA2.BF16_V2 R59, R32.H0_H0, R59.H0_H0, R176.H0_H0 ;  /* 0x2000003b203b7231 */ /* 0x000fe200002408b0 */
[----:B------:R-:W-:Y:S01]  /*3680*/  SHF.R.U32.HI R227, RZ, 0x10, R181 ;  /* 0x00000010ffe37819 */ /* 0x000fe200000116b5 */
[----:B------:R-:W-:Y:S01]  /*3690*/  HFMA2.BF16_V2 R66, R233.H0_H0, R66.H0_H0, R232.H0_H0 ;  /* 0x20000042e9427231 */ /* 0x000fe200002408e8 */
[----:B------:R-:W-:Y:S01]  /*36a0*/  SHF.R.U32.HI R226, RZ, 0x10, R37 ;  /* 0x00000010ffe27819 */ /* 0x000fe20000011625 */
[----:B------:R-:W-:Y:S01]  /*36b0*/  FMUL.FTZ R70, R221, R70 ;  /* 0x00000046dd467220 */ /* 0x000fe20000410000 */
[----:B------:R-:W-:Y:S01]  /*36c0*/  SHF.L.U64.HI R60, R52, 0x10, RZ ;  /* 0x00000010343c7819 */ /* 0x000fe200000102ff */
[----:B------:R-:W-:Y:S01]  /*36d0*/  HFMA2.BF16_V2 R64, R34.H0_H0, R64.H0_H0, R178.H0_H0 ;  /* 0x2000004022407231 */ /* 0x000fe200002408b2 */
[----:B------:R-:W-:Y:S01]  /*36e0*/  LOP3.LUT R65, R65, 0xffff, RZ, 0xc0, !PT ;  /* 0x0000ffff41417812 */ /* 0x000fe200078ec0ff */
[----:B------:R-:W-:Y:S01]  /*36f0*/  FADD.FTZ R78, R78, -R220 ;  /* 0x800000dc4e4e7221 */ /* 0x000fe20000010000 */
[----:B------:R-:W-:Y:S01]  /*3700*/  F2FP.BF16.F32.PACK_AB R73, RZ, R73 ;  /* 0x00000049ff49723e */ /* 0x000fe200000010ff */
[----:B------:R-:W-:Y:S01]  /*3710*/  HFMA2.BF16_V2 R68, R35.H0_H0, R68.H0_H0, R179.H0_H0 ;  /* 0x2000004423447231 */ /* 0x000fe200002408b3 */
[----:B------:R-:W-:Y:S01]  /*3720*/  SHF.R.U64 R229, R182, 0x10, R183 ;  /* 0x00000010b6e57819 */ /* 0x000fe200000012b7 */
[----:B------:R-:W-:Y:S01]  /*3730*/  FMUL.FTZ R83, R221, R83 ;  /* 0x00000053dd537220 */ /* 0x000fe20000410000 */
[----:B------:R-:W-:Y:S01]  /*3740*/  SHF.R.U64 R228, R38, 0x10, R39 ;  /* 0x0000001026e47819 */ /* 0x000fe20000001227 */
[----:B------:R-:W-:Y:S01]  /*3750*/  HFMA2.BF16_V2 R71, R226.H0_H0, R71.H0_H0, R227.H0_H0 ;  /* 0x20000047e2477231 */ /* 0x000fe200002408e3 */
[----:B------:R-:W-:Y:S01]  /*3760*/  LOP3.LUT R52, R223, 0xffff, R56, 0xf8, !PT ;  /* 0x0000ffffdf347812 */ /* 0x000fe200078ef838 */
[--C-:B------:R-:W-:Y:S01]  /*3770*/  FADD.FTZ R95, R95, -R220.reuse ;  /* 0x800000dc5f5f7221 */ /* 0x100fe20000010000 */
[----:B------:R-:W-:Y:S01]  /*3780*/  SHF.L.U32 R56, R63, 0x10, RZ ;  /* 0x000000103f387819 */ /* 0x000fe200000006ff */
[----:B------:R-:W-:Y:S01]  /*3790*/  HFMA2.BF16_V2 R73, R228.H0_H0, R73.H0_H0, R229.H0_H0 ;  /* 0x20000049e4497231 */ /* 0x000fe200002408e5 */
[----:B------:R-:W-:Y:S01]  /*37a0*/  SHF.R.U32.HI R230, RZ, 0x10, R183 ;  /* 0x00000010ffe67819 */ /* 0x000fe200000116b7 */
[--C-:B------:R-:W-:Y:S01]  /*37b0*/  FADD.FTZ R93, R93, -R220.reuse ;  /* 0x800000dc5d5d7221 */ /* 0x100fe20000010000 */
[----:B------:R-:W-:Y:S01]  /*37c0*/  SHF.R.U32.HI R231, RZ, 0x10, R39 ;  /* 0x00000010ffe77819 */ /* 0x000fe20000011627 */
[----:B------:R-:W-:Y:S01]  /*37d0*/  FMUL.FTZ R78, R221, R78 ;  /* 0x0000004edd4e7220 */ /* 0x000fe20000410000 */
[----:B------:R-:W-:Y:S01]  /*37e0*/  SHF.R.U64 R232, R184, 0x10, R185 ;  /* 0x00000010b8e87819 */ /* 0x000fe200000012b9 */
[----:B------:R-:W-:Y:S01]  /*37f0*/  HFMA2.BF16_V2 R67, R36.H0_H0, R67.H0_H0, R180.H0_H0 ;  /* 0x2000004324437231 */ /* 0x000fe200002408b4 */
[----:B------:R-:W-:Y:S01]  /*3800*/  SHF.R.U64 R233, R40, 0x10, R41 ;  /* 0x0000001028e97819 */ /* 0x000fe20000001229 */
[----:B------:R-:W-:Y:S01]  /*3810*/  HFMA2.BF16_V2 R74, R231.H0_H0, R74.H0_H0, R230.H0_H0 ;  /* 0x2000004ae74a7231 */ /* 0x000fe200002408e6 */
[----:B------:R-:W-:Y:S01]  /*3820*/  LOP3.LUT R62, R62, 0xffff, RZ, 0xc0, !PT ;  /* 0x0000ffff3e3e7812 */ /* 0x000fe200078ec0ff */
[--C-:B------:R-:W-:Y:S01]  /*3830*/  FADD.FTZ R84, R84, -R220.reuse ;  /* 0x800000dc54547221 */ /* 0x100fe20000010000 */
[----:B------:R-:W-:Y:S01]  /*3840*/  SHF.L.U64.HI R223, R63, 0x10, RZ ;  /* 0x000000103fdf7819 */ /* 0x000fe200000102ff */
[----:B------:R-:W-:Y:S01]  /*3850*/  HFMA2.BF16_V2 R80, R233.H0_H0, R80.H0_H0, R232.H0_H0 ;  /* 0x20000050e9507231 */ /* 0x000fe200002408e8 */
[----:B------:R-:W-:Y:S01]  /*3860*/  SHF.L.U32 R63, R65, 0x10, RZ ;  /* 0x00000010413f7819 */ /* 0x000fe200000006ff */
[C---:B------:R-:W-:Y:S01]  /*3870*/  FMUL.FTZ R95, R221.reuse, R95 ;  /* 0x0000005fdd5f7220 */ /* 0x040fe20000410000 */
[----:B------:R-:W-:Y:S01]  /*3880*/  F2FP.BF16.F32.PACK_AB R81, RZ, R81 ;  /* 0x00000051ff51723e */ /* 0x000fe200000010ff */
[----:B------:R-:W-:Y:S01]  /*3890*/  HFMA2.BF16_V2 R72, R39.H0_H0, R72.H0_H0, R183.H0_H0 ;  /* 0x2000004827487231 */ /* 0x000fe200002408b7 */
[----:B------:R-:W-:Y:S01]  /*38a0*/  SHF.R.U64 R227, R186, 0x10, R187 ;  /* 0x00000010bae37819 */ /* 0x000fe200000012bb */
[--C-:B------:R-:W-:Y:S01]  /*38b0*/  FADD.FTZ R94, R94, -R220.reuse ;  /* 0x800000dc5e5e7221 */ /* 0x100fe20000010000 */
[----:B------:R-:W-:Y:S01]  /*38c0*/  SHF.R.U64 R226, R42, 0x10, R43 ;  /* 0x000000102ae27819 */ /* 0x000fe2000000122b */
[C---:B------:R-:W-:Y:S01]  /*38d0*/  FMUL.FTZ R93, R221.reuse, R93 ;  /* 0x0000005ddd5d7220 */ /* 0x040fe20000410000 */
[----:B------:R-:W-:Y:S01]  /*38e0*/  LOP3.LUT R56, R56, 0xffff, R59, 0xf8, !PT ;  /* 0x0000ffff38387812 */ /* 0x000fe200078ef83b */
[----:B------:R-:W-:Y:S01]  /*38f0*/  FMUL.FTZ R84, R221, R84 ;  /* 0x00000054dd547220 */ /* 0x000fe20000410000 */
[----:B------:R-:W-:Y:S01]  /*3900*/  LOP3.LUT R69, R69, 0xffff, RZ, 0xc0, !PT ;  /* 0x0000ffff45457812 */ /* 0x000fe200078ec0ff */
[----:B------:R-:W-:Y:S01]  /*3910*/  HFMA2.BF16_V2 R81, R226.H0_H0, R81.H0_H0, R227.H0_H0 ;  /* 0x20000051e2517231 */ /* 0x000fe200002408e3 */
[----:B------:R-:W-:Y:S01]  /*3920*/  LOP3.LUT R59, R62, 0xffff0000, R223, 0xf8, !PT ;  /* 0xffff00003e3b7812 */ /* 0x000fe200078ef8df */
[----:B------:R-:W-:Y:S01]  /*3930*/  FMUL.FTZ R94, R221, R94 ;  /* 0x0000005edd5e7220 */ /* 0x000fe20000410000 */
[----:B------:R-:W-:Y:S01]  /*3940*/  F2FP.BF16.F32.PACK_AB R70, RZ, R70 ;  /* 0x00000046ff46723e */ /* 0x000fe200000010ff */
[----:B------:R-:W-:Y:S01]  /*3950*/  FADD.FTZ R102, R102, -R220 ;  /* 0x800000dc66667221 */ /* 0x000fe20000010000 */
[----:B------:R-:W-:Y:S01]  /*3960*/  LOP3.LUT R62, R63, 0xffff, R64, 0xf8, !PT ;  /* 0x0000ffff3f3e7812 */ /* 0x000fe200078ef840 */
[----:B------:R-:W-:Y:S01]  /*3970*/  FADD.FTZ R113, R113, -R220 ;  /* 0x800000dc71717221 */ /* 0x000fe20000010000 */
[----:B------:R-:W-:Y:S01]  /*3980*/  SHF.R.U64 R230, R188, 0x10, R189 ;  /* 0x00000010bce67819 */ /* 0x000fe200000012bd */
[----:B------:R-:W-:Y:S01]  /*3990*/  HFMA2.BF16_V2 R70, R37.H0_H0, R70.H0_H0, R181.H0_H0 ;  /* 0x2000004625467231 */ /* 0x000fe200002408b5 */
[----:B------:R-:W-:Y:S01]  /*39a0*/  SHF.R.U64 R231, R44, 0x10, R45 ;  /* 0x000000102ce77819 */ /* 0x000fe2000000122d */
[----:B------:R-:W-:Y:S01]  /*39b0*/  HFMA2.BF16_V2 R77, R42.H0_H0, R77.H0_H0, R186.H0_H0 ;  /* 0x2000004d2a4d7231 */ /* 0x000fe200002408ba */
[----:B------:R-:W-:Y:S01]  /*39c0*/  SHF.R.U32.HI R232, RZ, 0x10, R189 ;  /* 0x00000010ffe87819 */ /* 0x000fe200000116bd */
[----:B------:R-:W-:Y:S01]  /*39d0*/  HFMA2.BF16_V2 R85, R43.H0_H0, R85.H0_H0, R187.H0_H0 ;  /* 0x200000552b557231 */ /* 0x000fe200002408bb */
[----:B------:R-:W-:Y:S01]  /*39e0*/  SHF.R.U32.HI R233, RZ, 0x10, R45 ;  /* 0x00000010ffe97819 */ /* 0x000fe2000001162d */
[----:B------:R-:W-:Y:S01]  /*39f0*/  HFMA2.BF16_V2 R82, R231.H0_H0, R82.H0_H0, R230.H0_H0 ;  /* 0x20000052e7527231 */ /* 0x000fe200002408e6 */
[----:B------:R-:W-:Y:S01]  /*3a00*/  LOP3.LUT R57, R57, 0xffff0000, R60, 0xf8, !PT ;  /* 0xffff000039397812 */ /* 0x000fe200078ef83c */
[C---:B------:R-:W-:Y:S01]  /*3a10*/  FMUL.FTZ R102, R221.reuse, R102 ;  /* 0x00000066dd667220 */ /* 0x040fe20000410000 */
[----:B------:R-:W-:Y:S01]  /*3a20*/  LOP3.LUT R63, R68, 0xffff, RZ, 0xc0, !PT ;  /* 0x0000ffff443f7812 */ /* 0x000fe200078ec0ff */
[----:B------:R-:W-:Y:S01]  /*3a30*/  HFMA2.BF16_V2 R90, R233.H0_H0, R90.H0_H0, R232.H0_H0 ;  /* 0x2000005ae95a7231 */ /* 0x000fe200002408e8 */
[----:B------:R-:W-:Y:S01]  /*3a40*/  F2FP.BF16.F32.PACK_AB R83, RZ, R83 ;  /* 0x00000053ff53723e */ /* 0x000fe200000010ff */
[----:B------:R-:W-:Y:S01]  /*3a50*/  FMUL.FTZ R113, R221, R113 ;  /* 0x00000071dd717220 */ /* 0x000fe20000410000 */
[----:B------:R-:W-:Y:S01]  /*3a60*/  SHF.R.U32.HI R229, RZ, 0x10, R187 ;  /* 0x00000010ffe57819 */ /* 0x000fe200000116bb */
[----:B------:R-:W-:Y:S01]  /*3a70*/  HFMA2.BF16_V2 R79, R40.H0_H0, R79.H0_H0, R184.H0_H0 ;  /* 0x2000004f284f7231 */ /* 0x000fe200002408b8 */
[----:B------:R-:W-:Y:S01]  /*3a80*/  SHF.R.U32.HI R228, RZ, 0x10, R43 ;  /* 0x00000010ffe47819 */ /* 0x000fe2000001162b */
[----:B------:R-:W-:Y:S01]  /*3a90*/  HFMA2.BF16_V2 R86, R47.H0_H0, R86.H0_H0, R191.H0_H0 ;  /* 0x200000562f567231 */ /* 0x000fe200002408bf */
[----:B------:R-:W-:Y:S01]  /*3aa0*/  SHF.L.U64.HI R68, R65, 0x10, RZ ;  /* 0x0000001041447819 */ /* 0x000fe200000102ff */
[----:B------:R-:W-:Y:S01]  /*3ab0*/  HFMA2.BF16_V2 R100, R50.H0_H0, R100.H0_H0, R194.H0_H0 ;  /* 0x2000006432647231 */ /* 0x000fe200002408c2 */
[----:B------:R-:W-:Y:S01]  /*3ac0*/  SHF.L.U32 R60, R69, 0x10, RZ ;  /* 0x00000010453c7819 */ /* 0x000fe200000006ff */
[----:B------:R-:W-:Y:S01]  /*3ad0*/  HFMA2.BF16_V2 R83, R228.H0_H0, R83.H0_H0, R229.H0_H0 ;  /* 0x20000053e4537231 */ /* 0x000fe200002408e5 */
[----:B------:R-:W-:Y:S01]  /*3ae0*/  LOP3.LUT R73, R73, 0xffff, RZ, 0xc0, !PT ;  /* 0x0000ffff49497812 */ /* 0x000fe200078ec0ff */
[----:B------:R-:W-:Y:S01]  /*3af0*/  HFMA2.BF16_V2 R96, R51.H0_H0, R96.H0_H0, R195.H0_H0 ;  /* 0x2000006033607231 */ /* 0x000fe200002408c3 */
[----:B------:R-:W-:Y:S01]  /*3b00*/  F2FP.BF16.F32.PACK_AB R78, RZ, R78 ;  /* 0x0000004eff4e723e */ /* 0x000fe200000010ff */
[----:B------:R-:W-:Y:S01]  /*3b10*/  FADD.FTZ R116, R116, -R220 ;  /* 0x800000dc74747221 */ /* 0x000fe20000010000 */
[----:B------:R-:W-:Y:S01]  /*3b20*/  LOP3.LUT R63, R63, 0xffff0000, R68, 0xf8, !PT ;  /* 0xffff00003f3f7812 */ /* 0x000fe200078ef844 */
[----:B------:R-:W-:Y:S01]  /*3b30*/  HFMA2.BF16_V2 R75, R38.H0_H0, R75.H0_H0, R182.H0_H0 ;  /* 0x2000004b264b7231 */ /* 0x000fe200002408b6 */
[----:B------:R-:W-:Y:S01]  /*3b40*/  LOP3.LUT R60, R60, 0xffff, R67, 0xf8, !PT ;  /* 0x0000ffff3c3c7812 */ /* 0x000fe200078ef843 */
[----:B------:R-:W-:Y:S01]  /*3b50*/  HFMA2.BF16_V2 R78, R41.H0_H0, R78.H0_H0, R185.H0_H0 ;  /* 0x2000004e294e7231 */ /* 0x000fe200002408b9 */
[----:B------:R-:W-:Y:S01]  /*3b60*/  F2FP.BF16.F32.PACK_AB R95, RZ, R95 ;  /* 0x0000005fff5f723e */ /* 0x000fe200000010ff */
[----:B------:R-:W-:Y:S01]  /*3b70*/  HFMA2.BF16_V2 R88, R45.H0_H0, R88.H0_H0, R189.H0_H0 ;  /* 0x200000582d587231 */ /* 0x000fe200002408bd */
[----:B------:R-:W-:Y:S01]  /*3b80*/  SHF.R.U32.HI R226, RZ, 0x10, R191 ;  /* 0x00000010ffe27819 */ /* 0x000fe200000116bf */
[----:B------:R-:W-:Y:S01]  /*3b90*/  HFMA2.BF16_V2 R89, R46.H0_H0, R89.H0_H0, R190.H0_H0 ;  /* 0x200000592e597231 */ /* 0x000fe200002408be */
        /* <DEDUP_REMOVED lines=8> */
[----:B------:R-:W-:Y:S01]  /*3c20*/  SHF.R.U64 R232, R50, 0x10, R51 ;  /* 0x0000001032e87819 */ /* 0x000fe20000001233 */
[----:B------:R-:W-:Y:S01]  /*3c30*/  HFMA2.BF16_V2 R95, R230.H0_H0, R95.H0_H0, R231.H0_H0 ;  /* 0x2000005fe65f7231 */ /* 0x000fe200002408e7 */
[----:B------:R-:W-:Y:S01]  /*3c40*/  LOP3.LUT R67, R72, 0xffff, RZ, 0xc0, !PT ;  /* 0x0000ffff48437812 */ /* 0x000fe200078ec0ff */
[----:B------:R-:W-:Y:S01]  /*3c50*/  HFMA2.BF16_V2 R114, R154.H0_H0, R114.H0_H0, R202.H0_H0 ;  /* 0x200000729a727231 */ /* 0x000fe200002408ca */
[----:B------:R-:W-:Y:S01]  /*3c60*/  SHF.L.U64.HI R68, R73, 0x10, RZ ;  /* 0x0000001049447819 */ /* 0x000fe200000102ff */
[----:B------:R-:W-:Y:S01]  /*3c70*/  HFMA2.BF16_V2 R99, R232.H0_H0, R99.H0_H0, R233.H0_H0 ;  /* 0x20000063e8637231 */ /* 0x000fe200002408e9 */
[----:B------:R-:W-:Y:S01]  /*3c80*/  F2FP.BF16.F32.PACK_AB R93, RZ, R93 ;  /* 0x0000005dff5d723e */ /* 0x000fe200000010ff */
[----:B------:R-:W-:Y:S01]  /*3c90*/  HFMA2.BF16_V2 R111, R155.H0_H0, R111.H0_H0, R203.H0_H0 ;  /* 0x2000006f9b6f7231 */ /* 0x000fe200002408cb */
[----:B------:R-:W-:Y:S01]  /*3ca0*/  SHF.R.U64 R229, R192, 0x10, R193 ;  /* 0x00000010c0e57819 */ /* 0x000fe200000012c1 */
[--C-:B------:R-:W-:Y:S01]  /*3cb0*/  FADD.FTZ R234, R141, -R220.reuse ;  /* 0x800000dc8dea7221 */ /* 0x100fe20000010000 */
        /* <DEDUP_REMOVED lines=9> */
[----:B------:R-:W-:Y:S01]  /*3d50*/  FADD.FTZ R142, R142, -R220 ;  /* 0x800000dc8e8e7221 */ /* 0x000fe20000010000 */
[----:B------:R-:W-:Y:S01]  /*3d60*/  LOP3.LUT R67, R67, 0xffff0000, R68, 0xf8, !PT ;  /* 0xffff000043437812 */ /* 0x000fe200078ef844 */
[----:B------:R-:W-:Y:S01]  /*3d70*/  FMUL.FTZ R141, R221, R234 ;  /* 0x000000eadd8d7220 */ /* 0x000fe20000410000 */
[----:B------:R-:W-:Y:S01]  /*3d80*/  F2FP.BF16.F32.PACK_AB R94, RZ, R94 ;  /* 0x0000005eff5e723e */ /* 0x000fe200000010ff */
[----:B------:R-:W-:Y:S01]  /*3d90*/  HFMA2.BF16_V2 R84, R44.H0_H0, R84.H0_H0, R188.H0_H0 ;  /* 0x200000542c547231 */ /* 0x000fe200002408bc */
[----:B------:R-:W-:Y:S01]  /*3da0*/  LOP3.LUT R80, R80, 0xffff, RZ, 0xc0, !PT ;  /* 0x0000ffff50507812 */ /* 0x000fe200078ec0ff */
[--C-:B------:R-:W-:Y:S01]  /*3db0*/  FADD.FTZ R238, R145, -R220.reuse ;  /* 0x800000dc91ee7221 */ /* 0x100fe20000010000 */
[----:B------:R-:W-:Y:S01]  /*3dc0*/  SHF.L.U32 R68, R81, 0x10, RZ ;  /* 0x0000001051447819 */ /* 0x000fe200000006ff */
[----:B------:R-:W-:Y:S01]  /*3dd0*/  HFMA2.BF16_V2 R94, R49.H0_H0, R94.H0_H0, R193.H0_H0 ;  /* 0x2000005e315e7231 */ /* 0x000fe200002408c1 */
[----:B------:R-:W-:Y:S01]  /*3de0*/  SHF.R.U64 R226, R148, 0x10, R149 ;  /* 0x0000001094e27819 */ /* 0x000fe20000001295 */
[----:B------:R-:W-:Y:S01]  /*3df0*/  HFMA2.BF16_V2 R120, R157.H0_H0, R120.H0_H0, R205.H0_H0 ;  /* 0x200000789d787231 */ /* 0x000fe200002408cd */
[--C-:B------:R-:W-:Y:S01]  /*3e00*/  SHF.R.U64 R233, R196, 0x10, R197.reuse ;  /* 0x00000010c4e97819 */ /* 0x100fe200000012c5 */
[----:B------:R-:W-:Y:S01]  /*3e10*/  HFMA2.BF16_V2 R128, R161.H0_H0, R128.H0_H0, R209.H0_H0 ;  /* 0x20000080a1807231 */ /* 0x000fe200002408d1 */
[----:B------:R-:W-:Y:S01]  /*3e20*/  SHF.R.U32.HI R232, RZ, 0x10, R197 ;  /* 0x00000010ffe87819 */ /* 0x000fe200000116c5 */
[----:B------:R-:W-:Y:S01]  /*3e30*/  FADD.FTZ R140, R140, -R220 ;  /* 0x800000dc8c8c7221 */ /* 0x000fe20000010000 */
[----:B------:R-:W-:Y:S01]  /*3e40*/  SHF.R.U32.HI R231, RZ, 0x10, R149 ;  /* 0x00000010ffe77819 */ /* 0x000fe20000011695 */
[----:B------:R-:W-:Y:S01]  /*3e50*/  HFMA2.BF16_V2 R103, R226.H0_H0, R103.H0_H0, R233.H0_H0 ;  /* 0x20000067e2677231 */ /* 0x000fe200002408e9 */
[----:B------:R-:W-:Y:S01]  /*3e60*/  LOP3.LUT R82, R82, 0xffff, RZ, 0xc0, !PT ;  /* 0x0000ffff52527812 */ /* 0x000fe200078ec0ff */
[C---:B------:R-:W-:Y:S01]  /*3e70*/  FMUL.FTZ R145, R221.reuse, R142 ;  /* 0x0000008edd917220 */ /* 0x040fe20000410000 */
[----:B------:R-:W-:Y:S01]  /*3e80*/  SHF.R.U64 R229, R198, 0x10, R199 ;  /* 0x00000010c6e57819 */ /* 0x000fe200000012c7 */
[----:B------:R-:W-:Y:S01]  /*3e90*/  HFMA2.BF16_V2 R105, R231.H0_H0, R105.H0_H0, R232.H0_H0 ;  /* 0x20000069e7697231 */ /* 0x000fe200002408e8 */
[----:B------:R-:W-:Y:S01]  /*3ea0*/  SHF.R.U64 R230, R150, 0x10, R151 ;  /* 0x0000001096e67819 */ /* 0x000fe20000001297 */
[----:B------:R-:W-:Y:S01]  /*3eb0*/  FMUL.FTZ R142, R221, R238 ;  /* 0x000000eedd8e7220 */ /* 0x000fe20000410000 */
[----:B------:R-:W-:Y:S01]  /*3ec0*/  SHF.R.U32.HI R227, RZ, 0x10, R199 ;  /* 0x00000010ffe37819 */ /* 0x000fe200000116c7 */
[----:B------:R-:W-:Y:S01]  /*3ed0*/  HFMA2.BF16_V2 R109, R152.H0_H0, R109.H0_H0, R200.H0_H0 ;  /* 0x2000006d986d7231 */ /* 0x000fe200002408c8 */
[----:B------:R-:W-:Y:S01]  /*3ee0*/  SHF.R.U32.HI R228, RZ, 0x10, R151 ;  /* 0x00000010ffe47819 */ /* 0x000fe20000011697 */
[----:B------:R-:W-:Y:S01]  /*3ef0*/  HFMA2.BF16_V2 R104, R230.H0_H0, R104.H0_H0, R229.H0_H0 ;  /* 0x20000068e6687231 */ /* 0x000fe200002408e5 */
[----:B------:R-:W-:Y:S01]  /*3f00*/  LOP3.LUT R65, R65, 0xffff0000, R64, 0xf8, !PT ;  /* 0xffff000041417812 */ /* 0x000fe200078ef840 */
[----:B------:R-:W-:Y:S01]  /*3f10*/  FMUL.FTZ R140, R221, R140 ;  /* 0x0000008cdd8c7220 */ /* 0x000fe20000410000 */
[----:B------:R-:W-:Y:S01]  /*3f20*/  SHF.L.U32 R64, R73, 0x10, RZ ;  /* 0x0000001049407819 */ /* 0x000fe200000006ff */
[----:B------:R-:W-:Y:S01]  /*3f30*/  HFMA2.BF16_V2 R106, R228.H0_H0, R106.H0_H0, R227.H0_H0 ;  /* 0x2000006ae46a7231 */ /* 0x000fe200002408e3 */
[----:B------:R-:W-:Y:S01]  /*3f40*/  LOP3.LUT R69, R78, 0xffff, RZ, 0xc0, !PT ;  /* 0x0000ffff4e457812 */ /* 0x000fe200078ec0ff */
[--C-:B------:R-:W-:Y:S01]  /*3f50*/  FADD.FTZ R144, R144, -R220.reuse ;  /* 0x800000dc90907221 */ /* 0x100fe20000010000 */
[----:B------:R-:W-:Y:S01]  /*3f60*/  SHF.L.U64.HI R78, R80, 0x10, RZ ;  /* 0x00000010504e7819 */ /* 0x000fe200000102ff */
[----:B------:R-:W-:Y:S01]  /*3f70*/  HFMA2.BF16_V2 R138, R166.H0_H0, R138.H0_H0, R214.H0_H0 ;  /* 0x2000008aa68a7231 */ /* 0x000fe200002408d6 */
[----:B------:R-:W-:Y:S01]  /*3f80*/  LOP3.LUT R73, R85, 0xffff, RZ, 0xc0, !PT ;  /* 0x0000ffff55497812 */ /* 0x000fe200078ec0ff */
[----:B------:R-:W-:Y:S01]  /*3f90*/  FMUL.FTZ R144, R221, R144 ;  /* 0x00000090dd907220 */ /* 0x000fe20000410000 */
[----:B------:R-:W-:Y:S01]  /*3fa0*/  SHF.L.U64.HI R72, R81, 0x10, RZ ;  /* 0x0000001051487819 */ /* 0x000fe200000102ff */
[--C-:B------:R-:W-:Y:S01]  /*3fb0*/  FADD.FTZ R130, R130, -R220.reuse ;  /* 0x800000dc82827221 */ /* 0x100fe20000010000 */
[----:B------:R-:W-:Y:S01]  /*3fc0*/  LOP3.LUT R68, R68, 0xffff, R77, 0xf8, !PT ;  /* 0x0000ffff44447812 */ /* 0x000fe200078ef84d */
[--C-:B------:R-:W-:Y:S01]  /*3fd0*/  FADD.FTZ R236, R143, -R220.reuse ;  /* 0x800000dc8fec7221 */ /* 0x100fe20000010000 */
[----:B------:R-:W-:Y:S01]  /*3fe0*/  SHF.L.U32 R70, R80, 0x10, RZ ;  /* 0x0000001050467819 */ /* 0x000fe200000006ff */
[----:B------:R-:W-:Y:S01]  /*3ff0*/  FADD.FTZ R146, R146, -R220 ;  /* 0x800000dc92927221 */ /* 0x000fe20000010000 */
        /* <DEDUP_REMOVED lines=9> */
[C---:B------:R-:W-:Y:S01]  /*4090*/  FMUL.FTZ R143, R221.reuse, R236 ;  /* 0x000000ecdd8f7220 */ /* 0x040fe20000410000 */
[----:B------:R-:W-:Y:S01]  /*40a0*/  SHF.R.U64 R233, R152, 0x10, R153 ;  /* 0x0000001098e97819 */ /* 0x000fe20000001299 */
[----:B------:R-:W-:Y:S01]  /*40b0*/  FMUL.FTZ R146, R221, R146 ;  /* 0x00000092dd927220 */ /* 0x000fe20000410000 */
[----:B------:R-:W-:Y:S01]  /*40c0*/  LOP3.LUT R99, R99, 0xffff, RZ, 0xc0, !PT ;  /* 0x0000ffff63637812 */ /* 0x000fe200078ec0ff */
[----:B------:R-:W-:Y:S01]  /*40d0*/  HFMA2.BF16_V2 R119, R158.H0_H0, R119.H0_H0, R206.H0_H0 ;  /* 0x200000779e777231 */ /* 0x000fe200002408ce */
[----:B------:R-:W-:Y:S01]  /*40e0*/  F2FP.BF16.F32.PACK_AB R113, RZ, R113 ;  /* 0x00000071ff71723e */ /* 0x000fe200000010ff */
[----:B------:R-:W-:Y:S01]  /*40f0*/  HFMA2.BF16_V2 R107, R233.H0_H0, R107.H0_H0, R232.H0_H0 ;  /* 0x2000006be96b7231 */ /* 0x000fe200002408e8 */
[----:B------:R-:W-:Y:S01]  /*4100*/  SHF.R.U64 R228, R202, 0x10, R203 ;  /* 0x00000010cae47819 */ /* 0x000fe200000012cb */
[----:B------:R-:W-:Y:S01]  /*4110*/  HFMA2.BF16_V2 R125, R160.H0_H0, R125.H0_H0, R208.H0_H0 ;  /* 0x2000007da07d7231 */ /* 0x000fe200002408d0 */
[----:B------:R-:W-:Y:S01]  /*4120*/  SHF.R.U64 R229, R154, 0x10, R155 ;  /* 0x000000109ae57819 */ /* 0x000fe2000000129b */
[----:B------:R-:W-:Y:S01]  /*4130*/  HFMA2.BF16_V2 R127, R162.H0_H0, R127.H0_H0, R210.H0_H0 ;  /* 0x2000007fa27f7231 */ /* 0x000fe200002408d2 */
[----:B------:R-:W-:-:S02]  /*4140*/  LOP3.LUT R69, R69, 0xffff0000, R78, 0xf8, !PT ;  /* 0xffff000045457812 */ /* 0x000fc400078ef84e */
[----:B------:R-:W-:Y:S01]  /*4150*/  LOP3.LUT R73, R73, 0xffff0000, R72, 0xf8, !PT ;  /* 0xffff000049497812 */ /* 0x000fe200078ef848 */
[----:B------:R-:W-:Y:S01]  /*4160*/  HFMA2.BF16_V2 R113, R229.H0_H0, R113.H0_H0, R228.H0_H0 ;  /* 0x20000071e5717231 */ /* 0x000fe200002408e4 */
[----:B------:R-:W-:Y:S02]  /*4170*/  LOP3.LUT R70, R70, 0xffff, R79, 0xf8, !PT ;  /* 0x0000ffff46467812 */ /* 0x000fe400078ef84f */
[----:B------:R-:W-:Y:S02]  /*4180*/  SHF.L.U64.HI R78, R82, 0x10, RZ ;  /* 0x00000010524e7819 */ /* 0x000fe400000102ff */
        /* <DEDUP_REMOVED lines=11> */
[----:B------:R-:W-:Y:S02]  /*4240*/  SHF.R.U32.HI R227, RZ, 0x10, R203 ;  /* 0x00000010ffe37819 */ /* 0x000fe400000116cb */
[----:B------:R-:W-:Y:S01]  /*4250*/  SHF.R.U32.HI R226, RZ, 0x10, R155 ;  /* 0x00000010ffe27819 */ /* 0x000fe2000001169b */
[----:B------:R-:W-:Y:S01]  /*4260*/  HFMA2.BF16_V2 R115, R231.H0_H0, R115.H0_H0, R230.H0_H0 ;  /* 0x20000073e7737231 */ /* 0x000fe200002408e6 */
[----:B------:R-:W-:Y:S02]  /*4270*/  LOP3.LUT R77, R77, 0xffff0000, R84, 0xf8, !PT ;  /* 0xffff00004d4d7812 */ /* 0x000fe400078ef854 */
[----:B------:R-:W-:Y:S01]  /*4280*/  LOP3.LUT R82, R87, 0xffff, R100, 0xf8, !PT ;  /* 0x0000ffff57527812 */ /* 0x000fe200078ef864 */
[----:B------:R-:W-:Y:S01]  /*4290*/  HFMA2.BF16_V2 R112, R226.H0_H0, R112.H0_H0, R227.H0_H0 ;  /* 0x20000070e2707231 */ /* 0x000fe200002408e3 */
[----:B------:R-:W-:-:S02]  /*42a0*/  LOP3.LUT R85, R96, 0xffff, RZ, 0xc0, !PT ;  /* 0x0000ffff60557812 */ /* 0x000fc400078ec0ff */
[----:B------:R-:W-:Y:S02]  /*42b0*/  SHF.L.U64.HI R84, R99, 0x10, RZ ;  /* 0x0000001063547819 */ /* 0x000fe400000102ff */
[----:B------:R-:W-:Y:S02]  /*42c0*/  LOP3.LUT R87, R102, 0xffff, RZ, 0xc0, !PT ;  /* 0x0000ffff66577812 */ /* 0x000fe400078ec0ff */
[C---:B------:R-:W-:Y:S02]  /*42d0*/  SHF.L.U64.HI R94, R103.reuse, 0x10, RZ ;  /* 0x00000010675e7819 */ /* 0x040fe400000102ff */
[----:B------:R-:W-:Y:S02]  /*42e0*/  SHF.L.U32 R81, R103, 0x10, RZ ;  /* 0x0000001067517819 */ /* 0x000fe400000006ff */
[----:B------:R-:W-:Y:S02]  /*42f0*/  LOP3.LUT R107, R107, 0xffff, RZ, 0xc0, !PT ;  /* 0x0000ffff6b6b7812 */ /* 0x000fe400078ec0ff */
[----:B------:R-:W-:-:S02]  /*4300*/  LOP3.LUT R113, R113, 0xffff, RZ, 0xc0, !PT ;  /* 0x0000ffff71717812 */ /* 0x000fc400078ec0ff */
[----:B------:R-:W-:Y:S02]  /*4310*/  LOP3.LUT R64, R64, 0xffff, R75, 0xf8, !PT ;  /* 0x0000ffff40407812 */ /* 0x000fe400078ef84b */
[----:B------:R-:W-:Y:S02]  /*4320*/  SHF.R.U32.HI R228, RZ, 0x10, R207 ;  /* 0x00000010ffe47819 */ /* 0x000fe400000116cf */
[----:B------:R-:W-:Y:S02]  /*4330*/  SHF.R.U32.HI R229, RZ, 0x10, R159 ;  /* 0x00000010ffe57819 */ /* 0x000fe4000001169f */
[----:B------:R-:W-:Y:S02]  /*4340*/  LOP3.LUT R75, R88, 0xffff, RZ, 0xc0, !PT ;  /* 0x0000ffff584b7812 */ /* 0x000fe400078ec0ff */
[----:B------:R-:W-:Y:S01]  /*4350*/  LOP3.LUT R80, R80, 0xffff, R89, 0xf8, !PT ;  /* 0x0000ffff50507812 */ /* 0x000fe200078ef859 */
[----:B------:R-:W-:Y:S01]  /*4360*/  HFMA2.BF16_V2 R121, R229.H0_H0, R121.H0_H0, R228.H0_H0 ;  /* 0x20000079e5797231 */ /* 0x000fe200002408e4 */
[----:B------:R-:W-:-:S02]  /*4370*/  LOP3.LUT R85, R85, 0xffff0000, R84, 0xf8, !PT ;  /* 0xffff000055557812 */ /* 0x000fc400078ef854 */
[----:B------:R-:W-:Y:S02]  /*4380*/  LOP3.LUT R87, R87, 0xffff0000, R94, 0xf8, !PT ;  /* 0xffff000057577812 */ /* 0x000fe400078ef85e */
[----:B------:R-:W-:Y:S02]  /*4390*/  F2FP.BF16.F32.PACK_AB R116, RZ, R116 ;  /* 0x00000074ff74723e */ /* 0x000fe400000010ff */
[----:B------:R-:W-:Y:S02]  /*43a0*/  SHF.R.U64 R231, R206, 0x10, R207 ;  /* 0x00000010cee77819 */ /* 0x000fe400000012cf */
[----:B------:R-:W-:Y:S01]  /*43b0*/  SHF.R.U64 R230, R158, 0x10, R159 ;  /* 0x000000109ee67819 */ /* 0x000fe2000000129f */
[----:B------:R-:W-:Y:S01]  /*43c0*/  HFMA2.BF16_V2 R116, R156.H0_H0, R116.H0_H0, R204.H0_H0 ;  /* 0x200000749c747231 */ /* 0x000fe200002408cc */
[----:B------:R-:W-:Y:S02]  /*43d0*/  SHF.R.U64 R227, R208, 0x10, R209 ;  /* 0x00000010d0e37819 */ /* 0x000fe400000012d1 */
[----:B------:R-:W-:Y:S01]  /*43e0*/  SHF.R.U64 R226, R160, 0x10, R161 ;  /* 0x00000010a0e27819 */ /* 0x000fe200000012a1 */
[----:B------:R-:W-:Y:S01]  /*43f0*/  HFMA2.BF16_V2 R124, R230.H0_H0, R124.H0_H0, R231.H0_H0 ;  /* 0x2000007ce67c7231 */ /* 0x000fe200002408e7 */
[----:B------:R-:W-:-:S02]  /*4400*/  LOP3.LUT R84, R81, 0xffff, R98, 0xf8, !PT ;  /* 0x0000ffff51547812 */ /* 0x000fc400078ef862 */
[----:B------:R-:W-:Y:S01]  /*4410*/  LOP3.LUT R89, R108, 0xffff, RZ, 0xc0, !PT ;  /* 0x0000ffff6c597812 */ /* 0x000fe200078ec0ff */
[----:B------:R-:W-:Y:S01]  /*4420*/  HFMA2.BF16_V2 R122, R226.H0_H0, R122.H0_H0, R227.H0_H0 ;  /* 0x2000007ae27a7231 */ /* 0x000fe200002408e3 */
[----:B------:R-:W-:Y:S02]  /*4430*/  SHF.L.U64.HI R94, R107, 0x10, RZ ;  /* 0x000000106b5e7819 */ /* 0x000fe400000102ff */
[----:B------:R-:W-:Y:S02]  /*4440*/  SHF.L.U32 R81, R113, 0x10, RZ ;  /* 0x0000001071517819 */ /* 0x000fe400000006ff */
[----:B------:R-:W-:Y:S02]  /*4450*/  LOP3.LUT R117, R117, 0xffff, RZ, 0xc0, !PT ;  /* 0x0000ffff75757812 */ /* 0x000fe400078ec0ff */
[----:B------:R-:W-:Y:S02]  /*4460*/  LOP3.LUT R75, R75, 0xffff0000, R78, 0xf8, !PT ;  /* 0xffff00004b4b7812 */ /* 0x000fe400078ef84e */
[----:B------:R-:W-:-:S02]  /*4470*/  SHF.L.U32 R78, R93, 0x10, RZ ;  /* 0x000000105d4e7819 */ /* 0x000fc400000006ff */
[----:B------:R-:W-:Y:S02]  /*4480*/  LOP3.LUT R89, R89, 0xffff0000, R94, 0xf8, !PT ;  /* 0xffff000059597812 */ /* 0x000fe400078ef85e */
[----:B------:R-:W-:Y:S02]  /*4490*/  F2FP.BF16.F32.PACK_AB R133, RZ, R133 ;  /* 0x00000085ff85723e */ /* 0x000fe400000010ff */
[----:B------:R-:W-:Y:S02]  /*44a0*/  SHF.R.U64 R228, R212, 0x10, R213 ;  /* 0x00000010d4e47819 */ /* 0x000fe400000012d5 */
[----:B------:R-:W-:Y:S02]  /*44b0*/  SHF.R.U64 R229, R164, 0x10, R165 ;  /* 0x00000010a4e57819 */ /* 0x000fe400000012a5 */
[----:B------:R-:W-:Y:S02]  /*44c0*/  LOP3.LUT R94, R81, 0xffff, R114, 0xf8, !PT ;  /* 0x0000ffff515e7812 */ /* 0x000fe400078ef872 */
[----:B------:R-:W-:Y:S01]  /*44d0*/  LOP3.LUT R93, R111, 0xffff, RZ, 0xc0, !PT ;  /* 0x0000ffff6f5d7812 */ /* 0x000fe200078ec0ff */
[----:B------:R-:W-:Y:S01]  /*44e0*/  HFMA2.BF16_V2 R133, R229.H0_H0, R133.H0_H0, R228.H0_H0 ;  /* 0x20000085e5857231 */ /* 0x000fe200002408e4 */
[----:B------:R-:W-:-:S02]  /*44f0*/  SHF.L.U64.HI R96, R113, 0x10, RZ ;  /* 0x0000001071607819 */ /* 0x000fc400000102ff */
[----:B------:R-:W-:Y:S02]  /*4500*/  SHF.R.U32.HI R231, RZ, 0x10, R211 ;  /* 0x00000010ffe77819 */ /* 0x000fe400000116d3 */
[----:B------:R-:W-:Y:S02]  /*4510*/  SHF.R.U32.HI R230, RZ, 0x10, R163 ;  /* 0x00000010ffe67819 */ /* 0x000fe400000116a3 */
[----:B------:R-:W-:Y:S02]  /*4520*/  LOP3.LUT R104, R104, 0xffff, RZ, 0xc0, !PT ;  /* 0x0000ffff68687812 */ /* 0x000fe400078ec0ff */
[----:B------:R-:W-:Y:S01]  /*4530*/  SHF.L.U32 R81, R117, 0x10, RZ ;  /* 0x0000001075517819 */ /* 0x000fe200000006ff */
[----:B------:R-:W-:Y:S01]  /*4540*/  HFMA2.BF16_V2 R132, R230.H0_H0, R132.H0_H0, R231.H0_H0 ;  /* 0x20000084e6847231 */ /* 0x000fe200002408e7 */
[----:B------:R-:W-:Y:S02]  /*4550*/  F2FP.BF16.F32.PACK_AB R131, RZ, R131 ;  /* 0x00000083ff83723e */ /* 0x000fe400000010ff */
[----:B------:R-:W-:-:S02]  /*4560*/  LOP3.LUT R78, R78, 0xffff, R91, 0xf8, !PT ;  /* 0x0000ffff4e4e7812 */ /* 0x000fc400078ef85b */
[----:B------:R-:W-:Y:S01]  /*4570*/  LOP3.LUT R93, R93, 0xffff0000, R96, 0xf8, !PT ;  /* 0xffff00005d5d7812 */ /* 0x000fe200078ef860 */
[----:B------:R-:W-:Y:S01]  /*4580*/  HFMA2.BF16_V2 R131, R165.H0_H0, R131.H0_H0, R213.H0_H0 ;  /* 0x20000083a5837231 */ /* 0x000fe200002408d5 */
[----:B------:R-:W-:Y:S02]  /*4590*/  LOP3.LUT R91, R110, 0xffff, RZ, 0xc0, !PT ;  /* 0x0000ffff6e5b7812 */ /* 0x000fe400078ec0ff */
[----:B------:R-:W-:Y:S02]  /*45a0*/  SHF.L.U64.HI R88, R104, 0x10, RZ ;  /* 0x0000001068587819 */ /* 0x000fe400000102ff */
[----:B------:R-:W-:Y:S02]  /*45b0*/  LOP3.LUT R96, R81, 0xffff, R116, 0xf8, !PT ;  /* 0x0000ffff51607812 */ /* 0x000fe400078ef874 */
[----:B------:R-:W-:Y:S02]  /*45c0*/  LOP3.LUT R122, R122, 0xffff, RZ, 0xc0, !PT ;  /* 0x0000ffff7a7a7812 */ /* 0x000fe400078ec0ff */
[----:B------:R-:W-:-:S02]  /*45d0*/  F2FP.BF16.F32.PACK_AB R134, RZ, R134 ;  /* 0x00000086ff86723e */ /* 0x000fc400000010ff */
[----:B------:R-:W-:Y:S02]  /*45e0*/  SHF.R.U32.HI R227, RZ, 0x10, R213 ;  /* 0x00000010ffe37819 */ /* 0x000fe400000116d5 */
[----:B------:R-:W-:Y:S02]  /*45f0*/  SHF.R.U32.HI R226, RZ, 0x10, R165 ;  /* 0x00000010ffe27819 */ /* 0x000fe400000116a5 */
[----:B------:R-:W-:Y:S02]  /*4600*/  LOP3.LUT R55, R55, 0xffff, RZ, 0xc0, !PT ;  /* 0x0000ffff37377812 */ /* 0x000fe400078ec0ff */
[----:B------:R-:W-:Y:S01]  /*4610*/  SHF.L.U64.HI R222, R222, 0x10, RZ ;  /* 0x00000010dede7819 */ /* 0x000fe200000102ff */
[----:B------:R-:W-:Y:S01]  /*4620*/  HFMA2.BF16_V2 R134, R226.H0_H0, R134.H0_H0, R227.H0_H0 ;  /* 0x20000086e2867231 */ /* 0x000fe200002408e3 */
[----:B------:R-:W-:Y:S02]  /*4630*/  LOP3.LUT R116, R58, 0xffff, RZ, 0xc0, !PT ;  /* 0x0000ffff3a747812 */ /* 0x000fe400078ec0ff */
[----:B------:R-:W-:-:S02]  /*4640*/  F2FP.BF16.F32.PACK_AB R141, RZ, R141 ;  /* 0x0000008dff8d723e */ /* 0x000fc400000010ff */
[----:B------:R-:W-:Y:S02]  /*4650*/  SHF.R.U64 R230, R216, 0x10, R217 ;  /* 0x00000010d8e67819 */ /* 0x000fe400000012d9 */
[----:B------:R-:W-:Y:S02]  /*4660*/  SHF.R.U64 R231, R168, 0x10, R169 ;  /* 0x00000010a8e77819 */ /* 0x000fe400000012a9 */
[----:B------:R-:W-:Y:S02]  /*4670*/  LOP3.LUT R99, R120, 0xffff, RZ, 0xc0, !PT ;  /* 0x0000ffff78637812 */ /* 0x000fe400078ec0ff */
[----:B------:R-:W-:Y:S01]  /*4680*/  LOP3.LUT R91, R91, 0xffff0000, R88, 0xf8, !PT ;  /* 0xffff00005b5b7812 */ /* 0x000fe200078ef858 */
[----:B------:R-:W-:Y:S01]  /*4690*/  HFMA2.BF16_V2 R141, R231.H0_H0, R141.H0_H0, R230.H0_H0 ;  /* 0x2000008de78d7231 */ /* 0x000fe200002408e6 */
[----:B------:R-:W-:Y:S02]  /*46a0*/  LOP3.LUT R103, R128, 0xffff, RZ, 0xc0, !PT ;  /* 0x0000ffff80677812 */ /* 0x000fe400078ec0ff */
[----:B------:R-:W-:-:S02]  /*46b0*/  SHF.L.U64.HI R108, R122, 0x10, RZ ;  /* 0x000000107a6c7819 */ /* 0x000fc400000102ff */
[----:B------:R-:W-:Y:S02]  /*46c0*/  LOP3.LUT R120, R53, 0xffff, RZ, 0xc0, !PT ;  /* 0x0000ffff35787812 */ /* 0x000fe400078ec0ff */
[----:B------:R-:W-:Y:S02]  /*46d0*/  F2FP.BF16.F32.PACK_AB R137, RZ, R137 ;  /* 0x00000089ff89723e */ /* 0x000fe400000010ff */
[----:B------:R-:W-:Y:S02]  /*46e0*/  LOP3.LUT R55, R55, 0xffff0000, R222, 0xf8, !PT ;  /* 0xffff000037377812 */ /* 0x000fe400078ef8de */
[----:B------:R-:W-:Y:S01]  /*46f0*/  SHF.L.U32 R88, R107, 0x10, RZ ;  /* 0x000000106b587819 */ /* 0x000fe200000006ff */
[----:B------:R-:W-:Y:S01]  /*4700*/  HFMA2.BF16_V2 R137, R167.H0_H0, R137.H0_H0, R215.H0_H0 ;  /* 0x20000089a7897231 */ /* 0x000fe200002408d7 */
[----:B------:R-:W-:Y:S02]  /*4710*/  LOP3.LUT R133, R133, 0xffff, RZ, 0xc0, !PT ;  /* 0x0000ffff85857812 */ /* 0x000fe400078ec0ff */
[----:B------:R-:W-:-:S02]  /*4720*/  PRMT R53, R57, 0x5410, R116 ;  /* 0x0000541039357816 */ /* 0x000fc40000000074 */
[----:B------:R-:W-:Y:S02]  /*4730*/  LOP3.LUT R139, R139, 0xffff, RZ, 0xc0, !PT ;  /* 0x0000ffff8b8b7812 */ /* 0x000fe400078ec0ff */
[----:B------:R-:W-:Y:S02]  /*4740*/  LOP3.LUT R116, R66, 0xffff, RZ, 0xc0, !PT ;  /* 0x0000ffff42747812 */ /* 0x000fe400078ec0ff */
[----:B------:R-:W-:Y:S02]  /*4750*/  F2FP.BF16.F32.PACK_AB R142, RZ, R142 ;  /* 0x0000008eff8e723e */ /* 0x000fe400000010ff */
[----:B------:R-:W-:Y:S02]  /*4760*/  SHF.R.U64 R227, R218, 0x10, R219 ;  /* 0x00000010dae37819 */ /* 0x000fe400000012db */
[----:B------:R-:W-:Y:S02]  /*4770*/  SHF.R.U64 R226, R170, 0x10, R171 ;  /* 0x00000010aae27819 */ /* 0x000fe400000012ab */
[----:B------:R-:W-:-:S02]  /*4780*/  LOP3.LUT R66, R71, 0xffff, RZ, 0xc0, !PT ;  /* 0x0000ffff47427812 */ /* 0x000fc400078ec0ff */
[----:B------:R-:W-:Y:S01]  /*4790*/  LOP3.LUT R103, R103, 0xffff0000, R108, 0xf8, !PT ;  /* 0xffff000067677812 */ /* 0x000fe200078ef86c */
[----:B------:R-:W-:Y:S01]  /*47a0*/  HFMA2.BF16_V2 R142, R226.H0_H0, R142.H0_H0, R227.H0_H0 ;  /* 0x2000008ee28e7231 */ /* 0x000fe200002408e3 */
[----:B------:R-:W-:Y:S02]  /*47b0*/  LOP3.LUT R88, R88, 0xffff, R109, 0xf8, !PT ;  /* 0x0000ffff58587812 */ /* 0x000fe400078ef86d */
[----:B------:R-:W-:Y:S02]  /*47c0*/  LOP3.LUT R111, R131, 0xffff, RZ, 0xc0, !PT ;  /* 0x0000ffff836f7812 */ /* 0x000fe400078ec0ff */
[----:B------:R-:W-:Y:S02]  /*47d0*/  SHF.L.U64.HI R108, R133, 0x10, RZ ;  /* 0x00000010856c7819 */ /* 0x000fe400000102ff */
[----:B------:R-:W-:Y:S02]  /*47e0*/  PRMT R55, R55, 0x5410, R120 ;  /* 0x0000541037377816 */ /* 0x000fe40000000078 */
[----:B------:R-:W-:-:S02]  /*47f0*/  F2FP.BF16.F32.PACK_AB R140, RZ, R140 ;  /* 0x0000008cff8c723e */ /* 0x000fc400000010ff */
[----:B------:R-:W-:Y:S02]  /*4800*/  SHF.L.U32 R109, R139, 0x10, RZ ;  /* 0x000000108b6d7819 */ /* 0x000fe400000006ff */
[----:B------:R-:W-:Y:S01]  /*4810*/  LOP3.LUT R120, R61, 0xffff, RZ, 0xc0, !PT ;  /* 0x0000ffff3d787812 */ /* 0x000fe200078ec0ff */
[----:B------:R-:W-:Y:S01]  /*4820*/  HFMA2.BF16_V2 R140, R168.H0_H0, R140.H0_H0, R216.H0_H0 ;  /* 0x2000008ca88c7231 */ /* 0x000fe200002408d8 */
[----:B------:R-:W-:Y:S02]  /*4830*/  LOP3.LUT R74, R74, 0xffff, RZ, 0xc0, !PT ;  /* 0x0000ffff4a4a7812 */ /* 0x000fe400078ec0ff */
[----:B------:R-:W-:Y:S02]  /*4840*/  PRMT R61, R65, 0x5410, R66 ;  /* 0x00005410413d7816 */ /* 0x000fe40000000042 */
[----:B------:R-:W-:Y:S02]  /*4850*/  LOP3.LUT R76, R76, 0xffff, RZ, 0xc0, !PT ;  /* 0x0000ffff4c4c7812 */ /* 0x000fe400078ec0ff */
[----:B------:R-:W-:-:S02]  /*4860*/  LOP3.LUT R141, R141, 0xffff, RZ, 0xc0, !PT ;  /* 0x0000ffff8d8d7812 */ /* 0x000fc400078ec0ff */
[----:B------:R-:W-:Y:S02]  /*4870*/  LOP3.LUT R66, R83, 0xffff, RZ, 0xc0, !PT ;  /* 0x0000ffff53427812 */ /* 0x000fe400078ec0ff */
[----:B------:R-:W-:Y:S02]  /*4880*/  LOP3.LUT R111, R111, 0xffff0000, R108, 0xf8, !PT ;  /* 0xffff00006f6f7812 */ /* 0x000fe400078ef86c */
[----:B------:R-:W-:Y:S02]  /*4890*/  LOP3.LUT R108, R109, 0xffff, R138, 0xf8, !PT ;  /* 0x0000ffff6d6c7812 */ /* 0x000fe400078ef88a */
[----:B------:R-:W-:Y:S02]  /*48a0*/  PRMT R65, R67, 0x5410, R74 ;  /* 0x0000541043417816 */ /* 0x000fe4000000004a */
[----:B------:R-:W-:Y:S02]  /*48b0*/  F2FP.BF16.F32.PACK_AB R144, RZ, R144 ;  /* 0x00000090ff90723e */ /* 0x000fe400000010ff */
[----:B------:R-:W-:-:S02]  /*48c0*/  LOP3.LUT R109, R137, 0xffff, RZ, 0xc0, !PT ;  /* 0x0000ffff896d7812 */ /* 0x000fc400078ec0ff */
[----:B------:R-:W-:Y:S01]  /*48d0*/  SHF.L.U64.HI R110, R139, 0x10, RZ ;  /* 0x000000108b6e7819 */ /* 0x000fe200000102ff */
[----:B------:R-:W-:Y:S01]  /*48e0*/  HFMA2.BF16_V2 R144, R170.H0_H0, R144.H0_H0, R218.H0_H0 ;  /* 0x20000090aa907231 */ /* 0x000fe200002408da */
[----:B------:R-:W-:Y:S02]  /*48f0*/  PRMT R71, R69, 0x5410, R76 ;  /* 0x0000541045477816 */ /* 0x000fe4000000004c */
[----:B------:R-:W-:Y:S02]  /*4900*/  LOP3.LUT R74, R97, 0xffff, RZ, 0xc0, !PT ;  /* 0x0000ffff614a7812 */ /* 0x000fe400078ec0ff */
[----:B------:R-:W-:Y:S02]  /*4910*/  SHF.L.U32 R81, R141, 0x10, RZ ;  /* 0x000000108d517819 */ /* 0x000fe400000006ff */
[----:B------:R-:W-:Y:S02]  /*4920*/  LOP3.LUT R90, R90, 0xffff, RZ, 0xc0, !PT ;  /* 0x0000ffff5a5a7812 */ /* 0x000fe400078ec0ff */
[----:B------:R-:W-:-:S02]  /*4930*/  PRMT R69, R73, 0x5410, R66 ;  /* 0x0000541049457816 */ /* 0x000fc40000000042 */
[----:B------:R-:W-:Y:S02]  /*4940*/  LOP3.LUT R142, R142, 0xffff, RZ, 0xc0, !PT ;  /* 0x0000ffff8e8e7812 */ /* 0x000fe400078ec0ff */
[----:B------:R-:W-:Y:S02]  /*4950*/  LOP3.LUT R66, R105, 0xffff, RZ, 0xc0, !PT ;  /* 0x0000ffff69427812 */ /* 0x000fe400078ec0ff */
[----:B------:R-:W-:Y:S02]  /*4960*/  LOP3.LUT R109, R109, 0xffff0000, R110, 0xf8, !PT ;  /* 0xffff00006d6d7812 */ /* 0x000fe400078ef86e */
[----:B------:R-:W-:Y:S02]  /*4970*/  LOP3.LUT R110, R81, 0xffff, R140, 0xf8, !PT ;  /* 0x0000ffff516e7812 */ /* 0x000fe400078ef88c */
[----:B------:R-:W-:Y:S02]  /*4980*/  PRMT R73, R75, 0x5410, R90 ;  /* 0x000054104b497816 */ /* 0x000fe4000000005a */
[----:B------:R-:W-:-:S02]  /*4990*/  PRMT R83, R85, 0x5410, R74 ;  /* 0x0000541055537816 */ /* 0x000fc4000000004a */
[----:B------:R-:W-:Y:S01]  /*49a0*/  SHF.L.U32 R81, R142, 0x10, RZ ;  /* 0x000000108e517819 */ /* 0x000fe200000006ff */
[----:B------:R-:W0:Y:S01]  /*49b0*/  @!P1 LDC.64 R74, c[0x0][0x230] ;  /* 0x00008c00ff4a9b82 */ /* 0x000e220000000a00 */
[----:B------:R-:W-:Y:S02]  /*49c0*/  LOP3.LUT R76, R95, 0xffff, RZ, 0xc0, !PT ;  /* 0x0000ffff5f4c7812 */ /* 0x000fe400078ec0ff */
[----:B------:R-:W-:Y:S02]  /*49d0*/  PRMT R85, R87, 0x5410, R66 ;  /* 0x0000541057557816 */ /* 0x000fe40000000042 */
[----:B------:R-:W-:Y:S02]  /*49e0*/  LOP3.LUT R92, R92, 0xffff, RZ, 0xc0, !PT ;  /* 0x0000ffff5c5c7812 */ /* 0x000fe400078ec0ff */
[----:B------:R-:W-:Y:S02]  /*49f0*/  LOP3.LUT R66, R115, 0xffff, RZ, 0xc0, !PT ;  /* 0x0000ffff73427812 */ /* 0x000fe400078ec0ff */
[----:B------:R-:W-:-:S02]  /*4a00*/  SHF.R.U32.HI R233, RZ, 0x10, R205 ;  /* 0x00000010ffe97819 */ /* 0x000fc400000116cd */
[----:B------:R-:W-:Y:S02]  /*4a10*/  SHF.R.U32.HI R232, RZ, 0x10, R157 ;  /* 0x00000010ffe87819 */ /* 0x000fe4000001169d */
[----:B------:R-:W-:Y:S02]  /*4a20*/  LOP3.LUT R58, R81, 0xffff, R144, 0xf8, !PT ;  /* 0x0000ffff513a7812 */ /* 0x000fe400078ef890 */
[----:B------:R-:W-:Y:S01]  /*4a30*/  PRMT R81, R77, 0x5410, R92 ;  /* 0x000054104d517816 */ /* 0x000fe2000000005c */
[----:B------:R-:W-:Y:S01]  /*4a40*/  HFMA2.BF16_V2 R118, R232.H0_H0, R118.H0_H0, R233.H0_H0 ;  /* 0x20000076e8767231 */ /* 0x000fe200002408e9 */
[----:B------:R-:W-:Y:S02]  /*4a50*/  PRMT R79, R79, 0x5410, R76 ;  /* 0x000054104f4f7816 */ /* 0x000fe4000000004c */
[----:B------:R-:W1:Y:S01]  /*4a60*/  @!P1 LDC.64 R76, c[0x0][0x238] ;  /* 0x00008e00ff4c9b82 */ /* 0x000e620000000a00 */
[----:B------:R-:W-:Y:S02]  /*4a70*/  PRMT R89, R89, 0x5410, R66 ;  /* 0x0000541059597816 */ /* 0x000fe40000000042 */
[----:B------:R-:W-:-:S02]  /*4a80*/  SHF.L.U32 R86, R104, 0x10, RZ ;  /* 0x0000001068567819 */ /* 0x000fc400000006ff */
[----:B------:R-:W-:Y:S02]  /*4a90*/  SHF.R.U64 R233, R210, 0x10, R211 ;  /* 0x00000010d2e97819 */ /* 0x000fe400000012d3 */
[----:B------:R-:W-:Y:S01]  /*4aa0*/  SHF.R.U64 R232, R162, 0x10, R163 ;  /* 0x00000010a2e87819 */ /* 0x000fe200000012a3 */
[----:B------:R-:W2:Y:S01]  /*4ab0*/  LDC.64 R66, c[0x0][0x228] ;  /* 0x00008a00ff427b82 */ /* 0x000ea20000000a00 */
[----:B------:R-:W-:Y:S02]  /*4ac0*/  LOP3.LUT R124, R124, 0xffff, RZ, 0xc0, !PT ;  /* 0x0000ffff7c7c7812 */ /* 0x000fe400078ec0ff */
[----:B------:R-:W-:Y:S01]  /*4ad0*/  F2FP.BF16.F32.PACK_AB R145, RZ, R145 ;  /* 0x00000091ff91723e */ /* 0x000fe200000010ff */
[----:B------:R-:W-:Y:S01]  /*4ae0*/  HFMA2.BF16_V2 R126, R232.H0_H0, R126.H0_H0, R233.H0_H0 ;  /* 0x2000007ee87e7231 */ /* 0x000fe200002408e9 */
[----:B------:R-:W-:Y:S02]  /*4af0*/  LOP3.LUT R86, R86, 0xffff, R101, 0xf8, !PT ;  /* 0x0000ffff56567812 */ /* 0x000fe400078ef865 */
[----:B------:R-:W-:Y:S01]  /*4b00*/  SHF.L.U64.HI R98, R117, 0x10, RZ ;  /* 0x0000001075627819 */ /* 0x000fe200000102ff */
[----:B------:R-:W-:Y:S01]  /*4b10*/  HFMA2.BF16_V2 R145, R169.H0_H0, R145.H0_H0, R217.H0_H0 ;  /* 0x20000091a9917231 */ /* 0x000fe200002408d9 */
[----:B------:R-:W-:-:S02]  /*4b20*/  F2FP.BF16.F32.PACK_AB R130, RZ, R130 ;  /* 0x00000082ff82723e */ /* 0x000fc400000010ff */
[----:B------:R-:W-:Y:S02]  /*4b30*/  LOP3.LUT R101, R123, 0xffff, RZ, 0xc0, !PT ;  /* 0x0000ffff7b657812 */ /* 0x000fe400078ec0ff */
[----:B------:R-:W-:Y:S01]  /*4b40*/  SHF.L.U64.HI R102, R124, 0x10, RZ ;  /* 0x000000107c667819 */ /* 0x000fe200000102ff */
[----:B------:R-:W-:Y:S01]  /*4b50*/  HFMA2.BF16_V2 R130, R163.H0_H0, R130.H0_H0, R211.H0_H0 ;  /* 0x20000082a3827231 */ /* 0x000fe200002408d3 */
[----:B------:R-:W-:Y:S01]  /*4b60*/  F2FP.BF16.F32.PACK_AB R143, RZ, R143 ;  /* 0x0000008fff8f723e */ /* 0x000fe200000010ff */
[----:B-1----:R-:W-:Y:S01]  /*4b70*/  @!P1 IMAD.WIDE R76, R6, 0x4, R76 ;  /* 0x00000004064c9825 */ /* 0x002fe200078e024c */
[----:B------:R-:W-:Y:S02]  /*4b80*/  SHF.R.U32.HI R228, RZ, 0x10, R217 ;  /* 0x00000010ffe47819 */ /* 0x000fe400000116d9 */
[----:B------:R-:W-:Y:S02]  /*4b90*/  SHF.R.U32.HI R229, RZ, 0x10, R169 ;  /* 0x00000010ffe57819 */ /* 0x000fe400000116a9 */
[----:B------:R-:W-:-:S02]  /*4ba0*/  F2FP.BF16.F32.PACK_AB R146, RZ, R146 ;  /* 0x00000092ff92723e */ /* 0x000fc400000010ff */
[----:B------:R-:W-:Y:S01]  /*4bb0*/  LOP3.LUT R99, R99, 0xffff0000, R98, 0xf8, !PT ;  /* 0xffff000063637812 */ /* 0x000fe200078ef862 */
[----:B------:R-:W-:Y:S01]  /*4bc0*/  HFMA2.BF16_V2 R143, R229.H0_H0, R143.H0_H0, R228.H0_H0 ;  /* 0x2000008fe58f7231 */ /* 0x000fe200002408e4 */
[----:B------:R-:W-:Y:S01]  /*4bd0*/  LOP3.LUT R118, R118, 0xffff, RZ, 0xc0, !PT ;  /* 0x0000ffff76767812 */ /* 0x000fe200078ec0ff */
[----:B------:R-:W-:Y:S01]  /*4be0*/  HFMA2.BF16_V2 R146, R171.H0_H0, R146.H0_H0, R219.H0_H0 ;  /* 0x20000092ab927231 */ /* 0x000fe200002408db */
[----:B------:R-:W-:Y:S02]  /*4bf0*/  LOP3.LUT R101, R101, 0xffff0000, R102, 0xf8, !PT ;  /* 0xffff000065657812 */ /* 0x000fe400078ef866 */
[----:B------:R-:W-:Y:S02]  /*4c00*/  LOP3.LUT R92, R121, 0xffff, RZ, 0xc0, !PT ;  /* 0x0000ffff795c7812 */ /* 0x000fe400078ec0ff */
[----:B------:R-:W-:Y:S02]  /*4c10*/  LOP3.LUT R106, R106, 0xffff, RZ, 0xc0, !PT ;  /* 0x0000ffff6a6a7812 */ /* 0x000fe400078ec0ff */
[----:B------:R-:W-:-:S02]  /*4c20*/  LOP3.LUT R90, R129, 0xffff, RZ, 0xc0, !PT ;  /* 0x0000ffff815a7812 */ /* 0x000fc400078ec0ff */
[----:B------:R-:W-:Y:S02]  /*4c30*/  LOP3.LUT R126, R126, 0xffff, RZ, 0xc0, !PT ;  /* 0x0000ffff7e7e7812 */ /* 0x000fe400078ec0ff */
[----:B------:R-:W-:Y:S02]  /*4c40*/  LOP3.LUT R113, R145, 0xffff, RZ, 0xc0, !PT ;  /* 0x0000ffff91717812 */ /* 0x000fe400078ec0ff */
[----:B------:R-:W-:Y:S02]  /*4c50*/  SHF.L.U64.HI R114, R141, 0x10, RZ ;  /* 0x000000108d727819 */ /* 0x000fe400000102ff */
[----:B------:R-:W-:Y:S02]  /*4c60*/  PRMT R97, R99, 0x5410, R118 ;  /* 0x0000541063617816 */ /* 0x000fe40000000076 */
[----:B------:R-:W-:Y:S02]  /*4c70*/  PRMT R99, R101, 0x5410, R92 ;  /* 0x0000541065637816 */ /* 0x000fe4000000005c */
[----:B------:R-:W-:-:S02]  /*4c80*/  PRMT R87, R91, 0x5410, R106 ;  /* 0x000054105b577816 */ /* 0x000fc4000000006a */
[----:B------:R-:W-:Y:S01]  /*4c90*/  PRMT R101, R103, 0x5410, R90 ;  /* 0x0000541067657816 */ /* 0x000fe2000000005a */
[----:B0-----:R-:W-:Y:S01]  /*4ca0*/  @!P1 IMAD.WIDE R90, R6, 0x4, R74 ;  /* 0x00000004065a9825 */ /* 0x001fe200078e024a */
[----:B------:R-:W-:Y:S02]  /*4cb0*/  LOP3.LUT R107, R130, 0xffff, RZ, 0xc0, !PT ;  /* 0x0000ffff826b7812 */ /* 0x000fe400078ec0ff */
[----:B------:R-:W-:Y:S02]  /*4cc0*/  SHF.L.U64.HI R104, R126, 0x10, RZ ;  /* 0x000000107e687819 */ /* 0x000fe400000102ff */
[----:B------:R-:W-:Y:S01]  /*4cd0*/  LOP3.LUT R134, R134, 0xffff, RZ, 0xc0, !PT ;  /* 0x0000ffff86867812 */ /* 0x000fe200078ec0ff */
[----:B------:R2:W-:Y:S01]  /*4ce0*/  @!P1 STG.E desc[UR6][R90.64], R220 ;  /* 0x000000dc5a009986 */ /* 0x0005e2000c101906 */
[----:B------:R-:W-:Y:S02]  /*4cf0*/  LOP3.LUT R113, R113, 0xffff0000, R114, 0xf8, !PT ;  /* 0xffff000071717812 */ /* 0x000fe400078ef872 */
[----:B------:R-:W-:Y:S01]  /*4d00*/  LOP3.LUT R74, R143, 0xffff, RZ, 0xc0, !PT ;  /* 0x0000ffff8f4a7812 */ /* 0x000fe200078ec0ff */
[----:B------:R0:W-:Y:S01]  /*4d10*/  @!P1 STG.E desc[UR6][R76.64], R221 ;  /* 0x000000dd4c009986 */ /* 0x0001e2000c101906 */
[----:B------:R-:W-:-:S02]  /*4d20*/  LOP3.LUT R114, R146, 0xffff, RZ, 0xc0, !PT ;  /* 0x0000ffff92727812 */ /* 0x000fc400078ec0ff */
[----:B------:R-:W-:Y:S02]  /*4d30*/  SHF.L.U64.HI R117, R142, 0x10, RZ ;  /* 0x000000108e757819 */ /* 0x000fe400000102ff */
[----:B------:R-:W-:Y:S02]  /*4d40*/  LOP3.LUT R112, R112, 0xffff, RZ, 0xc0, !PT ;  /* 0x0000ffff70707812 */ /* 0x000fe400078ec0ff */
[----:B------:R-:W-:Y:S01]  /*4d50*/  LOP3.LUT R107, R107, 0xffff0000, R104, 0xf8, !PT ;  /* 0xffff00006b6b7812 */ /* 0x000fe200078ef868 */
[----:B--2---:R-:W-:Y:S01]  /*4d60*/  IMAD.WIDE.U32 R90, R19, 0x8, R66 ;  /* 0x00000008135a7825 */ /* 0x004fe200078e0042 */
[----:B------:R-:W-:Y:S02]  /*4d70*/  LOP3.LUT R132, R132, 0xffff, RZ, 0xc0, !PT ;  /* 0x0000ffff84847812 */ /* 0x000fe400078ec0ff */
[----:B------:R-:W-:Y:S01]  /*4d80*/  PRMT R105, R111, 0x5410, R134 ;  /* 0x000054106f697816 */ /* 0x000fe20000000086 */
[----:B0-----:R-:W-:Y:S01]  /*4d90*/  IMAD.WIDE.U32 R76, R21, 0x8, R66 ;  /* 0x00000008154c7825 */ /* 0x001fe200078e0042 */
[----:B------:R-:W-:-:S02]  /*4da0*/  PRMT R111, R113, 0x5410, R74 ;  /* 0x00005410716f7816 */ /* 0x000fc4000000004a */
[C---:B------:R-:W-:Y:S01]  /*4db0*/  IADD3 R113, R26.reuse, 0x400, RZ ;  /* 0x000004001a717810 */ /* 0x040fe20007ffe0ff */
[----:B------:R-:W-:Y:S01]  /*4dc0*/  IMAD.WIDE.U32 R74, R26, 0x8, R66 ;  /* 0x000000081a4a7825 */ /* 0x000fe200078e0042 */
[----:B------:R-:W-:Y:S02]  /*4dd0*/  LOP3.LUT R114, R114, 0xffff0000, R117, 0xf8, !PT ;  /* 0xffff000072727812 */ /* 0x000fe400078ef875 */
[----:B------:R-:W-:Y:S01]  /*4de0*/  PRMT R95, R93, 0x5410, R112 ;  /* 0x000054105d5f7816 */ /* 0x000fe20000000070 */
[----:B------:R-:W-:Y:S01]  /*4df0*/  IMAD.WIDE.U32 R92, R7, 0x8, R66 ;  /* 0x00000008075c7825 */ /* 0x000fe200078e0042 */
[----:B------:R-:W-:Y:S01]  /*4e00*/  LOP3.LUT R147, R147, 0xffff, RZ, 0xc0, !PT ;  /* 0x0000ffff93937812 */ /* 0x000fe200078ec0ff */
[----:B------:R0:W-:Y:S01]  /*4e10*/  STG.E.64 desc[UR6][R74.64], R54 ;  /* 0x000000364a007986 */ /* 0x0001e2000c101b06 */
[----:B------:R-:W-:Y:S01]  /*4e20*/  PRMT R103, R107, 0x5410, R132 ;  /* 0x000054106b677816 */ /* 0x000fe20000000084 */
[----:B------:R-:W-:Y:S01]  /*4e30*/  IMAD.WIDE.U32 R106, R224, 0x8, R66 ;  /* 0x00000008e06a7825 */ /* 0x000fe200078e0042 */
[----:B------:R-:W-:Y:S01]  /*4e40*/  PRMT R57, R59, 0x5410, R120 ;  /* 0x000054103b397816 */ /* 0x000fe20000000078 */
[----:B------:R0:W-:Y:S01]  /*4e50*/  STG.E.64 desc[UR6][R92.64], R52 ;  /* 0x000000345c007986 */ /* 0x0001e2000c101b06 */
[----:B------:R-:W-:Y:S01]  /*4e60*/  PRMT R63, R63, 0x5410, R116 ;  /* 0x000054103f3f7816 */ /* 0x000fe20000000074 */
[----:B------:R-:W-:Y:S01]  /*4e70*/  IMAD.WIDE.U32 R26, R27, 0x8, R66 ;  /* 0x000000081b1a7825 */ /* 0x000fe200078e0042 */
[----:B------:R-:W-:Y:S01]  /*4e80*/  PRMT R59, R114, 0x5410, R147 ;  /* 0x00005410723b7816 */ /* 0x000fe20000000093 */
[----:B------:R0:W-:Y:S01]  /*4e90*/  STG.E.64 desc[UR6][R106.64], R56 ;  /* 0x000000386a007986 */ /* 0x0001e2000c101b06 */
[----:B------:R-:W-:Y:S01]  /*4ea0*/  SHF.R.U32.HI R233, RZ, 0x10, R215 ;  /* 0x00000010ffe97819 */ /* 0x000fe200000116d7 */
[----:B------:R-:W-:Y:S01]  /*4eb0*/  IMAD.WIDE.U32 R112, R113, 0x8, R66 ;  /* 0x0000000871707825 */ /* 0x000fe200078e0042 */
[----:B------:R-:W-:Y:S01]  /*4ec0*/  SHF.R.U32.HI R232, RZ, 0x10, R167 ;  /* 0x00000010ffe87819 */ /* 0x000fe200000116a7 */
[----:B------:R0:W-:Y:S01]  /*4ed0*/  STG.E.64 desc[UR6][R26.64], R62 ;  /* 0x0000003e1a007986 */ /* 0x0001e2000c101b06 */
[----:B------:R-:W-:Y:S01]  /*4ee0*/  SHF.L.U32 R98, R124, 0x10, RZ ;  /* 0x000000107c627819 */ /* 0x000fe200000006ff */
[----:B------:R-:W-:Y:S01]  /*4ef0*/  IMAD.WIDE.U32 R114, R25, 0x8, R66 ;  /* 0x0000000819727825 */ /* 0x000fe200078e0042 */
[----:B------:R-:W-:Y:S01]  /*4f00*/  F2FP.BF16.F32.PACK_AB R135, RZ, R135 ;  /* 0x00000087ff87723e */ /* 0x000fe200000010ff */
[----:B------:R0:W-:Y:S02]  /*4f10*/  STG.E.64 desc[UR6][R112.64], R60 ;  /* 0x0000003c70007986 */ /* 0x0001e4000c101b06 */
[----:B------:R-:W-:-:S02]  /*4f20*/  HFMA2.BF16_V2 R136, R232.H0_H0, R136.H0_H0, R233.H0_H0 ;  /* 0x20000088e8887231 */ /* 0x000fc400002408e9 */
[----:B------:R-:W-:Y:S01]  /*4f30*/  IMAD.WIDE.U32 R24, R24, 0x8, R66 ;  /* 0x0000000818187825 */ /* 0x000fe200078e0042 */
[----:B------:R-:W-:Y:S01]  /*4f40*/  LOP3.LUT R98, R98, 0xffff, R119, 0xf8, !PT ;  /* 0x0000ffff62627812 */ /* 0x000fe200078ef877 */
[----:B------:R0:W-:Y:S01]  /*4f50*/  STG.E.64 desc[UR6][R114.64], R64 ;  /* 0x0000004072007986 */ /* 0x0001e2000c101b06 */
[----:B------:R-:W-:Y:S01]  /*4f60*/  SHF.L.U32 R100, R122, 0x10, RZ ;  /* 0x000000107a647819 */ /* 0x000fe200000006ff */
[----:B------:R-:W-:-:S04]  /*4f70*/  IMAD.WIDE.U32 R116, R23, 0x8, R66 ;  /* 0x0000000817747825 */ /* 0x000fc800078e0042 */
[----:B------:R-:W-:Y:S01]  /*4f80*/  HFMA2.BF16_V2 R135, R164.H0_H0, R135.H0_H0, R212.H0_H0 ;  /* 0x20000087a4877231 */ /* 0x000fe200002408d4 */
[----:B------:R0:W-:Y:S01]  /*4f90*/  STG.E.64 desc[UR6][R24.64], R70 ;  /* 0x0000004618007986 */ /* 0x0001e2000c101b06 */
[----:B------:R-:W-:Y:S01]  /*4fa0*/  SHF.L.U32 R102, R126, 0x10, RZ ;  /* 0x000000107e667819 */ /* 0x000fe200000006ff */
[--C-:B------:R-:W-:Y:S01]  /*4fb0*/  IMAD.WIDE.U32 R22, R22, 0x8, R66.reuse ;  /* 0x0000000816167825 */ /* 0x100fe200078e0042 */
[----:B------:R-:W-:Y:S01]  /*4fc0*/  SHF.L.U32 R104, R133, 0x10, RZ ;  /* 0x0000001085687819 */ /* 0x000fe200000006ff */
[----:B------:R0:W-:Y:S01]  /*4fd0*/  STG.E.64 desc[UR6][R116.64], R68 ;  /* 0x0000004474007986 */ /* 0x0001e2000c101b06 */
[----:B------:R-:W-:Y:S01]  /*4fe0*/  LOP3.LUT R136, R136, 0xffff, RZ, 0xc0, !PT ;  /* 0x0000ffff88887812 */ /* 0x000fe200078ec0ff */
[----:B------:R-:W-:Y:S01]  /*4ff0*/  IMAD.WIDE.U32 R20, R20, 0x8, R66 ;  /* 0x0000000814147825 */ /* 0x000fe200078e0042 */
[----:B------:R-:W-:Y:S01]  /*5000*/  LOP3.LUT R100, R100, 0xffff, R125, 0xf8, !PT ;  /* 0x0000ffff64647812 */ /* 0x000fe200078ef87d */
[----:B------:R0:W-:Y:S01]  /*5010*/  STG.E.64 desc[UR6][R22.64], R72 ;  /* 0x0000004816007986 */ /* 0x0001e2000c101b06 */
[----:B------:R-:W-:Y:S01]  /*5020*/  LOP3.LUT R102, R102, 0xffff, R127, 0xf8, !PT ;  /* 0x0000ffff66667812 */ /* 0x000fe200078ef87f */
[----:B------:R-:W-:Y:S01]  /*5030*/  IMAD.WIDE.U32 R18, R18, 0x8, R66 ;  /* 0x0000000812127825 */ /* 0x000fe200078e0042 */
[----:B------:R-:W-:Y:S01]  /*5040*/  LOP3.LUT R104, R104, 0xffff, R135, 0xf8, !PT ;  /* 0x0000ffff68687812 */ /* 0x000fe200078ef887 */
[----:B------:R0:W-:Y:S01]  /*5050*/  STG.E.64 desc[UR6][R76.64], R80 ;  /* 0x000000504c007986 */ /* 0x0001e2000c101b06 */
[----:B------:R-:W-:Y:S01]  /*5060*/  PRMT R109, R109, 0x5410, R136 ;  /* 0x000054106d6d7816 */ /* 0x000fe20000000088 */
        /* <DEDUP_REMOVED lines=30> */
.L_x_480:
[----:B------:R-:W-:Y:S01]  /*5250*/  HFMA2.MMA R235, -RZ, RZ, 0, 5.9604644775390625e-08 ;  /* 0x00000001ffeb7435 */ /* 0x000fe200000001ff */
[----:B------:R-:W-:Y:S02]  /*5260*/  MOV R234, R221 ;  /* 0x000000dd00ea7202 */ /* 0x000fe40000000f00 */
[----:B------:R-:W-:Y:S02]  /*5270*/  MOV R236, 0x1f ;  /* 0x0000001f00ec7802 */ /* 0x000fe40000000f00 */
[----:B------:R-:W-:-:S07]  /*5280*/  MOV R233, 0xffffffff ;  /* 0xffffffff00e97802 */ /* 0x000fce0000000f00 */
[----:B-----5:R-:W-:Y:S05]  /*5290*/  WARPSYNC.COLLECTIVE R233, `(.L_x_484) ;  /* 0x00000000e9087348 */ /* 0x020fea0003c00000 */
[----:B------:R0:W1:Y:S02]  /*52a0*/  SHFL.BFLY P2, R231, R234, R235, R236 ;  /* 0x0c0000ebeae77389 */ /* 0x00006400000400ec */
[----:B01---5:R-:W-:Y:S01]  /*52b0*/  ENDCOLLECTIVE ;  /* 0x000000000000791b */ /* 0x023fe20003800000 */
.L_x_484:
[----:B------:R-:W-:Y:S01]  /*52c0*/  HFMA2.MMA R235, -RZ, RZ, 0, 1.1920928955078125e-07 ;  /* 0x00000002ffeb7435 */ /* 0x000fe200000001ff */
[----:B------:R-:W-:-:S05]  /*52d0*/  MOV R220, R231 ;  /* 0x000000e700dc7202 */ /* 0x000fca0000000f00 */
[----:B------:R-:W-:-:S05]  /*52e0*/  FADD.FTZ R223, R221, R220 ;  /* 0x000000dcdddf7221 */ /* 0x000fca0000010000 */
[----:B------:R-:W-:-:S07]  /*52f0*/  MOV R234, R223 ;  /* 0x000000df00ea7202 */ /* 0x000fce0000000f00 */
[----:B------:R-:W-:Y:S05]  /*5300*/  WARPSYNC.COLLECTIVE R233, `(.L_x_485) ;  /* 0x00000000e9087348 */ /* 0x000fea0003c00000 */
[----:B------:R0:W1:Y:S02]  /*5310*/  SHFL.BFLY P2, R231, R234, R235, R236 ;  /* 0x0c0000ebeae77389 */ /* 0x00006400000400ec */
[----:B01----:R-:W-:Y:S01]  /*5320*/  ENDCOLLECTIVE ;  /* 0x000000000000791b */ /* 0x003fe20003800000 */
.L_x_485:
[----:B------:R-:W-:Y:S01]  /*5330*/  HFMA2.MMA R235, -RZ, RZ, 0, 2.384185791015625e-07 ;  /* 0x00000004ffeb7435 */ /* 0x000fe200000001ff */
[----:B------:R-:W-:-:S05]  /*5340*/  MOV R220, R231 ;  /* 0x000000e700dc7202 */ /* 0x000fca0000000f00 */
[----:B------:R-:W-:-:S05]  /*5350*/  FADD.FTZ R228, R223, R220 ;  /* 0x000000dcdfe47221 */ /* 0x000fca0000010000 */
[----:B------:R-:W-:-:S07]  /*5360*/  MOV R234, R228 ;  /* 0x000000e400ea7202 */ /* 0x000fce0000000f00 */
[----:B------:R-:W-:Y:S05]  /*5370*/  WARPSYNC.COLLECTIVE R233, `(.L_x_486) ;  /* 0x00000000e9087348 */ /* 0x000fea0003c00000 */
[----:B------:R0:W1:Y:S02]  /*5380*/  SHFL.BFLY P2, R231, R234, R235, R236 ;  /* 0x0c0000ebeae77389 */ /* 0x00006400000400ec */
[----:B01----:R-:W-:Y:S01]  /*5390*/  ENDCOLLECTIVE ;  /* 0x000000000000791b */ /* 0x003fe20003800000 */
.L_x_486:
[----:B------:R-:W-:Y:S01]  /*53a0*/  HFMA2.MMA R235, -RZ, RZ, 0, 4.76837158203125e-07 ;  /* 0x00000008ffeb7435 */ /* 0x000fe200000001ff */
[----:B------:R-:W-:-:S05]  /*53b0*/  MOV R229, R231 ;  /* 0x000000e700e57202 */ /* 0x000fca0000000f00 */
[----:B------:R-:W-:-:S05]  /*53c0*/  FADD.FTZ R229, R228, R229 ;  /* 0x000000e5e4e57221 */ /* 0x000fca0000010000 */
[----:B------:R-:W-:-:S07]  /*53d0*/  MOV R234, R229 ;  /* 0x000000e500ea7202 */ /* 0x000fce0000000f00 */
[----:B------:R-:W-:Y:S05]  /*53e0*/  WARPSYNC.COLLECTIVE R233, `(.L_x_487) ;  /* 0x00000000e9087348 */ /* 0x000fea0003c00000 */
[----:B------:R0:W1:Y:S02]  /*53f0*/  SHFL.BFLY P2, R231, R234, R235, R236 ;  /* 0x0c0000ebeae77389 */ /* 0x00006400000400ec */
[----:B01----:R-:W-:Y:S01]  /*5400*/  ENDCOLLECTIVE ;  /* 0x000000000000791b */ /* 0x003fe20003800000 */
.L_x_487:
[----:B------:R-:W-:Y:S01]  /*5410*/  HFMA2.MMA R235, -RZ, RZ, 0, 9.5367431640625e-07 ;  /* 0x00000010ffeb7435 */ /* 0x000fe200000001ff */
[----:B------:R-:W-:-:S05]  /*5420*/  MOV R220, R231 ;  /* 0x000000e700dc7202 */ /* 0x000fca0000000f00 */
[----:B------:R-:W-:-:S05]  /*5430*/  FADD.FTZ R230, R229, R220 ;  /* 0x000000dce5e67221 */ /* 0x000fca0000010000 */
[----:B------:R-:W-:-:S07]  /*5440*/  MOV R234, R230 ;  /* 0x000000e600ea7202 */ /* 0x000fce0000000f00 */
[----:B------:R-:W-:Y:S05]  /*5450*/  WARPSYNC.COLLECTIVE R233, `(.L_x_488) ;  /* 0x00000000e9087348 */ /* 0x000fea0003c00000 */
[----:B------:R0:W1:Y:S02]  /*5460*/  SHFL.BFLY P2, R231, R234, R235, R236 ;  /* 0x0c0000ebeae77389 */ /* 0x00006400000400ec */
[----:B01----:R-:W-:Y:S01]  /*5470*/  ENDCOLLECTIVE ;  /* 0x000000000000791b */ /* 0x003fe20003800000 */
.L_x_488:
        /* <DEDUP_REMOVED lines=199> */
.L_x_489:
[----:B------:R-:W-:Y:S01]  /*60f0*/  HFMA2.MMA R235, -RZ, RZ, 0, 1.1920928955078125e-07 ;  /* 0x00000002ffeb7435 */ /* 0x000fe200000001ff */
[----:B------:R-:W-:-:S05]  /*6100*/  MOV R228, R231 ;  /* 0x000000e700e47202 */ /* 0x000fca0000000f00 */
[----:B------:R-:W-:-:S05]  /*6110*/  FADD.FTZ R228, R221, R228 ;  /* 0x000000e4dde47221 */ /* 0x000fca0000010000 */
[----:B------:R-:W-:-:S07]  /*6120*/  MOV R234, R228 ;  /* 0x000000e400ea7202 */ /* 0x000fce0000000f00 */
[----:B------:R-:W-:Y:S05]  /*6130*/  WARPSYNC.COLLECTIVE R233, `(.L_x_490) ;  /* 0x00000000e9087348 */ /* 0x000fea0003c00000 */
[----:B------:R0:W1:Y:S02]  /*6140*/  SHFL.BFLY P2, R231, R234, R235, R236 ;  /* 0x0c0000ebeae77389 */ /* 0x00006400000400ec */
[----:B01----:R-:W-:Y:S01]  /*6150*/  ENDCOLLECTIVE ;  /* 0x000000000000791b */ /* 0x003fe20003800000 */
.L_x_490:
[----:B------:R-:W-:Y:S01]  /*6160*/  HFMA2.MMA R235, -RZ, RZ, 0, 2.384185791015625e-07 ;  /* 0x00000004ffeb7435 */ /* 0x000fe200000001ff */
[----:B------:R-:W-:-:S05]  /*6170*/  MOV R223, R231 ;  /* 0x000000e700df7202 */ /* 0x000fca0000000f00 */
[----:B------:R-:W-:-:S05]  /*6180*/  FADD.FTZ R223, R228, R223 ;  /* 0x000000dfe4df7221 */ /* 0x000fca0000010000 */
[----:B------:R-:W-:-:S07]  /*6190*/  MOV R234, R223 ;  /* 0x000000df00ea7202 */ /* 0x000fce0000000f00 */
[----:B------:R-:W-:Y:S05]  /*61a0*/  WARPSYNC.COLLECTIVE R233, `(.L_x_491) ;  /* 0x00000000e9087348 */ /* 0x000fea0003c00000 */
[----:B------:R0:W1:Y:S02]  /*61b0*/  SHFL.BFLY P2, R231, R234, R235, R236 ;  /* 0x0c0000ebeae77389 */ /* 0x00006400000400ec */
[----:B01----:R-:W-:Y:S01]  /*61c0*/  ENDCOLLECTIVE ;  /* 0x000000000000791b */ /* 0x003fe20003800000 */
.L_x_491:
[----:B------:R-:W-:Y:S01]  /*61d0*/  HFMA2.MMA R235, -RZ, RZ, 0, 4.76837158203125e-07 ;  /* 0x00000008ffeb7435 */ /* 0x000fe200000001ff */
[----:B------:R-:W-:-:S05]  /*61e0*/  MOV R230, R231 ;  /* 0x000000e700e67202 */ /* 0x000fca0000000f00 */
[----:B------:R-:W-:-:S05]  /*61f0*/  FADD.FTZ R230, R223, R230 ;  /* 0x000000e6dfe67221 */ /* 0x000fca0000010000 */
[----:B------:R-:W-:-:S07]  /*6200*/  MOV R234, R230 ;  /* 0x000000e600ea7202 */ /* 0x000fce0000000f00 */
[----:B------:R-:W-:Y:S05]  /*6210*/  WARPSYNC.COLLECTIVE R233, `(.L_x_492) ;  /* 0x00000000e9087348 */ /* 0x000fea0003c00000 */
[----:B------:R0:W1:Y:S02]  /*6220*/  SHFL.BFLY P2, R231, R234, R235, R236 ;  /* 0x0c0000ebeae77389 */ /* 0x00006400000400ec */
[----:B01----:R-:W-:Y:S01]  /*6230*/  ENDCOLLECTIVE ;  /* 0x000000000000791b */ /* 0x003fe20003800000 */
.L_x_492:
[----:B------:R-:W-:Y:S01]  /*6240*/  HFMA2.MMA R235, -RZ, RZ, 0, 9.5367431640625e-07 ;  /* 0x00000010ffeb7435 */ /* 0x000fe200000001ff */
[----:B------:R-:W-:-:S05]  /*6250*/  MOV R229, R231 ;  /* 0x000000e700e57202 */ /* 0x000fca0000000f00 */
[----:B------:R-:W-:-:S05]  /*6260*/  FADD.FTZ R229, R230, R229 ;  /* 0x000000e5e6e57221 */ /* 0x000fca0000010000 */
[----:B------:R-:W-:-:S07]  /*6270*/  MOV R234, R229 ;  /* 0x000000e500ea7202 */ /* 0x000fce0000000f00 */
[----:B------:R-:W-:Y:S05]  /*6280*/  WARPSYNC.COLLECTIVE R233, `(.L_x_493) ;  /* 0x00000000e9087348 */ /* 0x000fea0003c00000 */
[----:B------:R0:W1:Y:S02]  /*6290*/  SHFL.BFLY P2, R231, R234, R235, R236 ;  /* 0x0c0000ebeae77389 */ /* 0x00006400000400ec */
[----:B01----:R-:W-:Y:S01]  /*62a0*/  ENDCOLLECTIVE ;  /* 0x000000000000791b */ /* 0x003fe20003800000 */
.L_x_493:
[----:B------:R-:W-:Y:S01]  /*62b0*/  MOV R232, R231 ;  /* 0x000000e700e87202 */ /* 0x000fe20000000f00 */
[----:B------:R-:W-:Y:S06]  /*62c0*/  BRA `(.L_x_494) ;  /* 0xffffffb800847947 */ /* 0x000fec000383ffff */
.L_x_495:
        /* <DEDUP_REMOVED lines=11> */
.L_x_2017:


//--------------------- .text._ZN10layer_norm13ln_fwd_kernelINS_13Kernel_traitsI13__nv_bfloat16S2_S2_fjLj24576ELj2ELj1ELj4ELj16ENS_18Kernel_traits_baseILj24576ES2_S2_S2_fjLj128EEEEEEEvNS_9FwdParamsE --------------------------
	.section	.text._ZN10layer_norm13ln_fwd_kernelINS_13Kernel_traitsI13__nv_bfloat16S2_S2_fjLj24576ELj2ELj1ELj4ELj16ENS_18Kernel_traits_baseILj24576ES2_S2_S2_fjLj128EEEEEEEvNS_9FwdParamsE,"ax",@progbits
	.align	128
        .global         _ZN10layer_norm13ln_fwd_kernelINS_13Kernel_traitsI13__nv_bfloat16S2_S2_fjLj24576ELj2ELj1ELj4ELj16ENS_18Kernel_traits_baseILj24576ES2_S2_S2_fjLj128EEEEEEEvNS_9FwdParamsE
        .type           _ZN10layer_norm13ln_fwd_kernelINS_13Kernel_traitsI13__nv_bfloat16S2_S2_fjLj24576ELj2ELj1ELj4ELj16ENS_18Kernel_traits_baseILj24576ES2_S2_S2_fjLj128EEEEEEEvNS_9FwdParamsE,@function
        .size           _ZN10layer_norm13ln_fwd_kernelINS_13Kernel_traitsI13__nv_bfloat16S2_S2_fjLj24576ELj2ELj1ELj4ELj16ENS_18Kernel_traits_baseILj24576ES2_S2_S2_fjLj128EEEEEEEvNS_9FwdParamsE,(.L_x_2018 - _ZN10layer_norm13ln_fwd_kernelINS_13Kernel_traitsI13__nv_bfloat16S2_S2_fjLj24576ELj2ELj1ELj4ELj16ENS_18Kernel_traits_baseILj24576ES2_S2_S2_fjLj128EEEEEEEvNS_9FwdParamsE)
        .other          _ZN10layer_norm13ln_fwd_kernelINS_13Kernel_traitsI13__nv_bfloat16S2_S2_fjLj24576ELj2ELj1ELj4ELj16ENS_18Kernel_traits_baseILj24576ES2_S2_S2_fjLj128EEEEEEEvNS_9FwdParamsE,@"STO_CUDA_ENTRY STV_DEFAULT"
_ZN10layer_norm13ln_fwd_kernelINS_13Kernel_traitsI13__nv_bfloat16S2_S2_fjLj24576ELj2ELj1ELj4ELj16ENS_18Kernel_traits_baseILj24576ES2_S2_S2_fjLj128EEEEEEEvNS_9FwdParamsE:
.text._ZN10layer_norm13ln_fwd_kernelINS_13Kernel_traitsI13__nv_bfloat16S2_S2_fjLj24576ELj2ELj1ELj4ELj16ENS_18Kernel_traits_baseILj24576ES2_S2_S2_fjLj128EEEEEEEvNS_9FwdParamsE:
        /* <DEDUP_REMOVED lines=44> */
.L_x_499:
[----:B-1----:R-:W1:Y:S01]  /*02c0*/  LDC.64 R174, c[0x0][0x220] ;  /* 0x00008800ffae7b82 */ /* 0x002e620000000a00 */
[----:B0-----:R-:W-:Y:S01]  /*02d0*/  SHF.L.U32 R3, R23, 0x7, RZ ;  /* 0x0000000717037819 */ /* 0x001fe200000006ff */
[----:B------:R-:W-:-:S03]  /*02e0*/  IMAD R19, R21, 0xc00, RZ ;  /* 0x00000c0015137824 */ /* 0x000fc600078e02ff */
        /* <DEDUP_REMOVED lines=274> */
[--C-:B------:R-:W-:Y:S01]  /*1410*/  FADD.FTZ R149, R165, R148.reuse ;  /* 0x00000094a5957221 */ /* 0x100fe20000010000 */
[C---:B------:R-:W-:Y:S02]  /*1420*/  PRMT R148, R166.reuse, 0x7632, R148 ;  /* 0x00007632a6947816 */ /* 0x040fe40000000094 */
[----:B------:R-:W-:Y:S01]  /*1430*/  SHF.L.U32 R166, R166, 0x10, RZ ;  /* 0x00000010a6a67819 */ /* 0x000fe200000006ff */
        /* <DEDUP_REMOVED lines=220> */
.L_x_510:
        /* <DEDUP_REMOVED lines=22> */
[----:B------:R-:W0:Y:S01]  /*2360*/  @!P1 LDS.64 R148, [R182] ;  /* 0x00000000b6949984 */ /* 0x000e220000000a00 */
[----:B------:R-:W-:Y:S01]  /*2370*/  LOP3.LUT P1, RZ, R150, 0x1f, R25, 0xf8, !PT ;  /* 0x0000001f96ff7812 */ /* 0x000fe2000782f819 */
        /* <DEDUP_REMOVED lines=24> */
[----:B------:R-:W-:Y:S01]  /*2500*/  FMUL.FTZ R190, R190, R149 ;  /* 0x00000095bebe7220 */ /* 0x000fe20000410000 */
[----:B-1----:R-:W-:Y:S01]  /*2510*/  FMUL.FTZ R188, R184, R188 ;  /* 0x000000bcb8bc7220 */ /* 0x002fe20000410000 */
[----:B------:R-:W0:Y:S01]  /*2520*/  @!P1 LDC.64 R148, c[0x0][0x250] ;  /* 0x00009400ff949b82 */ /* 0x000e220000000a00 */
[----:B------:R-:W-:Y:S01]  /*2530*/  IADD3 R186, -R186, RZ, RZ ;  /* 0x000000ffbaba7210 */ /* 0x000fe20007ffe1ff */
[----:B------:R-:W-:Y:S01]  /*2540*/  FMUL.FTZ R151, R182, R190 ;  /* 0x000000beb6977220 */ /* 0x000fe20000410000 */
[----:B------:R-:W-:Y:S02]  /*2550*/  LEA.HI R190, R25, R24, RZ, 0x19 ;  /* 0x0000001819be7211 */ /* 0x000fe400078fc8ff */
[----:B------:R-:W-:Y:S01]  /*2560*/  LOP3.LUT R182, R186, UR4, RZ, 0xc0, !PT ;  /* 0x00000004bab67c12 */ /* 0x000fe2000f8ec0ff */
[----:B------:R-:W-:-:S02]  /*2570*/  FFMA.FTZ R151, R184, R151, R150 ;  /* 0x00000097b8977223 */ /* 0x000fc40000010096 */
        /* <DEDUP_REMOVED lines=24> */
[----:B------:R-:W-:-:S07]  /*2700*/  LOP3.LUT R182, R20, 0x2, RZ, 0xc, !PT ;  /* 0x0000000214b67812 */ /* 0x000fce00078e0cff */
.L_x_498:
[----:B------:R-:W2:Y:S04]  /*2710*/  LDG.E.STRONG.GPU R150, desc[UR6][R148.64] ;  /* 0x0000000694967981 */ /* 0x000ea8000c1ef900 */
[----:B--2---:R-:W-:Y:S01]  /*2720*/  CCTL.IVALL ;  /* 0x00000000ff00798f */ /* 0x004fe20002000000 */
[----:B------:R-:W-:Y:S05]  /*2730*/  YIELD ;  /* 0x0000000000007946 */ /* 0x000fea0003800000 */
[----:B------:R-:W-:-:S13]  /*2740*/  ISETP.NE.AND P1, PT, R150, R182, PT ;  /* 0x000000b69600720c */ /* 0x000fda0003f25270 */
[----:B------:R-:W-:Y:S05]  /*2750*/  @P1 BRA `(.L_x_498) ;  /* 0xfffffffc00ec1947 */ /* 0x000fea000383ffff */
.L_x_497:
        /* <DEDUP_REMOVED lines=16> */
[----:B0-----:R-:W-:-:S06]  /*2860*/  FADD.FTZ R192, R186, R182 ;  /* 0x000000b6bac07221 */ /* 0x001fcc0000010000 */
[----:B------:R-:W0:Y:S01]  /*2870*/  MUFU.RCP R192, R192 ;  /* 0x000000c000c07308 */ /* 0x000e220000001000 */
[----:B--2---:R-:W1:Y:S04]  /*2880*/  SHFL.DOWN PT, R188, R150, 0x1, 0x1f ;  /* 0x08201f0096bc7f89 */ /* 0x004e6800000e0000 */
[----:B------:R-:W2:Y:S01]  /*2890*/  SHFL.DOWN PT, R190, R151, 0x1, 0x1f ;  /* 0x08201f0097be7f89 */ /* 0x000ea200000e0000 */
[----:B-1----:R-:W-:Y:S01]  /*28a0*/  FADD.FTZ R184, -R188, R150 ;  /* 0x00000096bcb87221 */ /* 0x002fe20000010100 */
[----:B------:R-:W-:-:S03]  /*28b0*/  FMUL.FTZ R188, R186, R188 ;  /* 0x000000bcbabc7220 */ /* 0x000fc60000410000 */
[----:B------:R-:W-:Y:S01]  /*28c0*/  FMUL.FTZ R194, R184, R184 ;  /* 0x000000b8b8c27220 */ /* 0x000fe20000410000 */
[----:B--2---:R-:W-:Y:S01]  /*28d0*/  FADD.FTZ R149, R190, R151 ;  /* 0x00000097be957221 */ /* 0x004fe20000010000 */
[----:B------:R-:W-:Y:S01]  /*28e0*/  LOP3.LUT R184, R22, 0x1, R27, 0xf8, !PT ;  /* 0x0000000116b87812 */ /* 0x000fe200078ef81b */
[----:B------:R-:W-:Y:S01]  /*28f0*/  FFMA.FTZ R151, R182, R150, R188 ;  /* 0x00000096b6977223 */ /* 0x000fe200000100bc */
[----:B------:R-:W-:Y:S02]  /*2900*/  FMUL.FTZ R194, R194, R182 ;  /* 0x000000b6c2c27220 */ /* 0x000fe40000410000 */
[----:B------:R-:W-:Y:S01]  /*2910*/  LOP3.LUT P1, RZ, R184, 0x3, R180, 0xf8, !PT ;  /* 0x00000003b8ff7812 */ /* 0x000fe2000782f8b4 */
[----:B0-----:R-:W-:Y:S01]  /*2920*/  FMUL.FTZ R182, R192, R151 ;  /* 0x00000097c0b67220 */ /* 0x001fe20000410000 */
[----:B------:R-:W-:Y:S01]  /*2930*/  FMUL.FTZ R194, R186, R194 ;  /* 0x000000c2bac27220 */ /* 0x000fe20000410000 */
[----:B------:R-:W0:Y:S03]  /*2940*/  LDC R180, c[0x0][0x260] ;  /* 0x00009800ffb47b82 */ /* 0x000e260000000800 */
[----:B------:R-:W-:Y:S01]  /*2950*/  FFMA.FTZ R194, R192, R194, R149 ;  /* 0x000000c2c0c27223 */ /* 0x000fe20000010095 */
[----:B------:R-:W1:Y:S04]  /*2960*/  SHFL.IDX PT, R182, R182, RZ, 0x1f ;  /* 0x00001fffb6b67589 */ /* 0x000e6800000e0000 */
[----:B------:R-:W0:Y:S02]  /*2970*/  SHFL.IDX PT, R149, R194, RZ, 0x1f ;  /* 0x00001fffc2957589 */ /* 0x000e2400000e0000 */
[----:B------:R-:W2:Y:S01]  /*2980*/  @!P1 LDC.64 R150, c[0x0][0x230] ;  /* 0x00008c00ff969b82 */ /* 0x000ea20000000a00 */
[--C-:B-1----:R-:W-:Y:S01]  /*2990*/  FADD.FTZ R184, R152, -R182.reuse ;  /* 0x800000b698b87221 */ /* 0x102fe20000010000 */
[--C-:B------:R-:W-:Y:S01]  /*29a0*/  FADD.FTZ R186, R153, -R182.reuse ;  /* 0x800000b699ba7221 */ /* 0x100fe20000010000 */
[----:B------:R-:W-:-:S05]  /*29b0*/  FADD.FTZ R17, R17, -R182 ;  /* 0x800000b611117221 */ /* 0x000fca0000010000 */
[----:B------:R-:W1:Y:S01]  /*29c0*/  LDC.64 R152, c[0x0][0x228] ;  /* 0x00008a00ff987b82 */ /* 0x000e620000000a00 */
[----:B0-----:R-:W-:Y:S01]  /*29d0*/  FFMA.FTZ R180, R149, 4.0690105379326269031e-05, R180 ;  /* 0x382aaaab95b47823 */ /* 0x001fe200000100b4 */
[----:B------:R-:W-:Y:S01]  /*29e0*/  FADD.FTZ R15, R15, -R182 ;  /* 0x800000b60f0f7221 */ /* 0x000fe20000010000 */
[----:B--2---:R-:W-:-:S04]  /*29f0*/  @!P1 IMAD.WIDE R150, R21, 0x4, R150 ;  /* 0x0000000415969825 */ /* 0x004fc800078e0296 */
[--C-:B------:R-:W-:Y:S01]  /*2a00*/  FADD.FTZ R9, R9, -R182.reuse ;  /* 0x800000b609097221 */ /* 0x100fe20000010000 */
[--C-:B------:R-:W-:Y:S01]  /*2a10*/  FADD.FTZ R7, R7, -R182.reuse ;  /* 0x800000b607077221 */ /* 0x100fe20000010000 */
[--C-:B------:R-:W-:Y:S01]  /*2a20*/  FADD.FTZ R171, R171, -R182.reuse ;  /* 0x800000b6abab7221 */ /* 0x100fe20000010000 */
[----:B------:R-:W0:Y:S01]  /*2a30*/  MUFU.RSQ R180, R180 ;  /* 0x000000b400b47308 */ /* 0x000e220000001400 */
        /* <DEDUP_REMOVED lines=23> */
[--C-:B------:R-:W-:Y:S01]  /*2bb0*/  FADD.FTZ R129, R129, -R182.reuse ;  /* 0x800000b681817221 */ /* 0x100fe20000010000 */
[----:B---3--:R-:W-:Y:S01]  /*2bc0*/  FMUL.FTZ R150, R180, R169 ;  /* 0x000000a9b4967220 */ /* 0x008fe20000410000 */
        /* <DEDUP_REMOVED lines=78> */
[----:B--2---:R-:W-:-:S04]  /*30b0*/  @!P1 IMAD.WIDE R148, R21, 0x4, R148 ;  /* 0x0000000415949825 */ /* 0x004fc800078e0294 */
        /* <DEDUP_REMOVED lines=90> */
[----:B------:R0:W-:Y:S01]  /*3660*/  @!P1 STG.E desc[UR6][R148.64], R180 ;  /* 0x000000b494009986 */ /* 0x0001e2000c101906 */
[----:B------:R-:W-:Y:S01]  /*3670*/  F2FP.BF16.F32.PACK_AB R173, R182, R173 ;  /* 0x000000adb6ad723e */ /* 0x000fe200000010ff */
[----:B-1----:R-:W-:Y:S01]  /*3680*/  IMAD.WIDE.U32 R174, R6, 0x10, R152 ;  /* 0x0000001006ae7825 */ /* 0x002fe200078e0098 */
[----:B------:R-:W-:Y:S01]  /*3690*/  F2FP.BF16.F32.PACK_AB R11, R198, R179 ;  /* 0x000000b3c60b723e */ /* 0x000fe200000010ff */
[----:B-----5:R-:W-:-:S02]  /*36a0*/  HFMA2.MMA.BF16_V2 R6, R122, R9, R74 ;  /* 0x000000097a067235 */ /* 0x020fc4000020004a */
[----:B------:R-:W-:Y:S02]  /*36b0*/  HFMA2.BF16_V2 R5, R121, R190, R73 ;  /* 0x000000be79057231 */ /* 0x000fe40000200049 */
[----:B------:R-:W-:Y:S01]  /*36c0*/  IMAD.WIDE.U32 R128, R10, 0x10, R152 ;  /* 0x000000100a807825 */ /* 0x000fe200078e0098 */
[----:B------:R-:W-:-:S03]  /*36d0*/  HFMA2.MMA.BF16_V2 R10, R118, R177, R70 ;  /* 0x000000b1760a7235 */ /* 0x000fc60000200046 */
[----:B------:R-:W-:Y:S01]  /*36e0*/  HFMA2.BF16_V2 R7, R123, R7, R75 ;  /* 0x000000077b077231 */ /* 0x000fe2000020004b */
[----:B------:R-:W-:Y:S01]  /*36f0*/  F2FP.BF16.F32.PACK_AB R183, R200, R183 ;  /* 0x000000b7c8b7723e */ /* 0x000fe200000010ff */
[--C-:B------:R-:W-:Y:S01]  /*3700*/  IMAD.WIDE.U32 R170, R8, 0x10, R152.reuse ;  /* 0x0000001008aa7825 */ /* 0x100fe200078e0098 */
[----:B------:R-:W-:Y:S01]  /*3710*/  HFMA2.MMA.BF16_V2 R8, R116, R150, R68 ;  /* 0x0000009674087235 */ /* 0x000fe20000200044 */
[----:B------:R-:W-:Y:S02]  /*3720*/  F2FP.BF16.F32.PACK_AB R189, R204, R189 ;  /* 0x000000bdccbd723e */ /* 0x000fe400000010ff */
[----:B------:R-:W-:Y:S02]  /*3730*/  HFMA2.BF16_V2 R9, R117, R173, R69 ;  /* 0x000000ad75097231 */ /* 0x000fe40000200045 */
[----:B0-----:R-:W-:Y:S01]  /*3740*/  IMAD.WIDE.U32 R180, R4, 0x10, R152 ;  /* 0x0000001004b47825 */ /* 0x001fe200078e0098 */
[----:B------:R-:W-:-:S03]  /*3750*/  HFMA2.MMA.BF16_V2 R4, R120, R188, R72 ;  /* 0x000000bc78047235 */ /* 0x000fc60000200048 */
[----:B------:R-:W-:Y:S01]  /*3760*/  HFMA2.BF16_V2 R11, R119, R11, R71 ;  /* 0x0000000b770b7231 */ /* 0x000fe20000200047 */
[----:B------:R-:W-:Y:S01]  /*3770*/  F2FP.BF16.F32.PACK_AB R195, R208, R195 ;  /* 0x000000c3d0c3723e */ /* 0x000fe200000010ff */
[--C-:B------:R-:W-:Y:S01]  /*3780*/  IMAD.WIDE.U32 R144, R19, 0x10, R152.reuse ;  /* 0x0000001013907825 */ /* 0x100fe200078e0098 */
[----:B------:R-:W-:Y:S02]  /*3790*/  F2FP.BF16.F32.PACK_AB R201, R212, R201 ;  /* 0x000000c9d4c9723e */ /* 0x000fe400000010ff */
        /* <DEDUP_REMOVED lines=11> */
[----:B------:R-:W-:Y:S01]  /*3850*/  F2FP.BF16.F32.PACK_AB R150, R228, R225 ;  /* 0x000000e1e496723e */ /* 0x000fe200000010ff */
[--C-:B------:R-:W-:Y:S01]  /*3860*/  IMAD.WIDE.U32 R12, R12, 0x10, R152.reuse ;  /* 0x000000100c0c7825 */ /* 0x100fe200078e0098 */
[----:B------:R-:W-:Y:S02]  /*3870*/  F2FP.BF16.F32.PACK_AB R160, R232, R231 ;  /* 0x000000e7e8a0723e */ /* 0x000fe400000010ff */
[----:B------:R-:W-:Y:S01]  /*3880*/  F2FP.BF16.F32.PACK_AB R162, R236, R237 ;  /* 0x000000edeca2723e */ /* 0x000fe200000010ff */
[----:B------:R-:W-:Y:S01]  /*3890*/  HFMA2.MMA.BF16_V2 R148, R100, R26, R52 ;  /* 0x0000001a64947235 */ /* 0x000fe20000200034 */
[----:B------:R-:W-:Y:S01]  /*38a0*/  F2FP.BF16.F32.PACK_AB R240, R240, R243 ;  /* 0x000000f3f0f0723e */ /* 0x000fe200000010ff */
[----:B------:R-:W-:Y:S01]  /*38b0*/  HFMA2.MMA.BF16_V2 R150, R102, R150, R54 ;  /* 0x0000009666967235 */ /* 0x000fe20000200036 */
[----:B------:R-:W-:Y:S01]  /*38c0*/  F2FP.BF16.F32.PACK_AB R242, R242, R247 ;  /* 0x000000f7f2f2723e */ /* 0x000fe200000010ff */
[----:B0-----:R-:W-:Y:S01]  /*38d0*/  HFMA2.MMA.BF16_V2 R4, R112, R183, R64 ;  /* 0x000000b770047235 */ /* 0x001fe20000200040 */
[----:B------:R-:W-:Y:S01]  /*38e0*/  HFMA2.BF16_V2 R5, R113, R185, R65 ;  /* 0x000000b971057231 */ /* 0x000fe20000200041 */
[----:B------:R-:W-:Y:S01]  /*38f0*/  HFMA2.MMA.BF16_V2 R6, R114, R189, R66 ;  /* 0x000000bd72067235 */ /* 0x000fe20000200042 */
[----:B------:R-:W-:Y:S01]  /*3900*/  HFMA2.BF16_V2 R7, R115, R191, R67 ;  /* 0x000000bf73077231 */ /* 0x000fe20000200043 */
[----:B-1----:R-:W-:Y:S01]  /*3910*/  HFMA2.MMA.BF16_V2 R8, R108, R195, R60 ;  /* 0x000000c36c087235 */ /* 0x002fe2000020003c */
[----:B------:R-:W-:Y:S01]  /*3920*/  HFMA2.BF16_V2 R9, R109, R197, R61 ;  /* 0x000000c56d097231 */ /* 0x000fe2000020003d */
[----:B------:R-:W-:Y:S01]  /*3930*/  HFMA2.MMA.BF16_V2 R10, R110, R201, R62 ;  /* 0x000000c96e0a7235 */ /* 0x000fe2000020003e */
[----:B------:R-:W-:Y:S01]  /*3940*/  HFMA2.BF16_V2 R11, R111, R203, R63 ;  /* 0x000000cb6f0b7231 */ /* 0x000fe2000020003f */
[----:B------:R-:W-:Y:S01]  /*3950*/  F2FP.BF16.F32.PACK_AB R146, R220, R213 ;  /* 0x000000d5dc92723e */ /* 0x000fe200000010ff */
[----:B------:R0:W-:Y:S01]  /*3960*/  STG.E.128 desc[UR6][R16.64], R4 ;  /* 0x0000000410007986 */ /* 0x0001e2000c101d06 */
[----:B------:R-:W-:Y:S01]  /*3970*/  F2FP.BF16.F32.PACK_AB R145, R218, R209 ;  /* 0x000000d1da91723e */ /* 0x000fe200000010ff */
[----:B------:R-:W-:Y:S01]  /*3980*/  HFMA2.MMA.BF16_V2 R144, R104, R207, R56 ;  /* 0x000000cf68907235 */ /* 0x000fe20000200038 */
[----:B------:R-:W-:Y:S01]  /*3990*/  F2FP.BF16.F32.PACK_AB R147, R222, R215 ;  /* 0x000000d7de93723e */ /* 0x000fe200000010ff */
[----:B------:R1:W-:Y:S01]  /*39a0*/  STG.E.128 desc[UR6][R18.64], R8 ;  /* 0x0000000812007986 */ /* 0x0003e2000c101d06 */
[----:B------:R-:W-:Y:S01]  /*39b0*/  F2FP.BF16.F32.PACK_AB R244, R244, R251 ;  /* 0x000000fbf4f4723e */ /* 0x000fe200000010ff */
[----:B------:R-:W-:Y:S01]  /*39c0*/  HFMA2.MMA.BF16_V2 R146, R106, R146, R58 ;  /* 0x000000926a927235 */ /* 0x000fe2000020003a */
[----:B------:R-:W-:Y:S01]  /*39d0*/  F2FP.BF16.F32.PACK_AB R149, R226, R221 ;  /* 0x000000dde295723e */ /* 0x000fe200000010ff */
[----:B------:R-:W-:Y:S01]  /*39e0*/  IMAD.WIDE.U32 R192, R2, 0x10, R152 ;  /* 0x0000001002c07825 */ /* 0x000fe200078e0098 */
[----:B------:R-:W-:-:S03]  /*39f0*/  F2FP.BF16.F32.PACK_AB R151, R230, R227 ;  /* 0x000000e3e697723e */ /* 0x000fc600000010ff */
[----:B------:R-:W-:Y:S01]  /*3a00*/  HFMA2.BF16_V2 R145, R105, R145, R57 ;  /* 0x0000009169917231 */ /* 0x000fe20000200039 */
[----:B------:R-:W-:Y:S01]  /*3a10*/  F2FP.BF16.F32.PACK_AB R15, R15, R184 ;  /* 0x000000b80f0f723e */ /* 0x000fe200000010ff */
[----:B------:R-:W-:Y:S01]  /*3a20*/  IMAD.WIDE.U32 R198, R0, 0x10, R152 ;  /* 0x0000001000c67825 */ /* 0x000fe200078e0098 */
[----:B------:R-:W-:-:S03]  /*3a30*/  F2FP.BF16.F32.PACK_AB R127, R127, R154 ;  /* 0x0000009a7f7f723e */ /* 0x000fc600000010ff */
[----:B------:R-:W-:Y:S01]  /*3a40*/  HFMA2.BF16_V2 R147, R107, R147, R59 ;  /* 0x000000936b937231 */ /* 0x000fe2000020003b */
[----:B------:R-:W-:Y:S01]  /*3a50*/  F2FP.BF16.F32.PACK_AB R161, R234, R233 ;  /* 0x000000e9eaa1723e */ /* 0x000fe200000010ff */
[----:B------:R-:W-:Y:S01]  /*3a60*/  HFMA2.MMA.BF16_V2 R160, R96, R160, R48 ;  /* 0x000000a060a07235 */ /* 0x000fe20000200030 */
[----:B------:R-:W-:Y:S01]  /*3a70*/  F2FP.BF16.F32.PACK_AB R163, R238, R239 ;  /* 0x000000efeea3723e */ /* 0x000fe200000010ff */
[----:B------:R-:W-:Y:S01]  /*3a80*/  HFMA2.MMA.BF16_V2 R162, R98, R162, R50 ;  /* 0x000000a262a27235 */ /* 0x000fe20000200032 */
[----:B------:R-:W-:Y:S01]  /*3a90*/  F2FP.BF16.F32.PACK_AB R3, R3, R126 ;  /* 0x0000007e0303723e */ /* 0x000fe200000010ff */
[----:B------:R-:W-:Y:S01]  /*3aa0*/  HFMA2.BF16_V2 R241, R93, R242, R45 ;  /* 0x000000f25df17231 */ /* 0x000fe2000020002d */
[----:B0-----:R-:W-:Y:S01]  /*3ab0*/  F2FP.BF16.F32.PACK_AB R16, R135, R132 ;  /* 0x000000848710723e */ /* 0x001fe200000010ff */
[----:B------:R-:W-:Y:S01]  /*3ac0*/  IMAD.WIDE.U32 R152, R124, 0x10, R152 ;  /* 0x000000107c987825 */ /* 0x000fe200078e0098 */
[----:B-1----:R-:W-:-:S03]  /*3ad0*/  F2FP.BF16.F32.PACK_AB R18, R131, R156 ;  /* 0x0000009c8312723e */ /* 0x002fc600000010ff */
        /* <DEDUP_REMOVED lines=25> */
[----:B------:R-:W-:Y:S01]  /*3c70*/  HFMA2.MMA.BF16_V2 R8, R80, R16, R32 ;  /* 0x0000001050087235 */ /* 0x000fe20000200020 */
[----:B------:R1:W-:Y:S01]  /*3c80*/  STG.E.128 desc[UR6][R12.64], R144 ;  /* 0x000000900c007986 */ /* 0x0003e2000c101d06 */
[----:B------:R-:W-:Y:S01]  /*3c90*/  HFMA2.MMA.BF16_V2 R10, R82, R17, R34 ;  /* 0x00000011520a7235 */ /* 0x000fe20000200022 */
[----:B------:R-:W-:Y:S01]  /*3ca0*/  HFMA2.BF16_V2 R5, R85, R140, R37 ;  /* 0x0000008c55057231 */ /* 0x000fe20000200025 */
[----:B------:R-:W-:Y:S01]  /*3cb0*/  HFMA2.MMA.BF16_V2 R164, R76, R14, R28 ;  /* 0x0000000e4ca47235 */ /* 0x000fe2000020001c */
[----:B------:R-:W-:Y:S01]  /*3cc0*/  HFMA2.BF16_V2 R7, R87, R130, R39 ;  /* 0x0000008257077231 */ /* 0x000fe20000200027 */
[----:B------:R-:W-:Y:S01]  /*3cd0*/  HFMA2.MMA.BF16_V2 R166, R78, R166, R30 ;  /* 0x000000a64ea67235 */ /* 0x000fe2000020001e */
[----:B------:R1:W-:Y:S01]  /*3ce0*/  STG.E.128 desc[UR6][R128.64], R148 ;  /* 0x0000009480007986 */ /* 0x0003e2000c101d06 */
[----:B------:R-:W-:Y:S01]  /*3cf0*/  HFMA2.BF16_V2 R9, R81, R134, R33 ;  /* 0x0000008651097231 */ /* 0x000fe20000200021 */
[----:B------:R-:W-:Y:S01]  /*3d00*/  IADD3 R21, R21, UR5, RZ ;  /* 0x0000000515157c10 */ /* 0x000fe2000fffe0ff */
[----:B------:R-:W-:Y:S01]  /*3d10*/  HFMA2.BF16_V2 R11, R83, R141, R35 ;  /* 0x0000008d530b7231 */ /* 0x000fe20000200023 */
[----:B------:R1:W-:Y:S01]  /*3d20*/  STG.E.128 desc[UR6][R170.64], R160 ;  /* 0x000000a0aa007986 */ /* 0x0003e2000c101d06 */
        /* <DEDUP_REMOVED lines=11> */
.L_x_496:
[----:B------:R-:W-:Y:S01]  /*3de0*/  HFMA2.MMA R194, -RZ, RZ, 0, 5.9604644775390625e-08 ;  /* 0x00000001ffc27435 */ /* 0x000fe200000001ff */
[----:B------:R-:W-:Y:S02]  /*3df0*/  MOV R192, R149 ;  /* 0x0000009500c07202 */ /* 0x000fe40000000f00 */
[----:B------:R-:W-:Y:S02]  /*3e00*/  MOV R196, 0x1f ;  /* 0x0000001f00c47802 */ /* 0x000fe40000000f00 */
[----:B------:R-:W-:-:S07]  /*3e10*/  MOV R190, 0xffffffff ;  /* 0xffffffff00be7802 */ /* 0x000fce0000000f00 */
[----:B-----5:R-:W-:Y:S05]  /*3e20*/  WARPSYNC.COLLECTIVE R190, `(.L_x_500) ;  /* 0x00000000be087348 */ /* 0x020fea0003c00000 */
[----:B------:R0:W1:Y:S02]  /*3e30*/  SHFL.BFLY P2, R188, R192, R194, R196 ;  /* 0x0c0000c2c0bc7389 */ /* 0x00006400000400c4 */
[----:B01---5:R-:W-:Y:S01]  /*3e40*/  ENDCOLLECTIVE ;  /* 0x000000000000791b */ /* 0x023fe20003800000 */
.L_x_500:
[----:B------:R-:W-:Y:S01]  /*3e50*/  HFMA2.MMA R194, -RZ, RZ, 0, 1.1920928955078125e-07 ;  /* 0x00000002ffc27435 */ /* 0x000fe200000001ff */
[----:B------:R-:W-:-:S05]  /*3e60*/  MOV R148, R188 ;  /* 0x000000bc00947202 */ /* 0x000fca0000000f00 */
[----:B------:R-:W-:-:S05]  /*3e70*/  FADD.FTZ R150, R149, R148 ;  /* 0x0000009495967221 */ /* 0x000fca0000010000 */
[----:B------:R-:W-:-:S07]  /*3e80*/  MOV R192, R150 ;  /* 0x0000009600c07202 */ /* 0x000fce0000000f00 */
[----:B------:R-:W-:Y:S05]  /*3e90*/  WARPSYNC.COLLECTIVE R190, `(.L_x_501) ;  /* 0x00000000be087348 */ /* 0x000fea0003c00000 */
[----:B------:R0:W1:Y:S02]  /*3ea0*/  SHFL.BFLY P2, R188, R192, R194, R196 ;  /* 0x0c0000c2c0bc7389 */ /* 0x00006400000400c4 */
[----:B01----:R-:W-:Y:S01]  /*3eb0*/  ENDCOLLECTIVE ;  /* 0x000000000000791b */ /* 0x003fe20003800000 */
.L_x_501:
[----:B------:R-:W-:Y:S01]  /*3ec0*/  HFMA2.MMA R194, -RZ, RZ, 0, 2.384185791015625e-07 ;  /* 0x00000004ffc27435 */ /* 0x000fe200000001ff */
[----:B------:R-:W-:-:S05]  /*3ed0*/  MOV R148, R188 ;  /* 0x000000bc00947202 */ /* 0x000fca0000000f00 */
[----:B------:R-:W-:-:S05]  /*3ee0*/  FADD.FTZ R182, R150, R148 ;  /* 0x0000009496b67221 */ /* 0x000fca0000010000 */
[----:B------:R-:W-:-:S07]  /*3ef0*/  MOV R192, R182 ;  /* 0x000000b600c07202 */ /* 0x000fce0000000f00 */
[----:B------:R-:W-:Y:S05]  /*3f00*/  WARPSYNC.COLLECTIVE R190, `(.L_x_502) ;  /* 0x00000000be087348 */ /* 0x000fea0003c00000 */
[----:B------:R0:W1:Y:S02]  /*3f10*/  SHFL.BFLY P2, R188, R192, R194, R196 ;  /* 0x0c0000c2c0bc7389 */ /* 0x00006400000400c4 */
[----:B01----:R-:W-:Y:S01]  /*3f20*/  ENDCOLLECTIVE ;  /* 0x000000000000791b */ /* 0x003fe20003800000 */
.L_x_502:
[----:B------:R-:W-:Y:S01]  /*3f30*/  HFMA2.MMA R194, -RZ, RZ, 0, 4.76837158203125e-07 ;  /* 0x00000008ffc27435 */ /* 0x000fe200000001ff */
[----:B------:R-:W-:-:S05]  /*3f40*/  MOV R148, R188 ;  /* 0x000000bc00947202 */ /* 0x000fca0000000f00 */
[----:B------:R-:W-:-:S05]  /*3f50*/  FADD.FTZ R184, R182, R148 ;  /* 0x00000094b6b87221 */ /* 0x000fca0000010000 */
[----:B------:R-:W-:-:S07]  /*3f60*/  MOV R192, R184 ;  /* 0x000000b800c07202 */ /* 0x000fce0000000f00 */
[----:B------:R-:W-:Y:S05]  /*3f70*/  WARPSYNC.COLLECTIVE R190, `(.L_x_503) ;  /* 0x00000000be087348 */ /* 0x000fea0003c00000 */
[----:B------:R0:W1:Y:S02]  /*3f80*/  SHFL.BFLY P2, R188, R192, R194, R196 ;  /* 0x0c0000c2c0bc7389 */ /* 0x00006400000400c4 */
[----:B01----:R-:W-:Y:S01]  /*3f90*/  ENDCOLLECTIVE ;  /* 0x000000000000791b */ /* 0x003fe20003800000 */
.L_x_503:
[----:B------:R-:W-:Y:S01]  /*3fa0*/  HFMA2.MMA R194, -RZ, RZ, 0, 9.5367431640625e-07 ;  /* 0x00000010ffc27435 */ /* 0x000fe200000001ff */
[----:B------:R-:W-:-:S05]  /*3fb0*/  MOV R148, R188 ;  /* 0x000000bc00947202 */ /* 0x000fca0000000f00 */
[----:B------:R-:W-:-:S05]  /*3fc0*/  FADD.FTZ R186, R184, R148 ;  /* 0x00000094b8ba7221 */ /* 0x000fca0000010000 */
[----:B------:R-:W-:-:S07]  /*3fd0*/  MOV R192, R186 ;  /* 0x000000ba00c07202 */ /* 0x000fce0000000f00 */
[----:B------:R-:W-:Y:S05]  /*3fe0*/  WARPSYNC.COLLECTIVE R190, `(.L_x_504) ;  /* 0x00000000be087348 */ /* 0x000fea0003c00000 */
[----:B------:R0:W1:Y:S02]  /*3ff0*/  SHFL.BFLY P2, R188, R192, R194, R196 ;  /* 0x0c0000c2c0bc7389 */ /* 0x00006400000400c4 */
[----:B01----:R-:W-:Y:S01]  /*4000*/  ENDCOLLECTIVE ;  /* 0x000000000000791b */ /* 0x003fe20003800000 */
.L_x_504:
        /* <DEDUP_REMOVED lines=200> */
.L_x_505:
[----:B------:R-:W-:Y:S01]  /*4c90*/  HFMA2.MMA R194, -RZ, RZ, 0, 1.1920928955078125e-07 ;  /* 0x00000002ffc27435 */ /* 0x000fe200000001ff */
[----:B------:R-:W-:-:S05]  /*4ca0*/  MOV R150, R188 ;  /* 0x000000bc00967202 */ /* 0x000fca0000000f00 */
[----:B------:R-:W-:-:S05]  /*4cb0*/  FADD.FTZ R150, R149, R150 ;  /* 0x0000009695967221 */ /* 0x000fca0000010000 */
[----:B------:R-:W-:-:S07]  /*4cc0*/  MOV R192, R150 ;  /* 0x0000009600c07202 */ /* 0x000fce0000000f00 */
[----:B------:R-:W-:Y:S05]  /*4cd0*/  WARPSYNC.COLLECTIVE R190, `(.L_x_506) ;  /* 0x00000000be087348 */ /* 0x000fea0003c00000 */
[----:B------:R0:W1:Y:S02]  /*4ce0*/  SHFL.BFLY P2, R188, R192, R194, R196 ;  /* 0x0c0000c2c0bc7389 */ /* 0x00006400000400c4 */
[----:B01----:R-:W-:Y:S01]  /*4cf0*/  ENDCOLLECTIVE ;  /* 0x000000000000791b */ /* 0x003fe20003800000 */
.L_x_506:
[----:B------:R-:W-:Y:S01]  /*4d00*/  HFMA2.MMA R194, -RZ, RZ, 0, 2.384185791015625e-07 ;  /* 0x00000004ffc27435 */ /* 0x000fe200000001ff */
[----:B------:R-:W-:-:S05]  /*4d10*/  MOV R182, R188 ;  /* 0x000000bc00b67202 */ /* 0x000fca0000000f00 */
[----:B------:R-:W-:-:S05]  /*4d20*/  FADD.FTZ R182, R150, R182 ;  /* 0x000000b696b67221 */ /* 0x000fca0000010000 */
[----:B------:R-:W-:-:S07]  /*4d30*/  MOV R192, R182 ;  /* 0x000000b600c07202 */ /* 0x000fce0000000f00 */
[----:B------:R-:W-:Y:S05]  /*4d40*/  WARPSYNC.COLLECTIVE R190, `(.L_x_507) ;  /* 0x00000000be087348 */ /* 0x000fea0003c00000 */
[----:B------:R0:W1:Y:S02]  /*4d50*/  SHFL.BFLY P2, R188, R192, R194, R196 ;  /* 0x0c0000c2c0bc7389 */ /* 0x00006400000400c4 */
[----:B01----:R-:W-:Y:S01]  /*4d60*/  ENDCOLLECTIVE ;  /* 0x000000000000791b */ /* 0x003fe20003800000 */
.L_x_507:
[----:B------:R-:W-:Y:S01]  /*4d70*/  HFMA2.MMA R194, -RZ, RZ, 0, 4.76837158203125e-07 ;  /* 0x00000008ffc27435 */ /* 0x000fe200000001ff */
[----:B------:R-:W-:-:S05]  /*4d80*/  MOV R184, R188 ;  /* 0x000000bc00b87202 */ /* 0x000fca0000000f00 */
[----:B------:R-:W-:-:S05]  /*4d90*/  FADD.FTZ R184, R182, R184 ;  /* 0x000000b8b6b87221 */ /* 0x000fca0000010000 */
[----:B------:R-:W-:-:S07]  /*4da0*/  MOV R192, R184 ;  /* 0x000000b800c07202 */ /* 0x000fce0000000f00 */
[----:B------:R-:W-:Y:S05]  /*4db0*/  WARPSYNC.COLLECTIVE R190, `(.L_x_508) ;  /* 0x00000000be087348 */ /* 0x000fea0003c00000 */
[----:B------:R0:W1:Y:S02]  /*4dc0*/  SHFL.BFLY P2, R188, R192, R194, R196 ;  /* 0x0c0000c2c0bc7389 */ /* 0x00006400000400c4 */
[----:B01----:R-:W-:Y:S01]  /*4dd0*/  ENDCOLLECTIVE ;  /* 0x000000000000791b */ /* 0x003fe20003800000 */
.L_x_508:
[----:B------:R-:W-:Y:S01]  /*4de0*/  HFMA2.MMA R194, -RZ, RZ, 0, 9.5367431640625e-07 ;  /* 0x00000010ffc27435 */ /* 0x000fe200000001ff */
[----:B------:R-:W-:-:S05]  /*4df0*/  MOV R186, R188 ;  /* 0x000000bc00ba7202 */ /* 0x000fca0000000f00 */
[----:B------:R-:W-:-:S05]  /*4e00*/  FADD.FTZ R186, R184, R186 ;  /* 0x000000bab8ba7221 */ /* 0x000fca0000010000 */
[----:B------:R-:W-:-:S07]  /*4e10*/  MOV R192, R186 ;  /* 0x000000ba00c07202 */ /* 0x000fce0000000f00 */
[----:B------:R-:W-:Y:S05]  /*4e20*/  WARPSYNC.COLLECTIVE R190, `(.L_x_509) ;  /* 0x00000000be087348 */ /* 0x000fea0003c00000 */
[----:B------:R0:W1:Y:S02]  /*4e30*/  SHFL.BFLY P2, R188, R192, R194, R196 ;  /* 0x0c0000c2c0bc7389 */ /* 0x00006400000400c4 */
[----:B01----:R-:W-:Y:S01]  /*4e40*/  ENDCOLLECTIVE ;  /* 0x000000000000791b */ /* 0x003fe20003800000 */
.L_x_509:
[----:B------:R-:W-:Y:S05]  /*4e50*/  BRA `(.L_x_510) ;  /* 0xffffffd000e87947 */ /* 0x000fea000383ffff */
.L_x_511:
        /* <DEDUP_REMOVED lines=10> */
.L_x_2018:


//--------------------- .text._ZN10layer_norm13ln_fwd_kernelINS_13Kernel_traitsI6__halffS2_fjLj24576ELj2ELj1ELj4ELj16ENS_18Kernel_traits_baseILj24576ES2_fS2_fjLj128EEEEEEEvNS_9FwdParamsE --------------------------
	.section	.text._ZN10layer_norm13ln_fwd_kernelINS_13Kernel_traitsI6__halffS2_fjLj24576ELj2ELj1ELj4ELj16ENS_18Kernel_traits_baseILj24576ES2_fS2_fjLj128EEEEEEEvNS_9FwdParamsE,"ax",@progbits
	.align	128
        .global         _ZN10layer_norm13ln_fwd_kernelINS_13Kernel_traitsI6__halffS2_fjLj24576ELj2ELj1ELj4ELj16ENS_18Kernel_traits_baseILj24576ES2_fS2_fjLj128EEEEEEEvNS_9FwdParamsE
        .type           _ZN10layer_norm13ln_fwd_kernelINS_13Kernel_traitsI6__halffS2_fjLj24576ELj2ELj1ELj4ELj16ENS_18Kernel_traits_baseILj24576ES2_fS2_fjLj128EEEEEEEvNS_9FwdParamsE,@function
        .size           _ZN10layer_norm13ln_fwd_kernelINS_13Kernel_traitsI6__halffS2_fjLj24576ELj2ELj1ELj4ELj16ENS_18Kernel_traits_baseILj24576ES2_fS2_fjLj128EEEEEEEvNS_9FwdParamsE,(.L_x_2019 - _ZN10layer_norm13ln_fwd_kernelINS_13Kernel_traitsI6__halffS2_fjLj24576ELj2ELj1ELj4ELj16ENS_18Kernel_traits_baseILj24576ES2_fS2_fjLj128EEEEEEEvNS_9FwdParamsE)
        .other          _ZN10layer_norm13ln_fwd_kernelINS_13Kernel_traitsI6__halffS2_fjLj24576ELj2ELj1ELj4ELj16ENS_18Kernel_traits_baseILj24576ES2_fS2_fjLj128EEEEEEEvNS_9FwdParamsE,@"STO_CUDA_ENTRY STV_DEFAULT"
_ZN10layer_norm13ln_fwd_kernelINS_13Kernel_traitsI6__halffS2_fjLj24576ELj2ELj1ELj4ELj16ENS_18Kernel_traits_baseILj24576ES2_fS2_fjLj128EEEEEEEvNS_9FwdParamsE:
.text._ZN10layer_norm13ln_fwd_kernelINS_13Kernel_traitsI6__halffS2_fjLj24576ELj2ELj1ELj4ELj16ENS_18Kernel_traits_baseILj24576ES2_fS2_fjLj128EEEEEEEvNS_9FwdParamsE:
        /* <DEDUP_REMOVED lines=69> */
.L_x_515:
        /* <DEDUP_REMOVED lines=393> */
.L_x_526:
        /* <DEDUP_REMOVED lines=81> */
.L_x_514:
[----:B------:R-:W2:Y:S04]  /*21f0*/  LDG.E.STRONG.GPU R222, desc[UR6][R220.64] ;  /* 0x00000006dcde7981 */ /* 0x000ea8000c1ef900 */
[----:B--2---:R-:W-:Y:S01]  /*2200*/  CCTL.IVALL ;  /* 0x00000000ff00798f */ /* 0x004fe20002000000 */
[----:B------:R-:W-:Y:S05]  /*2210*/  YIELD ;  /* 0x0000000000007946 */ /* 0x000fea0003800000 */
[----:B------:R-:W-:-:S13]  /*2220*/  ISETP.NE.AND P1, PT, R222, R227, PT ;  /* 0x000000e3de00720c */ /* 0x000fda0003f25270 */
[----:B------:R-:W-:Y:S05]  /*2230*/  @P1 BRA `(.L_x_514) ;  /* 0xfffffffc00ec1947 */ /* 0x000fea000383ffff */
.L_x_513:
        /* <DEDUP_REMOVED lines=168> */
[--C-:B------:R-:W-:Y:S01]  /*2cc0*/  FADD.FTZ R119, R119, -R220.reuse ;  /* 0x800000dc77777221 */ /* 0x100fe20000010000 */
[----:B------:R-:W-:Y:S01]  /*2cd0*/  F2FP.F16.F32.PACK_AB R109, RZ, R108 ;  /* 0x0000006cff6d723e */ /* 0x000fe200000000ff */
[--C-:B------:R-:W-:Y:S01]  /*2ce0*/  FADD.FTZ R120, R120, -R220.reuse ;  /* 0x800000dc78787221 */ /* 0x100fe20000010000 */
[C---:B------:R-:W-:Y:S01]  /*2cf0*/  FMUL.FTZ R86, R221.reuse, R86 ;  /* 0x00000056dd567220 */ /* 0x040fe20000410000 */
[----:B------:R-:W-:Y:S01]  /*2d00*/  F2FP.F16.F32.PACK_AB R108, RZ, R133 ;  /* 0x00000085ff6c723e */ /* 0x000fe200000000ff */
[C---:B------:R-:W-:Y:S01]  /*2d10*/  FMUL.FTZ R133, R221.reuse, R115 ;  /* 0x00000073dd857220 */ /* 0x040fe20000410000 */
[--C-:B------:R-:W-:Y:S01]  /*2d20*/  FADD.FTZ R122, R122, -R220.reuse ;  /* 0x800000dc7a7a7221 */ /* 0x100fe20000010000 */
[----:B------:R-:W-:Y:S01]  /*2d30*/  F2FP.F16.F32.PACK_AB R115, RZ, R111 ;  /* 0x0000006fff73723e */ /* 0x000fe200000000ff */
[----:B------:R-:W-:Y:S01]  /*2d40*/  FMUL.FTZ R118, R221, R118 ;  /* 0x00000076dd767220 */ /* 0x000fe20000410000 */
[--C-:B------:R-:W-:Y:S01]  /*2d50*/  FADD.FTZ R125, R125, -R220.reuse ;  /* 0x800000dc7d7d7221 */ /* 0x100fe20000010000 */
[----:B------:R-:W-:Y:S01]  /*2d60*/  F2FP.F16.F32.PACK_AB R111, RZ, R131 ;  /* 0x00000083ff6f723e */ /* 0x000fe200000000ff */
[C---:B------:R-:W-:Y:S01]  /*2d70*/  FMUL.FTZ R119, R221.reuse, R119 ;  /* 0x00000077dd777220 */ /* 0x040fe20000410000 */
        /* <DEDUP_REMOVED lines=17> */
[----:B------:R-:W-:Y:S01]  /*2e90*/  FMUL.FTZ R69, R221, R69 ;  /* 0x00000045dd457220 */ /* 0x000fe20000410000 */
[----:B------:R-:W-:Y:S01]  /*2ea0*/  SHF.R.U64 R222, R172, 0x10, R173 ;  /* 0x00000010acde7819 */ /* 0x000fe200000012ad */
[--C-:B------:R-:W-:Y:S01]  /*2eb0*/  FADD.FTZ R112, R112, -R220.reuse ;  /* 0x800000dc70707221 */ /* 0x100fe20000010000 */
[--C-:B------:R-:W-:Y:S01]  /*2ec0*/  FADD.FTZ R117, R117, -R220.reuse ;  /* 0x800000dc75757221 */ /* 0x100fe20000010000 */
[--C-:B------:R-:W-:Y:S01]  /*2ed0*/  FADD.FTZ R124, R124, -R220.reuse ;  /* 0x800000dc7c7c7221 */ /* 0x100fe20000010000 */
[----:B------:R-:W-:Y:S01]  /*2ee0*/  F2FP.F16.F32.PACK_AB R69, RZ, R69 ;  /* 0x00000045ff45723e */ /* 0x000fe200000000ff */
[----:B------:R-:W-:Y:S01]  /*2ef0*/  HFMA2 R54, R223.H0_H0, R54.H0_H0, R222.H0_H0 ;  /* 0x20000036df367231 */ /* 0x000fe200000408de */
[----:B------:R-:W-:Y:S01]  /*2f00*/  SHF.R.U32.HI R222, RZ, 0x10, R175 ;  /* 0x00000010ffde7819 */ /* 0x000fe200000116af */
[C---:B------:R-:W-:Y:S01]  /*2f10*/  FMUL.FTZ R112, R221.reuse, R112 ;  /* 0x00000070dd707220 */ /* 0x040fe20000410000 */
[----:B------:R-:W-:Y:S01]  /*2f20*/  SHF.R.U32.HI R223, RZ, 0x10, R31 ;  /* 0x00000010ffdf7819 */ /* 0x000fe2000001161f */
[----:B------:R-:W-:Y:S01]  /*2f30*/  FMUL.FTZ R117, R221, R117 ;  /* 0x00000075dd757220 */ /* 0x000fe20000410000 */
[--C-:B------:R-:W-:Y:S01]  /*2f40*/  FADD.FTZ R127, R127, -R220.reuse ;  /* 0x800000dc7f7f7221 */ /* 0x100fe20000010000 */
[--C-:B------:R-:W-:Y:S01]  /*2f50*/  FADD.FTZ R129, R129, -R220.reuse ;  /* 0x800000dc81817221 */ /* 0x100fe20000010000 */
[----:B------:R-:W-:Y:S01]  /*2f60*/  F2FP.F16.F32.PACK_AB R114, RZ, R112 ;  /* 0x00000070ff72723e */ /* 0x000fe200000000ff */
[----:B------:R-:W-:Y:S01]  /*2f70*/  HFMA2 R58, R223.H0_H0, R58.H0_H0, R222.H0_H0 ;  /* 0x2000003adf3a7231 */ /* 0x000fe200000408de */
[----:B------:R-:W-:Y:S01]  /*2f80*/  SHF.R.U64 R223, R180, 0x10, R181 ;  /* 0x00000010b4df7819 */ /* 0x000fe200000012b5 */
[----:B------:R-:W-:Y:S01]  /*2f90*/  FMUL.FTZ R127, R221, R127 ;  /* 0x0000007fdd7f7220 */ /* 0x000fe20000410000 */
[----:B------:R-:W-:Y:S01]  /*2fa0*/  SHF.R.U64 R222, R36, 0x10, R37 ;  /* 0x0000001024de7819 */ /* 0x000fe20000001225 */
[--C-:B------:R-:W-:Y:S01]  /*2fb0*/  FADD.FTZ R230, R137, -R220.reuse ;  /* 0x800000dc89e67221 */ /* 0x100fe20000010000 */
[----:B------:R-:W-:Y:S01]  /*2fc0*/  F2FP.F16.F32.PACK_AB R112, RZ, R133 ;  /* 0x00000085ff70723e */ /* 0x000fe200000000ff */
[----:B------:R-:W-:Y:S01]  /*2fd0*/  FMUL.FTZ R133, R221, R124 ;  /* 0x0000007cdd857220 */ /* 0x000fe20000410000 */
[----:B------:R-:W-:Y:S01]  /*2fe0*/  F2FP.F16.F32.PACK_AB R117, RZ, R117 ;  /* 0x00000075ff75723e */ /* 0x000fe200000000ff */
[----:B------:R-:W-:Y:S01]  /*2ff0*/  HFMA2 R69, R222.H0_H0, R69.H0_H0, R223.H0_H0 ;  /* 0x20000045de457231 */ /* 0x000fe200000408df */
[----:B------:R-:W-:Y:S01]  /*3000*/  SHF.R.U32.HI R222, RZ, 0x10, R185 ;  /* 0x00000010ffde7819 */ /* 0x000fe200000116b9 */
[--C-:B------:R-:W-:Y:S01]  /*3010*/  FADD.FTZ R121, R121, -R220.reuse ;  /* 0x800000dc79797221 */ /* 0x100fe20000010000 */
[----:B------:R-:W-:Y:S01]  /*3020*/  SHF.R.U32.HI R223, RZ, 0x10, R41 ;  /* 0x00000010ffdf7819 */ /* 0x000fe20000011629 */
[--C-:B------:R-:W-:Y:S01]  /*3030*/  FADD.FTZ R232, R139, -R220.reuse ;  /* 0x800000dc8be87221 */ /* 0x100fe20000010000 */
[----:B------:R-:W-:Y:S01]  /*3040*/  F2FP.F16.F32.PACK_AB R125, RZ, R133 ;  /* 0x00000085ff7d723e */ /* 0x000fe200000000ff */
[C---:B------:R-:W-:Y:S01]  /*3050*/  FMUL.FTZ R133, R221.reuse, R129 ;  /* 0x00000081dd857220 */ /* 0x040fe20000410000 */
[----:B------:R-:W-:Y:S01]  /*3060*/  F2FP.F16.F32.PACK_AB R129, RZ, R127 ;  /* 0x0000007fff81723e */ /* 0x000fe200000000ff */
[----:B------:R-:W-:Y:S01]  /*3070*/  HFMA2 R76, R223.H0_H0, R76.H0_H0, R222.H0_H0 ;  /* 0x2000004cdf4c7231 */ /* 0x000fe200000408de */
[----:B------:R-:W-:Y:S01]  /*3080*/  SHF.R.U64 R223, R190, 0x10, R191 ;  /* 0x00000010bedf7819 */ /* 0x000fe200000012bf */
[C---:B------:R-:W-:Y:S01]  /*3090*/  FMUL.FTZ R139, R221.reuse, R230 ;  /* 0x000000e6dd8b7220 */ /* 0x040fe20000410000 */
[----:B------:R-:W-:Y:S01]  /*30a0*/  SHF.R.U64 R222, R46, 0x10, R47 ;  /* 0x000000102ede7819 */ /* 0x000fe2000000122f */
[----:B------:R-:W-:Y:S01]  /*30b0*/  FMUL.FTZ R121, R221, R121 ;  /* 0x00000079dd797220 */ /* 0x000fe20000410000 */
[--C-:B------:R-:W-:Y:S01]  /*30c0*/  FADD.FTZ R240, R147, -R220.reuse ;  /* 0x800000dc93f07221 */ /* 0x100fe20000010000 */
[--C-:B------:R-:W-:Y:S01]  /*30d0*/  FADD.FTZ R126, R126, -R220.reuse ;  /* 0x800000dc7e7e7221 */ /* 0x100fe20000010000 */
[--C-:B------:R-:W-:Y:S01]  /*30e0*/  FADD.FTZ R128, R128, -R220.reuse ;  /* 0x800000dc80807221 */ /* 0x100fe20000010000 */
[----:B------:R-:W-:Y:S01]  /*30f0*/  HFMA2 R87, R222.H0_H0, R87.H0_H0, R223.H0_H0 ;  /* 0x20000057de577231 */ /* 0x000fe200000408df */
[----:B------:R-:W-:Y:S01]  /*3100*/  SHF.R.U32.HI R223, RZ, 0x10, R195 ;  /* 0x00000010ffdf7819 */ /* 0x000fe200000116c3 */
[--C-:B------:R-:W-:Y:S01]  /*3110*/  FADD.FTZ R52, R52, -R220.reuse ;  /* 0x800000dc34347221 */ /* 0x100fe20000010000 */
[----:B------:R-:W-:Y:S01]  /*3120*/  SHF.R.U32.HI R222, RZ, 0x10, R51 ;  /* 0x00000010ffde7819 */ /* 0x000fe20000011633 */
[----:B------:R-:W-:Y:S01]  /*3130*/  FMUL.FTZ R147, R221, R240 ;  /* 0x000000f0dd937220 */ /* 0x000fe20000410000 */
[----:B------:R-:W-:Y:S01]  /*3140*/  F2FP.F16.F32.PACK_AB R139, RZ, R139 ;  /* 0x0000008bff8b723e */ /* 0x000fe200000000ff */
[--C-:B------:R-:W-:Y:S01]  /*3150*/  FADD.FTZ R57, R57, -R220.reuse ;  /* 0x800000dc39397221 */ /* 0x100fe20000010000 */
[----:B------:R-:W-:Y:S01]  /*3160*/  F2FP.F16.F32.PACK_AB R124, RZ, R121 ;  /* 0x00000079ff7c723e */ /* 0x000fe200000000ff */
[----:B------:R-:W-:Y:S01]  /*3170*/  HFMA2 R97, R222.H0_H0, R97.H0_H0, R223.H0_H0 ;  /* 0x20000061de617231 */ /* 0x000fe200000408df */
[----:B------:R-:W-:Y:S01]  /*3180*/  SHF.R.U64 R222, R204, 0x10, R205 ;  /* 0x00000010ccde7819 */ /* 0x000fe200000012cd */
[C---:B------:R-:W-:Y:S01]  /*3190*/  FMUL.FTZ R126, R221.reuse, R126 ;  /* 0x0000007edd7e7220 */ /* 0x040fe20000410000 */
[----:B------:R-:W-:Y:S01]  /*31a0*/  SHF.R.U64 R223, R156, 0x10, R157 ;  /* 0x000000109cdf7819 */ /* 0x000fe2000000129d */
[--C-:B------:R-:W-:Y:S01]  /*31b0*/  FADD.FTZ R134, R134, -R220.reuse ;  /* 0x800000dc86867221 */ /* 0x100fe20000010000 */
[----:B------:R-:W-:Y:S01]  /*31c0*/  F2FP.F16.F32.PACK_AB R121, RZ, R131 ;  /* 0x00000083ff79723e */ /* 0x000fe200000000ff */
[C---:B------:R-:W-:Y:S01]  /*31d0*/  FMUL.FTZ R131, R221.reuse, R128 ;  /* 0x00000080dd837220 */ /* 0x040fe20000410000 */
[C---:B------:R-:W-:Y:S01]  /*31e0*/  FMUL.FTZ R52, R221.reuse, R52 ;  /* 0x00000034dd347220 */ /* 0x040fe20000410000 */
[----:B------:R-:W-:Y:S01]  /*31f0*/  HFMA2 R117, R223.H0_H0, R117.H0_H0, R222.H0_H0 ;  /* 0x20000075df757231 */ /* 0x000fe200000408de */
[----:B------:R-:W-:Y:S01]  /*3200*/  SHF.R.U32.HI R222, RZ, 0x10, R209 ;  /* 0x00000010ffde7819 */ /* 0x000fe200000116d1 */
[----:B------:R-:W-:Y:S01]  /*3210*/  FMUL.FTZ R57, R221, R57 ;  /* 0x00000039dd397220 */ /* 0x000fe20000410000 */
[----:B------:R-:W-:Y:S01]  /*3220*/  SHF.R.U32.HI R223, RZ, 0x10, R161 ;  /* 0x00000010ffdf7819 */ /* 0x000fe200000116a1 */
[--C-:B------:R-:W-:Y:S01]  /*3230*/  FADD.FTZ R65, R65, -R220.reuse ;  /* 0x800000dc41417221 */ /* 0x100fe20000010000 */
        /* <DEDUP_REMOVED lines=8> */
[----:B------:R-:W-:Y:S01]  /*32c0*/  F2FP.F16.F32.PACK_AB R127, RZ, R131 ;  /* 0x00000083ff7f723e */ /* 0x000fe200000000ff */
[C---:B------:R-:W-:Y:S01]  /*32d0*/  FMUL.FTZ R131, R221.reuse, R134 ;  /* 0x00000086dd837220 */ /* 0x040fe20000410000 */
[----:B------:R-:W-:Y:S01]  /*32e0*/  F2FP.F16.F32.PACK_AB R126, RZ, R133 ;  /* 0x00000085ff7e723e */ /* 0x000fe200000000ff */
[----:B------:R-:W-:Y:S01]  /*32f0*/  HFMA2 R139, R223.H0_H0, R139.H0_H0, R222.H0_H0 ;  /* 0x2000008bdf8b7231 */ /* 0x000fe200000408de */
[----:B------:R-:W-:Y:S01]  /*3300*/  SHF.R.U32.HI R222, RZ, 0x10, R219 ;  /* 0x00000010ffde7819 */ /* 0x000fe200000116db */
[C---:B------:R-:W-:Y:S01]  /*3310*/  FMUL.FTZ R133, R221.reuse, R226 ;  /* 0x000000e2dd857220 */ /* 0x040fe20000410000 */
[----:B------:R-:W-:Y:S01]  /*3320*/  SHF.R.U32.HI R223, RZ, 0x10, R171 ;  /* 0x00000010ffdf7819 */ /* 0x000fe200000116ab */
[C---:B------:R-:W-:Y:S01]  /*3330*/  FMUL.FTZ R134, R221.reuse, R228 ;  /* 0x000000e4dd867220 */ /* 0x040fe20000410000 */
[----:B------:R-:W-:Y:S01]  /*3340*/  F2FP.F16.F32.PACK_AB R52, RZ, R52 ;  /* 0x00000034ff34723e */ /* 0x000fe200000000ff */
[----:B------:R-:W-:Y:S01]  /*3350*/  FADD.FTZ R136, R136, -R220 ;  /* 0x800000dc88887221 */ /* 0x000fe20000010000 */
[----:B------:R-:W-:Y:S01]  /*3360*/  SHF.R.U32.HI R226, RZ, 0x10, R29 ;  /* 0x00000010ffe27819 */ /* 0x000fe2000001161d */
[----:B------:R-:W-:Y:S01]  /*3370*/  HFMA2 R147, R223.H0_H0, R147.H0_H0, R222.H0_H0 ;  /* 0x20000093df937231 */ /* 0x000fe200000408de */
[----:B------:R-:W-:Y:S01]  /*3380*/  F2FP.F16.F32.PACK_AB R57, RZ, R57 ;  /* 0x00000039ff39723e */ /* 0x000fe200000000ff */
[----:B------:R-:W-:Y:S01]  /*3390*/  FMUL.FTZ R56, R221, R56 ;  /* 0x00000038dd387220 */ /* 0x000fe20000410000 */
[----:B------:R-:W-:Y:S01]  /*33a0*/  SHF.R.U64 R228, R30, 0x10, R31 ;  /* 0x000000101ee47819 */ /* 0x000fe2000000121f */
[----:B------:R-:W-:Y:S01]  /*33b0*/  HFMA2 R53, R226.H0_H0, R53.H0_H0, R227.H0_H0 ;  /* 0x20000035e2357231 */ /* 0x000fe200000408e3 */
[----:B------:R-:W-:Y:S01]  /*33c0*/  LOP3.LUT R222, R54, 0xffff, RZ, 0xc0, !PT ;  /* 0x0000ffff36de7812 */ /* 0x000fe200078ec0ff */
[----:B------:R-:W-:-:S02]  /*33d0*/  HFMA2 R52, R28.H0_H0, R52.H0_H0, R172.H0_H0 ;  /* 0x200000341c347231 */ /* 0x000fc400000408ac */
[C---:B------:R-:W-:Y:S01]  /*33e0*/  FMUL.FTZ R62, R221.reuse, R62 ;  /* 0x0000003edd3e7220 */ /* 0x040fe20000410000 */
[----:B------:R-:W-:Y:S01]  /*33f0*/  HFMA2 R57, R228.H0_H0, R57.H0_H0, R229.H0_H0 ;  /* 0x20000039e4397231 */ /* 0x000fe200000408e5 */
[----:B------:R-:W-:Y:S01]  /*3400*/  SHF.R.U64 R227, R176, 0x10, R177 ;  /* 0x00000010b0e37819 */ /* 0x000fe200000012b1 */
[--C-:B------:R-:W-:Y:S01]  /*3410*/  FADD.FTZ R64, R64, -R220.reuse ;  /* 0x800000dc40407221 */ /* 0x100fe20000010000 */
[----:B------:R-:W-:Y:S01]  /*3420*/  SHF.R.U64 R226, R32, 0x10, R33 ;  /* 0x0000001020e27819 */ /* 0x000fe20000001221 */
[--C-:B------:R-:W-:Y:S01]  /*3430*/  FADD.FTZ R138, R138, -R220.reuse ;  /* 0x800000dc8a8a7221 */ /* 0x100fe20000010000 */
[----:B------:R-:W-:Y:S01]  /*3440*/  SHF.L.U32 R223, R222, 0x10, RZ ;  /* 0x00000010dedf7819 */ /* 0x000fe200000006ff */
[----:B------:R-:W-:Y:S01]  /*3450*/  FMUL.FTZ R136, R221, R136 ;  /* 0x00000088dd887220 */ /* 0x000fe20000410000 */
[----:B------:R-:W-:Y:S01]  /*3460*/  F2FP.F16.F32.PACK_AB R65, RZ, R65 ;  /* 0x00000041ff41723e */ /* 0x000fe200000000ff */
[--C-:B------:R-:W-:Y:S01]  /*3470*/  FADD.FTZ R71, R71, -R220.reuse ;  /* 0x800000dc47477221 */ /* 0x100fe20000010000 */
[----:B------:R-:W-:Y:S01]  /*3480*/  SHF.R.U64 R230, R34, 0x10, R35 ;  /* 0x0000001022e67819 */ /* 0x000fe20000001223 */
[----:B------:R-:W-:Y:S01]  /*3490*/  FMUL.FTZ R232, R221, R232 ;  /* 0x000000e8dde87220 */ /* 0x000fe20000410000 */
[----:B------:R-:W-:Y:S01]  /*34a0*/  F2FP.F16.F32.PACK_AB R56, RZ, R56 ;  /* 0x00000038ff38723e */ /* 0x000fe200000000ff */
[----:B------:R-:W-:Y:S01]  /*34b0*/  FADD.FTZ R73, R73, -R220 ;  /* 0x800000dc49497221 */ /* 0x000fe20000010000 */
[----:B------:R-:W-:Y:S01]  /*34c0*/  LOP3.LUT R54, R223, 0xffff, R52, 0xf8, !PT ;  /* 0x0000ffffdf367812 */ /* 0x000fe200078ef834 */
[----:B------:R-:W-:Y:S01]  /*34d0*/  FMUL.FTZ R64, R221, R64 ;  /* 0x00000040dd407220 */ /* 0x000fe20000410000 */
[----:B------:R-:W-:Y:S01]  /*34e0*/  F2FP.F16.F32.PACK_AB R62, RZ, R62 ;  /* 0x0000003eff3e723e */ /* 0x000fe200000000ff */
[----:B------:R-:W-:Y:S01]  /*34f0*/  HFMA2 R63, R226.H0_H0, R63.H0_H0, R227.H0_H0 ;  /* 0x2000003fe23f7231 */ /* 0x000fe200000408e3 */
[----:B------:R-:W-:Y:S01]  /*3500*/  LOP3.LUT R52, R57, 0xffff, RZ, 0xc0, !PT ;  /* 0x0000ffff39347812 */ /* 0x000fe200078ec0ff */
[----:B------:R-:W-:Y:S01]  /*3510*/  FMUL.FTZ R137, R221, R138 ;  /* 0x0000008add897220 */ /* 0x000fe20000410000 */
[----:B------:R-:W-:-:S02]  /*3520*/  HFMA2 R60, R31.H0_H0, R60.H0_H0, R175.H0_H0 ;  /* 0x2000003c1f3c7231 */ /* 0x000fc400000408af */
[C---:B------:R-:W-:Y:S01]  /*3530*/  FMUL.FTZ R71, R221.reuse, R71 ;  /* 0x00000047dd477220 */ /* 0x040fe20000410000 */
[----:B------:R-:W-:Y:S01]  /*3540*/  F2FP.F16.F32.PACK_AB R138, RZ, R136 ;  /* 0x00000088ff8a723e */ /* 0x000fe200000000ff */
[----:B------:R-:W-:Y:S01]  /*3550*/  HFMA2 R65, R230.H0_H0, R65.H0_H0, R231.H0_H0 ;  /* 0x20000041e6417231 */ /* 0x000fe200000408e7 */
[----:B------:R-:W-:Y:S01]  /*3560*/  SHF.R.U32.HI R229, RZ, 0x10, R177 ;  /* 0x00000010ffe57819 */ /* 0x000fe200000116b1 */
[----:B------:R-:W-:Y:S01]  /*3570*/  FMUL.FTZ R73, R221, R73 ;  /* 0x00000049dd497220 */ /* 0x000fe20000410000 */
[----:B------:R-:W-:Y:S01]  /*3580*/  SHF.R.U32.HI R228, RZ, 0x10, R33 ;  /* 0x00000010ffe47819 */ /* 0x000fe20000011621 */
[----:B------:R-:W-:Y:S01]  /*3590*/  HFMA2 R56, R30.H0_H0, R56.H0_H0, R174.H0_H0 ;  /* 0x200000381e387231 */ /* 0x000fe200000408ae */
[----:B------:R-:W-:Y:S01]  /*35a0*/  F2FP.F16.F32.PACK_AB R136, RZ, R232 ;  /* 0x000000e8ff88723e */ /* 0x000fe200000000ff */
[--C-:B------:R-:W-:Y:S01]  /*35b0*/  FADD.FTZ R81, R81, -R220.reuse ;  /* 0x800000dc51517221 */ /* 0x100fe20000010000 */
[----:B------:R-:W-:Y:S01]  /*35c0*/  SHF.R.U32.HI R232, RZ, 0x10, R179 ;  /* 0x00000010ffe87819 */ /* 0x000fe200000116b3 */
[----:B------:R-:W-:Y:S01]  /*35d0*/  HFMA2 R62, R33.H0_H0, R62.H0_H0, R177.H0_H0 ;  /* 0x2000003e213e7231 */ /* 0x000fe200000408b1 */
[----:B------:R-:W-:Y:S01]  /*35e0*/  SHF.L.U32 R223, R52, 0x10, RZ ;  /* 0x0000001034df7819 */ /* 0x000fe200000006ff */
[--C-:B------:R-:W-:Y:S01]  /*35f0*/  FADD.FTZ R70, R70, -R220.reuse ;  /* 0x800000dc46467221 */ /* 0x100fe20000010000 */
[----:B------:R-:W-:Y:S01]  /*3600*/  F2FP.F16.F32.PACK_AB R64, RZ, R64 ;  /* 0x00000040ff40723e */ /* 0x000fe200000000ff */
[----:B------:R-:W-:Y:S01]  /*3610*/  HFMA2 R61, R228.H0_H0, R61.H0_H0, R229.H0_H0 ;  /* 0x2000003de43d7231 */ /* 0x000fe200000408e5 */
[----:B------:R-:W-:Y:S01]  /*3620*/  LOP3.LUT R63, R63, 0xffff, RZ, 0xc0, !PT ;  /* 0x0000ffff3f3f7812 */ /* 0x000fe200078ec0ff */
[--C-:B------:R-:W-:Y:S01]  /*3630*/  FADD.FTZ R83, R83, -R220.reuse ;  /* 0x800000dc53537221 */ /* 0x100fe20000010000 */
[----:B------:R-:W-:Y:S01]  /*3640*/  LOP3.LUT R57, R60, 0xffff, RZ, 0xc0, !PT ;  /* 0x0000ffff3c397812 */ /* 0x000fe200078ec0ff */
[C---:B------:R-:W-:Y:S01]  /*3650*/  FMUL.FTZ R81, R221.reuse, R81 ;  /* 0x00000051dd517220 */ /* 0x040fe20000410000 */
[----:B------:R-:W-:Y:S01]  /*3660*/  F2FP.F16.F32.PACK_AB R71, RZ, R71 ;  /* 0x00000047ff47723e */ /* 0x000fe200000000ff */
[----:B------:R-:W-:Y:S01]  /*3670*/  HFMA2 R59, R32.H0_H0, R59.H0_H0, R176.H0_H0 ;  /* 0x2000003b203b7231 */ /* 0x000fe200000408b0 */
[----:B------:R-:W-:Y:S01]  /*3680*/  SHF.R.U32.HI R227, RZ, 0x10, R181 ;  /* 0x00000010ffe37819 */ /* 0x000fe200000116b5 */
[----:B------:R-:W-:Y:S01]  /*3690*/  HFMA2 R66, R233.H0_H0, R66.H0_H0, R232.H0_H0 ;  /* 0x20000042e9427231 */ /* 0x000fe200000408e8 */
[----:B------:R-:W-:Y:S01]  /*36a0*/  SHF.R.U32.HI R226, RZ, 0x10, R37 ;  /* 0x00000010ffe27819 */ /* 0x000fe20000011625 */
[----:B------:R-:W-:Y:S01]  /*36b0*/  FMUL.FTZ R70, R221, R70 ;  /* 0x00000046dd467220 */ /* 0x000fe20000410000 */
[----:B------:R-:W-:Y:S01]  /*36c0*/  SHF.L.U64.HI R60, R52, 0x10, RZ ;  /* 0x00000010343c7819 */ /* 0x000fe200000102ff */
[----:B------:R-:W-:Y:S01]  /*36d0*/  HFMA2 R64, R34.H0_H0, R64.H0_H0, R178.H0_H0 ;  /* 0x2000004022407231 */ /* 0x000fe200000408b2 */
[----:B------:R-:W-:Y:S01]  /*36e0*/  LOP3.LUT R65, R65, 0xffff, RZ, 0xc0, !PT ;  /* 0x0000ffff41417812 */ /* 0x000fe200078ec0ff */
[----:B------:R-:W-:Y:S01]  /*36f0*/  FADD.FTZ R78, R78, -R220 ;  /* 0x800000dc4e4e7221 */ /* 0x000fe20000010000 */
[----:B------:R-:W-:Y:S01]  /*3700*/  F2FP.F16.F32.PACK_AB R73, RZ, R73 ;  /* 0x00000049ff49723e */ /* 0x000fe200000000ff */
[----:B------:R-:W-:Y:S01]  /*3710*/  HFMA2 R68, R35.H0_H0, R68.H0_H0, R179.H0_H0 ;  /* 0x2000004423447231 */ /* 0x000fe200000408b3 */
[----:B------:R-:W-:Y:S01]  /*3720*/  SHF.R.U64 R229, R182, 0x10, R183 ;  /* 0x00000010b6e57819 */ /* 0x000fe200000012b7 */
[----:B------:R-:W-:Y:S01]  /*3730*/  FMUL.FTZ R83, R221, R83 ;  /* 0x00000053dd537220 */ /* 0x000fe20000410000 */
[----:B------:R-:W-:Y:S01]  /*3740*/  SHF.R.U64 R228, R38, 0x10, R39 ;  /* 0x0000001026e47819 */ /* 0x000fe20000001227 */
[----:B------:R-:W-:Y:S01]  /*3750*/  HFMA2 R71, R226.H0_H0, R71.H0_H0, R227.H0_H0 ;  /* 0x20000047e2477231 */ /* 0x000fe200000408e3 */
[----:B------:R-:W-:Y:S01]  /*3760*/  LOP3.LUT R52, R223, 0xffff, R56, 0xf8, !PT ;  /* 0x0000ffffdf347812 */ /* 0x000fe200078ef838 */
[--C-:B------:R-:W-:Y:S01]  /*3770*/  FADD.FTZ R95, R95, -R220.reuse ;  /* 0x800000dc5f5f7221 */ /* 0x100fe20000010000 */
[----:B------:R-:W-:Y:S01]  /*3780*/  SHF.L.U32 R56, R63, 0x10, RZ ;  /* 0x000000103f387819 */ /* 0x000fe200000006ff */
[----:B------:R-:W-:Y:S01]  /*3790*/  HFMA2 R73, R228.H0_H0, R73.H0_H0, R229.H0_H0 ;  /* 0x20000049e4497231 */ /* 0x000fe200000408e5 */
[----:B------:R-:W-:Y:S01]  /*37a0*/  SHF.R.U32.HI R230, RZ, 0x10, R183 ;  /* 0x00000010ffe67819 */ /* 0x000fe200000116b7 */
[--C-:B------:R-:W-:Y:S01]  /*37b0*/  FADD.FTZ R93, R93, -R220.reuse ;  /* 0x800000dc5d5d7221 */ /* 0x100fe20000010000 */
[----:B------:R-:W-:Y:S01]  /*37c0*/  SHF.R.U32.HI R231, RZ, 0x10, R39 ;  /* 0x00000010ffe77819 */ /* 0x000fe20000011627 */
[----:B------:R-:W-:Y:S01]  /*37d0*/  FMUL.FTZ R78, R221, R78 ;  /* 0x0000004edd4e7220 */ /* 0x000fe20000410000 */
[----:B------:R-:W-:Y:S01]  /*37e0*/  SHF.R.U64 R232, R184, 0x10, R185 ;  /* 0x00000010b8e87819 */ /* 0x000fe200000012b9 */
[----:B------:R-:W-:Y:S01]  /*37f0*/  HFMA2 R67, R36.H0_H0, R67.H0_H0, R180.H0_H0 ;  /* 0x2000004324437231 */ /* 0x000fe200000408b4 */
[----:B------:R-:W-:Y:S01]  /*3800*/  SHF.R.U64 R233, R40, 0x10, R41 ;  /* 0x0000001028e97819 */ /* 0x000fe20000001229 */
[----:B------:R-:W-:Y:S01]  /*3810*/  HFMA2 R74, R231.H0_H0, R74.H0_H0, R230.H0_H0 ;  /* 0x2000004ae74a7231 */ /* 0x000fe200000408e6 */
[----:B------:R-:W-:Y:S01]  /*3820*/  LOP3.LUT R62, R62, 0xffff, RZ, 0xc0, !PT ;  /* 0x0000ffff3e3e7812 */ /* 0x000fe200078ec0ff */
[--C-:B------:R-:W-:Y:S01]  /*3830*/  FADD.FTZ R84, R84, -R220.reuse ;  /* 0x800000dc54547221 */ /* 0x100fe20000010000 */
[----:B------:R-:W-:Y:S01]  /*3840*/  SHF.L.U64.HI R223, R63, 0x10, RZ ;  /* 0x000000103fdf7819 */ /* 0x000fe200000102ff */
[----:B------:R-:W-:Y:S01]  /*3850*/  HFMA2 R80, R233.H0_H0, R80.H0_H0, R232.H0_H0 ;  /* 0x20000050e9507231 */ /* 0x000fe200000408e8 */
[----:B------:R-:W-:Y:S01]  /*3860*/  SHF.L.U32 R63, R65, 0x10, RZ ;  /* 0x00000010413f7819 */ /* 0x000fe200000006ff */
[C---:B------:R-:W-:Y:S01]  /*3870*/  FMUL.FTZ R95, R221.reuse, R95 ;  /* 0x0000005fdd5f7220 */ /* 0x040fe20000410000 */
[----:B------:R-:W-:Y:S01]  /*3880*/  F2FP.F16.F32.PACK_AB R81, RZ, R81 ;  /* 0x00000051ff51723e */ /* 0x000fe200000000ff */
[----:B------:R-:W-:Y:S01]  /*3890*/  HFMA2 R72, R39.H0_H0, R72.H0_H0, R183.H0_H0 ;  /* 0x2000004827487231 */ /* 0x000fe200000408b7 */
[----:B------:R-:W-:Y:S01]  /*38a0*/  SHF.R.U64 R227, R186, 0x10, R187 ;  /* 0x00000010bae37819 */ /* 0x000fe200000012bb */
[--C-:B------:R-:W-:Y:S01]  /*38b0*/  FADD.FTZ R94, R94, -R220.reuse ;  /* 0x800000dc5e5e7221 */ /* 0x100fe20000010000 */
[----:B------:R-:W-:Y:S01]  /*38c0*/  SHF.R.U64 R226, R42, 0x10, R43 ;  /* 0x000000102ae27819 */ /* 0x000fe2000000122b */
[C---:B------:R-:W-:Y:S01]  /*38d0*/  FMUL.FTZ R93, R221.reuse, R93 ;  /* 0x0000005ddd5d7220 */ /* 0x040fe20000410000 */
[----:B------:R-:W-:Y:S01]  /*38e0*/  LOP3.LUT R56, R56, 0xffff, R59, 0xf8, !PT ;  /* 0x0000ffff38387812 */ /* 0x000fe200078ef83b */
[----:B------:R-:W-:Y:S01]  /*38f0*/  FMUL.FTZ R84, R221, R84 ;  /* 0x00000054dd547220 */ /* 0x000fe20000410000 */
[----:B------:R-:W-:Y:S01]  /*3900*/  LOP3.LUT R69, R69, 0xffff, RZ, 0xc0, !PT ;  /* 0x0000ffff45457812 */ /* 0x000fe200078ec0ff */
[----:B------:R-:W-:Y:S01]  /*3910*/  HFMA2 R81, R226.H0_H0, R81.H0_H0, R227.H0_H0 ;  /* 0x20000051e2517231 */ /* 0x000fe200000408e3 */
[----:B------:R-:W-:Y:S01]  /*3920*/  LOP3.LUT R59, R62, 0xffff0000, R223, 0xf8, !PT ;  /* 0xffff00003e3b7812 */ /* 0x000fe200078ef8df */
[----:B------:R-:W-:Y:S01]  /*3930*/  FMUL.FTZ R94, R221, R94 ;  /* 0x0000005edd5e7220 */ /* 0x000fe20000410000 */
[----:B------:R-:W-:Y:S01]  /*3940*/  F2FP.F16.F32.PACK_AB R70, RZ, R70 ;  /* 0x00000046ff46723e */ /* 0x000fe200000000ff */
[----:B------:R-:W-:Y:S01]  /*3950*/  FADD.FTZ R102, R102, -R220 ;  /* 0x800000dc66667221 */ /* 0x000fe20000010000 */
[----:B------:R-:W-:Y:S01]  /*3960*/  LOP3.LUT R62, R63, 0xffff, R64, 0xf8, !PT ;  /* 0x0000ffff3f3e7812 */ /* 0x000fe200078ef840 */
[----:B------:R-:W-:Y:S01]  /*3970*/  FADD.FTZ R113, R113, -R220 ;  /* 0x800000dc71717221 */ /* 0x000fe20000010000 */
[----:B------:R-:W-:Y:S01]  /*3980*/  SHF.R.U64 R230, R188, 0x10, R189 ;  /* 0x00000010bce67819 */ /* 0x000fe200000012bd */
[----:B------:R-:W-:Y:S01]  /*3990*/  HFMA2 R70, R37.H0_H0, R70.H0_H0, R181.H0_H0 ;  /* 0x2000004625467231 */ /* 0x000fe200000408b5 */
[----:B------:R-:W-:Y:S01]  /*39a0*/  SHF.R.U64 R231, R44, 0x10, R45 ;  /* 0x000000102ce77819 */ /* 0x000fe2000000122d */
[----:B------:R-:W-:Y:S01]  /*39b0*/  HFMA2 R77, R42.H0_H0, R77.H0_H0, R186.H0_H0 ;  /* 0x2000004d2a4d7231 */ /* 0x000fe200000408ba */
[----:B------:R-:W-:Y:S01]  /*39c0*/  SHF.R.U32.HI R232, RZ, 0x10, R189 ;  /* 0x00000010ffe87819 */ /* 0x000fe200000116bd */
[----:B------:R-:W-:Y:S01]  /*39d0*/  HFMA2 R85, R43.H0_H0, R85.H0_H0, R187.H0_H0 ;  /* 0x200000552b557231 */ /* 0x000fe200000408bb */
[----:B------:R-:W-:Y:S01]  /*39e0*/  SHF.R.U32.HI R233, RZ, 0x10, R45 ;  /* 0x00000010ffe97819 */ /* 0x000fe2000001162d */
[----:B------:R-:W-:Y:S01]  /*39f0*/  HFMA2 R82, R231.H0_H0, R82.H0_H0, R230.H0_H0 ;  /* 0x20000052e7527231 */ /* 0x000fe200000408e6 */
[----:B------:R-:W-:Y:S01]  /*3a00*/  LOP3.LUT R57, R57, 0xffff0000, R60, 0xf8, !PT ;  /* 0xffff000039397812 */ /* 0x000fe200078ef83c */
[C---:B------:R-:W-:Y:S01]  /*3a10*/  FMUL.FTZ R102, R221.reuse, R102 ;  /* 0x00000066dd667220 */ /* 0x040fe20000410000 */
[----:B------:R-:W-:Y:S01]  /*3a20*/  LOP3.LUT R63, R68, 0xffff, RZ, 0xc0, !PT ;  /* 0x0000ffff443f7812 */ /* 0x000fe200078ec0ff */
[----:B------:R-:W-:Y:S01]  /*3a30*/  HFMA2 R90, R233.H0_H0, R90.H0_H0, R232.H0_H0 ;  /* 0x2000005ae95a7231 */ /* 0x000fe200000408e8 */
[----:B------:R-:W-:Y:S01]  /*3a40*/  F2FP.F16.F32.PACK_AB R83, RZ, R83 ;  /* 0x00000053ff53723e */ /* 0x000fe200000000ff */
[----:B------:R-:W-:Y:S01]  /*3a50*/  FMUL.FTZ R113, R221, R113 ;  /* 0x00000071dd717220 */ /* 0x000fe20000410000 */
[----:B------:R-:W-:Y:S01]  /*3a60*/  SHF.R.U32.HI R229, RZ, 0x10, R187 ;  /* 0x00000010ffe57819 */ /* 0x000fe200000116bb */
[----:B------:R-:W-:Y:S01]  /*3a70*/  HFMA2 R79, R40.H0_H0, R79.H0_H0, R184.H0_H0 ;  /* 0x2000004f284f7231 */ /* 0x000fe200000408b8 */
[----:B------:R-:W-:Y:S01]  /*3a80*/  SHF.R.U32.HI R228, RZ, 0x10, R43 ;  /* 0x00000010ffe47819 */ /* 0x000fe2000001162b */
[----:B------:R-:W-:Y:S01]  /*3a90*/  HFMA2 R86, R47.H0_H0, R86.H0_H0, R191.H0_H0 ;  /* 0x200000562f567231 */ /* 0x000fe200000408bf */
[----:B------:R-:W-:Y:S01]  /*3aa0*/  SHF.L.U64.HI R68, R65, 0x10, RZ ;  /* 0x0000001041447819 */ /* 0x000fe200000102ff */
[----:B------:R-:W-:Y:S01]  /*3ab0*/  HFMA2 R100, R50.H0_H0, R100.H0_H0, R194.H0_H0 ;  /* 0x2000006432647231 */ /* 0x000fe200000408c2 */
[----:B------:R-:W-:Y:S01]  /*3ac0*/  SHF.L.U32 R60, R69, 0x10, RZ ;  /* 0x00000010453c7819 */ /* 0x000fe200000006ff */
[----:B------:R-:W-:Y:S01]  /*3ad0*/  HFMA2 R83, R228.H0_H0, R83.H0_H0, R229.H0_H0 ;  /* 0x20000053e4537231 */ /* 0x000fe200000408e5 */
[----:B------:R-:W-:Y:S01]  /*3ae0*/  LOP3.LUT R73, R73, 0xffff, RZ, 0xc0, !PT ;  /* 0x0000ffff49497812 */ /* 0x000fe200078ec0ff */
[----:B------:R-:W-:Y:S01]  /*3af0*/  HFMA2 R96, R51.H0_H0, R96.H0_H0, R195.H0_H0 ;  /* 0x2000006033607231 */ /* 0x000fe200000408c3 */
[----:B------:R-:W-:Y:S01]  /*3b00*/  F2FP.F16.F32.PACK_AB R78, RZ, R78 ;  /* 0x0000004eff4e723e */ /* 0x000fe200000000ff */
[----:B------:R-:W-:Y:S01]  /*3b10*/  FADD.FTZ R116, R116, -R220 ;  /* 0x800000dc74747221 */ /* 0x000fe20000010000 */
[----:B------:R-:W-:Y:S01]  /*3b20*/  LOP3.LUT R63, R63, 0xffff0000, R68, 0xf8, !PT ;  /* 0xffff00003f3f7812 */ /* 0x000fe200078ef844 */
[----:B------:R-:W-:Y:S01]  /*3b30*/  HFMA2 R75, R38.H0_H0, R75.H0_H0, R182.H0_H0 ;  /* 0x2000004b264b7231 */ /* 0x000fe200000408b6 */
[----:B------:R-:W-:Y:S01]  /*3b40*/  LOP3.LUT R60, R60, 0xffff, R67, 0xf8, !PT ;  /* 0x0000ffff3c3c7812 */ /* 0x000fe200078ef843 */
[----:B------:R-:W-:Y:S01]  /*3b50*/  HFMA2 R78, R41.H0_H0, R78.H0_H0, R185.H0_H0 ;  /* 0x2000004e294e7231 */ /* 0x000fe200000408b9 */
[----:B------:R-:W-:Y:S01]  /*3b60*/  F2FP.F16.F32.PACK_AB R95, RZ, R95 ;  /* 0x0000005fff5f723e */ /* 0x000fe200000000ff */
[----:B------:R-:W-:Y:S01]  /*3b70*/  HFMA2 R88, R45.H0_H0, R88.H0_H0, R189.H0_H0 ;  /* 0x200000582d587231 */ /* 0x000fe200000408bd */
[----:B------:R-:W-:Y:S01]  /*3b80*/  SHF.R.U32.HI R226, RZ, 0x10, R191 ;  /* 0x00000010ffe27819 */ /* 0x000fe200000116bf */
[----:B------:R-:W-:Y:S01]  /*3b90*/  HFMA2 R89, R46.H0_H0, R89.H0_H0, R190.H0_H0 ;  /* 0x200000592e597231 */ /* 0x000fe200000408be */
        /* <DEDUP_REMOVED lines=8> */
[----:B------:R-:W-:Y:S01]  /*3c20*/  SHF.R.U64 R232, R50, 0x10, R51 ;  /* 0x0000001032e87819 */ /* 0x000fe20000001233 */
[----:B------:R-:W-:Y:S01]  /*3c30*/  HFMA2 R95, R230.H0_H0, R95.H0_H0, R231.H0_H0 ;  /* 0x2000005fe65f7231 */ /* 0x000fe200000408e7 */
[----:B------:R-:W-:Y:S01]  /*3c40*/  LOP3.LUT R67, R72, 0xffff, RZ, 0xc0, !PT ;  /* 0x0000ffff48437812 */ /* 0x000fe200078ec0ff */
[----:B------:R-:W-:Y:S01]  /*3c50*/  HFMA2 R114, R154.H0_H0, R114.H0_H0, R202.H0_H0 ;  /* 0x200000729a727231 */ /* 0x000fe200000408ca */
[----:B------:R-:W-:Y:S01]  /*3c60*/  SHF.L.U64.HI R68, R73, 0x10, RZ ;  /* 0x0000001049447819 */ /* 0x000fe200000102ff */
[----:B------:R-:W-:Y:S01]  /*3c70*/  HFMA2 R99, R232.H0_H0, R99.H0_H0, R233.H0_H0 ;  /* 0x20000063e8637231 */ /* 0x000fe200000408e9 */
[----:B------:R-:W-:Y:S01]  /*3c80*/  F2FP.F16.F32.PACK_AB R93, RZ, R93 ;  /* 0x0000005dff5d723e */ /* 0x000fe200000000ff */
[----:B------:R-:W-:Y:S01]  /*3c90*/  HFMA2 R111, R155.H0_H0, R111.H0_H0, R203.H0_H0 ;  /* 0x2000006f9b6f7231 */ /* 0x000fe200000408cb */
[----:B------:R-:W-:Y:S01]  /*3ca0*/  SHF.R.U64 R229, R192, 0x10, R193 ;  /* 0x00000010c0e57819 */ /* 0x000fe200000012c1 */
[--C-:B------:R-:W-:Y:S01]  /*3cb0*/  FADD.FTZ R234, R141, -R220.reuse ;  /* 0x800000dc8dea7221 */ /* 0x100fe20000010000 */
        /* <DEDUP_REMOVED lines=9> */
[----:B------:R-:W-:Y:S01]  /*3d50*/  FADD.FTZ R142, R142, -R220 ;  /* 0x800000dc8e8e7221 */ /* 0x000fe20000010000 */
[----:B------:R-:W-:Y:S01]  /*3d60*/  LOP3.LUT R67, R67, 0xffff0000, R68, 0xf8, !PT ;  /* 0xffff000043437812 */ /* 0x000fe200078ef844 */
[----:B------:R-:W-:Y:S01]  /*3d70*/  FMUL.FTZ R141, R221, R234 ;  /* 0x000000eadd8d7220 */ /* 0x000fe20000410000 */
[----:B------:R-:W-:Y:S01]  /*3d80*/  F2FP.F16.F32.PACK_AB R94, RZ, R94 ;  /* 0x0000005eff5e723e */ /* 0x000fe200000000ff */
[----:B------:R-:W-:Y:S01]  /*3d90*/  HFMA2 R84, R44.H0_H0, R84.H0_H0, R188.H0_H0 ;  /* 0x200000542c547231 */ /* 0x000fe200000408bc */
[----:B------:R-:W-:Y:S01]  /*3da0*/  LOP3.LUT R80, R80, 0xffff, RZ, 0xc0, !PT ;  /* 0x0000ffff50507812 */ /* 0x000fe200078ec0ff */
[--C-:B------:R-:W-:Y:S01]  /*3db0*/  FADD.FTZ R238, R145, -R220.reuse ;  /* 0x800000dc91ee7221 */ /* 0x100fe20000010000 */
[----:B------:R-:W-:Y:S01]  /*3dc0*/  SHF.L.U32 R68, R81, 0x10, RZ ;  /* 0x0000001051447819 */ /* 0x000fe200000006ff */
[----:B------:R-:W-:Y:S01]  /*3dd0*/  HFMA2 R94, R49.H0_H0, R94.H0_H0, R193.H0_H0 ;  /* 0x2000005e315e7231 */ /* 0x000fe200000408c1 */
[----:B------:R-:W-:Y:S01]  /*3de0*/  SHF.R.U64 R226, R148, 0x10, R149 ;  /* 0x0000001094e27819 */ /* 0x000fe20000001295 */
[----:B------:R-:W-:Y:S01]  /*3df0*/  HFMA2 R120, R157.H0_H0, R120.H0_H0, R205.H0_H0 ;  /* 0x200000789d787231 */ /* 0x000fe200000408cd */
[--C-:B------:R-:W-:Y:S01]  /*3e00*/  SHF.R.U64 R233, R196, 0x10, R197.reuse ;  /* 0x00000010c4e97819 */ /* 0x100fe200000012c5 */
[----:B------:R-:W-:Y:S01]  /*3e10*/  HFMA2 R128, R161.H0_H0, R128.H0_H0, R209.H0_H0 ;  /* 0x20000080a1807231 */ /* 0x000fe200000408d1 */
[----:B------:R-:W-:Y:S01]  /*3e20*/  SHF.R.U32.HI R232, RZ, 0x10, R197 ;  /* 0x00000010ffe87819 */ /* 0x000fe200000116c5 */
[----:B------:R-:W-:Y:S01]  /*3e30*/  FADD.FTZ R140, R140, -R220 ;  /* 0x800000dc8c8c7221 */ /* 0x000fe20000010000 */
[----:B------:R-:W-:Y:S01]  /*3e40*/  SHF.R.U32.HI R231, RZ, 0x10, R149 ;  /* 0x00000010ffe77819 */ /* 0x000fe20000011695 */
[----:B------:R-:W-:Y:S01]  /*3e50*/  HFMA2 R103, R226.H0_H0, R103.H0_H0, R233.H0_H0 ;  /* 0x20000067e2677231 */ /* 0x000fe200000408e9 */
[----:B------:R-:W-:Y:S01]  /*3e60*/  LOP3.LUT R82, R82, 0xffff, RZ, 0xc0, !PT ;  /* 0x0000ffff52527812 */ /* 0x000fe200078ec0ff */
[C---:B------:R-:W-:Y:S01]  /*3e70*/  FMUL.FTZ R145, R221.reuse, R142 ;  /* 0x0000008edd917220 */ /* 0x040fe20000410000 */
[----:B------:R-:W-:Y:S01]  /*3e80*/  SHF.R.U64 R229, R198, 0x10, R199 ;  /* 0x00000010c6e57819 */ /* 0x000fe200000012c7 */
[----:B------:R-:W-:Y:S01]  /*3e90*/  HFMA2 R105, R231.H0_H0, R105.H0_H0, R232.H0_H0 ;  /* 0x20000069e7697231 */ /* 0x000fe200000408e8 */
[----:B------:R-:W-:Y:S01]  /*3ea0*/  SHF.R.U64 R230, R150, 0x10, R151 ;  /* 0x0000001096e67819 */ /* 0x000fe20000001297 */
[----:B------:R-:W-:Y:S01]  /*3eb0*/  FMUL.FTZ R142, R221, R238 ;  /* 0x000000eedd8e7220 */ /* 0x000fe20000410000 */
[----:B------:R-:W-:Y:S01]  /*3ec0*/  SHF.R.U32.HI R227, RZ, 0x10, R199 ;  /* 0x00000010ffe37819 */ /* 0x000fe200000116c7 */
[----:B------:R-:W-:Y:S01]  /*3ed0*/  HFMA2 R109, R152.H0_H0, R109.H0_H0, R200.H0_H0 ;  /* 0x2000006d986d7231 */ /* 0x000fe200000408c8 */
[----:B------:R-:W-:Y:S01]  /*3ee0*/  SHF.R.U32.HI R228, RZ, 0x10, R151 ;  /* 0x00000010ffe47819 */ /* 0x000fe20000011697 */
[----:B------:R-:W-:Y:S01]  /*3ef0*/  HFMA2 R104, R230.H0_H0, R104.H0_H0, R229.H0_H0 ;  /* 0x20000068e6687231 */ /* 0x000fe200000408e5 */
[----:B------:R-:W-:Y:S01]  /*3f00*/  LOP3.LUT R65, R65, 0xffff0000, R64, 0xf8, !PT ;  /* 0xffff000041417812 */ /* 0x000fe200078ef840 */
[----:B------:R-:W-:Y:S01]  /*3f10*/  FMUL.FTZ R140, R221, R140 ;  /* 0x0000008cdd8c7220 */ /* 0x000fe20000410000 */
[----:B------:R-:W-:Y:S01]  /*3f20*/  SHF.L.U32 R64, R73, 0x10, RZ ;  /* 0x0000001049407819 */ /* 0x000fe200000006ff */
[----:B------:R-:W-:Y:S01]  /*3f30*/  HFMA2 R106, R228.H0_H0, R106.H0_H0, R227.H0_H0 ;  /* 0x2000006ae46a7231 */ /* 0x000fe200000408e3 */
[----:B------:R-:W-:Y:S01]  /*3f40*/  LOP3.LUT R69, R78, 0xffff, RZ, 0xc0, !PT ;  /* 0x0000ffff4e457812 */ /* 0x000fe200078ec0ff */
[--C-:B------:R-:W-:Y:S01]  /*3f50*/  FADD.FTZ R144, R144, -R220.reuse ;  /* 0x800000dc90907221 */ /* 0x100fe20000010000 */
[----:B------:R-:W-:Y:S01]  /*3f60*/  SHF.L.U64.HI R78, R80, 0x10, RZ ;  /* 0x00000010504e7819 */ /* 0x000fe200000102ff */
[----:B------:R-:W-:Y:S01]  /*3f70*/  HFMA2 R138, R166.H0_H0, R138.H0_H0, R214.H0_H0 ;  /* 0x2000008aa68a7231 */ /* 0x000fe200000408d6 */
        /* <DEDUP_REMOVED lines=17> */
[C---:B------:R-:W-:Y:S01]  /*4090*/  FMUL.FTZ R143, R221.reuse, R236 ;  /* 0x000000ecdd8f7220 */ /* 0x040fe20000410000 */
[----:B------:R-:W-:Y:S01]  /*40a0*/  SHF.R.U64 R233, R152, 0x10, R153 ;  /* 0x0000001098e97819 */ /* 0x000fe20000001299 */
[----:B------:R-:W-:Y:S01]  /*40b0*/  FMUL.FTZ R146, R221, R146 ;  /* 0x00000092dd927220 */ /* 0x000fe20000410000 */
[----:B------:R-:W-:Y:S01]  /*40c0*/  LOP3.LUT R99, R99, 0xffff, RZ, 0xc0, !PT ;  /* 0x0000ffff63637812 */ /* 0x000fe200078ec0ff */
[----:B------:R-:W-:Y:S01]  /*40d0*/  HFMA2 R119, R158.H0_H0, R119.H0_H0, R206.H0_H0 ;  /* 0x200000779e777231 */ /* 0x000fe200000408ce */
[----:B------:R-:W-:Y:S01]  /*40e0*/  F2FP.F16.F32.PACK_AB R113, RZ, R113 ;  /* 0x00000071ff71723e */ /* 0x000fe200000000ff */
[----:B------:R-:W-:Y:S01]  /*40f0*/  HFMA2 R107, R233.H0_H0, R107.H0_H0, R232.H0_H0 ;  /* 0x2000006be96b7231 */ /* 0x000fe200000408e8 */
[----:B------:R-:W-:Y:S01]  /*4100*/  SHF.R.U64 R228, R202, 0x10, R203 ;  /* 0x00000010cae47819 */ /* 0x000fe200000012cb */
[----:B------:R-:W-:Y:S01]  /*4110*/  HFMA2 R125, R160.H0_H0, R125.H0_H0, R208.H0_H0 ;  /* 0x2000007da07d7231 */ /* 0x000fe200000408d0 */
[----:B------:R-:W-:Y:S01]  /*4120*/  SHF.R.U64 R229, R154, 0x10, R155 ;  /* 0x000000109ae57819 */ /* 0x000fe2000000129b */
[----:B------:R-:W-:Y:S01]  /*4130*/  HFMA2 R127, R162.H0_H0, R127.H0_H0, R210.H0_H0 ;  /* 0x2000007fa27f7231 */ /* 0x000fe200000408d2 */
[----:B------:R-:W-:-:S02]  /*4140*/  LOP3.LUT R69, R69, 0xffff0000, R78, 0xf8, !PT ;  /* 0xffff000045457812 */ /* 0x000fc400078ef84e */
[----:B------:R-:W-:Y:S01]  /*4150*/  LOP3.LUT R73, R73, 0xffff0000, R72, 0xf8, !PT ;  /* 0xffff000049497812 */ /* 0x000fe200078ef848 */
[----:B------:R-:W-:Y:S01]  /*4160*/  HFMA2 R113, R229.H0_H0, R113.H0_H0, R228.H0_H0 ;  /* 0x20000071e5717231 */ /* 0x000fe200000408e4 */
        /* <DEDUP_REMOVED lines=15> */
[----:B------:R-:W-:Y:S01]  /*4260*/  HFMA2 R115, R231.H0_H0, R115.H0_H0, R230.H0_H0 ;  /* 0x20000073e7737231 */ /* 0x000fe200000408e6 */
[----:B------:R-:W-:Y:S02]  /*4270*/  LOP3.LUT R77, R77, 0xffff0000, R84, 0xf8, !PT ;  /* 0xffff00004d4d7812 */ /* 0x000fe400078ef854 */
[----:B------:R-:W-:Y:S01]  /*4280*/  LOP3.LUT R82, R87, 0xffff, R100, 0xf8, !PT ;  /* 0x0000ffff57527812 */ /* 0x000fe200078ef864 */
[----:B------:R-:W-:Y:S01]  /*4290*/  HFMA2 R112, R226.H0_H0, R112.H0_H0, R227.H0_H0 ;  /* 0x20000070e2707231 */ /* 0x000fe200000408e3 */
        /* <DEDUP_REMOVED lines=12> */
[----:B------:R-:W-:Y:S01]  /*4360*/  HFMA2 R121, R229.H0_H0, R121.H0_H0, R228.H0_H0 ;  /* 0x20000079e5797231 */ /* 0x000fe200000408e4 */
[----:B------:R-:W-:-:S02]  /*4370*/  LOP3.LUT R85, R85, 0xffff0000, R84, 0xf8, !PT ;  /* 0xffff000055557812 */ /* 0x000fc400078ef854 */
[----:B------:R-:W-:Y:S02]  /*4380*/  LOP3.LUT R87, R87, 0xffff0000, R94, 0xf8, !PT ;  /* 0xffff000057577812 */ /* 0x000fe400078ef85e */
[----:B------:R-:W-:Y:S02]  /*4390*/  F2FP.F16.F32.PACK_AB R116, RZ, R116 ;  /* 0x00000074ff74723e */ /* 0x000fe400000000ff */
[----:B------:R-:W-:Y:S02]  /*43a0*/  SHF.R.U64 R231, R206, 0x10, R207 ;  /* 0x00000010cee77819 */ /* 0x000fe400000012cf */
[----:B------:R-:W-:Y:S01]  /*43b0*/  SHF.R.U64 R230, R158, 0x10, R159 ;  /* 0x000000109ee67819 */ /* 0x000fe2000000129f */
[----:B------:R-:W-:Y:S01]  /*43c0*/  HFMA2 R116, R156.H0_H0, R116.H0_H0, R204.H0_H0 ;  /* 0x200000749c747231 */ /* 0x000fe200000408cc */
[----:B------:R-:W-:Y:S02]  /*43d0*/  SHF.R.U64 R227, R208, 0x10, R209 ;  /* 0x00000010d0e37819 */ /* 0x000fe400000012d1 */
[----:B------:R-:W-:Y:S01]  /*43e0*/  SHF.R.U64 R226, R160, 0x10, R161 ;  /* 0x00000010a0e27819 */ /* 0x000fe200000012a1 */
[----:B------:R-:W-:Y:S01]  /*43f0*/  HFMA2 R124, R230.H0_H0, R124.H0_H0, R231.H0_H0 ;  /* 0x2000007ce67c7231 */ /* 0x000fe200000408e7 */
[----:B------:R-:W-:-:S02]  /*4400*/  LOP3.LUT R84, R81, 0xffff, R98, 0xf8, !PT ;  /* 0x0000ffff51547812 */ /* 0x000fc400078ef862 */
[----:B------:R-:W-:Y:S01]  /*4410*/  LOP3.LUT R89, R108, 0xffff, RZ, 0xc0, !PT ;  /* 0x0000ffff6c597812 */ /* 0x000fe200078ec0ff */
[----:B------:R-:W-:Y:S01]  /*4420*/  HFMA2 R122, R226.H0_H0, R122.H0_H0, R227.H0_H0 ;  /* 0x2000007ae27a7231 */ /* 0x000fe200000408e3 */
[----:B------:R-:W-:Y:S02]  /*4430*/  SHF.L.U64.HI R94, R107, 0x10, RZ ;  /* 0x000000106b5e7819 */ /* 0x000fe400000102ff */
[----:B------:R-:W-:Y:S02]  /*4440*/  SHF.L.U32 R81, R113, 0x10, RZ ;  /* 0x0000001071517819 */ /* 0x000fe400000006ff */
[----:B------:R-:W-:Y:S02]  /*4450*/  LOP3.LUT R117, R117, 0xffff, RZ, 0xc0, !PT ;  /* 0x0000ffff75757812 */ /* 0x000fe400078ec0ff */
[----:B------:R-:W-:Y:S02]  /*4460*/  LOP3.LUT R75, R75, 0xffff0000, R78, 0xf8, !PT ;  /* 0xffff00004b4b7812 */ /* 0x000fe400078ef84e */
[----:B------:R-:W-:-:S02]  /*4470*/  SHF.L.U32 R78, R93, 0x10, RZ ;  /* 0x000000105d4e7819 */ /* 0x000fc400000006ff */
[----:B------:R-:W-:Y:S02]  /*4480*/  LOP3.LUT R89, R89, 0xffff0000, R94, 0xf8, !PT ;  /* 0xffff000059597812 */ /* 0x000fe400078ef85e */
[----:B------:R-:W-:Y:S02]  /*4490*/  F2FP.F16.F32.PACK_AB R133, RZ, R133 ;  /* 0x00000085ff85723e */ /* 0x000fe400000000ff */
[----:B------:R-:W-:Y:S02]  /*44a0*/  SHF.R.U64 R228, R212, 0x10, R213 ;  /* 0x00000010d4e47819 */ /* 0x000fe400000012d5 */
[----:B------:R-:W-:Y:S02]  /*44b0*/  SHF.R.U64 R229, R164, 0x10, R165 ;  /* 0x00000010a4e57819 */ /* 0x000fe400000012a5 */
[----:B------:R-:W-:Y:S02]  /*44c0*/  LOP3.LUT R94, R81, 0xffff, R114, 0xf8, !PT ;  /* 0x0000ffff515e7812 */ /* 0x000fe400078ef872 */
[----:B------:R-:W-:Y:S01]  /*44d0*/  LOP3.LUT R93, R111, 0xffff, RZ, 0xc0, !PT ;  /* 0x0000ffff6f5d7812 */ /* 0x000fe200078ec0ff */
[----:B------:R-:W-:Y:S01]  /*44e0*/  HFMA2 R133, R229.H0_H0, R133.H0_H0, R228.H0_H0 ;  /* 0x20000085e5857231 */ /* 0x000fe200000408e4 */
[----:B------:R-:W-:-:S02]  /*44f0*/  SHF.L.U64.HI R96, R113, 0x10, RZ ;  /* 0x0000001071607819 */ /* 0x000fc400000102ff */
[----:B------:R-:W-:Y:S02]  /*4500*/  SHF.R.U32.HI R231, RZ, 0x10, R211 ;  /* 0x00000010ffe77819 */ /* 0x000fe400000116d3 */
[----:B------:R-:W-:Y:S02]  /*4510*/  SHF.R.U32.HI R230, RZ, 0x10, R163 ;  /* 0x00000010ffe67819 */ /* 0x000fe400000116a3 */
[----:B------:R-:W-:Y:S02]  /*4520*/  LOP3.LUT R104, R104, 0xffff, RZ, 0xc0, !PT ;  /* 0x0000ffff68687812 */ /* 0x000fe400078ec0ff */
[----:B------:R-:W-:Y:S01]  /*4530*/  SHF.L.U32 R81, R117, 0x10, RZ ;  /* 0x0000001075517819 */ /* 0x000fe200000006ff */
[----:B------:R-:W-:Y:S01]  /*4540*/  HFMA2 R132, R230.H0_H0, R132.H0_H0, R231.H0_H0 ;  /* 0x20000084e6847231 */ /* 0x000fe200000408e7 */
[----:B------:R-:W-:Y:S02]  /*4550*/  F2FP.F16.F32.PACK_AB R131, RZ, R131 ;  /* 0x00000083ff83723e */ /* 0x000fe400000000ff */
[----:B------:R-:W-:-:S02]  /*4560*/  LOP3.LUT R78, R78, 0xffff, R91, 0xf8, !PT ;  /* 0x0000ffff4e4e7812 */ /* 0x000fc400078ef85b */
[----:B------:R-:W-:Y:S01]  /*4570*/  LOP3.LUT R93, R93, 0xffff0000, R96, 0xf8, !PT ;  /* 0xffff00005d5d7812 */ /* 0x000fe200078ef860 */
[----:B------:R-:W-:Y:S01]  /*4580*/  HFMA2 R131, R165.H0_H0, R131.H0_H0, R213.H0_H0 ;  /* 0x20000083a5837231 */ /* 0x000fe200000408d5 */
[----:B------:R-:W-:Y:S02]  /*4590*/  LOP3.LUT R91, R110, 0xffff, RZ, 0xc0, !PT ;  /* 0x0000ffff6e5b7812 */ /* 0x000fe400078ec0ff */
[----:B------:R-:W-:Y:S02]  /*45a0*/  SHF.L.U64.HI R88, R104, 0x10, RZ ;  /* 0x0000001068587819 */ /* 0x000fe400000102ff */
[----:B------:R-:W-:Y:S02]  /*45b0*/  LOP3.LUT R96, R81, 0xffff, R116, 0xf8, !PT ;  /* 0x0000ffff51607812 */ /* 0x000fe400078ef874 */
[----:B------:R-:W-:Y:S02]  /*45c0*/  LOP3.LUT R122, R122, 0xffff, RZ, 0xc0, !PT ;  /* 0x0000ffff7a7a7812 */ /* 0x000fe400078ec0ff */
[----:B------:R-:W-:-:S02]  /*45d0*/  F2FP.F16.F32.PACK_AB R134, RZ, R134 ;  /* 0x00000086ff86723e */ /* 0x000fc400000000ff */
[----:B------:R-:W-:Y:S02]  /*45e0*/  SHF.R.U32.HI R227, RZ, 0x10, R213 ;  /* 0x00000010ffe37819 */ /* 0x000fe400000116d5 */
[----:B------:R-:W-:Y:S02]  /*45f0*/  SHF.R.U32.HI R226, RZ, 0x10, R165 ;  /* 0x00000010ffe27819 */ /* 0x000fe400000116a5 */
[----:B------:R-:W-:Y:S02]  /*4600*/  LOP3.LUT R55, R55, 0xffff, RZ, 0xc0, !PT ;  /* 0x0000ffff37377812 */ /* 0x000fe400078ec0ff */
[----:B------:R-:W-:Y:S01]  /*4610*/  SHF.L.U64.HI R222, R222, 0x10, RZ ;  /* 0x00000010dede7819 */ /* 0x000fe200000102ff */
[----:B------:R-:W-:Y:S01]  /*4620*/  HFMA2 R134, R226.H0_H0, R134.H0_H0, R227.H0_H0 ;  /* 0x20000086e2867231 */ /* 0x000fe200000408e3 */
[----:B------:R-:W-:Y:S02]  /*4630*/  LOP3.LUT R116, R58, 0xffff, RZ, 0xc0, !PT ;  /* 0x0000ffff3a747812 */ /* 0x000fe400078ec0ff */
[----:B------:R-:W-:-:S02]  /*4640*/  F2FP.F16.F32.PACK_AB R141, RZ, R141 ;  /* 0x0000008dff8d723e */ /* 0x000fc400000000ff */
[----:B------:R-:W-:Y:S02]  /*4650*/  SHF.R.U64 R230, R216, 0x10, R217 ;  /* 0x00000010d8e67819 */ /* 0x000fe400000012d9 */
[----:B------:R-:W-:Y:S02]  /*4660*/  SHF.R.U64 R231, R168, 0x10, R169 ;  /* 0x00000010a8e77819 */ /* 0x000fe400000012a9 */
[----:B------:R-:W-:Y:S02]  /*4670*/  LOP3.LUT R99, R120, 0xffff, RZ, 0xc0, !PT ;  /* 0x0000ffff78637812 */ /* 0x000fe400078ec0ff */
[----:B------:R-:W-:Y:S01]  /*4680*/  LOP3.LUT R91, R91, 0xffff0000, R88, 0xf8, !PT ;  /* 0xffff00005b5b7812 */ /* 0x000fe200078ef858 */
[----:B------:R-:W-:Y:S01]  /*4690*/  HFMA2 R141, R231.H0_H0, R141.H0_H0, R230.H0_H0 ;  /* 0x2000008de78d7231 */ /* 0x000fe200000408e6 */
[----:B------:R-:W-:Y:S02]  /*46a0*/  LOP3.LUT R103, R128, 0xffff, RZ, 0xc0, !PT ;  /* 0x0000ffff80677812 */ /* 0x000fe400078ec0ff */
[----:B------:R-:W-:-:S02]  /*46b0*/  SHF.L.U64.HI R108, R122, 0x10, RZ ;  /* 0x000000107a6c7819 */ /* 0x000fc400000102ff */
[----:B------:R-:W-:Y:S02]  /*46c0*/  LOP3.LUT R120, R53, 0xffff, RZ, 0xc0, !PT ;  /* 0x0000ffff35787812 */ /* 0x000fe400078ec0ff */
[----:B------:R-:W-:Y:S02]  /*46d0*/  F2FP.F16.F32.PACK_AB R137, RZ, R137 ;  /* 0x00000089ff89723e */ /* 0x000fe400000000ff */
[----:B------:R-:W-:Y:S02]  /*46e0*/  LOP3.LUT R55, R55, 0xffff0000, R222, 0xf8, !PT ;  /* 0xffff000037377812 */ /* 0x000fe400078ef8de */
[----:B------:R-:W-:Y:S01]  /*46f0*/  SHF.L.U32 R88, R107, 0x10, RZ ;  /* 0x000000106b587819 */ /* 0x000fe200000006ff */
[----:B------:R-:W-:Y:S01]  /*4700*/  HFMA2 R137, R167.H0_H0, R137.H0_H0, R215.H0_H0 ;  /* 0x20000089a7897231 */ /* 0x000fe200000408d7 */
[----:B------:R-:W-:Y:S02]  /*4710*/  LOP3.LUT R133, R133, 0xffff, RZ, 0xc0, !PT ;  /* 0x0000ffff85857812 */ /* 0x000fe400078ec0ff */
[----:B------:R-:W-:-:S02]  /*4720*/  PRMT R53, R57, 0x5410, R116 ;  /* 0x0000541039357816 */ /* 0x000fc40000000074 */
[----:B------:R-:W-:Y:S02]  /*4730*/  LOP3.LUT R139, R139, 0xffff, RZ, 0xc0, !PT ;  /* 0x0000ffff8b8b7812 */ /* 0x000fe400078ec0ff */
[----:B------:R-:W-:Y:S02]  /*4740*/  LOP3.LUT R116, R66, 0xffff, RZ, 0xc0, !PT ;  /* 0x0000ffff42747812 */ /* 0x000fe400078ec0ff */
[----:B------:R-:W-:Y:S02]  /*4750*/  F2FP.F16.F32.PACK_AB R142, RZ, R142 ;  /* 0x0000008eff8e723e */ /* 0x000fe400000000ff */
[----:B------:R-:W-:Y:S02]  /*4760*/  SHF.R.U64 R227, R218, 0x10, R219 ;  /* 0x00000010dae37819 */ /* 0x000fe400000012db */
[----:B------:R-:W-:Y:S02]  /*4770*/  SHF.R.U64 R226, R170, 0x10, R171 ;  /* 0x00000010aae27819 */ /* 0x000fe400000012ab */
[----:B------:R-:W-:-:S02]  /*4780*/  LOP3.LUT R66, R71, 0xffff, RZ, 0xc0, !PT ;  /* 0x0000ffff47427812 */ /* 0x000fc400078ec0ff */
[----:B------:R-:W-:Y:S01]  /*4790*/  LOP3.LUT R103, R103, 0xffff0000, R108, 0xf8, !PT ;  /* 0xffff000067677812 */ /* 0x000fe200078ef86c */
[----:B------:R-:W-:Y:S01]  /*47a0*/  HFMA2 R142, R226.H0_H0, R142.H0_H0, R227.H0_H0 ;  /* 0x2000008ee28e7231 */ /* 0x000fe200000408e3 */
[----:B------:R-:W-:Y:S02]  /*47b0*/  LOP3.LUT R88, R88, 0xffff, R109, 0xf8, !PT ;  /* 0x0000ffff58587812 */ /* 0x000fe400078ef86d */
[----:B------:R-:W-:Y:S02]  /*47c0*/  LOP3.LUT R111, R131, 0xffff, RZ, 0xc0, !PT ;  /* 0x0000ffff836f7812 */ /* 0x000fe400078ec0ff */
[----:B------:R-:W-:Y:S02]  /*47d0*/  SHF.L.U64.HI R108, R133, 0x10, RZ ;  /* 0x00000010856c7819 */ /* 0x000fe400000102ff */
[----:B------:R-:W-:Y:S02]  /*47e0*/  PRMT R55, R55, 0x5410, R120 ;  /* 0x0000541037377816 */ /* 0x000fe40000000078 */
[----:B------:R-:W-:-:S02]  /*47f0*/  F2FP.F16.F32.PACK_AB R140, RZ, R140 ;  /* 0x0000008cff8c723e */ /* 0x000fc400000000ff */
[----:B------:R-:W-:Y:S02]  /*4800*/  SHF.L.U32 R109, R139, 0x10, RZ ;  /* 0x000000108b6d7819 */ /* 0x000fe400000006ff */
[----:B------:R-:W-:Y:S01]  /*4810*/  LOP3.LUT R120, R61, 0xffff, RZ, 0xc0, !PT ;  /* 0x0000ffff3d787812 */ /* 0x000fe200078ec0ff */
[----:B------:R-:W-:Y:S01]  /*4820*/  HFMA2 R140, R168.H0_H0, R140.H0_H0, R216.H0_H0 ;  /* 0x2000008ca88c7231 */ /* 0x000fe200000408d8 */
        /* <DEDUP_REMOVED lines=8> */
[----:B------:R-:W-:Y:S02]  /*48b0*/  F2FP.F16.F32.PACK_AB R144, RZ, R144 ;  /* 0x00000090ff90723e */ /* 0x000fe400000000ff */
[----:B------:R-:W-:-:S02]  /*48c0*/  LOP3.LUT R109, R137, 0xffff, RZ, 0xc0, !PT ;  /* 0x0000ffff896d7812 */ /* 0x000fc400078ec0ff */
[----:B------:R-:W-:Y:S01]  /*48d0*/  SHF.L.U64.HI R110, R139, 0x10, RZ ;  /* 0x000000108b6e7819 */ /* 0x000fe200000102ff */
[----:B------:R-:W-:Y:S01]  /*48e0*/  HFMA2 R144, R170.H0_H0, R144.H0_H0, R218.H0_H0 ;  /* 0x20000090aa907231 */ /* 0x000fe200000408da */
        /* <DEDUP_REMOVED lines=21> */
[----:B------:R-:W-:Y:S01]  /*4a40*/  HFMA2 R118, R232.H0_H0, R118.H0_H0, R233.H0_H0 ;  /* 0x20000076e8767231 */ /* 0x000fe200000408e9 */
        /* <DEDUP_REMOVED lines=8> */
[----:B------:R-:W-:Y:S01]  /*4ad0*/  F2FP.F16.F32.PACK_AB R145, RZ, R145 ;  /* 0x00000091ff91723e */ /* 0x000fe200000000ff */
[----:B------:R-:W-:Y:S01]  /*4ae0*/  HFMA2 R126, R232.H0_H0, R126.H0_H0, R233.H0_H0 ;  /* 0x2000007ee87e7231 */ /* 0x000fe200000408e9 */
[----:B------:R-:W-:Y:S02]  /*4af0*/  LOP3.LUT R86, R86, 0xffff, R101, 0xf8, !PT ;  /* 0x0000ffff56567812 */ /* 0x000fe400078ef865 */
[----:B------:R-:W-:Y:S01]  /*4b00*/  SHF.L.U64.HI R98, R117, 0x10, RZ ;  /* 0x0000001075627819 */ /* 0x000fe200000102ff */
[----:B------:R-:W-:Y:S01]  /*4b10*/  HFMA2 R145, R169.H0_H0, R145.H0_H0, R217.H0_H0 ;  /* 0x20000091a9917231 */ /* 0x000fe200000408d9 */
[----:B------:R-:W-:-:S02]  /*4b20*/  F2FP.F16.F32.PACK_AB R130, RZ, R130 ;  /* 0x00000082ff82723e */ /* 0x000fc400000000ff */
[----:B------:R-:W-:Y:S02]  /*4b30*/  LOP3.LUT R101, R123, 0xffff, RZ, 0xc0, !PT ;  /* 0x0000ffff7b657812 */ /* 0x000fe400078ec0ff */
[----:B------:R-:W-:Y:S01]  /*4b40*/  SHF.L.U64.HI R102, R124, 0x10, RZ ;  /* 0x000000107c667819 */ /* 0x000fe200000102ff */
[----:B------:R-:W-:Y:S01]  /*4b50*/  HFMA2 R130, R163.H0_H0, R130.H0_H0, R211.H0_H0 ;  /* 0x20000082a3827231 */ /* 0x000fe200000408d3 */
[----:B------:R-:W-:Y:S01]  /*4b60*/  F2FP.F16.F32.PACK_AB R143, RZ, R143 ;  /* 0x0000008fff8f723e */ /* 0x000fe200000000ff */
[----:B-1----:R-:W-:Y:S01]  /*4b70*/  @!P1 IMAD.WIDE R76, R6, 0x4, R76 ;  /* 0x00000004064c9825 */ /* 0x002fe200078e024c */
[----:B------:R-:W-:Y:S02]  /*4b80*/  SHF.R.U32.HI R228, RZ, 0x10, R217 ;  /* 0x00000010ffe47819 */ /* 0x000fe400000116d9 */
[----:B------:R-:W-:Y:S02]  /*4b90*/  SHF.R.U32.HI R229, RZ, 0x10, R169 ;  /* 0x00000010ffe57819 */ /* 0x000fe400000116a9 */
[----:B------:R-:W-:-:S02]  /*4ba0*/  F2FP.F16.F32.PACK_AB R146, RZ, R146 ;  /* 0x00000092ff92723e */ /* 0x000fc400000000ff */
[----:B------:R-:W-:Y:S01]  /*4bb0*/  LOP3.LUT R99, R99, 0xffff0000, R98, 0xf8, !PT ;  /* 0xffff000063637812 */ /* 0x000fe200078ef862 */
[----:B------:R-:W-:Y:S01]  /*4bc0*/  HFMA2 R143, R229.H0_H0, R143.H0_H0, R228.H0_H0 ;  /* 0x2000008fe58f7231 */ /* 0x000fe200000408e4 */
[----:B------:R-:W-:Y:S01]  /*4bd0*/  LOP3.LUT R118, R118, 0xffff, RZ, 0xc0, !PT ;  /* 0x0000ffff76767812 */ /* 0x000fe200078ec0ff */
[----:B------:R-:W-:Y:S01]  /*4be0*/  HFMA2 R146, R171.H0_H0, R146.H0_H0, R219.H0_H0 ;  /* 0x20000092ab927231 */ /* 0x000fe200000408db */
        /* <DEDUP_REMOVED lines=49> */
[----:B------:R-:W-:Y:S01]  /*4f00*/  F2FP.F16.F32.PACK_AB R135, RZ, R135 ;  /* 0x00000087ff87723e */ /* 0x000fe200000000ff */
[----:B------:R0:W-:Y:S02]  /*4f10*/  STG.E.64 desc[UR6][R112.64], R60 ;  /* 0x0000003c70007986 */ /* 0x0001e4000c101b06 */
[----:B------:R-:W-:-:S02]  /*4f20*/  HFMA2 R136, R232.H0_H0, R136.H0_H0, R233.H0_H0 ;  /* 0x20000088e8887231 */ /* 0x000fc400000408e9 */
[----:B------:R-:W-:Y:S01]  /*4f30*/  IMAD.WIDE.U32 R24, R24, 0x8, R66 ;  /* 0x0000000818187825 */ /* 0x000fe200078e0042 */
[----:B------:R-:W-:Y:S01]  /*4f40*/  LOP3.LUT R98, R98, 0xffff, R119, 0xf8, !PT ;  /* 0x0000ffff62627812 */ /* 0x000fe200078ef877 */
[----:B------:R0:W-:Y:S01]  /*4f50*/  STG.E.64 desc[UR6][R114.64], R64 ;  /* 0x0000004072007986 */ /* 0x0001e2000c101b06 */
[----:B------:R-:W-:Y:S01]  /*4f60*/  SHF.L.U32 R100, R122, 0x10, RZ ;  /* 0x000000107a647819 */ /* 0x000fe200000006ff */
[----:B------:R-:W-:-:S04]  /*4f70*/  IMAD.WIDE.U32 R116, R23, 0x8, R66 ;  /* 0x0000000817747825 */ /* 0x000fc800078e0042 */
[----:B------:R-:W-:Y:S01]  /*4f80*/  HFMA2 R135, R164.H0_H0, R135.H0_H0, R212.H0_H0 ;  /* 0x20000087a4877231 */ /* 0x000fe200000408d4 */
        /* <DEDUP_REMOVED lines=44> */
.L_x_512:
[----:B------:R-:W-:Y:S01]  /*5250*/  HFMA2.MMA R235, -RZ, RZ, 0, 5.9604644775390625e-08 ;  /* 0x00000001ffeb7435 */ /* 0x000fe200000001ff */
[----:B------:R-:W-:Y:S02]  /*5260*/  MOV R234, R221 ;  /* 0x000000dd00ea7202 */ /* 0x000fe40000000f00 */
[----:B------:R-:W-:Y:S02]  /*5270*/  MOV R236, 0x1f ;  /* 0x0000001f00ec7802 */ /* 0x000fe40000000f00 */
[----:B------:R-:W-:-:S07]  /*5280*/  MOV R233, 0xffffffff ;  /* 0xffffffff00e97802 */ /* 0x000fce0000000f00 */
[----:B-----5:R-:W-:Y:S05]  /*5290*/  WARPSYNC.COLLECTIVE R233, `(.L_x_516) ;  /* 0x00000000e9087348 */ /* 0x020fea0003c00000 */
[----:B------:R0:W1:Y:S02]  /*52a0*/  SHFL.BFLY P2, R231, R234, R235, R236 ;  /* 0x0c0000ebeae77389 */ /* 0x00006400000400ec */
[----:B01---5:R-:W-:Y:S01]  /*52b0*/  ENDCOLLECTIVE ;  /* 0x000000000000791b */ /* 0x023fe20003800000 */
.L_x_516:
[----:B------:R-:W-:Y:S01]  /*52c0*/  HFMA2.MMA R235, -RZ, RZ, 0, 1.1920928955078125e-07 ;  /* 0x00000002ffeb7435 */ /* 0x000fe200000001ff */
[----:B------:R-:W-:-:S05]  /*52d0*/  MOV R220, R231 ;  /* 0x000000e700dc7202 */ /* 0x000fca0000000f00 */
[----:B------:R-:W-:-:S05]  /*52e0*/  FADD.FTZ R223, R221, R220 ;  /* 0x000000dcdddf7221 */ /* 0x000fca0000010000 */
[----:B------:R-:W-:-:S07]  /*52f0*/  MOV R234, R223 ;  /* 0x000000df00ea7202 */ /* 0x000fce0000000f00 */
[----:B------:R-:W-:Y:S05]  /*5300*/  WARPSYNC.COLLECTIVE R233, `(.L_x_517) ;  /* 0x00000000e9087348 */ /* 0x000fea0003c00000 */
[----:B------:R0:W1:Y:S02]  /*5310*/  SHFL.BFLY P2, R231, R234, R235, R236 ;  /* 0x0c0000ebeae77389 */ /* 0x00006400000400ec */
[----:B01----:R-:W-:Y:S01]  /*5320*/  ENDCOLLECTIVE ;  /* 0x000000000000791b */ /* 0x003fe20003800000 */
.L_x_517:
[----:B------:R-:W-:Y:S01]  /*5330*/  HFMA2.MMA R235, -RZ, RZ, 0, 2.384185791015625e-07 ;  /* 0x00000004ffeb7435 */ /* 0x000fe200000001ff */
[----:B------:R-:W-:-:S05]  /*5340*/  MOV R220, R231 ;  /* 0x000000e700dc7202 */ /* 0x000fca0000000f00 */
[----:B------:R-:W-:-:S05]  /*5350*/  FADD.FTZ R228, R223, R220 ;  /* 0x000000dcdfe47221 */ /* 0x000fca0000010000 */
[----:B------:R-:W-:-:S07]  /*5360*/  MOV R234, R228 ;  /* 0x000000e400ea7202 */ /* 0x000fce0000000f00 */
[----:B------:R-:W-:Y:S05]  /*5370*/  WARPSYNC.COLLECTIVE R233, `(.L_x_518) ;  /* 0x00000000e9087348 */ /* 0x000fea0003c00000 */
[----:B------:R0:W1:Y:S02]  /*5380*/  SHFL.BFLY P2, R231, R234, R235, R236 ;  /* 0x0c0000ebeae77389 */ /* 0x00006400000400ec */
[----:B01----:R-:W-:Y:S01]  /*5390*/  ENDCOLLECTIVE ;  /* 0x000000000000791b */ /* 0x003fe20003800000 */
.L_x_518:
[----:B------:R-:W-:Y:S01]  /*53a0*/  HFMA2.MMA R235, -RZ, RZ, 0, 4.76837158203125e-07 ;  /* 0x00000008ffeb7435 */ /* 0x000fe200000001ff */
[----:B------:R-:W-:-:S05]  /*53b0*/  MOV R229, R231 ;  /* 0x000000e700e57202 */ /* 0x000fca0000000f00 */
[----:B------:R-:W-:-:S05]  /*53c0*/  FADD.FTZ R229, R228, R229 ;  /* 0x000000e5e4e57221 */ /* 0x000fca0000010000 */
[----:B------:R-:W-:-:S07]  /*53d0*/  MOV R234, R229 ;  /* 0x000000e500ea7202 */ /* 0x000fce0000000f00 */
[----:B------:R-:W-:Y:S05]  /*53e0*/  WARPSYNC.COLLECTIVE R233, `(.L_x_519) ;  /* 0x00000000e9087348 */ /* 0x000fea0003c00000 */
[----:B------:R0:W1:Y:S02]  /*53f0*/  SHFL.BFLY P2, R231, R234, R235, R236 ;  /* 0x0c0000ebeae77389 */ /* 0x00006400000400ec */
[----:B01----:R-:W-:Y:S01]  /*5400*/  ENDCOLLECTIVE ;  /* 0x000000000000791b */ /* 0x003fe20003800000 */
.L_x_519:
[----:B------:R-:W-:Y:S01]  /*5410*/  HFMA2.MMA R235, -RZ, RZ, 0, 9.5367431640625e-07 ;  /* 0x00000010ffeb7435 */ /* 0x000fe200000001ff */
[----:B------:R-:W-:-:S05]  /*5420*/  MOV R220, R231 ;  /* 0x000000e700dc7202 */ /* 0x000fca0000000f00 */
[----:B------:R-:W-:-:S05]  /*5430*/  FADD.FTZ R230, R229, R220 ;  /* 0x000000dce5e67221 */ /* 0x000fca0000010000 */
[----:B------:R-:W-:-:S07]  /*5440*/  MOV R234, R230 ;  /* 0x000000e600ea7202 */ /* 0x000fce0000000f00 */
[----:B------:R-:W-:Y:S05]  /*5450*/  WARPSYNC.COLLECTIVE R233, `(.L_x_520) ;  /* 0x00000000e9087348 */ /* 0x000fea0003c00000 */
[----:B------:R0:W1:Y:S02]  /*5460*/  SHFL.BFLY P2, R231, R234, R235, R236 ;  /* 0x0c0000ebeae77389 */ /* 0x00006400000400ec */
[----:B01----:R-:W-:Y:S01]  /*5470*/  ENDCOLLECTIVE ;  /* 0x000000000000791b */ /* 0x003fe20003800000 */
.L_x_520:
        /* <DEDUP_REMOVED lines=199> */
.L_x_521:
[----:B------:R-:W-:Y:S01]  /*60f0*/  HFMA2.MMA R235, -RZ, RZ, 0, 1.1920928955078125e-07 ;  /* 0x00000002ffeb7435 */ /* 0x000fe200000001ff */
[----:B------:R-:W-:-:S05]  /*6100*/  MOV R228, R231 ;  /* 0x000000e700e47202 */ /* 0x000fca0000000f00 */
[----:B------:R-:W-:-:S05]  /*6110*/  FADD.FTZ R228, R221, R228 ;  /* 0x000000e4dde47221 */ /* 0x000fca0000010000 */
[----:B------:R-:W-:-:S07]  /*6120*/  MOV R234, R228 ;  /* 0x000000e400ea7202 */ /* 0x000fce0000000f00 */
[----:B------:R-:W-:Y:S05]  /*6130*/  WARPSYNC.COLLECTIVE R233, `(.L_x_522) ;  /* 0x00000000e9087348 */ /* 0x000fea0003c00000 */
[----:B------:R0:W1:Y:S02]  /*6140*/  SHFL.BFLY P2, R231, R234, R235, R236 ;  /* 0x0c0000ebeae77389 */ /* 0x00006400000400ec */
[----:B01----:R-:W-:Y:S01]  /*6150*/  ENDCOLLECTIVE ;  /* 0x000000000000791b */ /* 0x003fe20003800000 */
.L_x_522:
[----:B------:R-:W-:Y:S01]  /*6160*/  HFMA2.MMA R235, -RZ, RZ, 0, 2.384185791015625e-07 ;  /* 0x00000004ffeb7435 */ /* 0x000fe200000001ff */
[----:B------:R-:W-:-:S05]  /*6170*/  MOV R223, R231 ;  /* 0x000000e700df7202 */ /* 0x000fca0000000f00 */
[----:B------:R-:W-:-:S05]  /*6180*/  FADD.FTZ R223, R228, R223 ;  /* 0x000000dfe4df7221 */ /* 0x000fca0000010000 */
[----:B------:R-:W-:-:S07]  /*6190*/  MOV R234, R223 ;  /* 0x000000df00ea7202 */ /* 0x000fce0000000f00 */
[----:B------:R-:W-:Y:S05]  /*61a0*/  WARPSYNC.COLLECTIVE R233, `(.L_x_523) ;  /* 0x00000000e9087348 */ /* 0x000fea0003c00000 */
[----:B------:R0:W1:Y:S02]  /*61b0*/  SHFL.BFLY P2, R231, R234, R235, R236 ;  /* 0x0c0000ebeae77389 */ /* 0x00006400000400ec */
[----:B01----:R-:W-:Y:S01]  /*61c0*/  ENDCOLLECTIVE ;  /* 0x000000000000791b */ /* 0x003fe20003800000 */
.L_x_523:
[----:B------:R-:W-:Y:S01]  /*61d0*/  HFMA2.MMA R235, -RZ, RZ, 0, 4.76837158203125e-07 ;  /* 0x00000008ffeb7435 */ /* 0x000fe200000001ff */
[----:B------:R-:W-:-:S05]  /*61e0*/  MOV R230, R231 ;  /* 0x000000e700e67202 */ /* 0x000fca0000000f00 */
[----:B------:R-:W-:-:S05]  /*61f0*/  FADD.FTZ R230, R223, R230 ;  /* 0x000000e6dfe67221 */ /* 0x000fca0000010000 */
[----:B------:R-:W-:-:S07]  /*6200*/  MOV R234, R230 ;  /* 0x000000e600ea7202 */ /* 0x000fce0000000f00 */
[----:B------:R-:W-:Y:S05]  /*6210*/  WARPSYNC.COLLECTIVE R233, `(.L_x_524) ;  /* 0x00000000e9087348 */ /* 0x000fea0003c00000 */
[----:B------:R0:W1:Y:S02]  /*6220*/  SHFL.BFLY P2, R231, R234, R235, R236 ;  /* 0x0c0000ebeae77389 */ /* 0x00006400000400ec */
[----:B01----:R-:W-:Y:S01]  /*6230*/  ENDCOLLECTIVE ;  /* 0x000000000000791b */ /* 0x003fe20003800000 */
.L_x_524:
[----:B------:R-:W-:Y:S01]  /*6240*/  HFMA2.MMA R235, -RZ, RZ, 0, 9.5367431640625e-07 ;  /* 0x00000010ffeb7435 */ /* 0x000fe200000001ff */
[----:B------:R-:W-:-:S05]  /*6250*/  MOV R229, R231 ;  /* 0x000000e700e57202 */ /* 0x000fca0000000f00 */
[----:B------:R-:W-:-:S05]  /*6260*/  FADD.FTZ R229, R230, R229 ;  /* 0x000000e5e6e57221 */ /* 0x000fca0000010000 */
[----:B------:R-:W-:-:S07]  /*6270*/  MOV R234, R229 ;  /* 0x000000e500ea7202 */ /* 0x000fce0000000f00 */
[----:B------:R-:W-:Y:S05]  /*6280*/  WARPSYNC.COLLECTIVE R233, `(.L_x_525) ;  /* 0x00000000e9087348 */ /* 0x000fea0003c00000 */
[----:B------:R0:W1:Y:S02]  /*6290*/  SHFL.BFLY P2, R231, R234, R235, R236 ;  /* 0x0c0000ebeae77389 */ /* 0x00006400000400ec */
[----:B01----:R-:W-:Y:S01]  /*62a0*/  ENDCOLLECTIVE ;  /* 0x000000000000791b */ /* 0x003fe20003800000 */
.L_x_525:
[----:B------:R-:W-:Y:S01]  /*62b0*/  MOV R232, R231 ;  /* 0x000000e700e87202 */ /* 0x000fe20000000f00 */
[----:B------:R-:W-:Y:S06]  /*62c0*/  BRA `(.L_x_526) ;  /* 0xffffffb800847947 */ /* 0x000fec000383ffff */
.L_x_527:
        /* <DEDUP_REMOVED lines=11> */
.L_x_2019:


//--------------------- .text._ZN10layer_norm13ln_fwd_kernelINS_13Kernel_traitsI6__halfS2_S2_fjLj24576ELj2ELj1ELj4ELj16ENS_18Kernel_traits_baseILj24576ES2_S2_S2_fjLj128EEEEEEEvNS_9FwdParamsE --------------------------
	.section	.text._ZN10layer_norm13ln_fwd_kernelINS_13Kernel_traitsI6__halfS2_S2_fjLj24576ELj2ELj1ELj4ELj16ENS_18Kernel_traits_baseILj24576ES2_S2_S2_fjLj128EEEEEEEvNS_9FwdParamsE,"ax",@progbits
	.align	128
        .global         _ZN10layer_norm13ln_fwd_kernelINS_13Kernel_traitsI6__halfS2_S2_fjLj24576ELj2ELj1ELj4ELj16ENS_18Kernel_traits_baseILj24576ES2_S2_S2_fjLj128EEEEEEEvNS_9FwdParamsE
        .type           _ZN10layer_norm13ln_fwd_kernelINS_13Kernel_traitsI6__halfS2_S2_fjLj24576ELj2ELj1ELj4ELj16ENS_18Kernel_traits_baseILj24576ES2_S2_S2_fjLj128EEEEEEEvNS_9FwdParamsE,@function
        .size           _ZN10layer_norm13ln_fwd_kernelINS_13Kernel_traitsI6__halfS2_S2_fjLj24576ELj2ELj1ELj4ELj16ENS_18Kernel_traits_baseILj24576ES2_S2_S2_fjLj128EEEEEEEvNS_9FwdParamsE,(.L_x_2020 - _ZN10layer_norm13ln_fwd_kernelINS_13Kernel_traitsI6__halfS2_S2_fjLj24576ELj2ELj1ELj4ELj16ENS_18Kernel_traits_baseILj24576ES2_S2_S2_fjLj128EEEEEEEvNS_9FwdParamsE)
        .other          _ZN10layer_norm13ln_fwd_kernelINS_13Kernel_traitsI6__halfS2_S2_fjLj24576ELj2ELj1ELj4ELj16ENS_18Kernel_traits_baseILj24576ES2_S2_S2_fjLj128EEEEEEEvNS_9FwdParamsE,@"STO_CUDA_ENTRY STV_DEFAULT"
_ZN10layer_norm13ln_fwd_kernelINS_13Kernel_traitsI6__halfS2_S2_fjLj24576ELj2ELj1ELj4ELj16ENS_18Kernel_traits_baseILj24576ES2_S2_S2_fjLj128EEEEEEEvNS_9FwdParamsE:
.text._ZN10layer_norm13ln_fwd_kernelINS_13Kernel_traitsI6__halfS2_S2_fjLj24576ELj2ELj1ELj4ELj16ENS_18Kernel_traits_baseILj24576ES2_S2_S2_fjLj128EEEEEEEvNS_9FwdParamsE:
        /* <DEDUP_REMOVED lines=44> */
.L_x_531:
[----:B------:R-:W1:Y:S01]  /*02c0*/  LDC.64 R174, c[0x0][0x220] ;  /* 0x00008800ffae7b82 */ /* 0x000e620000000a00 */
[----:B------:R-:W-:Y:S01]  /*02d0*/  SHF.L.U32 R0, R24, 0x7, RZ ;  /* 0x0000000718007819 */ /* 0x000fe200000006ff */
[----:B------:R-:W-:-:S03]  /*02e0*/  IMAD R20, R22, 0xc00, RZ ;  /* 0x00000c0016147824 */ /* 0x000fc600078e02ff */
[----:B0-2---:R-:W-:-:S04]  /*02f0*/  LOP3.LUT R3, R0, 0x80, R23, 0xe2, !PT ;  /* 0x0000008000037812 */ /* 0x005fc800078ee217 */
        /* <DEDUP_REMOVED lines=31> */
[--C-:B--2---:R-:W-:Y:S02]  /*04f0*/  HADD2.F32 R19, -RZ, R168.reuse.H0_H0 ;  /* 0x200000a8ff137230 */ /* 0x104fe40000004100 */
[----:B------:R-:W-:Y:S02]  /*0500*/  HADD2.F32 R17, -RZ, R168.H1_H1 ;  /* 0x300000a8ff117230 */ /* 0x000fe40000004100 */
[--C-:B------:R-:W-:Y:S02]  /*0510*/  HADD2.F32 R15, -RZ, R169.reuse.H0_H0 ;  /* 0x200000a9ff0f7230 */ /* 0x100fe40000004100 */
[----:B------:R-:W-:Y:S01]  /*0520*/  FADD.FTZ R0, RZ, R19 ;  /* 0x00000013ff007221 */ /* 0x000fe20000010000 */
[----:B------:R-:W-:Y:S02]  /*0530*/  HADD2.F32 R13, -RZ, R169.H1_H1 ;  /* 0x300000a9ff0d7230 */ /* 0x000fe40000004100 */
[----:B------:R-:W-:-:S02]  /*0540*/  HADD2.F32 R11, -RZ, R170.H0_H0 ;  /* 0x200000aaff0b7230 */ /* 0x000fc40000004100 */
[----:B------:R-:W-:Y:S01]  /*0550*/  FADD.FTZ R30, R17, R0 ;  /* 0x00000000111e7221 */ /* 0x000fe20000010000 */
[----:B------:R-:W-:Y:S01]  /*0560*/  IADD3 R0, R20, 0xa00, RZ ;  /* 0x00000a0014007810 */ /* 0x000fe20007ffe0ff */
[----:B------:R-:W-:Y:S02]  /*0570*/  HADD2.F32 R9, -RZ, R170.H1_H1 ;  /* 0x300000aaff097230 */ /* 0x000fe40000004100 */
[----:B------:R-:W-:Y:S02]  /*0580*/  FADD.FTZ R30, R15, R30 ;  /* 0x0000001e0f1e7221 */ /* 0x000fe40000010000 */
[----:B------:R-:W-:-:S04]  /*0590*/  IMAD.WIDE.U32 R164, R0, 0x10, R174 ;  /* 0x0000001000a47825 */ /* 0x000fc800078e00ae */
[----:B------:R-:W-:Y:S02]  /*05a0*/  FADD.FTZ R30, R13, R30 ;  /* 0x0000001e0d1e7221 */ /* 0x000fe40000010000 */
[----:B------:R-:W2:Y:S02]  /*05b0*/  LDG.E.128 R164, desc[UR6][R164.64] ;  /* 0x00000006a4a47981 */ /* 0x000ea4000c1e1d00 */
[----:B------:R-:W-:Y:S01]  /*05c0*/  FADD.FTZ R30, R11, R30 ;  /* 0x0000001e0b1e7221 */ /* 0x000fe20000010000 */
[--C-:B------:R-:W-:Y:S02]  /*05d0*/  HADD2.F32 R7, -RZ, R171.reuse.H0_H0 ;  /* 0x200000abff077230 */ /* 0x100fe40000004100 */
[----:B------:R-:W-:Y:S02]  /*05e0*/  HADD2.F32 R5, -RZ, R171.H1_H1 ;  /* 0x300000abff057230 */ /* 0x000fe40000004100 */
[----:B------:R-:W-:Y:S01]  /*05f0*/  FADD.FTZ R30, R9, R30 ;  /* 0x0000001e091e7221 */ /* 0x000fe20000010000 */
[----:B---3--:R-:W-:-:S02]  /*0600*/  HADD2.F32 R3, -RZ, R128.H0_H0 ;  /* 0x20000080ff037230 */ /* 0x008fc40000004100 */
[----:B------:R-:W-:Y:S02]  /*0610*/  HADD2.F32 R31, -RZ, R128.H1_H1 ;  /* 0x30000080ff1f7230 */ /* 0x000fe40000004100 */
[----:B------:R-:W-:Y:S01]  /*0620*/  FADD.FTZ R30, R7, R30 ;  /* 0x0000001e071e7221 */ /* 0x000fe20000010000 */
[--C-:B------:R-:W-:Y:S02]  /*0630*/  HADD2.F32 R29, -RZ, R129.reuse.H0_H0 ;  /* 0x20000081ff1d7230 */ /* 0x100fe40000004100 */
[----:B------:R-:W-:Y:S02]  /*0640*/  HADD2.F32 R173, -RZ, R129.H1_H1 ;  /* 0x30000081ffad7230 */ /* 0x000fe40000004100 */
[----:B------:R-:W-:Y:S01]  /*0650*/  FADD.FTZ R30, R5, R30 ;  /* 0x0000001e051e7221 */ /* 0x000fe20000010000 */
[----:B------:R-:W-:-:S03]  /*0660*/  HADD2.F32 R129, -RZ, R130.H0_H0 ;  /* 0x20000082ff817230 */ /* 0x000fc60000004100 */
[----:B------:R-:W-:Y:S01]  /*0670*/  FADD.FTZ R128, R3, R30 ;  /* 0x0000001e03807221 */ /* 0x000fe20000010000 */
[----:B------:R-:W-:-:S03]  /*0680*/  IADD3 R30, R20, 0xb00, RZ ;  /* 0x00000b00141e7810 */ /* 0x000fc60007ffe0ff */
[----:B------:R-:W-:Y:S02]  /*0690*/  FADD.FTZ R128, R31, R128 ;  /* 0x000000801f807221 */ /* 0x000fe40000010000 */
[----:B------:R-:W-:-:S04]  /*06a0*/  IMAD.WIDE.U32 R168, R30, 0x10, R174 ;  /* 0x000000101ea87825 */ /* 0x000fc800078e00ae */
[----:B------:R-:W-:-:S04]  /*06b0*/  FADD.FTZ R128, R29, R128 ;  /* 0x000000801d807221 */ /* 0x000fc80000010000 */
[----:B------:R-:W-:Y:S01]  /*06c0*/  FADD.FTZ R128, R173, R128 ;  /* 0x00000080ad807221 */ /* 0x000fe20000010000 */
[----:B------:R-:W3:Y:S01]  /*06d0*/  LDG.E.128 R168, desc[UR6][R168.64] ;  /* 0x00000006a8a87981 */ /* 0x000ee2000c1e1d00 */
[----:B------:R-:W-:Y:S01]  /*06e0*/  HADD2.F32 R177, -RZ, R130.H1_H1 ;  /* 0x30000082ffb17230 */ /* 0x000fe20000004100 */
[----:B------:R-:W-:Y:S01]  /*06f0*/  LOP3.LUT P0, RZ, R27, 0xff, RZ, 0xc0, !PT ;  /* 0x000000ff1bff7812 */ /* 0x000fe2000780c0ff */
[----:B------:R-:W-:Y:S01]  /*0700*/  FADD.FTZ R128, R129, R128 ;  /* 0x0000008081807221 */ /* 0x000fe20000010000 */
[--C-:B------:R-:W-:Y:S01]  /*0710*/  HADD2.F32 R175, -RZ, R131.reuse.H0_H0 ;  /* 0x20000083ffaf7230 */ /* 0x100fe20000004100 */
[----:B------:R-:W-:Y:S01]  /*0720*/  SHF.R.U32.HI R180, RZ, 0x5, R26 ;  /* 0x00000005ffb47819 */ /* 0x000fe2000001161a */
[----:B------:R-:W-:Y:S02]  /*0730*/  HADD2.F32 R179, -RZ, R131.H1_H1 ;  /* 0x30000083ffb37230 */ /* 0x000fe40000004100 */
[----:B------:R-:W-:Y:S01]  /*0740*/  FADD.FTZ R128, R177, R128 ;  /* 0x00000080b1807221 */ /* 0x000fe20000010000 */
[--C-:B----4-:R-:W-:Y:S01]  /*0750*/  HADD2.F32 R131, -RZ, R132.reuse.H0_H0 ;  /* 0x20000084ff837230 */ /* 0x110fe20000004100 */
[----:B------:R-:W-:Y:S01]  /*0760*/  UMOV UR4, 0xffffffff ;  /* 0xffffffff00047882 */ /* 0x000fe20000000000 */
[----:B------:R-:W-:-:S02]  /*0770*/  HADD2.F32 R183, -RZ, R132.H1_H1 ;  /* 0x30000084ffb77230 */ /* 0x000fc40000004100 */
[----:B------:R-:W-:Y:S01]  /*0780*/  FADD.FTZ R128, R175, R128 ;  /* 0x00000080af807221 */ /* 0x000fe20000010000 */
[--C-:B------:R-:W-:Y:S01]  /*0790*/  HADD2.F32 R181, -RZ, R133.reuse.H0_H0 ;  /* 0x20000085ffb57230 */ /* 0x100fe20000004100 */
[----:B------:R-:W-:Y:S01]  /*07a0*/  ISETP.NE.AND P1, PT, R23, RZ, PT ;  /* 0x000000ff1700720c */ /* 0x000fe20003f25270 */
[----:B------:R-:W-:Y:S02]  /*07b0*/  HADD2.F32 R185, -RZ, R133.H1_H1 ;  /* 0x30000085ffb97230 */ /* 0x000fe40000004100 */
[----:B------:R-:W-:Y:S01]  /*07c0*/  FADD.FTZ R128, R179, R128 ;  /* 0x00000080b3807221 */ /* 0x000fe20000010000 */
[--C-:B------:R-:W-:Y:S02]  /*07d0*/  HADD2.F32 R133, -RZ, R134.reuse.H0_H0 ;  /* 0x20000086ff857230 */ /* 0x100fe40000004100 */
[----:B------:R-:W-:Y:S02]  /*07e0*/  HADD2.F32 R189, -RZ, R134.H1_H1 ;  /* 0x30000086ffbd7230 */ /* 0x000fe40000004100 */
[----:B------:R-:W-:Y:S01]  /*07f0*/  FADD.FTZ R128, R131, R128 ;  /* 0x0000008083807221 */ /* 0x000fe20000010000 */
[----:B------:R-:W-:-:S02]  /*0800*/  HADD2.F32 R187, -RZ, R135.H0_H0 ;  /* 0x20000087ffbb7230 */ /* 0x000fc40000004100 */
        /* <DEDUP_REMOVED lines=53> */
[--C-:B------:R-:W-:Y:S01]  /*0b60*/  HADD2.F32 R243, -RZ, R153.reuse.H0_H0 ;  /* 0x20000099fff37230 */ /* 0x100fe20000004100 */
[----:B------:R-:W-:Y:S01]  /*0b70*/  LOP3.LUT R152, R180, 0x7fffffc, RZ, 0xc0, !PT ;  /* 0x07fffffcb4987812 */ /* 0x000fe200078ec0ff */
[----:B------:R-:W-:Y:S02]  /*0b80*/  HADD2.F32 R249, -RZ, R153.H1_H1 ;  /* 0x30000099fff97230 */ /* 0x000fe40000004100 */
[----:B------:R-:W-:Y:S01]  /*0b90*/  FADD.FTZ R128, R209, R128 ;  /* 0x00000080d1807221 */ /* 0x000fe20000010000 */
[--C-:B------:R-:W-:Y:S01]  /*0ba0*/  HADD2.F32 R247, -RZ, R154.reuse.H0_H0 ;  /* 0x2000009afff77230 */ /* 0x100fe20000004100 */
[----:B------:R-:W-:Y:S01]  /*0bb0*/  @!P0 IADD3 R152, R152, 0x4, RZ ;  /* 0x0000000498988810 */ /* 0x000fe20007ffe0ff */
[----:B------:R-:W-:Y:S02]  /*0bc0*/  HADD2.F32 R154, -RZ, R154.H1_H1 ;  /* 0x3000009aff9a7230 */ /* 0x000fe40000004100 */
[----:B------:R-:W-:Y:S01]  /*0bd0*/  FADD.FTZ R128, R141, R128 ;  /* 0x000000808d807221 */ /* 0x000fe20000010000 */
[----:B------:R-:W-:-:S02]  /*0be0*/  HADD2.F32 R251, -RZ, R155.H0_H0 ;  /* 0x2000009bfffb7230 */ /* 0x000fc40000004100 */
        /* <DEDUP_REMOVED lines=28> */
[----:B------:R-:W-:Y:S02]  /*0db0*/  HADD2.F32 R128, -RZ, R155.H1_H1 ;  /* 0x3000009bff807230 */ /* 0x000fe40000004100 */
[--C-:B------:R-:W-:Y:S02]  /*0dc0*/  HADD2.F32 R155, -RZ, R156.reuse.H0_H0 ;  /* 0x2000009cff9b7230 */ /* 0x100fe40000004100 */
[----:B------:R-:W-:Y:S01]  /*0dd0*/  FADD.FTZ R130, R154, R151 ;  /* 0x000000979a827221 */ /* 0x000fe20000010000 */
[----:B------:R-:W-:-:S03]  /*0de0*/  HADD2.F32 R156, -RZ, R156.H1_H1 ;  /* 0x3000009cff9c7230 */ /* 0x000fc60000004100 */
        /* <DEDUP_REMOVED lines=24> */
[----:B------:R-:W-:-:S03]  /*0f70*/  HADD2.F32 R142, -RZ, R163.H0_H0 ;  /* 0x200000a3ff8e7230 */ /* 0x000fc60000004100 */
[----:B------:R-:W-:-:S04]  /*0f80*/  FADD.FTZ R151, R162, R151 ;  /* 0x00000097a2977221 */ /* 0x000fc80000010000 */
[----:B------:R-:W-:Y:S01]  /*0f90*/  FADD.FTZ R151, R142, R151 ;  /* 0x000000978e977221 */ /* 0x000fe20000010000 */
[----:B--2---:R-:W-:-:S03]  /*0fa0*/  HADD2.F32 R163, -RZ, R164.H0_H0 ;  /* 0x200000a4ffa37230 */ /* 0x004fc60000004100 */
[----:B------:R-:W-:Y:S01]  /*0fb0*/  FADD.FTZ R146, R144, R151 ;  /* 0x0000009790927221 */ /* 0x000fe20000010000 */
[----:B------:R-:W-:Y:S02]  /*0fc0*/  HADD2.F32 R164, -RZ, R164.H1_H1 ;  /* 0x300000a4ffa47230 */ /* 0x000fe40000004100 */
[--C-:B------:R-:W-:Y:S02]  /*0fd0*/  HADD2.F32 R148, -RZ, R165.reuse.H1_H1 ;  /* 0x300000a5ff947230 */ /* 0x100fe40000004100 */
[----:B------:R-:W-:Y:S01]  /*0fe0*/  FADD.FTZ R151, R163, R146 ;  /* 0x00000092a3977221 */ /* 0x000fe20000010000 */
[----:B------:R-:W-:Y:S02]  /*0ff0*/  HADD2.F32 R146, -RZ, R165.H0_H0 ;  /* 0x200000a5ff927230 */ /* 0x000fe40000004100 */
[--C-:B------:R-:W-:Y:S02]  /*1000*/  HADD2.F32 R165, -RZ, R166.reuse.H0_H0 ;  /* 0x200000a6ffa57230 */ /* 0x100fe40000004100 */
[----:B------:R-:W-:Y:S01]  /*1010*/  FADD.FTZ R151, R164, R151 ;  /* 0x00000097a4977221 */ /* 0x000fe20000010000 */
[----:B------:R-:W-:-:S02]  /*1020*/  HADD2.F32 R172, -RZ, R166.H1_H1 ;  /* 0x300000a6ffac7230 */ /* 0x000fc40000004100 */
[--C-:B------:R-:W-:Y:S02]  /*1030*/  HADD2.F32 R166, -RZ, R167.reuse.H0_H0 ;  /* 0x200000a7ffa67230 */ /* 0x100fe40000004100 */
[----:B------:R-:W-:Y:S01]  /*1040*/  FADD.FTZ R151, R146, R151 ;  /* 0x0000009792977221 */ /* 0x000fe20000010000 */
[----:B------:R-:W-:-:S03]  /*1050*/  HADD2.F32 R174, -RZ, R167.H1_H1 ;  /* 0x300000a7ffae7230 */ /* 0x000fc60000004100 */
[----:B------:R-:W-:-:S04]  /*1060*/  FADD.FTZ R150, R148, R151 ;  /* 0x0000009794967221 */ /* 0x000fc80000010000 */
[----:B------:R-:W-:-:S04]  /*1070*/  FADD.FTZ R151, R165, R150 ;  /* 0x00000096a5977221 */ /* 0x000fc80000010000 */
[----:B------:R-:W-:-:S04]  /*1080*/  FADD.FTZ R151, R172, R151 ;  /* 0x00000097ac977221 */ /* 0x000fc80000010000 */
[----:B------:R-:W-:Y:S01]  /*1090*/  FADD.FTZ R151, R166, R151 ;  /* 0x00000097a6977221 */ /* 0x000fe20000010000 */
[--C-:B---3--:R-:W-:Y:S02]  /*10a0*/  HADD2.F32 R167, -RZ, R168.reuse.H0_H0 ;  /* 0x200000a8ffa77230 */ /* 0x108fe40000004100 */
        /* <DEDUP_REMOVED lines=229> */
.L_x_542:
        /* <DEDUP_REMOVED lines=35> */
[----:B-1----:R-:W-:Y:S01]  /*2130*/  FMUL.FTZ R186, R192, R186 ;  /* 0x000000bac0ba7220 */ /* 0x002fe20000410000 */
[----:B------:R-:W-:Y:S02]  /*2140*/  FADD.FTZ R152, R190, R182 ;  /* 0x000000b6be987221 */ /* 0x000fe40000010000 */
[----:B------:R-:W-:Y:S02]  /*2150*/  FMUL.FTZ R194, R184, R194 ;  /* 0x000000c2b8c27220 */ /* 0x000fe40000410000 */
[----:B------:R-:W0:Y:S02]  /*2160*/  SHFL.DOWN PT, R151, R186, 0x1, 0x1f ;  /* 0x08201f00ba977f89 */ /* 0x000e2400000e0000 */
[----:B------:R-:W-:Y:S01]  /*2170*/  FFMA.FTZ R188, R192, R194, R188 ;  /* 0x000000c2c0bc7223 */ /* 0x000fe200000100bc */
[----:B------:R-:W1:Y:S04]  /*2180*/  MUFU.RCP R152, R152 ;  /* 0x0000009800987308 */ /* 0x000e680000001000 */
[----:B------:R-:W2:Y:S01]  /*2190*/  SHFL.DOWN PT, R150, R188, 0x1, 0x1f ;  /* 0x08201f00bc967f89 */ /* 0x000ea200000e0000 */
[----:B0-----:R-:W-:Y:S01]  /*21a0*/  FADD.FTZ R153, R186, -R151 ;  /* 0x80000097ba997221 */ /* 0x001fe20000010000 */
[----:B------:R-:W-:-:S03]  /*21b0*/  FMUL.FTZ R151, R182, R151 ;  /* 0x00000097b6977220 */ /* 0x000fc60000410000 */
[----:B------:R-:W-:Y:S01]  /*21c0*/  FMUL.FTZ R153, R153, R153 ;  /* 0x0000009999997220 */ /* 0x000fe20000410000 */
[C---:B------:R-:W-:Y:S01]  /*21d0*/  FFMA.FTZ R184, R190.reuse, R186, R151 ;  /* 0x000000babeb87223 */ /* 0x040fe20000010097 */
[----:B------:R-:W-:Y:S02]  /*21e0*/  LOP3.LUT R186, R21, 0x1, RZ, 0xc0, !PT ;  /* 0x0000000115ba7812 */ /* 0x000fe400078ec0ff */
[----:B------:R-:W-:Y:S01]  /*21f0*/  FMUL.FTZ R190, R190, R153 ;  /* 0x00000099bebe7220 */ /* 0x000fe20000410000 */
[----:B--2---:R-:W-:Y:S01]  /*2200*/  FADD.FTZ R153, R188, R150 ;  /* 0x00000096bc997221 */ /* 0x004fe20000010000 */
[----:B-1----:R-:W-:Y:S01]  /*2210*/  FMUL.FTZ R184, R152, R184 ;  /* 0x000000b898b87220 */ /* 0x002fe20000410000 */
[----:B------:R-:W0:Y:S01]  /*2220*/  @!P1 LDC.64 R150, c[0x0][0x250] ;  /* 0x00009400ff969b82 */ /* 0x000e220000000a00 */
[----:B------:R-:W-:Y:S01]  /*2230*/  FMUL.FTZ R190, R182, R190 ;  /* 0x000000beb6be7220 */ /* 0x000fe20000410000 */
[----:B------:R-:W-:-:S03]  /*2240*/  IADD3 R188, -R186, RZ, RZ ;  /* 0x000000ffbabc7210 */ /* 0x000fc60007ffe1ff */
        /* <DEDUP_REMOVED lines=28> */
.L_x_530:
[----:B------:R-:W2:Y:S04]  /*2410*/  LDG.E.STRONG.GPU R152, desc[UR6][R150.64] ;  /* 0x0000000696987981 */ /* 0x000ea8000c1ef900 */
[----:B--2---:R-:W-:Y:S01]  /*2420*/  CCTL.IVALL ;  /* 0x00000000ff00798f */ /* 0x004fe20002000000 */
[----:B------:R-:W-:Y:S05]  /*2430*/  YIELD ;  /* 0x0000000000007946 */ /* 0x000fea0003800000 */
[----:B------:R-:W-:-:S13]  /*2440*/  ISETP.NE.AND P1, PT, R152, R182, PT ;  /* 0x000000b69800720c */ /* 0x000fda0003f25270 */
[----:B------:R-:W-:Y:S05]  /*2450*/  @P1 BRA `(.L_x_530) ;  /* 0xfffffffc00ec1947 */ /* 0x000fea000383ffff */
.L_x_529:
        /* <DEDUP_REMOVED lines=172> */
[----:B-1----:R-:W-:Y:S01]  /*2f20*/  IMAD.WIDE.U32 R196, R6, 0x10, R154 ;  /* 0x0000001006c47825 */ /* 0x002fe200078e009a */
[----:B------:R-:W-:-:S03]  /*2f30*/  F2FP.F16.F32.PACK_AB R175, R198, R175 ;  /* 0x000000afc6af723e */ /* 0x000fc600000000ff */
[C---:B------:R-:W-:Y:S01]  /*2f40*/  FMUL.FTZ R181, R180.reuse, R181 ;  /* 0x000000b5b4b57220 */ /* 0x040fe20000410000 */
[----:B------:R-:W-:Y:S01]  /*2f50*/  FMUL.FTZ R202, R180, R185 ;  /* 0x000000b9b4ca7220 */ /* 0x000fe20000410000 */
[----:B------:R-:W-:-:S04]  /*2f60*/  IMAD.WIDE.U32 R244, R4, 0x10, R154 ;  /* 0x0000001004f47825 */ /* 0x000fc800078e009a */
[C---:B------:R-:W-:Y:S01]  /*2f70*/  FMUL.FTZ R187, R180.reuse, R187 ;  /* 0x000000bbb4bb7220 */ /* 0x040fe20000410000 */
[C---:B------:R-:W-:Y:S01]  /*2f80*/  FMUL.FTZ R206, R180.reuse, R191 ;  /* 0x000000bfb4ce7220 */ /* 0x040fe20000410000 */
[C---:B------:R-:W-:Y:S01]  /*2f90*/  FMUL.FTZ R136, R180.reuse, R164 ;  /* 0x000000a4b4887220 */ /* 0x040fe20000410000 */
[----:B------:R-:W-:Y:S01]  /*2fa0*/  FMUL.FTZ R148, R180, R165 ;  /* 0x000000a5b4947220 */ /* 0x000fe20000410000 */
[----:B-----5:R-:W-:Y:S01]  /*2fb0*/  HFMA2.MMA R4, R32, R188, R80 ;  /* 0x000000bc20047235 */ /* 0x020fe20000000050 */
[----:B--2---:R-:W-:Y:S01]  /*2fc0*/  @!P1 IMAD.WIDE R150, R22, 0x4, R150 ;  /* 0x0000000416969825 */ /* 0x004fe200078e0296 */
[----:B------:R-:W-:-:S03]  /*2fd0*/  HFMA2.MMA R6, R34, R11, R82 ;  /* 0x0000000b22067235 */ /* 0x000fc60000000052 */
[C---:B------:R-:W-:Y:S01]  /*2fe0*/  FMUL.FTZ R193, R180.reuse, R193 ;  /* 0x000000c1b4c17220 */ /* 0x040fe20000410000 */
[----:B------:R-:W-:Y:S01]  /*2ff0*/  FMUL.FTZ R199, R180, R199 ;  /* 0x000000c7b4c77220 */ /* 0x000fe20000410000 */
        /* <DEDUP_REMOVED lines=8> */
[----:B------:R-:W-:-:S04]  /*3080*/  IMAD.WIDE.U32 R194, R8, 0x10, R154 ;  /* 0x0000001008c27825 */ /* 0x000fc800078e009a */
[----:B------:R-:W-:Y:S01]  /*3090*/  FMUL.FTZ R185, R180, R174 ;  /* 0x000000aeb4b97220 */ /* 0x000fe20000410000 */
        /* <DEDUP_REMOVED lines=17> */
[----:B------:R-:W-:Y:S01]  /*31b0*/  HFMA2 R9, R37, R9, R85 ;  /* 0x0000000925097231 */ /* 0x000fe20000000055 */
[----:B------:R-:W-:Y:S01]  /*31c0*/  F2FP.F16.F32.PACK_AB R135, R208, R135 ;  /* 0x00000087d087723e */ /* 0x000fe200000000ff */
[----:B------:R-:W-:Y:S01]  /*31d0*/  HFMA2 R11, R39, R175, R87 ;  /* 0x000000af270b7231 */ /* 0x000fe20000000057 */
        /* <DEDUP_REMOVED lines=20> */
[----:B------:R-:W-:Y:S01]  /*3320*/  @!P1 STG.E desc[UR6][R150.64], R180 ;  /* 0x000000b496009986 */ /* 0x000fe2000c101906 */
        /* <DEDUP_REMOVED lines=21> */
[----:B------:R-:W-:Y:S01]  /*3480*/  FMUL.FTZ R163, R180, R163 ;  /* 0x000000a3b4a37220 */ /* 0x000fe20000410000 */
[----:B------:R-:W-:Y:S01]  /*3490*/  IMAD.WIDE.U32 R18, R16, 0x10, R154 ;  /* 0x0000001010127825 */ /* 0x000fe200078e009a */
[----:B------:R-:W-:-:S03]  /*34a0*/  F2FP.F16.F32.PACK_AB R144, R224, R143 ;  /* 0x0000008fe090723e */ /* 0x000fc600000000ff */
[----:B------:R-:W-:Y:S01]  /*34b0*/  FMUL.FTZ R130, R180, R130 ;  /* 0x00000082b4827220 */ /* 0x000fe20000410000 */
[----:B------:R-:W-:Y:S01]  /*34c0*/  F2FP.F16.F32.PACK_AB R146, R228, R145 ;  /* 0x00000091e492723e */ /* 0x000fe200000000ff */
[----:B------:R-:W-:-:S04]  /*34d0*/  IMAD.WIDE.U32 R14, R14, 0x10, R154 ;  /* 0x000000100e0e7825 */ /* 0x000fc800078e009a */
[C---:B------:R-:W-:Y:S01]  /*34e0*/  FMUL.FTZ R134, R180.reuse, R134 ;  /* 0x00000086b4867220 */ /* 0x040fe20000410000 */
[----:B------:R-:W-:Y:S01]  /*34f0*/  FMUL.FTZ R189, R180, R176 ;  /* 0x000000b0b4bd7220 */ /* 0x000fe20000410000 */
[----:B0-----:R-:W-:Y:S01]  /*3500*/  HFMA2.MMA R4, R40, R20, R88 ;  /* 0x0000001428047235 */ /* 0x001fe20000000058 */
[----:B------:R-:W-:Y:S01]  /*3510*/  IMAD.WIDE.U32 R150, R12, 0x10, R154 ;  /* 0x000000100c967825 */ /* 0x000fe200078e009a */
[----:B------:R-:W-:-:S03]  /*3520*/  HFMA2.MMA R6, R42, R133, R90 ;  /* 0x000000852a067235 */ /* 0x000fc6000000005a */
[C---:B------:R-:W-:Y:S01]  /*3530*/  FMUL.FTZ R169, R180.reuse, R169 ;  /* 0x000000a9b4a97220 */ /* 0x040fe20000410000 */
[----:B------:R-:W-:Y:S01]  /*3540*/  FMUL.FTZ R170, R180, R170 ;  /* 0x000000aab4aa7220 */ /* 0x000fe20000410000 */
[--C-:B------:R-:W-:Y:S01]  /*3550*/  IMAD.WIDE.U32 R2, R2, 0x10, R154.reuse ;  /* 0x0000001002027825 */ /* 0x100fe200078e009a */
[----:B------:R0:W-:Y:S01]  /*3560*/  STG.E.128 desc[UR6][R166.64], R8 ;  /* 0x00000008a6007986 */ /* 0x0001e2000c101d06 */
[----:B------:R-:W-:Y:S02]  /*3570*/  F2FP.F16.F32.PACK_AB R164, R232, R147 ;  /* 0x00000093e8a4723e */ /* 0x000fe400000000ff */
[----:B------:R-:W-:Y:S02]  /*3580*/  HFMA2 R5, R41, R181, R89 ;  /* 0x000000b529057231 */ /* 0x000fe40000000059 */
[----:B------:R-:W-:Y:S01]  /*3590*/  IMAD.WIDE.U32 R248, R0, 0x10, R154 ;  /* 0x0000001000f87825 */ /* 0x000fe200078e009a */
[----:B------:R-:W-:-:S03]  /*35a0*/  F2FP.F16.F32.PACK_AB R29, R236, R149 ;  /* 0x00000095ec1d723e */ /* 0x000fc600000000ff */
[----:B------:R-:W-:Y:S01]  /*35b0*/  HFMA2 R7, R43, R187, R91 ;  /* 0x000000bb2b077231 */ /* 0x000fe2000000005b */
[----:B------:R-:W-:Y:S01]  /*35c0*/  F2FP.F16.F32.PACK_AB R205, R218, R205 ;  /* 0x000000cddacd723e */ /* 0x000fe200000000ff */
[----:B------:R-:W-:Y:S01]  /*35d0*/  IMAD.WIDE.U32 R154, R30, 0x10, R154 ;  /* 0x000000101e9a7825 */ /* 0x000fe200078e009a */
[----:B------:R-:W-:-:S03]  /*35e0*/  F2FP.F16.F32.PACK_AB R211, R222, R211 ;  /* 0x000000d3ded3723e */ /* 0x000fc600000000ff */
        /* <DEDUP_REMOVED lines=8> */
[----:B------:R-:W-:Y:S01]  /*3670*/  HFMA2.MMA R140, R48, R139, R96 ;  /* 0x0000008b308c7235 */ /* 0x000fe20000000060 */
        /* <DEDUP_REMOVED lines=9> */
[----:B------:R-:W-:Y:S01]  /*3710*/  HFMA2.MMA R142, R50, R142, R98 ;  /* 0x0000008e328e7235 */ /* 0x000fe20000000062 */
[----:B------:R-:W-:Y:S01]  /*3720*/  F2FP.F16.F32.PACK_AB R161, R162, R161 ;  /* 0x000000a1a2a1723e */ /* 0x000fe200000000ff */
        /* <DEDUP_REMOVED lines=16> */
[----:B------:R-:W-:Y:S01]  /*3830*/  HFMA2 R147, R55, R223, R103 ;  /* 0x000000df37937231 */ /* 0x000fe20000000067 */
[----:B------:R-:W-:Y:S01]  /*3840*/  F2FP.F16.F32.PACK_AB R169, R170, R169 ;  /* 0x000000a9aaa9723e */ /* 0x000fe200000000ff */
[----:B------:R-:W-:Y:S01]  /*3850*/  HFMA2 R165, R57, R165, R105 ;  /* 0x000000a539a57231 */ /* 0x000fe20000000069 */
[----:B------:R-:W-:Y:S01]  /*3860*/  F2FP.F16.F32.PACK_AB R132, R177, R132 ;  /* 0x00000084b184723e */ /* 0x000fe200000000ff */
[----:B------:R-:W-:Y:S01]  /*3870*/  HFMA2 R167, R59, R167, R107 ;  /* 0x000000a73ba77231 */ /* 0x000fe2000000006b */
[----:B------:R-:W-:Y:S01]  /*3880*/  F2FP.F16.F32.PACK_AB R156, R179, R156 ;  /* 0x0000009cb39c723e */ /* 0x000fe200000000ff */
[----:B------:R1:W-:Y:S01]  /*3890*/  STG.E.128 desc[UR6][R14.64], R8 ;  /* 0x000000080e007986 */ /* 0x0003e2000c101d06 */
[----:B------:R-:W-:Y:S01]  /*38a0*/  F2FP.F16.F32.PACK_AB R172, R185, R172 ;  /* 0x000000acb9ac723e */ /* 0x000fe200000000ff */
[----:B------:R-:W-:Y:S01]  /*38b0*/  HFMA2.MMA R16, R64, R13, R112 ;  /* 0x0000000d40107235 */ /* 0x000fe20000000070 */
[----:B------:R-:W-:Y:S01]  /*38c0*/  F2FP.F16.F32.PACK_AB R168, R191, R168 ;  /* 0x000000a8bfa8723e */ /* 0x000fe200000000ff */
[----:B------:R-:W-:Y:S01]  /*38d0*/  HFMA2 R17, R65, R17, R113 ;  /* 0x0000001141117231 */ /* 0x000fe20000000071 */
[----:B------:R-:W-:Y:S01]  /*38e0*/  F2FP.F16.F32.PACK_AB R27, R176, R27 ;  /* 0x0000001bb01b723e */ /* 0x000fe200000000ff */
[----:B------:R-:W-:Y:S01]  /*38f0*/  HFMA2.MMA R136, R72, R136, R120 ;  /* 0x0000008848887235 */ /* 0x000fe20000000078 */
[----:B------:R2:W-:Y:S01]  /*3900*/  STG.E.128 desc[UR6][R150.64], R140 ;  /* 0x0000008c96007986 */ /* 0x0005e2000c101d06 */
[----:B0-----:R-:W-:Y:S01]  /*3910*/  HFMA2.MMA R4, R60, R30, R108 ;  /* 0x0000001e3c047235 */ /* 0x001fe2000000006c */
[----:B------:R-:W-:Y:S01]  /*3920*/  HFMA2 R5, R61, R242, R109 ;  /* 0x000000f23d057231 */ /* 0x000fe2000000006d */
[----:B------:R-:W-:Y:S01]  /*3930*/  HFMA2.MMA R6, R62, R184, R110 ;  /* 0x000000b83e067235 */ /* 0x000fe2000000006e */
[----:B------:R-:W-:Y:S01]  /*3940*/  HFMA2 R7, R63, R128, R111 ;  /* 0x000000803f077231 */ /* 0x000fe2000000006f */
[----:B------:R-:W-:Y:S01]  /*3950*/  HFMA2.MMA R18, R66, R157, R114 ;  /* 0x0000009d42127235 */ /* 0x000fe20000000072 */
[----:B------:R-:W-:Y:S01]  /*3960*/  HFMA2 R19, R67, R31, R115 ;  /* 0x0000001f43137231 */ /* 0x000fe20000000073 */
[----:B------:R-:W-:Y:S01]  /*3970*/  HFMA2.MMA R12, R76, R174, R124 ;  /* 0x000000ae4c0c7235 */ /* 0x000fe2000000007c */
[----:B------:R2:W-:Y:S01]  /*3980*/  STG.E.128 desc[UR6][R152.64], R144 ;  /* 0x0000009098007986 */ /* 0x0005e2000c101d06 */
[----:B------:R-:W-:Y:S01]  /*3990*/  HFMA2 R137, R73, R156, R121 ;  /* 0x0000009c49897231 */ /* 0x000fe20000000079 */
[----:B------:R-:W-:Y:S01]  /*39a0*/  IADD3 R22, R22, UR5, RZ ;  /* 0x0000000516167c10 */ /* 0x000fe2000fffe0ff */
[----:B-1----:R-:W-:Y:S01]  /*39b0*/  HFMA2.MMA R8, R68, R159, R116 ;  /* 0x0000009f44087235 */ /* 0x002fe20000000074 */
        /* <DEDUP_REMOVED lines=8> */
[----:B------:R-:W-:Y:S01]  /*3a40*/  ISETP.GE.AND P1, PT, R22, UR4, PT ;  /* 0x0000000416007c0c */ /* 0x000fe2000bf26270 */
[----:B------:R-:W-:Y:S01]  /*3a50*/  HFMA2 R15, R79, R27, R127 ;  /* 0x0000001b4f0f7231 */ /* 0x000fe2000000007f */
        /* <DEDUP_REMOVED lines=8> */
.L_x_528:
[----:B------:R-:W-:Y:S01]  /*3ae0*/  HFMA2.MMA R194, -RZ, RZ, 0, 5.9604644775390625e-08 ;  /* 0x00000001ffc27435 */ /* 0x000fe200000001ff */
[----:B------:R-:W-:Y:S02]  /*3af0*/  MOV R192, R151 ;  /* 0x0000009700c07202 */ /* 0x000fe40000000f00 */
[----:B------:R-:W-:Y:S02]  /*3b00*/  MOV R196, 0x1f ;  /* 0x0000001f00c47802 */ /* 0x000fe40000000f00 */
[----:B------:R-:W-:-:S07]  /*3b10*/  MOV R190, 0xffffffff ;  /* 0xffffffff00be7802 */ /* 0x000fce0000000f00 */
[----:B-----5:R-:W-:Y:S05]  /*3b20*/  WARPSYNC.COLLECTIVE R190, `(.L_x_532) ;  /* 0x00000000be087348 */ /* 0x020fea0003c00000 */
[----:B------:R0:W1:Y:S02]  /*3b30*/  SHFL.BFLY P2, R188, R192, R194, R196 ;  /* 0x0c0000c2c0bc7389 */ /* 0x00006400000400c4 */
[----:B01---5:R-:W-:Y:S01]  /*3b40*/  ENDCOLLECTIVE ;  /* 0x000000000000791b */ /* 0x023fe20003800000 */
.L_x_532:
[----:B------:R-:W-:Y:S01]  /*3b50*/  HFMA2.MMA R194, -RZ, RZ, 0, 1.1920928955078125e-07 ;  /* 0x00000002ffc27435 */ /* 0x000fe200000001ff */
[----:B------:R-:W-:-:S05]  /*3b60*/  MOV R150, R188 ;  /* 0x000000bc00967202 */ /* 0x000fca0000000f00 */
[----:B------:R-:W-:-:S05]  /*3b70*/  FADD.FTZ R153, R151, R150 ;  /* 0x0000009697997221 */ /* 0x000fca0000010000 */
[----:B------:R-:W-:-:S07]  /*3b80*/  MOV R192, R153 ;  /* 0x0000009900c07202 */ /* 0x000fce0000000f00 */
[----:B------:R-:W-:Y:S05]  /*3b90*/  WARPSYNC.COLLECTIVE R190, `(.L_x_533) ;  /* 0x00000000be087348 */ /* 0x000fea0003c00000 */
[----:B------:R0:W1:Y:S02]  /*3ba0*/  SHFL.BFLY P2, R188, R192, R194, R196 ;  /* 0x0c0000c2c0bc7389 */ /* 0x00006400000400c4 */
[----:B01----:R-:W-:Y:S01]  /*3bb0*/  ENDCOLLECTIVE ;  /* 0x000000000000791b */ /* 0x003fe20003800000 */
.L_x_533:
[----:B------:R-:W-:Y:S01]  /*3bc0*/  HFMA2.MMA R194, -RZ, RZ, 0, 2.384185791015625e-07 ;  /* 0x00000004ffc27435 */ /* 0x000fe200000001ff */
[----:B------:R-:W-:-:S05]  /*3bd0*/  MOV R150, R188 ;  /* 0x000000bc00967202 */ /* 0x000fca0000000f00 */
[----:B------:R-:W-:-:S05]  /*3be0*/  FADD.FTZ R182, R153, R150 ;  /* 0x0000009699b67221 */ /* 0x000fca0000010000 */
[----:B------:R-:W-:-:S07]  /*3bf0*/  MOV R192, R182 ;  /* 0x000000b600c07202 */ /* 0x000fce0000000f00 */
[----:B------:R-:W-:Y:S05]  /*3c00*/  WARPSYNC.COLLECTIVE R190, `(.L_x_534) ;  /* 0x00000000be087348 */ /* 0x000fea0003c00000 */
[----:B------:R0:W1:Y:S02]  /*3c10*/  SHFL.BFLY P2, R188, R192, R194, R196 ;  /* 0x0c0000c2c0bc7389 */ /* 0x00006400000400c4 */
[----:B01----:R-:W-:Y:S01]  /*3c20*/  ENDCOLLECTIVE ;  /* 0x000000000000791b */ /* 0x003fe20003800000 */
.L_x_534:
[----:B------:R-:W-:Y:S01]  /*3c30*/  HFMA2.MMA R194, -RZ, RZ, 0, 4.76837158203125e-07 ;  /* 0x00000008ffc27435 */ /* 0x000fe200000001ff */
[----:B------:R-:W-:-:S05]  /*3c40*/  MOV R150, R188 ;  /* 0x000000bc00967202 */ /* 0x000fca0000000f00 */
[----:B------:R-:W-:-:S05]  /*3c50*/  FADD.FTZ R184, R182, R150 ;  /* 0x00000096b6b87221 */ /* 0x000fca0000010000 */
[----:B------:R-:W-:-:S07]  /*3c60*/  MOV R192, R184 ;  /* 0x000000b800c07202 */ /* 0x000fce0000000f00 */
[----:B------:R-:W-:Y:S05]  /*3c70*/  WARPSYNC.COLLECTIVE R190, `(.L_x_535) ;  /* 0x00000000be087348 */ /* 0x000fea0003c00000 */
[----:B------:R0:W1:Y:S02]  /*3c80*/  SHFL.BFLY P2, R188, R192, R194, R196 ;  /* 0x0c0000c2c0bc7389 */ /* 0x00006400000400c4 */
[----:B01----:R-:W-:Y:S01]  /*3c90*/  ENDCOLLECTIVE ;  /* 0x000000000000791b */ /* 0x003fe20003800000 */
.L_x_535:
[----:B------:R-:W-:Y:S01]  /*3ca0*/  HFMA2.MMA R194, -RZ, RZ, 0, 9.5367431640625e-07 ;  /* 0x00000010ffc27435 */ /* 0x000fe200000001ff */
[----:B------:R-:W-:-:S05]  /*3cb0*/  MOV R150, R188 ;  /* 0x000000bc00967202 */ /* 0x000fca0000000f00 */
[----:B------:R-:W-:-:S05]  /*3cc0*/  FADD.FTZ R186, R184, R150 ;  /* 0x00000096b8ba7221 */ /* 0x000fca0000010000 */
[----:B------:R-:W-:-:S07]  /*3cd0*/  MOV R192, R186 ;  /* 0x000000ba00c07202 */ /* 0x000fce0000000f00 */
[----:B------:R-:W-:Y:S05]  /*3ce0*/  WARPSYNC.COLLECTIVE R190, `(.L_x_536) ;  /* 0x00000000be087348 */ /* 0x000fea0003c00000 */
[----:B------:R0:W1:Y:S02]  /*3cf0*/  SHFL.BFLY P2, R188, R192, R194, R196 ;  /* 0x0c0000c2c0bc7389 */ /* 0x00006400000400c4 */
[----:B01----:R-:W-:Y:S01]  /*3d00*/  ENDCOLLECTIVE ;  /* 0x000000000000791b */ /* 0x003fe20003800000 */
.L_x_536:
        /* <DEDUP_REMOVED lines=200> */
.L_x_537:
[----:B------:R-:W-:Y:S01]  /*4990*/  HFMA2.MMA R194, -RZ, RZ, 0, 1.1920928955078125e-07 ;  /* 0x00000002ffc27435 */ /* 0x000fe200000001ff */
[----:B------:R-:W-:-:S05]  /*49a0*/  MOV R182, R188 ;  /* 0x000000bc00b67202 */ /* 0x000fca0000000f00 */
[----:B------:R-:W-:-:S05]  /*49b0*/  FADD.FTZ R182, R151, R182 ;  /* 0x000000b697b67221 */ /* 0x000fca0000010000 */
[----:B------:R-:W-:-:S07]  /*49c0*/  MOV R192, R182 ;  /* 0x000000b600c07202 */ /* 0x000fce0000000f00 */
[----:B------:R-:W-:Y:S05]  /*49d0*/  WARPSYNC.COLLECTIVE R190, `(.L_x_538) ;  /* 0x00000000be087348 */ /* 0x000fea0003c00000 */
[----:B------:R0:W1:Y:S02]  /*49e0*/  SHFL.BFLY P2, R188, R192, R194, R196 ;  /* 0x0c0000c2c0bc7389 */ /* 0x00006400000400c4 */
[----:B01----:R-:W-:Y:S01]  /*49f0*/  ENDCOLLECTIVE ;  /* 0x000000000000791b */ /* 0x003fe20003800000 */
.L_x_538:
[----:B------:R-:W-:Y:S01]  /*4a00*/  HFMA2.MMA R194, -RZ, RZ, 0, 2.384185791015625e-07 ;  /* 0x00000004ffc27435 */ /* 0x000fe200000001ff */
[----:B------:R-:W-:-:S05]  /*4a10*/  MOV R153, R188 ;  /* 0x000000bc00997202 */ /* 0x000fca0000000f00 */
[----:B------:R-:W-:-:S05]  /*4a20*/  FADD.FTZ R153, R182, R153 ;  /* 0x00000099b6997221 */ /* 0x000fca0000010000 */
[----:B------:R-:W-:-:S07]  /*4a30*/  MOV R192, R153 ;  /* 0x0000009900c07202 */ /* 0x000fce0000000f00 */
[----:B------:R-:W-:Y:S05]  /*4a40*/  WARPSYNC.COLLECTIVE R190, `(.L_x_539) ;  /* 0x00000000be087348 */ /* 0x000fea0003c00000 */
[----:B------:R0:W1:Y:S02]  /*4a50*/  SHFL.BFLY P2, R188, R192, R194, R196 ;  /* 0x0c0000c2c0bc7389 */ /* 0x00006400000400c4 */
[----:B01----:R-:W-:Y:S01]  /*4a60*/  ENDCOLLECTIVE ;  /* 0x000000000000791b */ /* 0x003fe20003800000 */
.L_x_539:
[----:B------:R-:W-:Y:S01]  /*4a70*/  HFMA2.MMA R194, -RZ, RZ, 0, 4.76837158203125e-07 ;  /* 0x00000008ffc27435 */ /* 0x000fe200000001ff */
[----:B------:R-:W-:-:S05]  /*4a80*/  MOV R184, R188 ;  /* 0x000000bc00b87202 */ /* 0x000fca0000000f00 */
[----:B------:R-:W-:-:S05]  /*4a90*/  FADD.FTZ R184, R153, R184 ;  /* 0x000000b899b87221 */ /* 0x000fca0000010000 */
[----:B------:R-:W-:-:S07]  /*4aa0*/  MOV R192, R184 ;  /* 0x000000b800c07202 */ /* 0x000fce0000000f00 */
[----:B------:R-:W-:Y:S05]  /*4ab0*/  WARPSYNC.COLLECTIVE R190, `(.L_x_540) ;  /* 0x00000000be087348 */ /* 0x000fea0003c00000 */
[----:B------:R0:W1:Y:S02]  /*4ac0*/  SHFL.BFLY P2, R188, R192, R194, R196 ;  /* 0x0c0000c2c0bc7389 */ /* 0x00006400000400c4 */
[----:B01----:R-:W-:Y:S01]  /*4ad0*/  ENDCOLLECTIVE ;  /* 0x000000000000791b */ /* 0x003fe20003800000 */
.L_x_540:
[----:B------:R-:W-:Y:S01]  /*4ae0*/  HFMA2.MMA R194, -RZ, RZ, 0, 9.5367431640625e-07 ;  /* 0x00000010ffc27435 */ /* 0x000fe200000001ff */
[----:B------:R-:W-:-:S05]  /*4af0*/  MOV R186, R188 ;  /* 0x000000bc00ba7202 */ /* 0x000fca0000000f00 */
[----:B------:R-:W-:-:S05]  /*4b00*/  FADD.FTZ R186, R184, R186 ;  /* 0x000000bab8ba7221 */ /* 0x000fca0000010000 */
[----:B------:R-:W-:-:S07]  /*4b10*/  MOV R192, R186 ;  /* 0x000000ba00c07202 */ /* 0x000fce0000000f00 */
[----:B------:R-:W-:Y:S05]  /*4b20*/  WARPSYNC.COLLECTIVE R190, `(.L_x_541) ;  /* 0x00000000be087348 */ /* 0x000fea0003c00000 */
[----:B------:R0:W1:Y:S02]  /*4b30*/  SHFL.BFLY P2, R188, R192, R194, R196 ;  /* 0x0c0000c2c0bc7389 */ /* 0x00006400000400c4 */
[----:B01----:R-:W-:Y:S01]  /*4b40*/  ENDCOLLECTIVE ;  /* 0x000000000000791b */ /* 0x003fe20003800000 */
.L_x_541:
[----:B------:R-:W-:Y:S05]  /*4b50*/  BRA `(.L_x_542) ;  /* 0xffffffd000e87947 */ /* 0x000fea000383ffff */
.L_x_543:
        /* <DEDUP_REMOVED lines=10> */
.L_x_2020:


//--------------------- .text._ZN10layer_norm13ln_fwd_kernelINS_13Kernel_traitsIffffjLj24576ELj4ELj1ELj4ELj16ENS_18Kernel_traits_baseILj24576EffffjLj128EEEEEEEvNS_9FwdParamsE --------------------------
	.section	.text._ZN10layer_norm13ln_fwd_kernelINS_13Kernel_traitsIffffjLj24576ELj4ELj1ELj4ELj16ENS_18Kernel_traits_baseILj24576EffffjLj128EEEEEEEvNS_9FwdParamsE,"ax",@progbits
	.align	128
        .global         _ZN10layer_norm13ln_fwd_kernelINS_13Kernel_traitsIffffjLj24576ELj4ELj1ELj4ELj16ENS_18Kernel_traits_baseILj24576EffffjLj128EEEEEEEvNS_9FwdParamsE
        .type           _ZN10layer_norm13ln_fwd_kernelINS_13Kernel_traitsIffffjLj24576ELj4ELj1ELj4ELj16ENS_18Kernel_traits_baseILj24576EffffjLj128EEEEEEEvNS_9FwdParamsE,@function
        .size           _ZN10layer_norm13ln_fwd_kernelINS_13Kernel_traitsIffffjLj24576ELj4ELj1ELj4ELj16ENS_18Kernel_traits_baseILj24576EffffjLj128EEEEEEEvNS_9FwdParamsE,(.L_x_2021 - _ZN10layer_norm13ln_fwd_kernelINS_13Kernel_traitsIffffjLj24576ELj4ELj1ELj4ELj16ENS_18Kernel_traits_baseILj24576EffffjLj128EEEEEEEvNS_9FwdParamsE)
        .other          _ZN10layer_norm13ln_fwd_kernelINS_13Kernel_traitsIffffjLj24576ELj4ELj1ELj4ELj16ENS_18Kernel_traits_baseILj24576EffffjLj128EEEEEEEvNS_9FwdParamsE,@"STO_CUDA_ENTRY STV_DEFAULT"
_ZN10layer_norm13ln_fwd_kernelINS_13Kernel_traitsIffffjLj24576ELj4ELj1ELj4ELj16ENS_18Kernel_traits_baseILj24576EffffjLj128EEEEEEEvNS_9FwdParamsE:
.text._ZN10layer_norm13ln_fwd_kernelINS_13Kernel_traitsIffffjLj24576ELj4ELj1ELj4ELj16ENS_18Kernel_traits_baseILj24576EffffjLj128EEEEEEEvNS_9FwdParamsE:
        /* <DEDUP_REMOVED lines=44> */
.L_x_547:
[----:B-1----:R-:W1:Y:S01]  /*02c0*/  S2R R164, SR_CTAID.X ;  /* 0x0000000000a47919 */ /* 0x002e620000002500 */
[----:B0-----:R-:W0:Y:S01]  /*02d0*/  LDC.64 R100, c[0x0][0x220] ;  /* 0x00008800ff647b82 */ /* 0x001e220000000a00 */
[----:B------:R-:W-:Y:S01]  /*02e0*/  IMAD R162, R151, 0x1800, RZ ;  /* 0x0000180097a27824 */ /* 0x000fe200078e02ff */
[----:B-1----:R-:W-:-:S04]  /*02f0*/  SHF.L.U32 R102, R164, 0x7, RZ ;  /* 0x00000007a4667819 */ /* 0x002fc800000006ff */
        /* <DEDUP_REMOVED lines=209> */
.L_x_558:
        /* <DEDUP_REMOVED lines=35> */
[----:B--2---:R-:W-:Y:S01]  /*1240*/  FADD.FTZ R171, R170, R167 ;  /* 0x000000a7aaab7221 */ /* 0x004fe20000010000 */
[----:B------:R-:W-:Y:S01]  /*1250*/  FADD.FTZ R167, R172, R177 ;  /* 0x000000b1aca77221 */ /* 0x000fe20000010000 */
        /* <DEDUP_REMOVED lines=12> */
[----:B------:R-:W0:Y:S01]  /*1320*/  @!P2 LDC.64 R170, c[0x0][0x250] ;  /* 0x00009400ffaaab82 */ /* 0x000e220000000a00 */
[----:B-1----:R-:W-:Y:S01]  /*1330*/  FMUL.FTZ R0, R167, R0 ;  /* 0x00000000a7007220 */ /* 0x002fe20000410000 */
[----:B------:R-:W-:Y:S01]  /*1340*/  IADD3 R169, -R168, RZ, RZ ;  /* 0x000000ffa8a97210 */ /* 0x000fe20007ffe1ff */
[----:B------:R-:W-:Y:S01]  /*1350*/  FMUL.FTZ R172, R177, R172 ;  /* 0x000000acb1ac7220 */ /* 0x000fe20000410000 */
[----:B------:R-:W-:Y:S02]  /*1360*/  LEA.HI R173, R2, R3, RZ, 0x19 ;  /* 0x0000000302ad7211 */ /* 0x000fe400078fc8ff */
[----:B------:R-:W-:Y:S01]  /*1370*/  SHFL.IDX PT, R174, R0, RZ, 0x1f ;  /* 0x00001fff00ae7589 */ /* 0x000fe200000e0000 */
[----:B------:R-:W-:Y:S01]  /*1380*/  FFMA.FTZ R172, R167, R172, R166 ;  /* 0x000000aca7ac7223 */ /* 0x000fe200000100a6 */
[----:B------:R-:W-:-:S04]  /*1390*/  LOP3.LUT R166, R169, UR4, RZ, 0xc0, !PT ;  /* 0x00000004a9a67c12 */ /* 0x000fc8000f8ec0ff */
        /* <DEDUP_REMOVED lines=25> */
.L_x_546:
[----:B------:R-:W2:Y:S04]  /*1530*/  LDG.E.STRONG.GPU R0, desc[UR6][R166.64] ;  /* 0x00000006a6007981 */ /* 0x000ea8000c1ef900 */
[----:B--2---:R-:W-:Y:S01]  /*1540*/  CCTL.IVALL ;  /* 0x00000000ff00798f */ /* 0x004fe20002000000 */
[----:B------:R-:W-:Y:S05]  /*1550*/  YIELD ;  /* 0x0000000000007946 */ /* 0x000fea0003800000 */
[----:B------:R-:W-:-:S13]  /*1560*/  ISETP.NE.AND P2, PT, R0, R171, PT ;  /* 0x000000ab0000720c */ /* 0x000fda0003f45270 */
[----:B------:R-:W-:Y:S05]  /*1570*/  @P2 BRA `(.L_x_546) ;  /* 0xfffffffc00ec2947 */ /* 0x000fea000383ffff */
.L_x_545:
[----:B------:R-:W1:Y:S01]  /*1580*/  @!P1 LDC.64 R170, c[0x0][0x250] ;  /* 0x00009400ffaa9b82 */ /* 0x000e620000000a00 */
[----:B------:R-:W-:Y:S07]  /*1590*/  WARPSYNC.ALL ;  /* 0x0000000000007948 */ /* 0x000fee0003800000 */
[----:B------:R-:W-:Y:S01]  /*15a0*/  BAR.SYNC.DEFER_BLOCKING 0x0 ;  /* 0x0000000000007b1d */ /* 0x000fe20000010000 */
[----:B------:R-:W-:Y:S02]  /*15b0*/  @!P1 IADD3 R0, P2, R149, R173, RZ ;  /* 0x000000ad95009210 */ /* 0x000fe40007f5e0ff */
[----:B0-----:R-:W-:-:S02]  /*15c0*/  CS2R R168, SRZ ;  /* 0x0000000000a87805 */ /* 0x001fc4000001ff00 */
[----:B------:R-:W-:Y:S01]  /*15d0*/  @!P1 IADD3.X R167, RZ, R176, RZ, P2, !PT ;  /* 0x000000b0ffa79210 */ /* 0x000fe200017fe4ff */
[----:B------:R-:W-:Y:S01]  /*15e0*/  ULDC.64 UR8, c[0x0][0x228] ;  /* 0x00008a0000087ab9 */ /* 0x000fe20000000a00 */
[----:B------:R-:W-:Y:S01]  /*15f0*/  LOP3.LUT R165, R165, 0x3, R164, 0xc8, !PT ;  /* 0x00000003a5a57812 */ /* 0x000fe200078ec8a4 */
[----:B------:R-:W-:Y:S01]  /*1600*/  ULDC UR4, c[0x0][0x214] ;  /* 0x0000850000047ab9 */ /* 0x000fe20000000800 */
[----:B-1----:R-:W-:-:S04]  /*1610*/  @!P1 LEA R166, P2, R0, R170, 0x3 ;  /* 0x000000aa00a69211 */ /* 0x002fc800078418ff */
[----:B------:R-:W-:-:S05]  /*1620*/  @!P1 LEA.HI.X R167, R0, R171, R167, 0x3, P2 ;  /* 0x000000ab00a79211 */ /* 0x000fca00010f1ca7 */
[----:B------:R-:W2:Y:S01]  /*1630*/  @!P1 LDG.E.64 R168, desc[UR6][R166.64] ;  /* 0x00000006a6a89981 */ /* 0x000ea2000c1e1b00 */
[----:B------:R-:W-:Y:S02]  /*1640*/  MOV R171, RZ ;  /* 0x000000ff00ab7202 */ /* 0x000fe40000000f00 */
[----:B------:R-:W-:Y:S02]  /*1650*/  @!P1 MOV R171, 0x45c00000 ;  /* 0x45c0000000ab9802 */ /* 0x000fe40000000f00 */
[----:B------:R-:W-:Y:S02]  /*1660*/  LOP3.LUT P1, RZ, R165, 0x1f, R2, 0xf8, !PT ;  /* 0x0000001fa5ff7812 */ /* 0x000fe4000782f802 */
[----:B------:R-:W-:Y:S01]  /*1670*/  IADD3 R150, R150, 0x1, RZ ;  /* 0x0000000196967810 */ /* 0x000fe20007ffe0ff */
[----:B------:R-:W0:Y:S03]  /*1680*/  SHFL.DOWN PT, R0, R171, 0x2, 0x1f ;  /* 0x08401f00ab007f89 */ /* 0x000e2600000e0000 */
        /* <DEDUP_REMOVED lines=19> */
[----:B0-----:R-:W-:Y:S01]  /*17c0*/  FMUL.FTZ R173, R177, R174 ;  /* 0x000000aeb1ad7220 */ /* 0x001fe20000410000 */
[----:B------:R-:W-:-:S03]  /*17d0*/  FADD.FTZ R174, R175, -R174 ;  /* 0x800000aeafae7221 */ /* 0x000fc60000010000 */
[----:B------:R-:W-:Y:S01]  /*17e0*/  FFMA.FTZ R173, R170, R175, R173 ;  /* 0x000000afaaad7223 */ /* 0x000fe200000100ad */
[----:B------:R-:W-:-:S03]  /*17f0*/  FMUL.FTZ R169, R174, R174 ;  /* 0x000000aeaea97220 */ /* 0x000fc60000410000 */
[----:B-1----:R-:W-:Y:S01]  /*1800*/  FMUL.FTZ R173, R176, R173 ;  /* 0x000000adb0ad7220 */ /* 0x002fe20000410000 */
[----:B------:R-:W-:Y:S01]  /*1810*/  FMUL.FTZ R170, R170, R169 ;  /* 0x000000a9aaaa7220 */ /* 0x000fe20000410000 */
[----:B--2---:R-:W-:Y:S02]  /*1820*/  FADD.FTZ R169, R167, R0 ;  /* 0x00000000a7a97221 */ /* 0x004fe40000010000 */
[----:B------:R-:W0:Y:S01]  /*1830*/  LDC R0, c[0x0][0x260] ;  /* 0x00009800ff007b82 */ /* 0x000e220000000800 */
[----:B------:R-:W-:Y:S01]  /*1840*/  FMUL.FTZ R170, R177, R170 ;  /* 0x000000aab1aa7220 */ /* 0x000fe20000410000 */
[----:B------:R-:W1:Y:S03]  /*1850*/  SHFL.IDX PT, R183, R173, RZ, 0x1f ;  /* 0x00001fffadb77589 */ /* 0x000e6600000e0000 */
[----:B------:R-:W-:-:S05]  /*1860*/  FFMA.FTZ R169, R176, R170, R169 ;  /* 0x000000aab0a97223 */ /* 0x000fca00000100a9 */
[----:B------:R-:W0:Y:S01]  /*1870*/  SHFL.IDX PT, R175, R169, RZ, 0x1f ;  /* 0x00001fffa9af7589 */ /* 0x000e2200000e0000 */
[--C-:B-1----:R-:W-:Y:S01]  /*1880*/  FADD.FTZ R164, R116, -R183.reuse ;  /* 0x800000b774a47221 */ /* 0x102fe20000010000 */
[--C-:B------:R-:W-:Y:S01]  /*1890*/  FADD.FTZ R165, R117, -R183.reuse ;  /* 0x800000b775a57221 */ /* 0x100fe20000010000 */
[--C-:B------:R-:W-:Y:S01]  /*18a0*/  FADD.FTZ R166, R118, -R183.reuse ;  /* 0x800000b776a67221 */ /* 0x100fe20000010000 */
[--C-:B------:R-:W-:Y:S01]  /*18b0*/  FADD.FTZ R167, R119, -R183.reuse ;  /* 0x800000b777a77221 */ /* 0x100fe20000010000 */
[----:B------:R-:W1:Y:S01]  /*18c0*/  @!P1 LDC.64 R116, c[0x0][0x230] ;  /* 0x00008c00ff749b82 */ /* 0x000e620000000a00 */
[--C-:B------:R-:W-:Y:S01]  /*18d0*/  FADD.FTZ R168, R120, -R183.reuse ;  /* 0x800000b778a87221 */ /* 0x100fe20000010000 */
[--C-:B------:R-:W-:Y:S01]  /*18e0*/  FADD.FTZ R170, R121, -R183.reuse ;  /* 0x800000b779aa7221 */ /* 0x100fe20000010000 */
[--C-:B------:R-:W-:Y:S01]  /*18f0*/  FADD.FTZ R173, R115, -R183.reuse ;  /* 0x800000b773ad7221 */ /* 0x100fe20000010000 */
[----:B0-----:R-:W-:Y:S01]  /*1900*/  FFMA.FTZ R0, R175, 4.0690105379326269031e-05, R0 ;  /* 0x382aaaabaf007823 */ /* 0x001fe20000010000 */
[--C-:B------:R-:W-:Y:S01]  /*1910*/  FADD.FTZ R123, R123, -R183.reuse ;  /* 0x800000b77b7b7221 */ /* 0x100fe20000010000 */
[--C-:B------:R-:W-:Y:S01]  /*1920*/  FADD.FTZ R169, R112, -R183.reuse ;  /* 0x800000b770a97221 */ /* 0x100fe20000010000 */
[--C-:B------:R-:W-:Y:S01]  /*1930*/  FADD.FTZ R171, R113, -R183.reuse ;  /* 0x800000b771ab7221 */ /* 0x100fe20000010000 */
[----:B------:R-:W0:Y:S01]  /*1940*/  @!P1 LDC.64 R118, c[0x0][0x238] ;  /* 0x00008e00ff769b82 */ /* 0x000e220000000a00 */
[----:B------:R-:W2:Y:S01]  /*1950*/  MUFU.RSQ R185, R0 ;  /* 0x0000000000b97308 */ /* 0x000ea20000001400 */
[--C-:B------:R-:W-:Y:S01]  /*1960*/  FADD.FTZ R180, R100, -R183.reuse ;  /* 0x800000b764b47221 */ /* 0x100fe20000010000 */
[--C-:B------:R-:W-:Y:S01]  /*1970*/  FADD.FTZ R181, R101, -R183.reuse ;  /* 0x800000b765b57221 */ /* 0x100fe20000010000 */
[--C-:B------:R-:W-:Y:S01]  /*1980*/  FADD.FTZ R102, R102, -R183.reuse ;  /* 0x800000b766667221 */ /* 0x100fe20000010000 */
[--C-:B------:R-:W-:Y:S01]  /*1990*/  FADD.FTZ R124, R124, -R183.reuse ;  /* 0x800000b77c7c7221 */ /* 0x100fe20000010000 */
[--C-:B------:R-:W-:Y:S01]  /*19a0*/  FADD.FTZ R126, R126, -R183.reuse ;  /* 0x800000b77e7e7221 */ /* 0x100fe20000010000 */
        /* <DEDUP_REMOVED lines=11> */
[C---:B--2---:R-:W-:Y:S01]  /*1a60*/  FMUL.FTZ R101, R185.reuse, R166 ;  /* 0x000000a6b9657220 */ /* 0x044fe20000410000 */
[C---:B------:R-:W-:Y:S01]  /*1a70*/  FMUL.FTZ R100, R185.reuse, R167 ;  /* 0x000000a7b9647220 */ /* 0x040fe20000410000 */
[C---:B------:R-:W-:Y:S01]  /*1a80*/  FMUL.FTZ R105, R185.reuse, R164 ;  /* 0x000000a4b9697220 */ /* 0x040fe20000410000 */
[----:B------:R-:W-:Y:S01]  /*1a90*/  FMUL.FTZ R0, R185, R165 ;  /* 0x000000a5b9007220 */ /* 0x000fe20000410000 */
[----:B------:R-:W-:Y:S01]  /*1aa0*/  FADD.FTZ R177, R111, -R183 ;  /* 0x800000b76fb17221 */ /* 0x000fe20000010000 */
[----:B------:R-:W-:Y:S01]  /*1ab0*/  LEA R108, P2, R163, UR8, 0x4 ;  /* 0x00000008a36c7c11 */ /* 0x000fe2000f8420ff */
[----:B0-----:R-:W-:-:S04]  /*1ac0*/  @!P1 IMAD.WIDE R112, R151, 0x4, R118 ;  /* 0x0000000497709825 */ /* 0x001fc800078e0276 */
[----:B------:R-:W-:Y:S01]  /*1ad0*/  FMUL.FTZ R164, R185, R173 ;  /* 0x000000adb9a47220 */ /* 0x000fe20000410000 */
[--C-:B------:R-:W-:Y:S01]  /*1ae0*/  FADD.FTZ R129, R129, -R183.reuse ;  /* 0x800000b781817221 */ /* 0x100fe20000010000 */
[--C-:B------:R-:W-:Y:S01]  /*1af0*/  FADD.FTZ R131, R131, -R183.reuse ;  /* 0x800000b783837221 */ /* 0x100fe20000010000 */
[--C-:B------:R-:W-:Y:S01]  /*1b00*/  FADD.FTZ R104, R104, -R183.reuse ;  /* 0x800000b768687221 */ /* 0x100fe20000010000 */
[--C-:B------:R-:W-:Y:S01]  /*1b10*/  FADD.FTZ R179, R107, -R183.reuse ;  /* 0x800000b76bb37221 */ /* 0x100fe20000010000 */
[----:B------:R-:W-:Y:S01]  /*1b20*/  FADD.FTZ R182, R103, -R183 ;  /* 0x800000b767b67221 */ /* 0x000fe20000010000 */
[----:B------:R-:W-:Y:S01]  /*1b30*/  FMUL.FTZ R114, R185, R123 ;  /* 0x0000007bb9727220 */ /* 0x000fe20000410000 */
[----:B---3--:R-:W-:-:S04]  /*1b40*/  IMAD.WIDE.U32 R110, R162, 0x10, R120 ;  /* 0x00000010a26e7825 */ /* 0x008fc800078e0078 */
[C---:B------:R-:W-:Y:S01]  /*1b50*/  FMUL.FTZ R173, R185.reuse, R102 ;  /* 0x00000066b9ad7220 */ /* 0x040fe20000410000 */
[----:B------:R-:W-:Y:S01]  /*1b60*/  FADD.FTZ R106, R106, -R183 ;  /* 0x800000b76a6a7221 */ /* 0x000fe20000010000 */
[----:B------:R0:W-:Y:S01]  /*1b70*/  @!P1 STG.E desc[UR6][R116.64], R183 ;  /* 0x000000b774009986 */ /* 0x0001e2000c101906 */
[C---:B------:R-:W-:Y:S01]  /*1b80*/  FMUL.FTZ R107, R185.reuse, R168 ;  /* 0x000000a8b96b7220 */ /* 0x040fe20000410000 */
[C---:B------:R-:W-:Y:S01]  /*1b90*/  FMUL.FTZ R121, R185.reuse, R124 ;  /* 0x0000007cb9797220 */ /* 0x040fe20000410000 */
[----:B------:R-:W-:Y:S01]  /*1ba0*/  FMUL.FTZ R123, R185, R126 ;  /* 0x0000007eb97b7220 */ /* 0x000fe20000410000 */
[----:B-----5:R-:W-:Y:S01]  /*1bb0*/  FFMA.FTZ R103, R7, R100, R55 ;  /* 0x0000006407677223 */ /* 0x020fe20000010037 */
[----:B------:R-:W-:Y:S01]  /*1bc0*/  FFMA.FTZ R102, R6, R101, R54 ;  /* 0x0000006506667223 */ /* 0x000fe20000010036 */
[----:B------:R-:W-:Y:S01]  /*1bd0*/  FADD.FTZ R175, R109, -R183 ;  /* 0x800000b76daf7221 */ /* 0x000fe20000010000 */
[C---:B------:R-:W-:Y:S01]  /*1be0*/  FMUL.FTZ R170, R185.reuse, R170 ;  /* 0x000000aab9aa7220 */ /* 0x040fe20000410000 */
[C---:B------:R-:W-:Y:S01]  /*1bf0*/  FMUL.FTZ R115, R185.reuse, R122 ;  /* 0x0000007ab9737220 */ /* 0x040fe20000410000 */
[C---:B------:R-:W-:Y:S01]  /*1c00*/  FMUL.FTZ R124, R185.reuse, R125 ;  /* 0x0000007db97c7220 */ /* 0x040fe20000410000 */
[----:B------:R-:W-:Y:S01]  /*1c10*/  FMUL.FTZ R126, R185, R127 ;  /* 0x0000007fb97e7220 */ /* 0x000fe20000410000 */
[----:B------:R-:W-:Y:S01]  /*1c20*/  FFMA.FTZ R101, R5, R0, R53 ;  /* 0x0000000005657223 */ /* 0x000fe20000010035 */
[----:B------:R-:W-:Y:S01]  /*1c30*/  FFMA.FTZ R100, R4, R105, R52 ;  /* 0x0000006904647223 */ /* 0x000fe20000010034 */
[----:B------:R1:W-:Y:S01]  /*1c40*/  @!P1 STG.E desc[UR6][R112.64], R185 ;  /* 0x000000b970009986 */ /* 0x0003e2000c101906 */
[----:B------:R-:W-:Y:S01]  /*1c50*/  LEA.HI.X R109, R163, UR9, RZ, 0x4, P2 ;  /* 0x00000009a36d7c11 */ /* 0x000fe200090f24ff */
[C---:B------:R-:W-:Y:S01]  /*1c60*/  FMUL.FTZ R125, R185.reuse, R128 ;  /* 0x00000080b97d7220 */ /* 0x040fe20000410000 */
[C---:B------:R-:W-:Y:S01]  /*1c70*/  FMUL.FTZ R127, R185.reuse, R130 ;  /* 0x00000082b97f7220 */ /* 0x040fe20000410000 */
[----:B0-----:R-:W-:Y:S01]  /*1c80*/  LEA R116, P1, R160, UR8, 0x4 ;  /* 0x00000008a0747c11 */ /* 0x001fe2000f8220ff */
[--C-:B------:R-:W-:Y:S01]  /*1c90*/  FADD.FTZ R132, R132, -R183.reuse ;  /* 0x800000b784847221 */ /* 0x100fe20000010000 */
[--C-:B------:R-:W-:Y:S01]  /*1ca0*/  FADD.FTZ R134, R134, -R183.reuse ;  /* 0x800000b786867221 */ /* 0x100fe20000010000 */
[C---:B------:R-:W-:Y:S01]  /*1cb0*/  FMUL.FTZ R128, R185.reuse, R129 ;  /* 0x00000081b9807220 */ /* 0x040fe20000410000 */
[C---:B------:R-:W-:Y:S01]  /*1cc0*/  FMUL.FTZ R130, R185.reuse, R131 ;  /* 0x00000083b9827220 */ /* 0x040fe20000410000 */
[----:B------:R-:W-:Y:S01]  /*1cd0*/  FMUL.FTZ R165, R185, R104 ;  /* 0x00000068b9a57220 */ /* 0x000fe20000410000 */
[----:B------:R-:W-:Y:S01]  /*1ce0*/  LEA R118, P2, R161, UR8, 0x4 ;  /* 0x00000008a1767c11 */ /* 0x000fe2000f8420ff */
[--C-:B------:R-:W-:Y:S01]  /*1cf0*/  FADD.FTZ R133, R133, -R183.reuse ;  /* 0x800000b785857221 */ /* 0x100fe20000010000 */
[----:B------:R-:W-:Y:S01]  /*1d00*/  FADD.FTZ R135, R135, -R183 ;  /* 0x800000b787877221 */ /* 0x000fe20000010000 */
[----:B------:R-:W-:Y:S01]  /*1d10*/  FMUL.FTZ R167, R185, R106 ;  /* 0x0000006ab9a77220 */ /* 0x000fe20000410000 */
[----:B------:R-:W-:Y:S01]  /*1d20*/  FFMA.FTZ R104, R8, R107, R56 ;  /* 0x0000006b08687223 */ /* 0x000fe20000010038 */
        /* <DEDUP_REMOVED lines=9> */
[--C-:B------:R-:W-:Y:S01]  /*1dc0*/  FADD.FTZ R136, R136, -R183.reuse ;  /* 0x800000b788887221 */ /* 0x100fe20000010000 */
[--C-:B------:R-:W-:Y:S01]  /*1dd0*/  FADD.FTZ R138, R138, -R183.reuse ;  /* 0x800000b78a8a7221 */ /* 0x100fe20000010000 */
[C---:B------:R-:W-:Y:S01]  /*1de0*/  FMUL.FTZ R129, R185.reuse, R132 ;  /* 0x00000084b9817220 */ /* 0x040fe20000410000 */
[----:B------:R-:W-:Y:S01]  /*1df0*/  FMUL.FTZ R131, R185, R134 ;  /* 0x00000086b9837220 */ /* 0x000fe20000410000 */
[----:B------:R-:W-:Y:S01]  /*1e00*/  LEA.HI.X R119, R161, UR9, RZ, 0x4, P2 ;  /* 0x00000009a1777c11 */ /* 0x000fe200090f24ff */
[--C-:B------:R-:W-:Y:S01]  /*1e10*/  FADD.FTZ R137, R137, -R183.reuse ;  /* 0x800000b789897221 */ /* 0x100fe20000010000 */
[--C-:B------:R-:W-:Y:S01]  /*1e20*/  FADD.FTZ R139, R139, -R183.reuse ;  /* 0x800000b78b8b7221 */ /* 0x100fe20000010000 */
[C---:B------:R-:W-:Y:S01]  /*1e30*/  FMUL.FTZ R132, R185.reuse, R133 ;  /* 0x00000085b9847220 */ /* 0x040fe20000410000 */
[----:B------:R-:W-:Y:S01]  /*1e40*/  FMUL.FTZ R134, R185, R135 ;  /* 0x00000087b9867220 */ /* 0x000fe20000410000 */
[----:B------:R-:W-:Y:S01]  /*1e50*/  LEA R120, P3, R158, UR8, 0x4 ;  /* 0x000000089e787c11 */ /* 0x000fe2000f8620ff */
[--C-:B------:R-:W-:Y:S01]  /*1e60*/  FADD.FTZ R140, R140, -R183.reuse ;  /* 0x800000b78c8c7221 */ /* 0x100fe20000010000 */
[----:B------:R-:W-:Y:S01]  /*1e70*/  FADD.FTZ R142, R142, -R183 ;  /* 0x800000b78e8e7221 */ /* 0x000fe20000010000 */
[----:B0-----:R-:W-:Y:S01]  /*1e80*/  FFMA.FTZ R103, R19, R130, R67 ;  /* 0x0000008213677223 */ /* 0x001fe20000010043 */
[----:B------:R-:W-:Y:S01]  /*1e90*/  FFMA.FTZ R102, R18, R127, R66 ;  /* 0x0000007f12667223 */ /* 0x000fe20000010042 */
[----:B------:R-:W-:Y:S01]  /*1ea0*/  FFMA.FTZ R101, R17, R128, R65 ;  /* 0x0000008011657223 */ /* 0x000fe20000010041 */
[----:B------:R-:W-:Y:S01]  /*1eb0*/  FFMA.FTZ R100, R16, R125, R64 ;  /* 0x0000007d10647223 */ /* 0x000fe20000010040 */
[--C-:B------:R-:W-:Y:S01]  /*1ec0*/  FADD.FTZ R141, R141, -R183.reuse ;  /* 0x800000b78d8d7221 */ /* 0x100fe20000010000 */
[--C-:B------:R-:W-:Y:S01]  /*1ed0*/  FADD.FTZ R143, R143, -R183.reuse ;  /* 0x800000b78f8f7221 */ /* 0x100fe20000010000 */
[----:B------:R0:W-:Y:S01]  /*1ee0*/  STG.E.128 desc[UR6][R108.64], R104 ;  /* 0x000000686c007986 */ /* 0x0001e2000c101d06 */
[--C-:B------:R-:W-:Y:S01]  /*1ef0*/  FADD.FTZ R144, R144, -R183.reuse ;  /* 0x800000b790907221 */ /* 0x100fe20000010000 */
[--C-:B------:R-:W-:Y:S01]  /*1f00*/  FADD.FTZ R146, R146, -R183.reuse ;  /* 0x800000b792927221 */ /* 0x100fe20000010000 */
[C---:B------:R-:W-:Y:S01]  /*1f10*/  FMUL.FTZ R133, R185.reuse, R136 ;  /* 0x00000088b9857220 */ /* 0x040fe20000410000 */
[----:B------:R-:W-:Y:S01]  /*1f20*/  FMUL.FTZ R135, R185, R138 ;  /* 0x0000008ab9877220 */ /* 0x000fe20000410000 */
[----:B------:R-:W-:Y:S01]  /*1f30*/  STG.E.128 desc[UR6][R116.64], R112 ;  /* 0x0000007074007986 */ /* 0x000fe2000c101d06 */
[--C-:B------:R-:W-:Y:S01]  /*1f40*/  FADD.FTZ R145, R145, -R183.reuse ;  /* 0x800000b791917221 */ /* 0x100fe20000010000 */
[----:B------:R-:W-:Y:S01]  /*1f50*/  FADD.FTZ R147, R147, -R183 ;  /* 0x800000b793937221 */ /* 0x000fe20000010000 */
[C---:B------:R-:W-:Y:S01]  /*1f60*/  FMUL.FTZ R136, R185.reuse, R137 ;  /* 0x00000089b9887220 */ /* 0x040fe20000410000 */
[C---:B------:R-:W-:Y:S01]  /*1f70*/  FMUL.FTZ R138, R185.reuse, R139 ;  /* 0x0000008bb98a7220 */ /* 0x040fe20000410000 */
[----:B------:R-:W-:Y:S01]  /*1f80*/  LEA.HI.X R121, R158, UR9, RZ, 0x4, P3 ;  /* 0x000000099e797c11 */ /* 0x000fe200098f24ff */
[----:B------:R1:W-:Y:S01]  /*1f90*/  STG.E.128 desc[UR6][R118.64], R100 ;  /* 0x0000006476007986 */ /* 0x0003e2000c101d06 */
[C---:B------:R-:W-:Y:S01]  /*1fa0*/  FMUL.FTZ R137, R185.reuse, R140 ;  /* 0x0000008cb9897220 */ /* 0x040fe20000410000 */
[----:B------:R-:W-:Y:S01]  /*1fb0*/  FMUL.FTZ R139, R185, R142 ;  /* 0x0000008eb98b7220 */ /* 0x000fe20000410000 */
[----:B------:R-:W-:Y:S01]  /*1fc0*/  LEA R122, P4, R159, UR8, 0x4 ;  /* 0x000000089f7a7c11 */ /* 0x000fe2000f8820ff */
[C---:B------:R-:W-:Y:S01]  /*1fd0*/  FMUL.FTZ R140, R185.reuse, R141 ;  /* 0x0000008db98c7220 */ /* 0x040fe20000410000 */
[C---:B------:R-:W-:Y:S01]  /*1fe0*/  FMUL.FTZ R142, R185.reuse, R143 ;  /* 0x0000008fb98e7220 */ /* 0x040fe20000410000 */
[----:B------:R-:W-:Y:S01]  /*1ff0*/  FMUL.FTZ R141, R185, R144 ;  /* 0x00000090b98d7220 */ /* 0x000fe20000410000 */
[----:B0-----:R-:W-:Y:S01]  /*2000*/  FFMA.FTZ R105, R21, R132, R69 ;  /* 0x0000008415697223 */ /* 0x001fe20000010045 */
[----:B------:R-:W-:Y:S01]  /*2010*/  FFMA.FTZ R104, R20, R129, R68 ;  /* 0x0000008114687223 */ /* 0x000fe20000010044 */
[----:B------:R-:W-:Y:S01]  /*2020*/  FFMA.FTZ R106, R22, R131, R70 ;  /* 0x00000083166a7223 */ /* 0x000fe20000010046 */
[----:B------:R-:W-:Y:S01]  /*2030*/  FFMA.FTZ R107, R23, R134, R71 ;  /* 0x00000086176b7223 */ /* 0x000fe20000010047 */
[C---:B------:R-:W-:Y:S01]  /*2040*/  FMUL.FTZ R143, R185.reuse, R146 ;  /* 0x00000092b98f7220 */ /* 0x040fe20000410000 */
[C---:B------:R-:W-:Y:S01]  /*2050*/  FMUL.FTZ R144, R185.reuse, R145 ;  /* 0x00000091b9907220 */ /* 0x040fe20000410000 */
[----:B------:R-:W-:Y:S01]  /*2060*/  FMUL.FTZ R146, R185, R147 ;  /* 0x00000093b9927220 */ /* 0x000fe20000410000 */
[----:B------:R-:W-:Y:S01]  /*2070*/  LEA.HI.X R123, R159, UR9, RZ, 0x4, P4 ;  /* 0x000000099f7b7c11 */ /* 0x000fe2000a0f24ff */
[----:B------:R-:W-:Y:S01]  /*2080*/  FFMA.FTZ R111, R27, R138, R75 ;  /* 0x0000008a1b6f7223 */ /* 0x000fe2000001004b */
[----:B------:R-:W-:Y:S01]  /*2090*/  FFMA.FTZ R110, R26, R135, R74 ;  /* 0x000000871a6e7223 */ /* 0x000fe2000001004a */
[----:B------:R-:W-:Y:S01]  /*20a0*/  FFMA.FTZ R109, R25, R136, R73 ;  /* 0x00000088196d7223 */ /* 0x000fe20000010049 */
[C---:B-1----:R-:W-:Y:S01]  /*20b0*/  LEA R100, P1, R153.reuse, UR8, 0x4 ;  /* 0x0000000899647c11 */ /* 0x042fe2000f8220ff */
[----:B------:R-:W-:Y:S01]  /*20c0*/  FFMA.FTZ R108, R24, R133, R72 ;  /* 0x00000085186c7223 */ /* 0x000fe20000010048 */
[----:B------:R-:W-:Y:S01]  /*20d0*/  LEA R102, P2, R156, UR8, 0x4 ;  /* 0x000000089c667c11 */ /* 0x000fe2000f8420ff */
[----:B------:R0:W-:Y:S01]  /*20e0*/  STG.E.128 desc[UR6][R120.64], R104 ;  /* 0x0000006878007986 */ /* 0x0001e2000c101d06 */
[----:B------:R-:W-:Y:S01]  /*20f0*/  LEA.HI.X R101, R153, UR9, RZ, 0x4, P1 ;  /* 0x0000000999657c11 */ /* 0x000fe200088f24ff */
[----:B------:R-:W-:Y:S01]  /*2100*/  FFMA.FTZ R113, R29, R140, R77 ;  /* 0x0000008c1d717223 */ /* 0x000fe2000001004d */
        /* <DEDUP_REMOVED lines=8> */
[C---:B------:R-:W-:Y:S01]  /*2190*/  FMUL.FTZ R169, R185.reuse, R169 ;  /* 0x000000a9b9a97220 */ /* 0x040fe20000410000 */
[C---:B------:R-:W-:Y:S01]  /*21a0*/  FMUL.FTZ R162, R185.reuse, R171 ;  /* 0x000000abb9a27220 */ /* 0x040fe20000410000 */
[C---:B------:R-:W-:Y:S01]  /*21b0*/  FMUL.FTZ R145, R185.reuse, R172 ;  /* 0x000000acb9917220 */ /* 0x040fe20000410000 */
[C---:B------:R-:W-:Y:S01]  /*21c0*/  FMUL.FTZ R147, R185.reuse, R174 ;  /* 0x000000aeb9937220 */ /* 0x040fe20000410000 */
[C---:B------:R-:W-:Y:S01]  /*21d0*/  FMUL.FTZ R166, R185.reuse, R175 ;  /* 0x000000afb9a67220 */ /* 0x040fe20000410000 */
[C---:B------:R-:W-:Y:S01]  /*21e0*/  FMUL.FTZ R163, R185.reuse, R176 ;  /* 0x000000b0b9a37220 */ /* 0x040fe20000410000 */
[C---:B------:R-:W-:Y:S01]  /*21f0*/  FMUL.FTZ R168, R185.reuse, R177 ;  /* 0x000000b1b9a87220 */ /* 0x040fe20000410000 */
[----:B0-----:R-:W-:Y:S01]  /*2200*/  LEA R104, P1, R154, UR8, 0x4 ;  /* 0x000000089a687c11 */ /* 0x001fe2000f8220ff */
[----:B------:R0:W-:Y:S01]  /*2210*/  STG.E.128 desc[UR6][R122.64], R108 ;  /* 0x0000006c7a007986 */ /* 0x0001e2000c101d06 */
[----:B------:R-:W-:Y:S01]  /*2220*/  LEA R106, P2, R152, UR8, 0x4 ;  /* 0x00000008986a7c11 */ /* 0x000fe2000f8420ff */
[C---:B------:R-:W-:Y:S01]  /*2230*/  FMUL.FTZ R178, R185.reuse, R178 ;  /* 0x000000b2b9b27220 */ /* 0x040fe20000410000 */
[----:B------:R-:W-:Y:S01]  /*2240*/  LEA.HI.X R105, R154, UR9, RZ, 0x4, P1 ;  /* 0x000000099a697c11 */ /* 0x000fe200088f24ff */
[C---:B------:R-:W-:Y:S01]  /*2250*/  FMUL.FTZ R172, R185.reuse, R179 ;  /* 0x000000b3b9ac7220 */ /* 0x040fe20000410000 */
[C---:B------:R-:W-:Y:S01]  /*2260*/  FMUL.FTZ R171, R185.reuse, R180 ;  /* 0x000000b4b9ab7220 */ /* 0x040fe20000410000 */
[C---:B------:R-:W-:Y:S01]  /*2270*/  FMUL.FTZ R174, R185.reuse, R181 ;  /* 0x000000b5b9ae7220 */ /* 0x040fe20000410000 */
[----:B------:R-:W-:Y:S01]  /*2280*/  FMUL.FTZ R182, R185, R182 ;  /* 0x000000b6b9b67220 */ /* 0x000fe20000410000 */
[----:B------:R1:W-:Y:S01]  /*2290*/  STG.E.128 desc[UR6][R100.64], R112 ;  /* 0x0000007064007986 */ /* 0x0003e2000c101d06 */
[----:B------:R-:W-:Y:S01]  /*22a0*/  FFMA.FTZ R121, R37, R162, R85 ;  /* 0x000000a225797223 */ /* 0x000fe20000010055 */
[----:B------:R-:W-:Y:S01]  /*22b0*/  FFMA.FTZ R120, R36, R169, R84 ;  /* 0x000000a924787223 */ /* 0x000fe20000010054 */
[----:B------:R-:W-:Y:S01]  /*22c0*/  LEA.HI.X R107, R152, UR9, RZ, 0x4, P2 ;  /* 0x00000009986b7c11 */ /* 0x000fe200090f24ff */
[----:B------:R2:W-:Y:S01]  /*22d0*/  STG.E.128 desc[UR6][R102.64], R116 ;  /* 0x0000007466007986 */ /* 0x0005e2000c101d06 */
[----:B------:R-:W-:-:S02]  /*22e0*/  IADD3 R151, R151, UR5, RZ ;  /* 0x0000000597977c10 */ /* 0x000fc4000fffe0ff */
[----:B------:R-:W-:Y:S02]  /*22f0*/  SEL R0, RZ, 0x1, P0 ;  /* 0x00000001ff007807 */ /* 0x000fe40000000000 */
[----:B0-----:R-:W-:Y:S01]  /*2300*/  LEA R108, P1, R155, UR8, 0x4 ;  /* 0x000000089b6c7c11 */ /* 0x001fe2000f8220ff */
[----:B------:R-:W-:Y:S01]  /*2310*/  FFMA.FTZ R123, R39, R164, R87 ;  /* 0x000000a4277b7223 */ /* 0x000fe20000010057 */
[----:B------:R-:W-:Y:S01]  /*2320*/  LEA R110, P3, R157, UR8, 0x4 ;  /* 0x000000089d6e7c11 */ /* 0x000fe2000f8620ff */
[----:B------:R-:W-:Y:S01]  /*2330*/  FFMA.FTZ R122, R38, R145, R86 ;  /* 0x00000091267a7223 */ /* 0x000fe20000010056 */
[----:B------:R-:W-:Y:S02]  /*2340*/  LEA.HI.X R109, R155, UR9, RZ, 0x4, P1 ;  /* 0x000000099b6d7c11 */ /* 0x000fe400088f24ff */
        /* <DEDUP_REMOVED lines=14> */
[----:B------:R-:W-:-:S03]  /*2430*/  ISETP.GE.AND P1, PT, R151, UR4, PT ;  /* 0x0000000497007c0c */ /* 0x000fc6000bf26270 */
[----:B------:R1:W-:Y:S04]  /*2440*/  STG.E.128 desc[UR6][R106.64], R100 ;  /* 0x000000646a007986 */ /* 0x0003e8000c101d06 */
[----:B------:R1:W-:Y:S04]  /*2450*/  STG.E.128 desc[UR6][R108.64], R112 ;  /* 0x000000706c007986 */ /* 0x0003e8000c101d06 */
[----:B------:R1:W-:Y:S02]  /*2460*/  STG.E.128 desc[UR6][R110.64], R116 ;  /* 0x000000746e007986 */ /* 0x0003e4000c101d06 */
[----:B------:R-:W-:Y:S05]  /*2470*/  @!P1 BRA `(.L_x_547) ;  /* 0xffffffdc00909947 */ /* 0x000fea000383ffff */
[----:B------:R-:W-:Y:S05]  /*2480*/  EXIT ;  /* 0x000000000000794d */ /* 0x000fea0003800000 */
.L_x_544:
[----:B------:R-:W-:Y:S01]  /*2490*/  HFMA2.MMA R175, -RZ, RZ, 0, 5.9604644775390625e-08 ;  /* 0x00000001ffaf7435 */ /* 0x000fe200000001ff */
[----:B------:R-:W-:Y:S02]  /*24a0*/  MOV R176, R0 ;  /* 0x0000000000b07202 */ /* 0x000fe40000000f00 */
[----:B------:R-:W-:Y:S02]  /*24b0*/  MOV R178, 0x1f ;  /* 0x0000001f00b27802 */ /* 0x000fe40000000f00 */
[----:B------:R-:W-:-:S07]  /*24c0*/  MOV R173, 0xffffffff ;  /* 0xffffffff00ad7802 */ /* 0x000fce0000000f00 */
[----:B-----5:R-:W-:Y:S05]  /*24d0*/  WARPSYNC.COLLECTIVE R173, `(.L_x_548) ;  /* 0x00000000ad087348 */ /* 0x020fea0003c00000 */
[----:B------:R0:W1:Y:S02]  /*24e0*/  SHFL.BFLY P2, R174, R176, R175, R178 ;  /* 0x0c0000afb0ae7389 */ /* 0x00006400000400b2 */
[----:B01---5:R-:W-:Y:S01]  /*24f0*/  ENDCOLLECTIVE ;  /* 0x000000000000791b */ /* 0x023fe20003800000 */
.L_x_548:
[----:B------:R-:W-:Y:S01]  /*2500*/  HFMA2.MMA R175, -RZ, RZ, 0, 1.1920928955078125e-07 ;  /* 0x00000002ffaf7435 */ /* 0x000fe200000001ff */
[----:B------:R-:W-:-:S05]  /*2510*/  MOV R167, R174 ;  /* 0x000000ae00a77202 */ /* 0x000fca0000000f00 */
[----:B------:R-:W-:-:S05]  /*2520*/  FADD.FTZ R167, R0, R167 ;  /* 0x000000a700a77221 */ /* 0x000fca0000010000 */
[----:B------:R-:W-:-:S07]  /*2530*/  MOV R176, R167 ;  /* 0x000000a700b07202 */ /* 0x000fce0000000f00 */
[----:B------:R-:W-:Y:S05]  /*2540*/  WARPSYNC.COLLECTIVE R173, `(.L_x_549) ;  /* 0x00000000ad087348 */ /* 0x000fea0003c00000 */
[----:B------:R0:W1:Y:S02]  /*2550*/  SHFL.BFLY P2, R174, R176, R175, R178 ;  /* 0x0c0000afb0ae7389 */ /* 0x00006400000400b2 */
[----:B01----:R-:W-:Y:S01]  /*2560*/  ENDCOLLECTIVE ;  /* 0x000000000000791b */ /* 0x003fe20003800000 */
.L_x_549:
[----:B------:R-:W-:Y:S01]  /*2570*/  HFMA2.MMA R175, -RZ, RZ, 0, 2.384185791015625e-07 ;  /* 0x00000004ffaf7435 */ /* 0x000fe200000001ff */
[----:B------:R-:W-:-:S05]  /*2580*/  MOV R166, R174 ;  /* 0x000000ae00a67202 */ /* 0x000fca0000000f00 */
[----:B------:R-:W-:-:S05]  /*2590*/  FADD.FTZ R169, R167, R166 ;  /* 0x000000a6a7a97221 */ /* 0x000fca0000010000 */
[----:B------:R-:W-:-:S07]  /*25a0*/  MOV R176, R169 ;  /* 0x000000a900b07202 */ /* 0x000fce0000000f00 */
[----:B------:R-:W-:Y:S05]  /*25b0*/  WARPSYNC.COLLECTIVE R173, `(.L_x_550) ;  /* 0x00000000ad087348 */ /* 0x000fea0003c00000 */
[----:B------:R0:W1:Y:S02]  /*25c0*/  SHFL.BFLY P2, R174, R176, R175, R178 ;  /* 0x0c0000afb0ae7389 */ /* 0x00006400000400b2 */
[----:B01----:R-:W-:Y:S01]  /*25d0*/  ENDCOLLECTIVE ;  /* 0x000000000000791b */ /* 0x003fe20003800000 */
.L_x_550:
[----:B------:R-:W-:Y:S01]  /*25e0*/  HFMA2.MMA R175, -RZ, RZ, 0, 4.76837158203125e-07 ;  /* 0x00000008ffaf7435 */ /* 0x000fe200000001ff */
[----:B------:R-:W-:-:S05]  /*25f0*/  MOV R166, R174 ;  /* 0x000000ae00a67202 */ /* 0x000fca0000000f00 */
[----:B------:R-:W-:-:S05]  /*2600*/  FADD.FTZ R170, R169, R166 ;  /* 0x000000a6a9aa7221 */ /* 0x000fca0000010000 */
[----:B------:R-:W-:-:S07]  /*2610*/  MOV R176, R170 ;  /* 0x000000aa00b07202 */ /* 0x000fce0000000f00 */
[----:B------:R-:W-:Y:S05]  /*2620*/  WARPSYNC.COLLECTIVE R173, `(.L_x_551) ;  /* 0x00000000ad087348 */ /* 0x000fea0003c00000 */
[----:B------:R0:W1:Y:S02]  /*2630*/  SHFL.BFLY P2, R174, R176, R175, R178 ;  /* 0x0c0000afb0ae7389 */ /* 0x00006400000400b2 */
[----:B01----:R-:W-:Y:S01]  /*2640*/  ENDCOLLECTIVE ;  /* 0x000000000000791b */ /* 0x003fe20003800000 */
.L_x_551:
[----:B------:R-:W-:Y:S01]  /*2650*/  HFMA2.MMA R175, -RZ, RZ, 0, 9.5367431640625e-07 ;  /* 0x00000010ffaf7435 */ /* 0x000fe200000001ff */
[----:B------:R-:W-:-:S05]  /*2660*/  MOV R171, R174 ;  /* 0x000000ae00ab7202 */ /* 0x000fca0000000f00 */
[----:B------:R-:W-:-:S05]  /*2670*/  FADD.FTZ R171, R170, R171 ;  /* 0x000000abaaab7221 */ /* 0x000fca0000010000 */
[----:B------:R-:W-:-:S07]  /*2680*/  MOV R176, R171 ;  /* 0x000000ab00b07202 */ /* 0x000fce0000000f00 */
[----:B------:R-:W-:Y:S05]  /*2690*/  WARPSYNC.COLLECTIVE R173, `(.L_x_552) ;  /* 0x00000000ad087348 */ /* 0x000fea0003c00000 */
[----:B------:R0:W1:Y:S02]  /*26a0*/  SHFL.BFLY P2, R174, R176, R175, R178 ;  /* 0x0c0000afb0ae7389 */ /* 0x00006400000400b2 */
[----:B01----:R-:W-:Y:S01]  /*26b0*/  ENDCOLLECTIVE ;  /* 0x000000000000791b */ /* 0x003fe20003800000 */
.L_x_552:
        /* <DEDUP_REMOVED lines=104> */
.L_x_553:
[----:B------:R-:W-:Y:S01]  /*2d40*/  HFMA2.MMA R175, -RZ, RZ, 0, 1.1920928955078125e-07 ;  /* 0x00000002ffaf7435 */ /* 0x000fe200000001ff */
[----:B------:R-:W-:-:S05]  /*2d50*/  MOV R167, R174 ;  /* 0x000000ae00a77202 */ /* 0x000fca0000000f00 */
[----:B------:R-:W-:-:S05]  /*2d60*/  FADD.FTZ R167, R0, R167 ;  /* 0x000000a700a77221 */ /* 0x000fca0000010000 */
[----:B------:R-:W-:-:S07]  /*2d70*/  MOV R176, R167 ;  /* 0x000000a700b07202 */ /* 0x000fce0000000f00 */
[----:B------:R-:W-:Y:S05]  /*2d80*/  WARPSYNC.COLLECTIVE R173, `(.L_x_554) ;  /* 0x00000000ad087348 */ /* 0x000fea0003c00000 */
[----:B------:R0:W1:Y:S02]  /*2d90*/  SHFL.BFLY P2, R174, R176, R175, R178 ;  /* 0x0c0000afb0ae7389 */ /* 0x00006400000400b2 */
[----:B01----:R-:W-:Y:S01]  /*2da0*/  ENDCOLLECTIVE ;  /* 0x000000000000791b */ /* 0x003fe20003800000 */
.L_x_554:
[----:B------:R-:W-:Y:S01]  /*2db0*/  HFMA2.MMA R175, -RZ, RZ, 0, 2.384185791015625e-07 ;  /* 0x00000004ffaf7435 */ /* 0x000fe200000001ff */
[----:B------:R-:W-:-:S05]  /*2dc0*/  MOV R170, R174 ;  /* 0x000000ae00aa7202 */ /* 0x000fca0000000f00 */
[----:B------:R-:W-:-:S05]  /*2dd0*/  FADD.FTZ R170, R167, R170 ;  /* 0x000000aaa7aa7221 */ /* 0x000fca0000010000 */
[----:B------:R-:W-:-:S07]  /*2de0*/  MOV R176, R170 ;  /* 0x000000aa00b07202 */ /* 0x000fce0000000f00 */
[----:B------:R-:W-:Y:S05]  /*2df0*/  WARPSYNC.COLLECTIVE R173, `(.L_x_555) ;  /* 0x00000000ad087348 */ /* 0x000fea0003c00000 */
[----:B------:R0:W1:Y:S02]  /*2e00*/  SHFL.BFLY P2, R174, R176, R175, R178 ;  /* 0x0c0000afb0ae7389 */ /* 0x00006400000400b2 */
[----:B01----:R-:W-:Y:S01]  /*2e10*/  ENDCOLLECTIVE ;  /* 0x000000000000791b */ /* 0x003fe20003800000 */
.L_x_555:
[----:B------:R-:W-:Y:S01]  /*2e20*/  HFMA2.MMA R175, -RZ, RZ, 0, 4.76837158203125e-07 ;  /* 0x00000008ffaf7435 */ /* 0x000fe200000001ff */
[----:B------:R-:W-:-:S05]  /*2e30*/  MOV R169, R174 ;  /* 0x000000ae00a97202 */ /* 0x000fca0000000f00 */
[----:B------:R-:W-:-:S05]  /*2e40*/  FADD.FTZ R169, R170, R169 ;  /* 0x000000a9aaa97221 */ /* 0x000fca0000010000 */
[----:B------:R-:W-:-:S07]  /*2e50*/  MOV R176, R169 ;  /* 0x000000a900b07202 */ /* 0x000fce0000000f00 */
[----:B------:R-:W-:Y:S05]  /*2e60*/  WARPSYNC.COLLECTIVE R173, `(.L_x_556) ;  /* 0x00000000ad087348 */ /* 0x000fea0003c00000 */
[----:B------:R0:W1:Y:S02]  /*2e70*/  SHFL.BFLY P2, R174, R176, R175, R178 ;  /* 0x0c0000afb0ae7389 */ /* 0x00006400000400b2 */
[----:B01----:R-:W-:Y:S01]  /*2e80*/  ENDCOLLECTIVE ;  /* 0x000000000000791b */ /* 0x003fe20003800000 */
.L_x_556:
[----:B------:R-:W-:Y:S01]  /*2e90*/  HFMA2.MMA R175, -RZ, RZ, 0, 9.5367431640625e-07 ;  /* 0x00000010ffaf7435 */ /* 0x000fe200000001ff */
[----:B------:R-:W-:-:S05]  /*2ea0*/  MOV R172, R174 ;  /* 0x000000ae00ac7202 */ /* 0x000fca0000000f00 */
[----:B------:R-:W-:-:S05]  /*2eb0*/  FADD.FTZ R172, R169, R172 ;  /* 0x000000aca9ac7221 */ /* 0x000fca0000010000 */
[----:B------:R-:W-:-:S07]  /*2ec0*/  MOV R176, R172 ;  /* 0x000000ac00b07202 */ /* 0x000fce0000000f00 */
[----:B------:R-:W-:Y:S05]  /*2ed0*/  WARPSYNC.COLLECTIVE R173, `(.L_x_557) ;  /* 0x00000000ad087348 */ /* 0x000fea0003c00000 */
[----:B------:R0:W1:Y:S02]  /*2ee0*/  SHFL.BFLY P2, R174, R176, R175, R178 ;  /* 0x0c0000afb0ae7389 */ /* 0x00006400000400b2 */
[----:B01----:R-:W-:Y:S01]  /*2ef0*/  ENDCOLLECTIVE ;  /* 0x000000000000791b */ /* 0x003fe20003800000 */
.L_x_557:
[----:B------:R-:W-:Y:S01]  /*2f00*/  MOV R171, R174 ;  /* 0x000000ae00ab7202 */ /* 0x000fe20000000f00 */
[----:B------:R-:W-:Y:S06]  /*2f10*/  BRA `(.L_x_558) ;  /* 0xffffffe0003c7947 */ /* 0x000fec000383ffff */
.L_x_559:
        /* <DEDUP_REMOVED lines=14> */
.L_x_2021:


//--------------------- .text._ZN10layer_norm13ln_fwd_kernelINS_13Kernel_traitsI13__nv_bfloat16fS2_fjLj20480ELj2ELj1ELj4ELj16ENS_18Kernel_traits_baseILj20480ES2_fS2_fjLj128EEEEEEEvNS_9FwdParamsE --------------------------
	.section	.text._ZN10layer_norm13ln_fwd_kernelINS_13Kernel_traitsI13__nv_bfloat16fS2_fjLj20480ELj2ELj1ELj4ELj16ENS_18Kernel_traits_baseILj20480ES2_fS2_fjLj128EEEEEEEvNS_9FwdParamsE,"ax",@progbits
	.align	128
        .global         _ZN10layer_norm13ln_fwd_kernelINS_13Kernel_traitsI13__nv_bfloat16fS2_fjLj20480ELj2ELj1ELj4ELj16ENS_18Kernel_traits_baseILj20480ES2_fS2_fjLj128EEEEEEEvNS_9FwdParamsE
        .type           _ZN10layer_norm13ln_fwd_kernelINS_13Kernel_traitsI13__nv_bfloat16fS2_fjLj20480ELj2ELj1ELj4ELj16ENS_18Kernel_traits_baseILj20480ES2_fS2_fjLj128EEEEEEEvNS_9FwdParamsE,@function
        .size           _ZN10layer_norm13ln_fwd_kernelINS_13Kernel_traitsI13__nv_bfloat16fS2_fjLj20480ELj2ELj1ELj4ELj16ENS_18Kernel_traits_baseILj20480ES2_fS2_fjLj128EEEEEEEvNS_9FwdParamsE,(.L_x_2022 - _ZN10layer_norm13ln_fwd_kernelINS_13Kernel_traitsI13__nv_bfloat16fS2_fjLj20480ELj2ELj1ELj4ELj16ENS_18Kernel_traits_baseILj20480ES2_fS2_fjLj128EEEEEEEvNS_9FwdParamsE)
        .other          _ZN10layer_norm13ln_fwd_kernelINS_13Kernel_traitsI13__nv_bfloat16fS2_fjLj20480ELj2ELj1ELj4ELj16ENS_18Kernel_traits_baseILj20480ES2_fS2_fjLj128EEEEEEEvNS_9FwdParamsE,@"STO_CUDA_ENTRY STV_DEFAULT"
_ZN10layer_norm13ln_fwd_kernelINS_13Kernel_traitsI13__nv_bfloat16fS2_fjLj20480ELj2ELj1ELj4ELj16ENS_18Kernel_traits_baseILj20480ES2_fS2_fjLj128EEEEEEEvNS_9FwdParamsE:
.text._ZN10layer_norm13ln_fwd_kernelINS_13Kernel_traitsI13__nv_bfloat16fS2_fjLj20480ELj2ELj1ELj4ELj16ENS_18Kernel_traits_baseILj20480ES2_fS2_fjLj128EEEEEEEvNS_9FwdParamsE:
        /* <DEDUP_REMOVED lines=60> */
.L_x_563:
[----:B------:R-:W1:Y:S01]  /*03c0*/  LDC.64 R80, c[0x0][0x220] ;  /* 0x00008800ff507b82 */ /* 0x000e620000000a00 */
[----:B0-2---:R-:W-:Y:S01]  /*03d0*/  SHF.L.U32 R4, R164, 0x7, RZ ;  /* 0x00000007a4047819 */ /* 0x005fe200000006ff */
[----:B------:R-:W-:-:S03]  /*03e0*/  IMAD R187, R167, 0x1400, RZ ;  /* 0x00001400a7bb7824 */ /* 0x000fc600078e02ff */
        /* <DEDUP_REMOVED lines=330> */
.L_x_574:
        /* <DEDUP_REMOVED lines=26> */
[----:B------:R-:W-:Y:S04]  /*1a30*/  SHFL.DOWN PT, R194, R195, 0x1, 0x1f ;  /* 0x08201f00c3c27f89 */ /* 0x000fe800000e0000 */
[----:B--2---:R-:W2:Y:S04]  /*1a40*/  SHFL.DOWN PT, R193, R188, 0x2, 0x1f ;  /* 0x08401f00bcc17f89 */ /* 0x004ea800000e0000 */
[----:B0-----:R-:W0:Y:S01]  /*1a50*/  SHFL.DOWN PT, R198, R189, 0x2, 0x1f ;  /* 0x08401f00bdc67f89 */ /* 0x001e2200000e0000 */
[----:B--2---:R-:W-:Y:S01]  /*1a60*/  FMUL.FTZ R202, R196, R193 ;  /* 0x000000c1c4ca7220 */ /* 0x004fe20000410000 */
[----:B------:R-:W-:-:S03]  /*1a70*/  FADD.FTZ R199, -R193, R188 ;  /* 0x000000bcc1c77221 */ /* 0x000fc60000010100 */
[----:B------:R-:W-:Y:S01]  /*1a80*/  FFMA.FTZ R202, R191, R188, R202 ;  /* 0x000000bcbfca7223 */ /* 0x000fe200000100ca */
[----:B------:R-:W-:Y:S01]  /*1a90*/  FMUL.FTZ R200, R199, R199 ;  /* 0x000000c7c7c87220 */ /* 0x000fe20000410000 */
[----:B0-----:R-:W-:Y:S02]  /*1aa0*/  FADD.FTZ R198, R198, R189 ;  /* 0x000000bdc6c67221 */ /* 0x001fe40000010000 */
[----:B-1----:R-:W-:Y:S01]  /*1ab0*/  FMUL.FTZ R202, R197, R202 ;  /* 0x000000cac5ca7220 */ /* 0x002fe20000410000 */
        /* <DEDUP_REMOVED lines=15> */
[----:B------:R-:W0:Y:S01]  /*1bb0*/  @!P1 LDC.64 R188, c[0x0][0x250] ;  /* 0x00009400ffbc9b82 */ /* 0x000e220000000a00 */
[----:B------:R-:W-:Y:S01]  /*1bc0*/  FMUL.FTZ R195, R194, R195 ;  /* 0x000000c3c2c37220 */ /* 0x000fe20000410000 */
[----:B------:R-:W-:Y:S01]  /*1bd0*/  LEA.HI R194, R163, R192, RZ, 0x19 ;  /* 0x000000c0a3c27211 */ /* 0x000fe200078fc8ff */
[----:B------:R-:W-:Y:S01]  /*1be0*/  SHFL.IDX PT, R196, R196, RZ, 0x1f ;  /* 0x00001fffc4c47589 */ /* 0x000fe200000e0000 */
[----:B------:R-:W-:Y:S01]  /*1bf0*/  IADD3 R193, -R193, RZ, RZ ;  /* 0x000000ffc1c17210 */ /* 0x000fe20007ffe1ff */
[----:B------:R-:W-:-:S03]  /*1c00*/  FFMA.FTZ R0, R191, R195, R0 ;  /* 0x000000c3bf007223 */ /* 0x000fc60000010000 */
[----:B------:R-:W-:Y:S02]  /*1c10*/  LOP3.LUT R191, R193, UR4, RZ, 0xc0, !PT ;  /* 0x00000004c1bf7c12 */ /* 0x000fe4000f8ec0ff */
[----:B------:R-:W1:Y:S02]  /*1c20*/  SHFL.IDX PT, R197, R0, RZ, 0x1f ;  /* 0x00001fff00c57589 */ /* 0x000e6400000e0000 */
        /* <DEDUP_REMOVED lines=23> */
.L_x_562:
[----:B------:R-:W2:Y:S04]  /*1da0*/  LDG.E.STRONG.GPU R0, desc[UR6][R188.64] ;  /* 0x00000006bc007981 */ /* 0x000ea8000c1ef900 */
[----:B--2---:R-:W-:Y:S01]  /*1db0*/  CCTL.IVALL ;  /* 0x00000000ff00798f */ /* 0x004fe20002000000 */
[----:B------:R-:W-:Y:S05]  /*1dc0*/  YIELD ;  /* 0x0000000000007946 */ /* 0x000fea0003800000 */
[----:B------:R-:W-:-:S13]  /*1dd0*/  ISETP.NE.AND P1, PT, R0, R193, PT ;  /* 0x000000c10000720c */ /* 0x000fda0003f25270 */
[----:B------:R-:W-:Y:S05]  /*1de0*/  @P1 BRA `(.L_x_562) ;  /* 0xfffffffc00ec1947 */ /* 0x000fea000383ffff */
.L_x_561:
[----:B------:R-:W-:Y:S01]  /*1df0*/  ISETP.GT.U32.AND P1, PT, R165, 0x1, PT ;  /* 0x00000001a500780c */ /* 0x000fe20003f24070 */
[----:B------:R-:W-:Y:S05]  /*1e00*/  WARPSYNC.ALL ;  /* 0x0000000000007948 */ /* 0x000fea0003800000 */
[----:B------:R-:W-:Y:S01]  /*1e10*/  BAR.SYNC.DEFER_BLOCKING 0x0 ;  /* 0x0000000000007b1d */ /* 0x000fe20000010000 */
[----:B------:R-:W-:Y:S02]  /*1e20*/  CS2R R192, SRZ ;  /* 0x0000000000c07805 */ /* 0x000fe4000001ff00 */
[----:B0-----:R-:W-:-:S03]  /*1e30*/  MOV R191, RZ ;  /* 0x000000ff00bf7202 */ /* 0x001fc60000000f00 */
[----:B------:R-:W-:Y:S02]  /*1e40*/  ULDC UR4, c[0x0][0x214] ;  /* 0x0000850000047ab9 */ /* 0x000fe40000000800 */
[----:B------:R-:W0:Y:S01]  /*1e50*/  @!P1 LDC.64 R196, c[0x0][0x250] ;  /* 0x00009400ffc49b82 */ /* 0x000e220000000a00 */
[----:B------:R-:W-:-:S04]  /*1e60*/  @!P1 IADD3 R0, P2, R165, R195, RZ ;  /* 0x000000c3a5009210 */ /* 0x000fc80007f5e0ff */
[----:B------:R-:W-:Y:S02]  /*1e70*/  @!P1 IADD3.X R189, RZ, R198, RZ, P2, !PT ;  /* 0x000000c6ffbd9210 */ /* 0x000fe400017fe4ff */
[----:B0-----:R-:W-:-:S04]  /*1e80*/  @!P1 LEA R188, P2, R0, R196, 0x3 ;  /* 0x000000c400bc9211 */ /* 0x001fc800078418ff */
[----:B------:R-:W-:-:S05]  /*1e90*/  @!P1 LEA.HI.X R189, R0, R197, R189, 0x3, P2 ;  /* 0x000000c500bd9211 */ /* 0x000fca00010f1cbd */
[----:B------:R0:W2:Y:S01]  /*1ea0*/  @!P1 LDG.E.64 R192, desc[UR6][R188.64] ;  /* 0x00000006bcc09981 */ /* 0x0000a2000c1e1b00 */
        /* <DEDUP_REMOVED lines=8> */
[----:B--2---:R-:W1:Y:S04]  /*1f30*/  SHFL.DOWN PT, R195, R192, 0x1, 0x1f ;  /* 0x08201f00c0c37f89 */ /* 0x004e6800000e0000 */
        /* <DEDUP_REMOVED lines=8> */
[----:B-----5:R-:W-:-:S03]  /*1fc0*/  SHF.R.U64 R188, R122, 0x10, R123 ;  /* 0x000000107abc7819 */ /* 0x020fc6000000127b */
[----:B------:R-:W-:Y:S01]  /*1fd0*/  FMUL.FTZ R191, R194, R191 ;  /* 0x000000bfc2bf7220 */ /* 0x000fe20000410000 */
[----:B------:R-:W0:Y:S03]  /*1fe0*/  SHFL.IDX PT, R0, R0, RZ, 0x1f ;  /* 0x00001fff00007589 */ /* 0x000e2600000e0000 */
[----:B------:R-:W-:-:S06]  /*1ff0*/  FFMA.FTZ R196, R197, R191, R196 ;  /* 0x000000bfc5c47223 */ /* 0x000fcc00000100c4 */
        /* <DEDUP_REMOVED lines=27> */
[----:B-1----:R-:W-:Y:S01]  /*21b0*/  FFMA.FTZ R4, R196, 4.8828125727595761418e-05, R4 ;  /* 0x384ccccdc4047823 */ /* 0x002fe20000010004 */
        /* <DEDUP_REMOVED lines=50> */
[----:B------:R-:W-:Y:S01]  /*24e0*/  FMUL.FTZ R197, R4, R26 ;  /* 0x0000001a04c57220 */ /* 0x000fe20000410000 */
[----:B------:R-:W-:Y:S01]  /*24f0*/  SHF.R.U64 R11, R2, 0x10, R3 ;  /* 0x00000010020b7819 */ /* 0x000fe20000001203 */
[--C-:B------:R-:W-:Y:S01]  /*2500*/  FADD.FTZ R21, R21, -R0.reuse ;  /* 0x8000000015157221 */ /* 0x100fe20000010000 */
[--C-:B------:R-:W-:Y:S01]  /*2510*/  FADD.FTZ R209, R23, -R0.reuse ;  /* 0x8000000017d17221 */ /* 0x100fe20000010000 */
[----:B------:R-:W-:Y:S01]  /*2520*/  F2FP.BF16.F32.PACK_AB R34, RZ, R34 ;  /* 0x00000022ff22723e */ /* 0x000fe200000010ff */
[C---:B------:R-:W-:Y:S01]  /*2530*/  FMUL.FTZ R14, R4.reuse, R68 ;  /* 0x00000044040e7220 */ /* 0x040fe20000410000 */
[----:B------:R-:W-:Y:S01]  /*2540*/  F2FP.BF16.F32.PACK_AB R66, RZ, R63 ;  /* 0x0000003fff42723e */ /* 0x000fe200000010ff */
[C---:B------:R-:W-:Y:S01]  /*2550*/  FMUL.FTZ R195, R4.reuse, R69 ;  /* 0x0000004504c37220 */ /* 0x040fe20000410000 */
        /* <DEDUP_REMOVED lines=10> */
[----:B------:R-:W-:Y:S01]  /*2600*/  SHF.R.U32.HI R68, RZ, 0x10, R125 ;  /* 0x00000010ff447819 */ /* 0x000fe2000001167d */
[C---:B------:R-:W-:Y:S01]  /*2610*/  FMUL.FTZ R15, R4.reuse, R15 ;  /* 0x0000000f040f7220 */ /* 0x040fe20000410000 */
[----:B------:R-:W-:Y:S01]  /*2620*/  SHF.R.U32.HI R63, RZ, 0x10, R85 ;  /* 0x00000010ff3f7819 */ /* 0x000fe20000011655 */
[----:B------:R-:W-:Y:S01]  /*2630*/  FMUL.FTZ R19, R4, R19 ;  /* 0x0000001304137220 */ /* 0x000fe20000410000 */
[----:B------:R-:W-:Y:S01]  /*2640*/  SHF.R.U64 R69, R126, 0x10, R127 ;  /* 0x000000107e457819 */ /* 0x000fe2000000127f */
[----:B------:R-:W-:Y:S01]  /*2650*/  FMUL.FTZ R62, R4, R57 ;  /* 0x00000039043e7220 */ /* 0x000fe20000410000 */
[----:B------:R-:W-:Y:S01]  /*2660*/  SHF.R.U64 R83, R86, 0x10, R87 ;  /* 0x0000001056537819 */ /* 0x000fe20000001257 */
[--C-:B------:R-:W-:Y:S01]  /*2670*/  FADD.FTZ R23, R24, -R0.reuse ;  /* 0x8000000018177221 */ /* 0x100fe20000010000 */
[----:B------:R-:W-:Y:S01]  /*2680*/  F2FP.BF16.F32.PACK_AB R82, RZ, R80 ;  /* 0x00000050ff52723e */ /* 0x000fe200000010ff */
[--C-:B------:R-:W-:Y:S01]  /*2690*/  FADD.FTZ R229, R44, -R0.reuse ;  /* 0x800000002ce57221 */ /* 0x100fe20000010000 */
[----:B------:R-:W-:Y:S01]  /*26a0*/  F2FP.BF16.F32.PACK_AB R56, RZ, R56 ;  /* 0x00000038ff38723e */ /* 0x000fe200000010ff */
[----:B------:R-:W-:Y:S01]  /*26b0*/  FADD.FTZ R27, R27, -R0 ;  /* 0x800000001b1b7221 */ /* 0x000fe20000010000 */
[----:B------:R-:W-:Y:S01]  /*26c0*/  SHF.R.U64 R80, R124, 0x10, R125 ;  /* 0x000000107c507819 */ /* 0x000fe2000000127d */
[----:B------:R-:W-:Y:S01]  /*26d0*/  FMUL.FTZ R44, R4, R201 ;  /* 0x000000c9042c7220 */ /* 0x000fe20000410000 */
[----:B------:R-:W-:Y:S01]  /*26e0*/  SHF.R.U64 R57, R84, 0x10, R85 ;  /* 0x0000001054397819 */ /* 0x000fe20000001255 */
[C---:B------:R-:W-:Y:S01]  /*26f0*/  FMUL.FTZ R74, R4.reuse, R21 ;  /* 0x00000015044a7220 */ /* 0x040fe20000410000 */
[----:B------:R-:W-:Y:S01]  /*2700*/  FMUL.FTZ R209, R4, R209 ;  /* 0x000000d104d17220 */ /* 0x000fe20000410000 */
[----:B------:R-:W-:-:S02]  /*2710*/  HFMA2.BF16_V2 R188, R11.H0_H0, R36.H0_H0, R188.H0_H0 ;  /* 0x200000240bbc7231 */ /* 0x000fc400002408bc */
[--C-:B------:R-:W-:Y:S01]  /*2720*/  FADD.FTZ R25, R25, -R0.reuse ;  /* 0x8000000019197221 */ /* 0x100fe20000010000 */
[--C-:B------:R-:W-:Y:S01]  /*2730*/  FADD.FTZ R29, R29, -R0.reuse ;  /* 0x800000001d1d7221 */ /* 0x100fe20000010000 */
[--C-:B------:R-:W-:Y:S01]  /*2740*/  FADD.FTZ R31, R31, -R0.reuse ;  /* 0x800000001f1f7221 */ /* 0x100fe20000010000 */
[----:B------:R-:W-:Y:S01]  /*2750*/  FMUL.FTZ R201, R4, R81 ;  /* 0x0000005104c97220 */ /* 0x000fe20000410000 */
[----:B------:R-:W-:Y:S02]  /*2760*/  HFMA2.BF16_V2 R11, R13.H0_H0, R34.H0_H0, R26.H0_H0 ;  /* 0x200000220d0b7231 */ /* 0x000fe4000024081a */
[--C-:B------:R-:W-:Y:S01]  /*2770*/  FADD.FTZ R233, R46, -R0.reuse ;  /* 0x800000002ee97221 */ /* 0x100fe20000010000 */
[----:B------:R-:W-:Y:S01]  /*2780*/  F2FP.BF16.F32.PACK_AB R17, RZ, R17 ;  /* 0x00000011ff11723e */ /* 0x000fe200000010ff */
[----:B------:R-:W-:Y:S01]  /*2790*/  HFMA2.BF16_V2 R13, R63.H0_H0, R40.H0_H0, R68.H0_H0 ;  /* 0x200000283f0d7231 */ /* 0x000fe20000240844 */
[----:B------:R-:W-:Y:S01]  /*27a0*/  SHF.R.U64 R81, R128, 0x10, R129 ;  /* 0x0000001080517819 */ /* 0x000fe20000001281 */
[----:B------:R-:W-:Y:S01]  /*27b0*/  HFMA2.BF16_V2 R83, R83.H0_H0, R38.H0_H0, R69.H0_H0 ;  /* 0x2000002653537231 */ /* 0x000fe20000240845 */
[----:B------:R-:W-:Y:S01]  /*27c0*/  SHF.R.U64 R36, R88, 0x10, R89 ;  /* 0x0000001058247819 */ /* 0x000fe20000001259 */
[--C-:B------:R-:W-:Y:S01]  /*27d0*/  FADD.FTZ R35, R35, -R0.reuse ;  /* 0x8000000023237221 */ /* 0x100fe20000010000 */
[----:B------:R-:W-:Y:S01]  /*27e0*/  F2FP.BF16.F32.PACK_AB R15, RZ, R15 ;  /* 0x0000000fff0f723e */ /* 0x000fe200000010ff */
[C---:B------:R-:W-:Y:S01]  /*27f0*/  FMUL.FTZ R46, R4.reuse, R23 ;  /* 0x00000017042e7220 */ /* 0x040fe20000410000 */
[----:B------:R-:W-:Y:S01]  /*2800*/  F2FP.BF16.F32.PACK_AB R21, RZ, R19 ;  /* 0x00000013ff15723e */ /* 0x000fe200000010ff */
[--C-:B------:R-:W-:Y:S01]  /*2810*/  FADD.FTZ R37, R37, -R0.reuse ;  /* 0x8000000025257221 */ /* 0x100fe20000010000 */
[----:B------:R-:W-:Y:S01]  /*2820*/  SHF.R.U32.HI R34, RZ, 0x10, R127 ;  /* 0x00000010ff227819 */ /* 0x000fe2000001167f */
[----:B------:R-:W-:Y:S01]  /*2830*/  FMUL.FTZ R23, R4, R27 ;  /* 0x0000001b04177220 */ /* 0x000fe20000410000 */
[----:B------:R-:W-:Y:S01]  /*2840*/  SHF.R.U32.HI R26, RZ, 0x10, R87 ;  /* 0x00000010ff1a7819 */ /* 0x000fe20000011657 */
[----:B------:R-:W-:Y:S01]  /*2850*/  HFMA2.BF16_V2 R80, R57.H0_H0, R56.H0_H0, R80.H0_H0 ;  /* 0x2000003839507231 */ /* 0x000fe20000240850 */
[----:B------:R-:W-:Y:S01]  /*2860*/  SHF.R.U32.HI R40, RZ, 0x10, R129 ;  /* 0x00000010ff287819 */ /* 0x000fe20000011681 */
[--C-:B------:R-:W-:Y:S01]  /*2870*/  FADD.FTZ R207, R22, -R0.reuse ;  /* 0x8000000016cf7221 */ /* 0x100fe20000010000 */
[----:B------:R-:W-:Y:S01]  /*2880*/  SHF.R.U32.HI R38, RZ, 0x10, R89 ;  /* 0x00000010ff267819 */ /* 0x000fe20000011659 */
[--C-:B------:R-:W-:Y:S01]  /*2890*/  FADD.FTZ R39, R39, -R0.reuse ;  /* 0x8000000027277221 */ /* 0x100fe20000010000 */
[--C-:B------:R-:W-:Y:S01]  /*28a0*/  FADD.FTZ R75, R75, -R0.reuse ;  /* 0x800000004b4b7221 */ /* 0x100fe20000010000 */
[--C-:B------:R-:W-:Y:S01]  /*28b0*/  FADD.FTZ R77, R77, -R0.reuse ;  /* 0x800000004d4d7221 */ /* 0x100fe20000010000 */
[----:B------:R-:W-:Y:S01]  /*28c0*/  F2FP.BF16.F32.PACK_AB R74, RZ, R74 ;  /* 0x0000004aff4a723e */ /* 0x000fe200000010ff */
[C---:B------:R-:W-:Y:S01]  /*28d0*/  FMUL.FTZ R25, R4.reuse, R25 ;  /* 0x0000001904197220 */ /* 0x040fe20000410000 */
[----:B------:R-:W-:Y:S01]  /*28e0*/  F2FP.BF16.F32.PACK_AB R19, RZ, R209 ;  /* 0x000000d1ff13723e */ /* 0x000fe200000010ff */
[C---:B------:R-:W-:Y:S01]  /*28f0*/  FMUL.FTZ R29, R4.reuse, R29 ;  /* 0x0000001d041d7220 */ /* 0x040fe20000410000 */
[----:B------:R-:W-:Y:S01]  /*2900*/  FMUL.FTZ R31, R4, R31 ;  /* 0x0000001f041f7220 */ /* 0x000fe20000410000 */
[----:B------:R-:W-:Y:S01]  /*2910*/  SHF.R.U64 R56, R130, 0x10, R131 ;  /* 0x0000001082387819 */ /* 0x000fe20000001283 */
[----:B------:R-:W-:Y:S01]  /*2920*/  FADD.FTZ R41, R41, -R0 ;  /* 0x8000000029297221 */ /* 0x000fe20000010000 */
[----:B------:R-:W-:Y:S01]  /*2930*/  SHF.R.U64 R57, R90, 0x10, R91 ;  /* 0x000000105a397819 */ /* 0x000fe2000000125b */
[C---:B------:R-:W-:Y:S01]  /*2940*/  FMUL.FTZ R27, R4.reuse, R219 ;  /* 0x000000db041b7220 */ /* 0x040fe20000410000 */
[----:B------:R-:W-:Y:S01]  /*2950*/  SHF.R.U32.HI R63, RZ, 0x10, R131 ;  /* 0x00000010ff3f7819 */ /* 0x000fe20000011683 */
[C---:B------:R-:W-:Y:S01]  /*2960*/  FMUL.FTZ R22, R4.reuse, R33 ;  /* 0x0000002104167220 */ /* 0x040fe20000410000 */
[----:B------:R-:W-:Y:S01]  /*2970*/  SHF.R.U32.HI R68, RZ, 0x10, R91 ;  /* 0x00000010ff447819 */ /* 0x000fe2000001165b */
[----:B------:R-:W-:Y:S01]  /*2980*/  FMUL.FTZ R33, R4, R35 ;  /* 0x0000002304217220 */ /* 0x000fe20000410000 */
[----:B------:R-:W-:-:S02]  /*2990*/  HFMA2.BF16_V2 R81, R36.H0_H0, R17.H0_H0, R81.H0_H0 ;  /* 0x2000001124517231 */ /* 0x000fc40000240851 */
[C---:B------:R-:W-:Y:S01]  /*29a0*/  FMUL.FTZ R35, R4.reuse, R37 ;  /* 0x0000002504237220 */ /* 0x040fe20000410000 */
[----:B------:R-:W-:Y:S01]  /*29b0*/  HFMA2.BF16_V2 R15, R26.H0_H0, R15.H0_H0, R34.H0_H0 ;  /* 0x2000000f1a0f7231 */ /* 0x000fe20000240822 */
[----:B------:R-:W-:Y:S01]  /*29c0*/  F2FP.BF16.F32.PACK_AB R23, RZ, R23 ;  /* 0x00000017ff17723e */ /* 0x000fe200000010ff */
[----:B------:R-:W-:Y:S02]  /*29d0*/  HFMA2.BF16_V2 R17, R38.H0_H0, R21.H0_H0, R40.H0_H0 ;  /* 0x2000001526117231 */ /* 0x000fe40000240828 */
[C---:B------:R-:W-:Y:S01]  /*29e0*/  FMUL.FTZ R37, R4.reuse, R39 ;  /* 0x0000002704257220 */ /* 0x040fe20000410000 */
[C---:B------:R-:W-:Y:S01]  /*29f0*/  FMUL.FTZ R198, R4.reuse, R75 ;  /* 0x0000004b04c67220 */ /* 0x040fe20000410000 */
[C---:B------:R-:W-:Y:S01]  /*2a00*/  FMUL.FTZ R199, R4.reuse, R77 ;  /* 0x0000004d04c77220 */ /* 0x040fe20000410000 */
[----:B------:R-:W-:Y:S01]  /*2a10*/  SHF.R.U32.HI R21, RZ, 0x10, R133 ;  /* 0x00000010ff157819 */ /* 0x000fe20000011685 */
[C---:B------:R-:W-:Y:S01]  /*2a20*/  FMUL.FTZ R39, R4.reuse, R41 ;  /* 0x0000002904277220 */ /* 0x040fe20000410000 */
[----:B------:R-:W-:Y:S01]  /*2a30*/  SHF.R.U32.HI R34, RZ, 0x10, R93 ;  /* 0x00000010ff227819 */ /* 0x000fe2000001165d */
[----:B------:R-:W-:Y:S01]  /*2a40*/  HFMA2.BF16_V2 R74, R57.H0_H0, R74.H0_H0, R56.H0_H0 ;  /* 0x2000004a394a7231 */ /* 0x000fe20000240838 */
[----:B------:R-:W-:Y:S01]  /*2a50*/  F2FP.BF16.F32.PACK_AB R25, RZ, R25 ;  /* 0x00000019ff19723e */ /* 0x000fe200000010ff */
[----:B------:R-:W-:Y:S01]  /*2a60*/  HFMA2.BF16_V2 R19, R68.H0_H0, R19.H0_H0, R63.H0_H0 ;  /* 0x2000001344137231 */ /* 0x000fe2000024083f */
[----:B------:R-:W-:Y:S01]  /*2a70*/  F2FP.BF16.F32.PACK_AB R29, RZ, R29 ;  /* 0x0000001dff1d723e */ /* 0x000fe200000010ff */
[----:B------:R-:W-:Y:S01]  /*2a80*/  FMUL.FTZ R41, R4, R231 ;  /* 0x000000e704297220 */ /* 0x000fe20000410000 */
[----:B------:R-:W-:Y:S01]  /*2a90*/  F2FP.BF16.F32.PACK_AB R31, RZ, R31 ;  /* 0x0000001fff1f723e */ /* 0x000fe200000010ff */
[--C-:B------:R-:W-:Y:S01]  /*2aa0*/  FADD.FTZ R71, R71, -R0.reuse ;  /* 0x8000000047477221 */ /* 0x100fe20000010000 */
[----:B------:R-:W-:Y:S01]  /*2ab0*/  SHF.R.U64 R77, R132, 0x10, R133 ;  /* 0x00000010844d7819 */ /* 0x000fe20000001285 */
[--C-:B------:R-:W-:Y:S01]  /*2ac0*/  FADD.FTZ R45, R45, -R0.reuse ;  /* 0x800000002d2d7221 */ /* 0x100fe20000010000 */
[----:B------:R-:W-:Y:S01]  /*2ad0*/  SHF.R.U64 R26, R92, 0x10, R93 ;  /* 0x000000105c1a7819 */ /* 0x000fe2000000125d */
[--C-:B------:R-:W-:Y:S01]  /*2ae0*/  FADD.FTZ R49, R49, -R0.reuse ;  /* 0x8000000031317221 */ /* 0x100fe20000010000 */
[----:B------:R-:W-:Y:S01]  /*2af0*/  SHF.R.U64 R75, R134, 0x10, R135 ;  /* 0x00000010864b7819 */ /* 0x000fe20000001287 */
[----:B------:R-:W-:Y:S01]  /*2b00*/  HFMA2.BF16_V2 R21, R34.H0_H0, R23.H0_H0, R21.H0_H0 ;  /* 0x2000001722157231 */ /* 0x000fe20000240815 */
[----:B------:R-:W-:Y:S01]  /*2b10*/  SHF.R.U64 R36, R94, 0x10, R95 ;  /* 0x000000105e247819 */ /* 0x000fe2000000125f */
[----:B------:R-:W-:Y:S01]  /*2b20*/  HFMA2.BF16_V2 R77, R26.H0_H0, R25.H0_H0, R77.H0_H0 ;  /* 0x200000191a4d7231 */ /* 0x000fe2000024084d */
[----:B------:R-:W-:Y:S01]  /*2b30*/  SHF.R.U32.HI R40, RZ, 0x10, R135 ;  /* 0x00000010ff287819 */ /* 0x000fe20000011687 */
[--C-:B------:R-:W-:Y:S01]  /*2b40*/  FADD.FTZ R249, R58, -R0.reuse ;  /* 0x800000003af97221 */ /* 0x100fe20000010000 */
[----:B------:R-:W-:Y:S01]  /*2b50*/  SHF.R.U32.HI R38, RZ, 0x10, R95 ;  /* 0x00000010ff267819 */ /* 0x000fe2000001165f */
[----:B------:R-:W-:Y:S01]  /*2b60*/  HFMA2.BF16_V2 R75, R36.H0_H0, R29.H0_H0, R75.H0_H0 ;  /* 0x2000001d244b7231 */ /* 0x000fe2000024084b */
[----:B------:R-:W-:Y:S01]  /*2b70*/  F2FP.BF16.F32.PACK_AB R27, RZ, R27 ;  /* 0x0000001bff1b723e */ /* 0x000fe200000010ff */
[----:B------:R-:W-:Y:S01]  /*2b80*/  FMUL.FTZ R196, R4, R71 ;  /* 0x0000004704c47220 */ /* 0x000fe20000410000 */
[----:B------:R-:W-:Y:S01]  /*2b90*/  SHF.R.U64 R56, R136, 0x10, R137 ;  /* 0x0000001088387819 */ /* 0x000fe20000001289 */
[----:B------:R-:W-:Y:S01]  /*2ba0*/  HFMA2.BF16_V2 R23, R38.H0_H0, R31.H0_H0, R40.H0_H0 ;  /* 0x2000001f26177231 */ /* 0x000fe20000240828 */
        /* <DEDUP_REMOVED lines=9> */
[--C-:B------:R-:W-:Y:S01]  /*2c40*/  FADD.FTZ R55, R55, -R0.reuse ;  /* 0x8000000037377221 */ /* 0x100fe20000010000 */
[----:B------:R-:W-:Y:S01]  /*2c50*/  SHF.R.U32.HI R29, RZ, 0x10, R141 ;  /* 0x00000010ff1d7819 */ /* 0x000fe2000001168d */
[--C-:B------:R-:W-:Y:S01]  /*2c60*/  FADD.FTZ R59, R59, -R0.reuse ;  /* 0x800000003b3b7221 */ /* 0x100fe20000010000 */
[----:B------:R-:W-:Y:S01]  /*2c70*/  SHF.R.U32.HI R38, RZ, 0x10, R101 ;  /* 0x00000010ff267819 */ /* 0x000fe20000011665 */
        /* <DEDUP_REMOVED lines=8> */
[----:B------:R-:W-:Y:S01]  /*2d00*/  FMUL.FTZ R59, R4, R59 ;  /* 0x0000003b043b7220 */ /* 0x000fe20000410000 */
[----:B------:R-:W-:Y:S01]  /*2d10*/  SHF.R.U64 R26, R98, 0x10, R99 ;  /* 0x00000010621a7819 */ /* 0x000fe20000001263 */
[----:B------:R-:W-:Y:S01]  /*2d20*/  FMUL.FTZ R192, R4, R16 ;  /* 0x0000001004c07220 */ /* 0x000fe20000410000 */
[----:B------:R-:W-:Y:S01]  /*2d30*/  SHF.R.U32.HI R27, RZ, 0x10, R139 ;  /* 0x00000010ff1b7819 */ /* 0x000fe2000001168b */
[--C-:B------:R-:W-:Y:S01]  /*2d40*/  FADD.FTZ R241, R53, -R0.reuse ;  /* 0x8000000035f17221 */ /* 0x100fe20000010000 */
[----:B------:R-:W-:Y:S01]  /*2d50*/  SHF.R.U32.HI R34, RZ, 0x10, R99 ;  /* 0x00000010ff227819 */ /* 0x000fe20000011663 */
[----:B------:R-:W-:Y:S01]  /*2d60*/  HFMA2.BF16_V2 R71, R26.H0_H0, R35.H0_H0, R71.H0_H0 ;  /* 0x200000231a477231 */ /* 0x000fe20000240847 */
[----:B------:R-:W-:Y:S01]  /*2d70*/  SHF.R.U64 R69, R140, 0x10, R141 ;  /* 0x000000108c457819 */ /* 0x000fe2000000128d */
[--C-:B------:R-:W-:Y:S01]  /*2d80*/  FADD.FTZ R247, R61, -R0.reuse ;  /* 0x800000003df77221 */ /* 0x100fe20000010000 */
[----:B------:R-:W-:Y:S01]  /*2d90*/  SHF.R.U64 R36, R100, 0x10, R101 ;  /* 0x0000001064247819 */ /* 0x000fe20000001265 */
        /* <DEDUP_REMOVED lines=9> */
[----:B------:R-:W-:Y:S01]  /*2e30*/  F2FP.BF16.F32.PACK_AB R64, RZ, R64 ;  /* 0x00000040ff40723e */ /* 0x000fe200000010ff */
[----:B------:R-:W-:Y:S01]  /*2e40*/  HFMA2.BF16_V2 R31, R31.H0_H0, R58.H0_H0, R29.H0_H0 ;  /* 0x2000003a1f1f7231 */ /* 0x000fe2000024081d */
[----:B------:R-:W-:Y:S01]  /*2e50*/  SHF.R.U64 R27, R142, 0x10, R143 ;  /* 0x000000108e1b7819 */ /* 0x000fe2000000128f */
[----:B------:R-:W-:Y:S01]  /*2e60*/  FMUL.FTZ R5, R4, R191 ;  /* 0x000000bf04057220 */ /* 0x000fe20000410000 */
[----:B------:R-:W-:Y:S01]  /*2e70*/  SHF.R.U64 R26, R102, 0x10, R103 ;  /* 0x00000010661a7819 */ /* 0x000fe20000001267 */
[----:B------:R-:W-:Y:S01]  /*2e80*/  FMUL.FTZ R8, R4, R205 ;  /* 0x000000cd04087220 */ /* 0x000fe20000410000 */
        /* <DEDUP_REMOVED lines=13> */
[C---:B------:R-:W-:Y:S01]  /*2f60*/  FMUL.FTZ R10, R4.reuse, R211 ;  /* 0x000000d3040a7220 */ /* 0x040fe20000410000 */
[----:B------:R-:W-:Y:S01]  /*2f70*/  SHF.R.U32.HI R27, RZ, 0x10, R147 ;  /* 0x00000010ff1b7819 */ /* 0x000fe20000011693 */
[----:B------:R-:W-:Y:S01]  /*2f80*/  FMUL.FTZ R12, R4, R213 ;  /* 0x000000d5040c7220 */ /* 0x000fe20000410000 */
[----:B------:R-:W-:Y:S01]  /*2f90*/  SHF.R.U32.HI R34, RZ, 0x10, R107 ;  /* 0x00000010ff227819 */ /* 0x000fe2000001166b */
        /* <DEDUP_REMOVED lines=16> */
[----:B------:R-:W-:Y:S01]  /*30a0*/  FMUL.FTZ R24, R4, R221 ;  /* 0x000000dd04187220 */ /* 0x000fe20000410000 */
[----:B------:R-:W-:Y:S01]  /*30b0*/  F2FP.BF16.F32.PACK_AB R195, RZ, R195 ;  /* 0x000000c3ffc3723e */ /* 0x000fe200000010ff */
[----:B------:R-:W-:Y:S01]  /*30c0*/  HFMA2.BF16_V2 R37, R37.H0_H0, R192.H0_H0, R45.H0_H0 ;  /* 0x200000c025257231 */ /* 0x000fe2000024082d */
[----:B------:R-:W-:Y:S01]  /*30d0*/  SHF.R.U64 R33, R152, 0x10, R153 ;  /* 0x0000001098217819 */ /* 0x000fe20000001299 */
[--C-:B------:R-:W-:Y:S01]  /*30e0*/  FADD.FTZ R237, R48, -R0.reuse ;  /* 0x8000000030ed7221 */ /* 0x100fe20000010000 */
[----:B------:R-:W-:Y:S01]  /*30f0*/  SHF.R.U64 R58, R112, 0x10, R113 ;  /* 0x00000010703a7819 */ /* 0x000fe20000001271 */
[----:B------:R-:W-:Y:S01]  /*3100*/  FMUL.FTZ R18, R4, R225 ;  /* 0x000000e104127220 */ /* 0x000fe20000410000 */
[----:B------:R-:W-:Y:S01]  /*3110*/  SHF.R.U64 R36, R154, 0x10, R155 ;  /* 0x000000109a247819 */ /* 0x000fe2000000129b */
[----:B------:R-:W-:Y:S01]  /*3120*/  FMUL.FTZ R48, R4, R217 ;  /* 0x000000d904307220 */ /* 0x000fe20000410000 */
        /* <DEDUP_REMOVED lines=10> */
[----:B------:R-:W-:Y:S01]  /*31d0*/  SHF.R.U64 R63, R146, 0x10, R147 ;  /* 0x00000010923f7819 */ /* 0x000fe20000001293 */
[----:B------:R-:W-:Y:S01]  /*31e0*/  HFMA2.BF16_V2 R33, R47.H0_H0, R194.H0_H0, R45.H0_H0 ;  /* 0x200000c22f217231 */ /* 0x000fe2000024082d */
[----:B------:R-:W-:Y:S01]  /*31f0*/  SHF.R.U64 R38, R106, 0x10, R107 ;  /* 0x000000106a267819 */ /* 0x000fe2000000126b */
        /* <DEDUP_REMOVED lines=11> */
[----:B------:R-:W-:Y:S01]  /*32b0*/  F2FP.BF16.F32.PACK_AB R199, RZ, R199 ;  /* 0x000000c7ffc7723e */ /* 0x000fe200000010ff */
[----:B------:R-:W-:Y:S01]  /*32c0*/  HFMA2.BF16_V2 R193, R3.H0_H0, R5.H0_H0, R123.H0_H0 ;  /* 0x2000000503c17231 */ /* 0x000fe2000024087b */
[----:B------:R-:W-:Y:S01]  /*32d0*/  SHF.R.U64 R192, R158, 0x10, R159 ;  /* 0x000000109ec07819 */ /* 0x000fe2000000129f */
[----:B------:R-:W-:Y:S01]  /*32e0*/  HFMA2.BF16_V2 R61, R2.H0_H0, R61.H0_H0, R122.H0_H0 ;  /* 0x2000003d023d7231 */ /* 0x000fe2000024087a */
[----:B------:R-:W-:Y:S01]  /*32f0*/  SHF.R.U64 R47, R118, 0x10, R119 ;  /* 0x00000010762f7819 */ /* 0x000fe20000001277 */
[C---:B------:R-:W-:Y:S01]  /*3300*/  FMUL.FTZ R60, R4.reuse, R53 ;  /* 0x00000035043c7220 */ /* 0x040fe20000410000 */
[----:B------:R-:W-:Y:S01]  /*3310*/  F2FP.BF16.F32.PACK_AB R8, RZ, R8 ;  /* 0x00000008ff08723e */ /* 0x000fe200000010ff */
        /* <DEDUP_REMOVED lines=16> */
[----:B------:R-:W-:Y:S01]  /*3420*/  FADD.FTZ R76, R76, -R0 ;  /* 0x800000004c4c7221 */ /* 0x000fe20000010000 */
[----:B------:R-:W-:Y:S01]  /*3430*/  F2FP.BF16.F32.PACK_AB R46, RZ, R46 ;  /* 0x0000002eff2e723e */ /* 0x000fe200000010ff */
[----:B------:R-:W-:Y:S01]  /*3440*/  HFMA2.BF16_V2 R66, R112.H0_H0, R66.H0_H0, R152.H0_H0 ;  /* 0x2000004270427231 */ /* 0x000fe20000240898 */
[----:B------:R-:W-:Y:S01]  /*3450*/  F2FP.BF16.F32.PACK_AB R10, RZ, R10 ;  /* 0x0000000aff0a723e */ /* 0x000fe200000010ff */
[----:B------:R-:W-:Y:S01]  /*3460*/  HFMA2.BF16_V2 R45, R45.H0_H0, R201.H0_H0, R190.H0_H0 ;  /* 0x200000c92d2d7231 */ /* 0x000fe200002408be */
[----:B------:R-:W-:Y:S01]  /*3470*/  LOP3.LUT R188, R188, 0xffff, RZ, 0xc0, !PT ;  /* 0x0000ffffbcbc7812 */ /* 0x000fe200078ec0ff */
[----:B------:R-:W-:Y:S01]  /*3480*/  HFMA2.BF16_V2 R190, R92.H0_H0, R46.H0_H0, R132.H0_H0 ;  /* 0x2000002e5cbe7231 */ /* 0x000fe20000240884 */
[----:B------:R-:W-:Y:S01]  /*3490*/  F2FP.BF16.F32.PACK_AB R196, RZ, R196 ;  /* 0x000000c4ffc4723e */ /* 0x000fe200000010ff */
[----:B------:R-:W-:Y:S01]  /*34a0*/  HFMA2.BF16_V2 R46, R93.H0_H0, R10.H0_H0, R133.H0_H0 ;  /* 0x2000000a5d2e7231 */ /* 0x000fe20000240885 */
[----:B------:R-:W-:Y:S01]  /*34b0*/  SHF.R.U32.HI R35, RZ, 0x10, R155 ;  /* 0x00000010ff237819 */ /* 0x000fe2000001169b */
[C---:B------:R-:W-:Y:S01]  /*34c0*/  FMUL.FTZ R76, R4.reuse, R76 ;  /* 0x0000004c044c7220 */ /* 0x040fe20000410000 */
[----:B------:R-:W-:Y:S01]  /*34d0*/  SHF.R.U32.HI R38, RZ, 0x10, R115 ;  /* 0x00000010ff267819 */ /* 0x000fe20000011673 */
[----:B------:R-:W-:Y:S01]  /*34e0*/  HFMA2.BF16_V2 R72, R115.H0_H0, R72.H0_H0, R155.H0_H0 ;  /* 0x2000004873487231 */ /* 0x000fe2000024089b */
[----:B------:R-:W-:Y:S01]  /*34f0*/  PRMT R8, R193, 0x7610, R8 ;  /* 0x00007610c1087816 */ /* 0x000fe20000000008 */
        /* <DEDUP_REMOVED lines=8> */
[----:B------:R-:W-:Y:S01]  /*3580*/  HFMA2.BF16_V2 R82, R120.H0_H0, R82.H0_H0, R160.H0_H0 ;  /* 0x2000005278527231 */ /* 0x000fe200002408a0 */
[----:B------:R-:W-:Y:S01]  /*3590*/  F2FP.BF16.F32.PACK_AB R43, RZ, R43 ;  /* 0x0000002bff2b723e */ /* 0x000fe200000010ff */
[----:B------:R-:W-:Y:S01]  /*35a0*/  HFMA2.BF16_V2 R56, R34.H0_H0, R197.H0_H0, R56.H0_H0 ;  /* 0x200000c522387231 */ /* 0x000fe20000240838 */
[----:B------:R-:W-:Y:S01]  /*35b0*/  F2FP.BF16.F32.PACK_AB R12, RZ, R12 ;  /* 0x0000000cff0c723e */ /* 0x000fe200000010ff */
[----:B------:R-:W-:Y:S01]  /*35c0*/  HFMA2.BF16_V2 R198, R88.H0_H0, R44.H0_H0, R128.H0_H0 ;  /* 0x2000002c58c67231 */ /* 0x000fe20000240880 */
[----:B------:R-:W-:Y:S01]  /*35d0*/  PRMT R6, R61, 0x7610, R6 ;  /* 0x000076103d067816 */ /* 0x000fe20000000006 */
[----:B------:R-:W-:Y:S01]  /*35e0*/  HFMA2.BF16_V2 R196, R86.H0_H0, R43.H0_H0, R126.H0_H0 ;  /* 0x2000002b56c47231 */ /* 0x000fe2000024087e */
[----:B------:R-:W-:Y:S01]  /*35f0*/  SHF.L.U32 R9, R188, 0x10, RZ ;  /* 0x00000010bc097819 */ /* 0x000fe200000006ff */
[----:B------:R-:W-:Y:S01]  /*3600*/  HFMA2.BF16_V2 R44, R95.H0_H0, R12.H0_H0, R135.H0_H0 ;  /* 0x2000000c5f2c7231 */ /* 0x000fe20000240887 */
[----:B------:R-:W-:Y:S01]  /*3610*/  F2FP.BF16.F32.PACK_AB R42, RZ, R42 ;  /* 0x0000002aff2a723e */ /* 0x000fe200000010ff */
[----:B------:R-:W-:Y:S01]  /*3620*/  HFMA2.BF16_V2 R43, R113.H0_H0, R20.H0_H0, R153.H0_H0 ;  /* 0x20000014712b7231 */ /* 0x000fe20000240899 */
[----:B------:R-:W-:Y:S01]  /*3630*/  F2FP.BF16.F32.PACK_AB R7, RZ, R7 ;  /* 0x00000007ff07723e */ /* 0x000fe200000010ff */
[----:B------:R-:W-:Y:S01]  /*3640*/  HFMA2.BF16_V2 R73, R119.H0_H0, R73.H0_H0, R159.H0_H0 ;  /* 0x2000004977497231 */ /* 0x000fe2000024089f */
[----:B------:R-:W-:Y:S01]  /*3650*/  LOP3.LUT R8, R8, 0xffff, RZ, 0xc0, !PT ;  /* 0x0000ffff08087812 */ /* 0x000fe200078ec0ff */
[----:B------:R-:W-:Y:S01]  /*3660*/  HFMA2.BF16_V2 R194, R84.H0_H0, R42.H0_H0, R124.H0_H0 ;  /* 0x2000002a54c27231 */ /* 0x000fe2000024087c */
[----:B------:R-:W-:Y:S01]  /*3670*/  SHF.L.U64.HI R61, R188, 0x10, RZ ;  /* 0x00000010bc3d7819 */ /* 0x000fe200000102ff */
[----:B------:R-:W-:Y:S01]  /*3680*/  HFMA2.BF16_V2 R197, R87.H0_H0, R7.H0_H0, R127.H0_H0 ;  /* 0x2000000757c57231 */ /* 0x000fe2000024087f */
[----:B------:R-:W-:-:S02]  /*3690*/  PRMT R10, R195, 0x7610, R10 ;  /* 0x00007610c30a7816 */ /* 0x000fc4000000000a */
[----:B------:R-:W-:Y:S02]  /*36a0*/  LOP3.LUT R80, R80, 0xffff, RZ, 0xc0, !PT ;  /* 0x0000ffff50507812 */ /* 0x000fe400078ec0ff */
[----:B------:R-:W-:Y:S02]  /*36b0*/  F2FP.BF16.F32.PACK_AB R200, RZ, R200 ;  /* 0x000000c8ffc8723e */ /* 0x000fe400000010ff */
[----:B------:R-:W-:Y:S02]  /*36c0*/  SHF.R.U32.HI R35, RZ, 0x10, R159 ;  /* 0x00000010ff237819 */ /* 0x000fe4000001169f */
[----:B------:R-:W-:Y:S02]  /*36d0*/  SHF.R.U32.HI R191, RZ, 0x10, R119 ;  /* 0x00000010ffbf7819 */ /* 0x000fe40000011677 */
[----:B------:R-:W-:Y:S02]  /*36e0*/  F2FP.BF16.F32.PACK_AB R65, RZ, R65 ;  /* 0x00000041ff41723e */ /* 0x000fe400000010ff */
[----:B------:R-:W-:Y:S01]  /*36f0*/  F2FP.BF16.F32.PACK_AB R202, RZ, R202 ;  /* 0x000000caffca723e */ /* 0x000fe200000010ff */
[----:B------:R-:W-:Y:S01]  /*3700*/  HFMA2.BF16_V2 R35, R191.H0_H0, R200.H0_H0, R35.H0_H0 ;  /* 0x200000c8bf237231 */ /* 0x000fe20000240823 */
[----:B------:R-:W-:Y:S01]  /*3710*/  SHF.R.U32.HI R189, RZ, 0x10, R161 ;  /* 0x00000010ffbd7819 */ /* 0x000fe200000116a1 */
[----:B------:R-:W-:Y:S01]  /*3720*/  HFMA2.BF16_V2 R191, R90.H0_H0, R65.H0_H0, R130.H0_H0 ;  /* 0x200000415abf7231 */ /* 0x000fe20000240882 */
[----:B------:R-:W-:-:S02]  /*3730*/  SHF.R.U32.HI R34, RZ, 0x10, R121 ;  /* 0x00000010ff227819 */ /* 0x000fc40000011679 */
[----:B------:R-:W-:Y:S02]  /*3740*/  LOP3.LUT R6, R9, 0xffff, R6, 0xf8, !PT ;  /* 0x0000ffff09067812 */ /* 0x000fe400078ef806 */
[----:B------:R-:W-:Y:S01]  /*3750*/  F2FP.BF16.F32.PACK_AB R67, RZ, R67 ;  /* 0x00000043ff43723e */ /* 0x000fe200000010ff */
[----:B------:R-:W-:Y:S01]  /*3760*/  HFMA2.BF16_V2 R34, R34.H0_H0, R202.H0_H0, R189.H0_H0 ;  /* 0x200000ca22227231 */ /* 0x000fe200002408bd */
[----:B------:R-:W-:Y:S02]  /*3770*/  LOP3.LUT R9, R8, 0xffff0000, R61, 0xf8, !PT ;  /* 0xffff000008097812 */ /* 0x000fe400078ef83d */
[----:B------:R-:W-:Y:S01]  /*3780*/  LOP3.LUT R61, R10, 0xffff, RZ, 0xc0, !PT ;  /* 0x0000ffff0a3d7812 */ /* 0x000fe200078ec0ff */
[----:B------:R-:W-:Y:S01]  /*3790*/  HFMA2.BF16_V2 R189, R94.H0_H0, R67.H0_H0, R134.H0_H0 ;  /* 0x200000435ebd7231 */ /* 0x000fe20000240886 */
[----:B------:R-:W-:Y:S02]  /*37a0*/  LOP3.LUT R83, R83, 0xffff, RZ, 0xc0, !PT ;  /* 0x0000ffff53537812 */ /* 0x000fe400078ec0ff */
[----:B------:R-:W-:-:S02]  /*37b0*/  SHF.L.U64.HI R12, R80, 0x10, RZ ;  /* 0x00000010500c7819 */ /* 0x000fc400000102ff */
[----:B------:R-:W-:Y:S02]  /*37c0*/  F2FP.BF16.F32.PACK_AB R16, RZ, R251 ;  /* 0x000000fbff10723e */ /* 0x000fe400000010ff */
[----:B------:R-:W-:Y:S02]  /*37d0*/  F2FP.BF16.F32.PACK_AB R14, RZ, R14 ;  /* 0x0000000eff0e723e */ /* 0x000fe400000010ff */
[----:B------:R-:W-:Y:S01]  /*37e0*/  PRMT R10, R196, 0x7610, R10 ;  /* 0x00007610c40a7816 */ /* 0x000fe2000000000a */
[----:B------:R-:W-:Y:S01]  /*37f0*/  HFMA2.BF16_V2 R7, R111.H0_H0, R16.H0_H0, R151.H0_H0 ;  /* 0x200000106f077231 */ /* 0x000fe20000240897 */
[----:B------:R-:W-:Y:S01]  /*3800*/  SHF.L.U32 R65, R83, 0x10, RZ ;  /* 0x0000001053417819 */ /* 0x000fe200000006ff */
[----:B------:R-:W-:Y:S01]  /*3810*/  HFMA2.BF16_V2 R5, R114.H0_H0, R14.H0_H0, R154.H0_H0 ;  /* 0x2000000e72057231 */ /* 0x000fe2000024089a */
[----:B------:R-:W-:Y:S02]  /*3820*/  LOP3.LUT R61, R61, 0xffff0000, R12, 0xf8, !PT ;  /* 0xffff00003d3d7812 */ /* 0x000fe400078ef80c */
[----:B------:R-:W-:-:S02]  /*3830*/  PRMT R8, R194, 0x7610, R8 ;  /* 0x00007610c2087816 */ /* 0x000fc40000000008 */
[----:B------:R-:W-:Y:S02]  /*3840*/  SHF.L.U32 R67, R80, 0x10, RZ ;  /* 0x0000001050437819 */ /* 0x000fe400000006ff */
[----:B------:R-:W-:Y:S02]  /*3850*/  PRMT R12, R197, 0x7610, R12 ;  /* 0x00007610c50c7816 */ /* 0x000fe4000000000c */
[----:B------:R-:W-:Y:S02]  /*3860*/  LOP3.LUT R81, R81, 0xffff, RZ, 0xc0, !PT ;  /* 0x0000ffff51517812 */ /* 0x000fe400078ec0ff */
[----:B------:R-:W-:Y:S02]  /*3870*/  PRMT R16, R199, 0x7610, R16 ;  /* 0x00007610c7107816 */ /* 0x000fe40000000010 */
[----:B------:R-:W-:Y:S02]  /*3880*/  LOP3.LUT R10, R65, 0xffff, R10, 0xf8, !PT ;  /* 0x0000ffff410a7812 */ /* 0x000fe400078ef80a */
[----:B------:R-:W-:-:S02]  /*3890*/  LOP3.LUT R8, R67, 0xffff, R8, 0xf8, !PT ;  /* 0x0000ffff43087812 */ /* 0x000fc400078ef808 */
[----:B------:R-:W-:Y:S02]  /*38a0*/  LOP3.LUT R12, R12, 0xffff, RZ, 0xc0, !PT ;  /* 0x0000ffff0c0c7812 */ /* 0x000fe400078ec0ff */
[----:B------:R-:W-:Y:S02]  /*38b0*/  SHF.L.U64.HI R65, R83, 0x10, RZ ;  /* 0x0000001053417819 */ /* 0x000fe400000102ff */
[----:B------:R-:W-:Y:S02]  /*38c0*/  PRMT R14, R198, 0x7610, R14 ;  /* 0x00007610c60e7816 */ /* 0x000fe4000000000e */
[C---:B------:R-:W-:Y:S02]  /*38d0*/  SHF.L.U32 R67, R81.reuse, 0x10, RZ ;  /* 0x0000001051437819 */ /* 0x040fe400000006ff */
[----:B------:R-:W-:Y:S02]  /*38e0*/  LOP3.LUT R16, R16, 0xffff, RZ, 0xc0, !PT ;  /* 0x0000ffff10107812 */ /* 0x000fe400078ec0ff */
[----:B------:R-:W-:-:S02]  /*38f0*/  SHF.L.U64.HI R81, R81, 0x10, RZ ;  /* 0x0000001051517819 */ /* 0x000fc400000102ff */
[----:B------:R-:W-:Y:S02]  /*3900*/  LOP3.LUT R65, R12, 0xffff0000, R65, 0xf8, !PT ;  /* 0xffff00000c417812 */ /* 0x000fe400078ef841 */
[----:B------:R-:W-:Y:S02]  /*3910*/  LOP3.LUT R12, R67, 0xffff, R14, 0xf8, !PT ;  /* 0x0000ffff430c7812 */ /* 0x000fe400078ef80e */
[----:B------:R-:W-:Y:S02]  /*3920*/  LOP3.LUT R67, R16, 0xffff0000, R81, 0xf8, !PT ;  /* 0xffff000010437812 */ /* 0x000fe400078ef851 */
[----:B------:R-:W-:Y:S02]  /*3930*/  LOP3.LUT R83, R74, 0xffff, RZ, 0xc0, !PT ;  /* 0x0000ffff4a537812 */ /* 0x000fe400078ec0ff */
[----:B------:R-:W-:Y:S02]  /*3940*/  LOP3.LUT R81, R77, 0xffff, RZ, 0xc0, !PT ;  /* 0x0000ffff4d517812 */ /* 0x000fe400078ec0ff */
[----:B------:R-:W-:-:S02]  /*3950*/  F2FP.BF16.F32.PACK_AB R22, RZ, R22 ;  /* 0x00000016ff16723e */ /* 0x000fc400000010ff */
[----:B------:R-:W-:Y:S02]  /*3960*/  SHF.L.U32 R14, R83, 0x10, RZ ;  /* 0x00000010530e7819 */ /* 0x000fe400000006ff */
[----:B------:R-:W-:Y:S01]  /*3970*/  SHF.L.U32 R77, R81, 0x10, RZ ;  /* 0x00000010514d7819 */ /* 0x000fe200000006ff */
[----:B------:R-:W-:Y:S01]  /*3980*/  HFMA2.BF16_V2 R42, R97.H0_H0, R22.H0_H0, R137.H0_H0 ;  /* 0x20000016612a7231 */ /* 0x000fe20000240889 */
[----:B------:R-:W-:Y:S02]  /*3990*/  F2FP.BF16.F32.PACK_AB R24, RZ, R24 ;  /* 0x00000018ff18723e */ /* 0x000fe400000010ff */
[----:B------:R-:W-:Y:S02]  /*39a0*/  LOP3.LUT R74, R192, 0xffff, RZ, 0xc0, !PT ;  /* 0x0000ffffc04a7812 */ /* 0x000fe400078ec0ff */
[----:B------:R-:W-:Y:S01]  /*39b0*/  SHF.L.U64.HI R83, R83, 0x10, RZ ;  /* 0x0000001053537819 */ /* 0x000fe200000102ff */
[----:B------:R-:W-:Y:S01]  /*39c0*/  HFMA2.BF16_V2 R22, R98.H0_H0, R24.H0_H0, R138.H0_H0 ;  /* 0x2000001862167231 */ /* 0x000fe2000024088a */
[----:B------:R-:W-:-:S02]  /*39d0*/  LOP3.LUT R75, R75, 0xffff, RZ, 0xc0, !PT ;  /* 0x0000ffff4b4b7812 */ /* 0x000fc400078ec0ff */
[----:B------:R-:W-:Y:S02]  /*39e0*/  PRMT R20, R68, 0x7610, R20 ;  /* 0x0000761044147816 */ /* 0x000fe40000000014 */
[----:B------:R-:W-:Y:S02]  /*39f0*/  F2FP.BF16.F32.PACK_AB R18, RZ, R18 ;  /* 0x00000012ff12723e */ /* 0x000fe400000010ff */
[----:B------:R-:W-:Y:S02]  /*3a00*/  F2FP.BF16.F32.PACK_AB R48, RZ, R48 ;  /* 0x00000030ff30723e */ /* 0x000fe400000010ff */
[----:B------:R-:W-:Y:S01]  /*3a10*/  LOP3.LUT R16, R77, 0xffff, R190, 0xf8, !PT ;  /* 0x0000ffff4d107812 */ /* 0x000fe200078ef8be */
[----:B------:R-:W-:Y:S01]  /*3a20*/  HFMA2.BF16_V2 R24, R99.H0_H0, R18.H0_H0, R139.H0_H0 ;  /* 0x2000001263187231 */ /* 0x000fe2000024088b */
[----:B------:R-:W-:Y:S01]  /*3a30*/  LOP3.LUT R74, R74, 0xffff0000, R83, 0xf8, !PT ;  /* 0xffff00004a4a7812 */ /* 0x000fe200078ef853 */
[----:B------:R-:W-:Y:S01]  /*3a40*/  HFMA2.BF16_V2 R48, R96.H0_H0, R48.H0_H0, R136.H0_H0 ;  /* 0x2000003060307231 */ /* 0x000fe20000240888 */
[----:B------:R-:W-:-:S02]  /*3a50*/  LOP3.LUT R46, R46, 0xffff, RZ, 0xc0, !PT ;  /* 0x0000ffff2e2e7812 */ /* 0x000fc400078ec0ff */
[----:B------:R-:W-:Y:S02]  /*3a60*/  SHF.L.U64.HI R81, R81, 0x10, RZ ;  /* 0x0000001051517819 */ /* 0x000fe400000102ff */
[----:B------:R-:W-:Y:S02]  /*3a70*/  LOP3.LUT R44, R44, 0xffff, RZ, 0xc0, !PT ;  /* 0x0000ffff2c2c7812 */ /* 0x000fe400078ec0ff */
[----:B------:R-:W-:Y:S02]  /*3a80*/  SHF.L.U64.HI R77, R75, 0x10, RZ ;  /* 0x000000104b4d7819 */ /* 0x000fe400000102ff */
[----:B------:R-:W-:Y:S02]  /*3a90*/  LOP3.LUT R20, R20, 0xffff, RZ, 0xc0, !PT ;  /* 0x0000ffff14147812 */ /* 0x000fe400078ec0ff */
[----:B------:R-:W-:Y:S02]  /*3aa0*/  LOP3.LUT R83, R71, 0xffff, RZ, 0xc0, !PT ;  /* 0x0000ffff47537812 */ /* 0x000fe400078ec0ff */
[----:B------:R-:W-:-:S02]  /*3ab0*/  SHF.L.U32 R18, R75, 0x10, RZ ;  /* 0x000000104b127819 */ /* 0x000fc400000006ff */
[----:B------:R-:W-:Y:S02]  /*3ac0*/  LOP3.LUT R75, R46, 0xffff0000, R81, 0xf8, !PT ;  /* 0xffff00002e4b7812 */ /* 0x000fe400078ef851 */
[----:B------:R-:W-:Y:S02]  /*3ad0*/  LOP3.LUT R68, R44, 0xffff0000, R77, 0xf8, !PT ;  /* 0xffff00002c447812 */ /* 0x000fe400078ef84d */
[----:B------:R-:W-:Y:S02]  /*3ae0*/  SHF.L.U32 R71, R20, 0x10, RZ ;  /* 0x0000001014477819 */ /* 0x000fe400000006ff */
[----:B------:R-:W-:Y:S02]  /*3af0*/  F2FP.BF16.F32.PACK_AB R28, RZ, R28 ;  /* 0x0000001cff1c723e */ /* 0x000fe400000010ff */
[----:B------:R-:W-:Y:S02]  /*3b00*/  F2FP.BF16.F32.PACK_AB R30, RZ, R30 ;  /* 0x0000001eff1e723e */ /* 0x000fe400000010ff */
[----:B------:R-:W-:Y:S01]  /*3b10*/  LOP3.LUT R42, R42, 0xffff, RZ, 0xc0, !PT ;  /* 0x0000ffff2a2a7812 */ /* 0x000fe200078ec0ff */
[----:B------:R-:W-:Y:S01]  /*3b20*/  HFMA2.BF16_V2 R28, R101.H0_H0, R28.H0_H0, R141.H0_H0 ;  /* 0x2000001c651c7231 */ /* 0x000fe2000024088d */
[----:B------:R-:W-:Y:S01]  /*3b30*/  SHF.L.U64.HI R81, R20, 0x10, RZ ;  /* 0x0000001014517819 */ /* 0x000fe200000102ff */
[----:B------:R-:W-:Y:S01]  /*3b40*/  HFMA2.BF16_V2 R30, R103.H0_H0, R30.H0_H0, R143.H0_H0 ;  /* 0x2000001e671e7231 */ /* 0x000fe2000024088f */
[----:B------:R-:W-:-:S02]  /*3b50*/  SHF.L.U32 R77, R83, 0x10, RZ ;  /* 0x00000010534d7819 */ /* 0x000fc400000006ff */
[----:B------:R-:W-:Y:S02]  /*3b60*/  F2FP.BF16.F32.PACK_AB R32, RZ, R32 ;  /* 0x00000020ff20723e */ /* 0x000fe400000010ff */
[----:B------:R-:W-:Y:S02]  /*3b70*/  LOP3.LUT R69, R69, 0xffff, RZ, 0xc0, !PT ;  /* 0x0000ffff45457812 */ /* 0x000fe400078ec0ff */
[----:B------:R-:W-:Y:S01]  /*3b80*/  LOP3.LUT R24, R24, 0xffff, RZ, 0xc0, !PT ;  /* 0x0000ffff18187812 */ /* 0x000fe200078ec0ff */
[----:B------:R-:W-:Y:S01]  /*3b90*/  HFMA2.BF16_V2 R32, R102.H0_H0, R32.H0_H0, R142.H0_H0 ;  /* 0x2000002066207231 */ /* 0x000fe2000024088e */
[----:B------:R-:W-:Y:S02]  /*3ba0*/  SHF.L.U64.HI R83, R83, 0x10, RZ ;  /* 0x0000001053537819 */ /* 0x000fe400000102ff */
[----:B------:R-:W-:Y:S02]  /*3bb0*/  F2FP.BF16.F32.PACK_AB R50, RZ, R50 ;  /* 0x00000032ff32723e */ /* 0x000fe400000010ff */
[----:B------:R-:W-:-:S02]  /*3bc0*/  LOP3.LUT R20, R71, 0xffff, R48, 0xf8, !PT ;  /* 0x0000ffff47147812 */ /* 0x000fc400078ef830 */
[----:B------:R-:W-:Y:S01]  /*3bd0*/  LOP3.LUT R26, R26, 0xffff, RZ, 0xc0, !PT ;  /* 0x0000ffff1a1a7812 */ /* 0x000fe200078ec0ff */
[----:B------:R-:W-:Y:S01]  /*3be0*/  HFMA2.BF16_V2 R50, R100.H0_H0, R50.H0_H0, R140.H0_H0 ;  /* 0x2000003264327231 */ /* 0x000fe2000024088c */
[----:B------:R-:W-:Y:S02]  /*3bf0*/  LOP3.LUT R71, R42, 0xffff0000, R81, 0xf8, !PT ;  /* 0xffff00002a477812 */ /* 0x000fe400078ef851 */
[----:B------:R-:W-:Y:S02]  /*3c00*/  LOP3.LUT R22, R77, 0xffff, R22, 0xf8, !PT ;  /* 0x0000ffff4d167812 */ /* 0x000fe400078ef816 */
[----:B------:R-:W-:Y:S02]  /*3c10*/  F2FP.BF16.F32.PACK_AB R49, RZ, R49 ;  /* 0x00000031ff31723e */ /* 0x000fe400000010ff */
[C---:B------:R-:W-:Y:S02]  /*3c20*/  SHF.L.U32 R77, R69.reuse, 0x10, RZ ;  /* 0x00000010454d7819 */ /* 0x040fe400000006ff */
[----:B------:R-:W-:Y:S01]  /*3c30*/  SHF.L.U64.HI R81, R69, 0x10, RZ ;  /* 0x0000001045517819 */ /* 0x000fe200000102ff */
[----:B------:R-:W-:Y:S01]  /*3c40*/  HFMA2.BF16_V2 R49, R106.H0_H0, R49.H0_H0, R146.H0_H0 ;  /* 0x200000316a317231 */ /* 0x000fe20000240892 */
[----:B------:R-:W-:-:S02]  /*3c50*/  LOP3.LUT R69, R24, 0xffff0000, R83, 0xf8, !PT ;  /* 0xffff000018457812 */ /* 0x000fc400078ef853 */
[----:B------:R-:W-:Y:S02]  /*3c60*/  SHF.L.U32 R83, R26, 0x10, RZ ;  /* 0x000000101a537819 */ /* 0x000fe400000006ff */
[----:B------:R-:W-:Y:S02]  /*3c70*/  LOP3.LUT R18, R18, 0xffff, R189, 0xf8, !PT ;  /* 0x0000ffff12127812 */ /* 0x000fe400078ef8bd */
[----:B------:R-:W-:Y:S02]  /*3c80*/  F2FP.BF16.F32.PACK_AB R60, RZ, R60 ;  /* 0x0000003cff3c723e */ /* 0x000fe400000010ff */
[----:B------:R-:W-:Y:S02]  /*3c90*/  LOP3.LUT R28, R28, 0xffff, RZ, 0xc0, !PT ;  /* 0x0000ffff1c1c7812 */ /* 0x000fe400078ec0ff */
[----:B------:R-:W-:Y:S01]  /*3ca0*/  LOP3.LUT R30, R30, 0xffff, RZ, 0xc0, !PT ;  /* 0x0000ffff1e1e7812 */ /* 0x000fe200078ec0ff */
[----:B------:R-:W-:Y:S01]  /*3cb0*/  HFMA2.BF16_V2 R60, R107.H0_H0, R60.H0_H0, R147.H0_H0 ;  /* 0x2000003c6b3c7231 */ /* 0x000fe20000240893 */
[----:B------:R-:W-:-:S02]  /*3cc0*/  SHF.L.U64.HI R189, R26, 0x10, RZ ;  /* 0x000000101abd7819 */ /* 0x000fc400000102ff */
[----:B------:R-:W-:Y:S02]  /*3cd0*/  LOP3.LUT R42, R64, 0xffff, RZ, 0xc0, !PT ;  /* 0x0000ffff402a7812 */ /* 0x000fe400078ec0ff */
[----:B------:R-:W-:Y:S02]  /*3ce0*/  LOP3.LUT R26, R83, 0xffff, R32, 0xf8, !PT ;  /* 0x0000ffff531a7812 */ /* 0x000fe400078ef820 */
[----:B------:R-:W-:Y:S02]  /*3cf0*/  LOP3.LUT R32, R63, 0xffff, RZ, 0xc0, !PT ;  /* 0x0000ffff3f207812 */ /* 0x000fe400078ec0ff */
[----:B------:R-:W-:Y:S02]  /*3d00*/  LOP3.LUT R24, R77, 0xffff, R50, 0xf8, !PT ;  /* 0x0000ffff4d187812 */ /* 0x000fe400078ef832 */
[----:B------:R-:W-:Y:S02]  /*3d10*/  LOP3.LUT R77, R28, 0xffff0000, R81, 0xf8, !PT ;  /* 0xffff00001c4d7812 */ /* 0x000fe400078ef851 */
[----:B------:R-:W-:-:S02]  /*3d20*/  LOP3.LUT R64, R30, 0xffff0000, R189, 0xf8, !PT ;  /* 0xffff00001e407812 */ /* 0x000fc400078ef8bd */
[----:B------:R-:W-:Y:S02]  /*3d30*/  F2FP.BF16.F32.PACK_AB R54, RZ, R54 ;  /* 0x00000036ff36723e */ /* 0x000fe400000010ff */
[C---:B------:R-:W-:Y:S02]  /*3d40*/  SHF.L.U32 R81, R42.reuse, 0x10, RZ ;  /* 0x000000102a517819 */ /* 0x040fe400000006ff */
[----:B------:R-:W-:Y:S01]  /*3d50*/  PRMT R30, R49, 0x7610, R30 ;  /* 0x00007610311e7816 */ /* 0x000fe2000000001e */
[----:B------:R-:W-:Y:S01]  /*3d60*/  HFMA2.BF16_V2 R54, R108.H0_H0, R54.H0_H0, R148.H0_H0 ;  /* 0x200000366c367231 */ /* 0x000fe20000240894 */
[----:B------:R-:W-:Y:S02]  /*3d70*/  LOP3.LUT R49, R51, 0xffff, RZ, 0xc0, !PT ;  /* 0x0000ffff33317812 */ /* 0x000fe400078ec0ff */
[----:B------:R-:W-:Y:S02]  /*3d80*/  SHF.L.U64.HI R42, R42, 0x10, RZ ;  /* 0x000000102a2a7819 */ /* 0x000fe400000102ff */
[----:B------:R-:W-:-:S02]  /*3d90*/  SHF.L.U32 R63, R32, 0x10, RZ ;  /* 0x00000010203f7819 */ /* 0x000fc400000006ff */
[----:B------:R-:W-:Y:S02]  /*3da0*/  LOP3.LUT R57, R57, 0xffff, RZ, 0xc0, !PT ;  /* 0x0000ffff39397812 */ /* 0x000fe400078ec0ff */
[----:B------:R-:W-:Y:S02]  /*3db0*/  LOP3.LUT R59, R59, 0xffff, RZ, 0xc0, !PT ;  /* 0x0000ffff3b3b7812 */ /* 0x000fe400078ec0ff */
[----:B------:R-:W-:Y:S02]  /*3dc0*/  LOP3.LUT R51, R60, 0xffff, RZ, 0xc0, !PT ;  /* 0x0000ffff3c337812 */ /* 0x000fe400078ec0ff */
[----:B------:R-:W-:Y:S02]  /*3dd0*/  SHF.L.U64.HI R32, R32, 0x10, RZ ;  /* 0x0000001020207819 */ /* 0x000fe400000102ff */
[----:B------:R-:W-:Y:S02]  /*3de0*/  LOP3.LUT R49, R49, 0xffff0000, R42, 0xf8, !PT ;  /* 0xffff000031317812 */ /* 0x000fe400078ef82a */
[----:B------:R-:W-:-:S02]  /*3df0*/  LOP3.LUT R30, R63, 0xffff, R30, 0xf8, !PT ;  /* 0x0000ffff3f1e7812 */ /* 0x000fc400078ef81e */
[----:B------:R-:W-:Y:S02]  /*3e00*/  LOP3.LUT R58, R58, 0xffff, RZ, 0xc0, !PT ;  /* 0x0000ffff3a3a7812 */ /* 0x000fe400078ec0ff */
[C---:B------:R-:W-:Y:S02]  /*3e10*/  SHF.L.U32 R63, R57.reuse, 0x10, RZ ;  /* 0x00000010393f7819 */ /* 0x040fe400000006ff */
[----:B------:R-:W-:Y:S02]  /*3e20*/  SHF.L.U64.HI R42, R57, 0x10, RZ ;  /* 0x00000010392a7819 */ /* 0x000fe400000102ff */
[----:B------:R-:W-:Y:S02]  /*3e30*/  SHF.L.U32 R57, R59, 0x10, RZ ;  /* 0x000000103b397819 */ /* 0x000fe400000006ff */
[----:B------:R-:W-:Y:S02]  /*3e40*/  F2FP.BF16.F32.PACK_AB R53, RZ, R53 ;  /* 0x00000035ff35723e */ /* 0x000fe400000010ff */
[----:B------:R-:W-:-:S02]  /*3e50*/  LOP3.LUT R44, R7, 0xffff, RZ, 0xc0, !PT ;  /* 0x0000ffff072c7812 */ /* 0x000fc400078ec0ff */
[----:B------:R-:W-:Y:S01]  /*3e60*/  SHF.L.U64.HI R59, R59, 0x10, RZ ;  /* 0x000000103b3b7819 */ /* 0x000fe200000102ff */
[----:B------:R-:W-:Y:S01]  /*3e70*/  HFMA2.BF16_V2 R53, R109.H0_H0, R53.H0_H0, R149.H0_H0 ;  /* 0x200000356d357231 */ /* 0x000fe20000240895 */
[----:B------:R-:W-:Y:S02]  /*3e80*/  LOP3.LUT R55, R55, 0xffff, RZ, 0xc0, !PT ;  /* 0x0000ffff37377812 */ /* 0x000fe400078ec0ff */
[----:B------:R-:W-:Y:S02]  /*3e90*/  LOP3.LUT R51, R51, 0xffff0000, R32, 0xf8, !PT ;  /* 0xffff000033337812 */ /* 0x000fe400078ef820 */
[----:B------:R-:W-:Y:S02]  /*3ea0*/  SHF.L.U32 R7, R58, 0x10, RZ ;  /* 0x000000103a077819 */ /* 0x000fe400000006ff */
[----:B------:R-:W-:Y:S02]  /*3eb0*/  LOP3.LUT R32, R63, 0xffff, R54, 0xf8, !PT ;  /* 0x0000ffff3f207812 */ /* 0x000fe400078ef836 */
[----:B------:R-:W-:-:S02]  /*3ec0*/  LOP3.LUT R56, R56, 0xffff, RZ, 0xc0, !PT ;  /* 0x0000ffff38387812 */ /* 0x000fc400078ec0ff */
[----:B------:R-:W-:Y:S02]  /*3ed0*/  LOP3.LUT R54, R43, 0xffff, RZ, 0xc0, !PT ;  /* 0x0000ffff2b367812 */ /* 0x000fe400078ec0ff */
[----:B------:R-:W-:Y:S02]  /*3ee0*/  LOP3.LUT R43, R44, 0xffff0000, R59, 0xf8, !PT ;  /* 0xffff00002c2b7812 */ /* 0x000fe400078ef83b */
[----:B------:R-:W-:Y:S02]  /*3ef0*/  SHF.L.U32 R46, R55, 0x10, RZ ;  /* 0x00000010372e7819 */ /* 0x000fe400000006ff */
[----:B------:R-:W-:Y:S02]  /*3f00*/  F2FP.BF16.F32.PACK_AB R62, RZ, R62 ;  /* 0x0000003eff3e723e */ /* 0x000fe400000010ff */
[----:B------:R-:W-:Y:S02]  /*3f10*/  F2FP.BF16.F32.PACK_AB R76, RZ, R76 ;  /* 0x0000004cff4c723e */ /* 0x000fe400000010ff */
[----:B------:R-:W-:Y:S01]  /*3f20*/  LOP3.LUT R44, R7, 0xffff, R66, 0xf8, !PT ;  /* 0x0000ffff072c7812 */ /* 0x000fe200078ef842 */
[----:B------:R-:W-:Y:S01]  /*3f30*/  HFMA2.BF16_V2 R62, R110.H0_H0, R62.H0_H0, R150.H0_H0 ;  /* 0x2000003e6e3e7231 */ /* 0x000fe20000240896 */
[----:B------:R-:W-:Y:S01]  /*3f40*/  LOP3.LUT R72, R72, 0xffff, RZ, 0xc0, !PT ;  /* 0x0000ffff48487812 */ /* 0x000fe200078ec0ff */
[----:B------:R-:W-:Y:S01]  /*3f50*/  HFMA2.BF16_V2 R76, R118.H0_H0, R76.H0_H0, R158.H0_H0 ;  /* 0x2000004c764c7231 */ /* 0x000fe2000024089e */
[----:B------:R-:W-:-:S02]  /*3f60*/  SHF.L.U64.HI R55, R55, 0x10, RZ ;  /* 0x0000001037377819 */ /* 0x000fc400000102ff */
[----:B------:R-:W-:Y:S02]  /*3f70*/  SHF.L.U32 R7, R56, 0x10, RZ ;  /* 0x0000001038077819 */ /* 0x000fe400000006ff */
[----:B------:R-:W-:Y:S02]  /*3f80*/  LOP3.LUT R47, R47, 0xffff, RZ, 0xc0, !PT ;  /* 0x0000ffff2f2f7812 */ /* 0x000fe400078ec0ff */
[----:B------:R-:W-:Y:S02]  /*3f90*/  LOP3.LUT R46, R46, 0xffff, R5, 0xf8, !PT ;  /* 0x0000ffff2e2e7812 */ /* 0x000fe400078ef805 */
[----:B------:R-:W-:Y:S02]  /*3fa0*/  F2FP.BF16.F32.PACK_AB R52, RZ, R52 ;  /* 0x00000034ff34723e */ /* 0x000fe400000010ff */
[----:B------:R-:W-:Y:S02]  /*3fb0*/  LOP3.LUT R5, R72, 0xffff0000, R55, 0xf8, !PT ;  /* 0xffff000048057812 */ /* 0x000fe400078ef837 */
[----:B------:R-:W-:Y:S01]  /*3fc0*/  LOP3.LUT R53, R53, 0xffff, RZ, 0xc0, !PT ;  /* 0x0000ffff35357812 */ /* 0x000fe200078ec0ff */
[----:B------:R-:W-:Y:S01]  /*3fd0*/  HFMA2.BF16_V2 R52, R104.H0_H0, R52.H0_H0, R144.H0_H0 ;  /* 0x2000003468347231 */ /* 0x000fe20000240890 */
[----:B------:R-:W-:-:S02]  /*3fe0*/  LOP3.LUT R48, R7, 0xffff, R70, 0xf8, !PT ;  /* 0x0000ffff07307812 */ /* 0x000fc400078ef846 */
[----:B------:R-:W-:Y:S02]  /*3ff0*/  LOP3.LUT R55, R78, 0xffff, RZ, 0xc0, !PT ;  /* 0x0000ffff4e377812 */ /* 0x000fe400078ec0ff */
[----:B------:R-:W-:Y:S02]  /*4000*/  SHF.L.U64.HI R50, R56, 0x10, RZ ;  /* 0x0000001038327819 */ /* 0x000fe400000102ff */
[----:B------:R-:W-:Y:S02]  /*4010*/  SHF.L.U32 R7, R47, 0x10, RZ ;  /* 0x000000102f077819 */ /* 0x000fe400000006ff */
[----:B------:R-:W-:Y:S02]  /*4020*/  LOP3.LUT R45, R45, 0xffff, RZ, 0xc0, !PT ;  /* 0x0000ffff2d2d7812 */ /* 0x000fe400078ec0ff */
[----:B------:R-:W-:Y:S02]  /*4030*/  LOP3.LUT R53, R53, 0xffff0000, R42, 0xf8, !PT ;  /* 0xffff000035357812 */ /* 0x000fe400078ef82a */
[----:B------:R-:W-:-:S02]  /*4040*/  LOP3.LUT R55, R55, 0xffff0000, R50, 0xf8, !PT ;  /* 0xffff000037377812 */ /* 0x000fc400078ef832 */
[----:B------:R-:W-:Y:S02]  /*4050*/  LOP3.LUT R42, R57, 0xffff, R62, 0xf8, !PT ;  /* 0x0000ffff392a7812 */ /* 0x000fe400078ef83e */
[----:B------:R-:W-:Y:S02]  /*4060*/  LOP3.LUT R50, R7, 0xffff, R76, 0xf8, !PT ;  /* 0x0000ffff07327812 */ /* 0x000fe400078ef84c */
[----:B------:R-:W-:Y:S02]  /*4070*/  SHF.L.U64.HI R57, R58, 0x10, RZ ;  /* 0x000000103a397819 */ /* 0x000fe400000102ff */
[----:B------:R-:W-:Y:S02]  /*4080*/  SHF.L.U32 R7, R45, 0x10, RZ ;  /* 0x000000102d077819 */ /* 0x000fe400000006ff */
[----:B------:R-:W-:Y:S02]  /*4090*/  LOP3.LUT R58, R11, 0xffff, RZ, 0xc0, !PT ;  /* 0x0000ffff0b3a7812 */ /* 0x000fe400078ec0ff */
[----:B------:R-:W-:-:S02]  /*40a0*/  LOP3.LUT R28, R81, 0xffff, R52, 0xf8, !PT ;  /* 0x0000ffff511c7812 */ /* 0x000fc400078ef834 */
[----:B------:R-:W-:Y:S02]  /*40b0*/  LOP3.LUT R52, R7, 0xffff, R82, 0xf8, !PT ;  /* 0x0000ffff07347812 */ /* 0x000fe400078ef852 */
        /* <DEDUP_REMOVED lines=9> */
[----:B------:R-:W-:Y:S02]  /*4150*/  LOP3.LUT R19, R19, 0xffff, RZ, 0xc0, !PT ;  /* 0x0000ffff13137812 */ /* 0x000fe400078ec0ff */
[----:B------:R-:W-:-:S02]  /*4160*/  LOP3.LUT R56, R25, 0xffff, RZ, 0xc0, !PT ;  /* 0x0000ffff19387812 */ /* 0x000fc400078ec0ff */
[----:B------:R-:W-:Y:S02]  /*4170*/  LOP3.LUT R23, R23, 0xffff, RZ, 0xc0, !PT ;  /* 0x0000ffff17177812 */ /* 0x000fe400078ec0ff */
[----:B------:R-:W-:Y:S02]  /*4180*/  PRMT R25, R77, 0x5410, R40 ;  /* 0x000054104d197816 */ /* 0x000fe40000000028 */
[----:B------:R-:W-:Y:S02]  /*4190*/  LOP3.LUT R31, R31, 0xffff, RZ, 0xc0, !PT ;  /* 0x0000ffff1f1f7812 */ /* 0x000fe400078ec0ff */
[----:B------:R-:W-:Y:S02]  /*41a0*/  LOP3.LUT R40, R27, 0xffff, RZ, 0xc0, !PT ;  /* 0x0000ffff1b287812 */ /* 0x000fe400078ec0ff */
[----:B------:R-:W-:Y:S02]  /*41b0*/  LOP3.LUT R66, R15, 0xffff, RZ, 0xc0, !PT ;  /* 0x0000ffff0f427812 */ /* 0x000fe400078ec0ff */
[----:B------:R-:W-:-:S02]  /*41c0*/  PRMT R15, R74, 0x5410, R19 ;  /* 0x000054104a0f7816 */ /* 0x000fc40000000013 */
[----:B------:R-:W-:Y:S02]  /*41d0*/  PRMT R19, R68, 0x5410, R23 ;  /* 0x0000541044137816 */ /* 0x000fe40000000017 */
[----:B------:R-:W-:Y:S02]  /*41e0*/  PRMT R21, R71, 0x5410, R58 ;  /* 0x0000541047157816 */ /* 0x000fe4000000003a */
[----:B------:R-:W-:Y:S01]  /*41f0*/  LOP3.LUT R54, R54, 0xffff0000, R57, 0xf8, !PT ;  /* 0xffff000036367812 */ /* 0x000fe200078ef839 */
[----:B------:R-:W0:Y:S01]  /*4200*/  @!P1 LDC.64 R58, c[0x0][0x230] ;  /* 0x00008c00ff3a9b82 */ /* 0x000e220000000a00 */
[----:B------:R-:W-:Y:S02]  /*4210*/  PRMT R23, R69, 0x5410, R56 ;  /* 0x0000541045177816 */ /* 0x000fe40000000038 */
[----:B------:R-:W-:Y:S02]  /*4220*/  PRMT R27, R64, 0x5410, R31 ;  /* 0x00005410401b7816 */ /* 0x000fe4000000001f */
[----:B------:R-:W-:-:S02]  /*4230*/  F2FP.BF16.F32.PACK_AB R79, RZ, R79 ;  /* 0x0000004fff4f723e */ /* 0x000fc400000010ff */
[----:B------:R-:W-:Y:S01]  /*4240*/  PRMT R31, R51, 0x5410, R40 ;  /* 0x00005410331f7816 */ /* 0x000fe20000000028 */
[----:B------:R-:W1:Y:S01]  /*4250*/  @!P1 LDC.64 R56, c[0x0][0x238] ;  /* 0x00008e00ff389b82 */ /* 0x000e620000000a00 */
[----:B------:R-:W-:Y:S01]  /*4260*/  SHF.L.U64.HI R45, R45, 0x10, RZ ;  /* 0x000000102d2d7819 */ /* 0x000fe200000102ff */
[----:B------:R-:W-:Y:S01]  /*4270*/  HFMA2.BF16_V2 R79, R121.H0_H0, R79.H0_H0, R161.H0_H0 ;  /* 0x2000004f794f7231 */ /* 0x000fe200002408a1 */
[----:B------:R-:W-:Y:S02]  /*4280*/  LOP3.LUT R64, R37, 0xffff, RZ, 0xc0, !PT ;  /* 0x0000ffff25407812 */ /* 0x000fe400078ec0ff */
[----:B------:R-:W-:Y:S02]  /*4290*/  LOP3.LUT R37, R33, 0xffff, RZ, 0xc0, !PT ;  /* 0x0000ffff21257812 */ /* 0x000fe400078ec0ff */
[----:B------:R-:W-:Y:S01]  /*42a0*/  LOP3.LUT R60, R79, 0xffff, RZ, 0xc0, !PT ;  /* 0x0000ffff4f3c7812 */ /* 0x000fe200078ec0ff */
[----:B------:R-:W2:Y:S01]  /*42b0*/  LDC.64 R40, c[0x0][0x228] ;  /* 0x00008a00ff287b82 */ /* 0x000ea20000000a00 */
[----:B------:R-:W-:-:S02]  /*42c0*/  PRMT R11, R65, 0x5410, R66 ;  /* 0x00005410410b7816 */ /* 0x000fc40000000042 */
[----:B------:R-:W-:Y:S02]  /*42d0*/  LOP3.LUT R60, R60, 0xffff0000, R45, 0xf8, !PT ;  /* 0xffff00003c3c7812 */ /* 0x000fe400078ef82d */
[----:B------:R-:W-:Y:S02]  /*42e0*/  LOP3.LUT R66, R29, 0xffff, RZ, 0xc0, !PT ;  /* 0x0000ffff1d427812 */ /* 0x000fe400078ec0ff */
[--C-:B------:R-:W-:Y:S02]  /*42f0*/  PRMT R45, R54, 0x5410, R37.reuse ;  /* 0x00005410362d7816 */ /* 0x100fe40000000025 */
[----:B------:R-:W-:Y:S02]  /*4300*/  LOP3.LUT R62, R73, 0xffff, RZ, 0xc0, !PT ;  /* 0x0000ffff493e7812 */ /* 0x000fe400078ec0ff */
[----:B------:R-:W-:Y:S02]  /*4310*/  SHF.L.U64.HI R47, R47, 0x10, RZ ;  /* 0x000000102f2f7819 */ /* 0x000fe400000102ff */
[----:B------:R-:W-:-:S02]  /*4320*/  PRMT R37, R34, 0x7610, R37 ;  /* 0x0000761022257816 */ /* 0x000fc40000000025 */
[----:B------:R-:W-:Y:S01]  /*4330*/  LOP3.LUT R38, R38, 0xffff, RZ, 0xc0, !PT ;  /* 0x0000ffff26267812 */ /* 0x000fe200078ec0ff */
[----:B-1----:R-:W-:Y:S01]  /*4340*/  @!P1 IMAD.WIDE R56, R167, 0x4, R56 ;  /* 0x00000004a7389825 */ /* 0x002fe200078e0238 */
[----:B------:R-:W-:Y:S02]  /*4350*/  PRMT R29, R49, 0x5410, R66 ;  /* 0x00005410311d7816 */ /* 0x000fe40000000042 */
[----:B------:R-:W-:Y:S02]  /*4360*/  LOP3.LUT R66, R39, 0xffff, RZ, 0xc0, !PT ;  /* 0x0000ffff27427812 */ /* 0x000fe400078ec0ff */
[----:B------:R-:W-:Y:S02]  /*4370*/  LOP3.LUT R62, R62, 0xffff0000, R47, 0xf8, !PT ;  /* 0xffff00003e3e7812 */ /* 0x000fe400078ef82f */
[----:B------:R-:W-:Y:S02]  /*4380*/  LOP3.LUT R36, R36, 0xffff, RZ, 0xc0, !PT ;  /* 0x0000ffff24247812 */ /* 0x000fe400078ec0ff */
[----:B------:R-:W-:-:S02]  /*4390*/  LOP3.LUT R37, R37, 0xffff, RZ, 0xc0, !PT ;  /* 0x0000ffff25257812 */ /* 0x000fc400078ec0ff */
[----:B------:R-:W-:Y:S01]  /*43a0*/  PRMT R47, R5, 0x5410, R38 ;  /* 0x00005410052f7816 */ /* 0x000fe20000000026 */
[----:B--2---:R-:W-:Y:S01]  /*43b0*/  IMAD.WIDE.U32 R38, R168, 0x8, R40 ;  /* 0x00000008a8267825 */ /* 0x004fe200078e0028 */
[----:B------:R-:W-:Y:S02]  /*43c0*/  PRMT R5, R35, 0x7610, R5 ;  /* 0x0000761023057816 */ /* 0x000fe40000000005 */
[----:B------:R-:W-:Y:S01]  /*43d0*/  PRMT R33, R53, 0x5410, R66 ;  /* 0x0000541035217816 */ /* 0x000fe20000000042 */
[----:B0-----:R-:W-:Y:S01]  /*43e0*/  @!P1 IMAD.WIDE R34, R167, 0x4, R58 ;  /* 0x00000004a7229825 */ /* 0x001fe200078e023a */
[----:B------:R-:W-:Y:S02]  /*43f0*/  PRMT R49, R55, 0x5410, R36 ;  /* 0x0000541037317816 */ /* 0x000fe40000000024 */
[----:B------:R-:W-:Y:S01]  /*4400*/  PRMT R53, R60, 0x5410, R37 ;  /* 0x000054103c357816 */ /* 0x000fe20000000025 */
[----:B------:R-:W-:Y:S01]  /*4410*/  IMAD.WIDE.U32 R36, R187, 0x8, R40 ;  /* 0x00000008bb247825 */ /* 0x000fe200078e0028 */
[----:B------:R-:W-:Y:S01]  /*4420*/  LOP3.LUT R5, R5, 0xffff, RZ, 0xc0, !PT ;  /* 0x0000ffff05057812 */ /* 0x000fe200078ec0ff */
[----:B------:R0:W-:Y:S01]  /*4430*/  @!P1 STG.E desc[UR6][R34.64], R0 ;  /* 0x0000000022009986 */ /* 0x0001e2000c101906 */
[----:B------:R-:W-:Y:S01]  /*4440*/  LOP3.LUT R14, R14, 0xffff, R191, 0xf8, !PT ;  /* 0x0000ffff0e0e7812 */ /* 0x000fe200078ef8bf */
[----:B------:R-:W-:Y:S01]  /*4450*/  IMAD.WIDE.U32 R54, R185, 0x8, R40 ;  /* 0x00000008b9367825 */ /* 0x000fe200078e0028 */
[----:B------:R-:W-:Y:S01]  /*4460*/  PRMT R51, R62, 0x5410, R5 ;  /* 0x000054103e337816 */ /* 0x000fe20000000005 */
[----:B------:R1:W-:Y:S01]  /*4470*/  @!P1 STG.E desc[UR6][R56.64], R4 ;  /* 0x0000000438009986 */ /* 0x0003e2000c101906 */
[----:B------:R-:W-:Y:S01]  /*4480*/  PRMT R43, R43, 0x5410, R64 ;  /* 0x000054102b2b7816 */ /* 0x000fe20000000040 */
[--C-:B------:R-:W-:Y:S01]  /*4490*/  IMAD.WIDE.U32 R184, R184, 0x8, R40.reuse ;  /* 0x00000008b8b87825 */ /* 0x100fe200078e0028 */
[----:B------:R-:W-:Y:S01]  /*44a0*/  IADD3 R167, R167, UR5, RZ ;  /* 0x00000005a7a77c10 */ /* 0x000fe2000fffe0ff */
[----:B------:R2:W-:Y:S02]  /*44b0*/  STG.E.64 desc[UR6][R36.64], R6 ;  /* 0x0000000624007986 */ /* 0x0005e4000c101b06 */
[--C-:B------:R-:W-:Y:S01]  /*44c0*/  IMAD.WIDE.U32 R58, R183, 0x8, R40.reuse ;  /* 0x00000008b73a7825 */ /* 0x100fe200078e0028 */
[----:B------:R-:W-:Y:S01]  /*44d0*/  ISETP.GE.AND P1, PT, R167, UR4, PT ;  /* 0x00000004a7007c0c */ /* 0x000fe2000bf26270 */
[----:B------:R2:W-:Y:S01]  /*44e0*/  STG.E.64 desc[UR6][R38.64], R8 ;  /* 0x0000000826007986 */ /* 0x0005e2000c101b06 */
[----:B0-----:R-:W-:Y:S01]  /*44f0*/  SEL R0, RZ, 0x1, P0 ;  /* 0x00000001ff007807 */ /* 0x001fe20000000000 */
        /* <DEDUP_REMOVED lines=10> */
[--C-:B-1----:R-:W-:Y:S02]  /*45a0*/  IMAD.WIDE.U32 R4, R177, 0x8, R40.reuse ;  /* 0x00000008b1047825 */ /* 0x102fe400078e0028 */
        /* <DEDUP_REMOVED lines=24> */
.L_x_560:
[----:B------:R-:W-:Y:S01]  /*4730*/  HFMA2.MMA R201, -RZ, RZ, 0, 5.9604644775390625e-08 ;  /* 0x00000001ffc97435 */ /* 0x000fe200000001ff */
[----:B------:R-:W-:Y:S02]  /*4740*/  MOV R200, R0 ;  /* 0x0000000000c87202 */ /* 0x000fe40000000f00 */
[----:B------:R-:W-:Y:S02]  /*4750*/  MOV R202, 0x1f ;  /* 0x0000001f00ca7802 */ /* 0x000fe40000000f00 */
[----:B------:R-:W-:-:S07]  /*4760*/  MOV R197, 0xffffffff ;  /* 0xffffffff00c57802 */ /* 0x000fce0000000f00 */
[----:B-----5:R-:W-:Y:S05]  /*4770*/  WARPSYNC.COLLECTIVE R197, `(.L_x_564) ;  /* 0x00000000c5087348 */ /* 0x020fea0003c00000 */
[----:B------:R0:W1:Y:S02]  /*4780*/  SHFL.BFLY P2, R199, R200, R201, R202 ;  /* 0x0c0000c9c8c77389 */ /* 0x00006400000400ca */
[----:B01---5:R-:W-:Y:S01]  /*4790*/  ENDCOLLECTIVE ;  /* 0x000000000000791b */ /* 0x023fe20003800000 */
.L_x_564:
[----:B------:R-:W-:Y:S01]  /*47a0*/  HFMA2.MMA R201, -RZ, RZ, 0, 1.1920928955078125e-07 ;  /* 0x00000002ffc97435 */ /* 0x000fe200000001ff */
[----:B------:R-:W-:-:S05]  /*47b0*/  MOV R189, R199 ;  /* 0x000000c700bd7202 */ /* 0x000fca0000000f00 */
[----:B------:R-:W-:-:S05]  /*47c0*/  FADD.FTZ R189, R0, R189 ;  /* 0x000000bd00bd7221 */ /* 0x000fca0000010000 */
[----:B------:R-:W-:-:S07]  /*47d0*/  MOV R200, R189 ;  /* 0x000000bd00c87202 */ /* 0x000fce0000000f00 */
[----:B------:R-:W-:Y:S05]  /*47e0*/  WARPSYNC.COLLECTIVE R197, `(.L_x_565) ;  /* 0x00000000c5087348 */ /* 0x000fea0003c00000 */
[----:B------:R0:W1:Y:S02]  /*47f0*/  SHFL.BFLY P2, R199, R200, R201, R202 ;  /* 0x0c0000c9c8c77389 */ /* 0x00006400000400ca */
[----:B01----:R-:W-:Y:S01]  /*4800*/  ENDCOLLECTIVE ;  /* 0x000000000000791b */ /* 0x003fe20003800000 */
.L_x_565:
[----:B------:R-:W-:Y:S01]  /*4810*/  HFMA2.MMA R201, -RZ, RZ, 0, 2.384185791015625e-07 ;  /* 0x00000004ffc97435 */ /* 0x000fe200000001ff */
[----:B------:R-:W-:-:S05]  /*4820*/  MOV R188, R199 ;  /* 0x000000c700bc7202 */ /* 0x000fca0000000f00 */
[----:B------:R-:W-:-:S05]  /*4830*/  FADD.FTZ R191, R189, R188 ;  /* 0x000000bcbdbf7221 */ /* 0x000fca0000010000 */
[----:B------:R-:W-:-:S07]  /*4840*/  MOV R200, R191 ;  /* 0x000000bf00c87202 */ /* 0x000fce0000000f00 */
[----:B------:R-:W-:Y:S05]  /*4850*/  WARPSYNC.COLLECTIVE R197, `(.L_x_566) ;  /* 0x00000000c5087348 */ /* 0x000fea0003c00000 */
[----:B------:R0:W1:Y:S02]  /*4860*/  SHFL.BFLY P2, R199, R200, R201, R202 ;  /* 0x0c0000c9c8c77389 */ /* 0x00006400000400ca */
[----:B01----:R-:W-:Y:S01]  /*4870*/  ENDCOLLECTIVE ;  /* 0x000000000000791b */ /* 0x003fe20003800000 */
.L_x_566:
[----:B------:R-:W-:Y:S01]  /*4880*/  HFMA2.MMA R201, -RZ, RZ, 0, 4.76837158203125e-07 ;  /* 0x00000008ffc97435 */ /* 0x000fe200000001ff */
[----:B------:R-:W-:-:S05]  /*4890*/  MOV R188, R199 ;  /* 0x000000c700bc7202 */ /* 0x000fca0000000f00 */
[----:B------:R-:W-:-:S05]  /*48a0*/  FADD.FTZ R193, R191, R188 ;  /* 0x000000bcbfc17221 */ /* 0x000fca0000010000 */
[----:B------:R-:W-:-:S07]  /*48b0*/  MOV R200, R193 ;  /* 0x000000c100c87202 */ /* 0x000fce0000000f00 */
[----:B------:R-:W-:Y:S05]  /*48c0*/  WARPSYNC.COLLECTIVE R197, `(.L_x_567) ;  /* 0x00000000c5087348 */ /* 0x000fea0003c00000 */
[----:B------:R0:W1:Y:S02]  /*48d0*/  SHFL.BFLY P2, R199, R200, R201, R202 ;  /* 0x0c0000c9c8c77389 */ /* 0x00006400000400ca */
[----:B01----:R-:W-:Y:S01]  /*48e0*/  ENDCOLLECTIVE ;  /* 0x000000000000791b */ /* 0x003fe20003800000 */
.L_x_567:
[----:B------:R-:W-:Y:S01]  /*48f0*/  HFMA2.MMA R201, -RZ, RZ, 0, 9.5367431640625e-07 ;  /* 0x00000010ffc97435 */ /* 0x000fe200000001ff */
[----:B------:R-:W-:-:S05]  /*4900*/  MOV R188, R199 ;  /* 0x000000c700bc7202 */ /* 0x000fca0000000f00 */
[----:B------:R-:W-:-:S05]  /*4910*/  FADD.FTZ R195, R193, R188 ;  /* 0x000000bcc1c37221 */ /* 0x000fca0000010000 */
[----:B------:R-:W-:-:S07]  /*4920*/  MOV R200, R195 ;  /* 0x000000c300c87202 */ /* 0x000fce0000000f00 */
[----:B------:R-:W-:Y:S05]  /*4930*/  WARPSYNC.COLLECTIVE R197, `(.L_x_568) ;  /* 0x00000000c5087348 */ /* 0x000fea0003c00000 */
[----:B------:R0:W1:Y:S02]  /*4940*/  SHFL.BFLY P2, R199, R200, R201, R202 ;  /* 0x0c0000c9c8c77389 */ /* 0x00006400000400ca */
[----:B01----:R-:W-:Y:S01]  /*4950*/  ENDCOLLECTIVE ;  /* 0x000000000000791b */ /* 0x003fe20003800000 */
.L_x_568:
        /* <DEDUP_REMOVED lines=168> */
.L_x_569:
[----:B------:R-:W-:Y:S01]  /*53e0*/  HFMA2.MMA R201, -RZ, RZ, 0, 1.1920928955078125e-07 ;  /* 0x00000002ffc97435 */ /* 0x000fe200000001ff */
[----:B------:R-:W-:-:S05]  /*53f0*/  MOV R189, R199 ;  /* 0x000000c700bd7202 */ /* 0x000fca0000000f00 */
[----:B------:R-:W-:-:S05]  /*5400*/  FADD.FTZ R189, R0, R189 ;  /* 0x000000bd00bd7221 */ /* 0x000fca0000010000 */
[----:B------:R-:W-:-:S07]  /*5410*/  MOV R200, R189 ;  /* 0x000000bd00c87202 */ /* 0x000fce0000000f00 */
[----:B------:R-:W-:Y:S05]  /*5420*/  WARPSYNC.COLLECTIVE R197, `(.L_x_570) ;  /* 0x00000000c5087348 */ /* 0x000fea0003c00000 */
[----:B------:R0:W1:Y:S02]  /*5430*/  SHFL.BFLY P2, R199, R200, R201, R202 ;  /* 0x0c0000c9c8c77389 */ /* 0x00006400000400ca */
[----:B01----:R-:W-:Y:S01]  /*5440*/  ENDCOLLECTIVE ;  /* 0x000000000000791b */ /* 0x003fe20003800000 */
.L_x_570:
[----:B------:R-:W-:Y:S01]  /*5450*/  HFMA2.MMA R201, -RZ, RZ, 0, 2.384185791015625e-07 ;  /* 0x00000004ffc97435 */ /* 0x000fe200000001ff */
[----:B------:R-:W-:-:S05]  /*5460*/  MOV R196, R199 ;  /* 0x000000c700c47202 */ /* 0x000fca0000000f00 */
[----:B------:R-:W-:-:S05]  /*5470*/  FADD.FTZ R196, R189, R196 ;  /* 0x000000c4bdc47221 */ /* 0x000fca0000010000 */
[----:B------:R-:W-:-:S07]  /*5480*/  MOV R200, R196 ;  /* 0x000000c400c87202 */ /* 0x000fce0000000f00 */
[----:B------:R-:W-:Y:S05]  /*5490*/  WARPSYNC.COLLECTIVE R197, `(.L_x_571) ;  /* 0x00000000c5087348 */ /* 0x000fea0003c00000 */
[----:B------:R0:W1:Y:S02]  /*54a0*/  SHFL.BFLY P2, R199, R200, R201, R202 ;  /* 0x0c0000c9c8c77389 */ /* 0x00006400000400ca */
[----:B01----:R-:W-:Y:S01]  /*54b0*/  ENDCOLLECTIVE ;  /* 0x000000000000791b */ /* 0x003fe20003800000 */
.L_x_571:
[----:B------:R-:W-:Y:S01]  /*54c0*/  HFMA2.MMA R201, -RZ, RZ, 0, 4.76837158203125e-07 ;  /* 0x00000008ffc97435 */ /* 0x000fe200000001ff */
[----:B------:R-:W-:-:S05]  /*54d0*/  MOV R191, R199 ;  /* 0x000000c700bf7202 */ /* 0x000fca0000000f00 */
[----:B------:R-:W-:-:S05]  /*54e0*/  FADD.FTZ R191, R196, R191 ;  /* 0x000000bfc4bf7221 */ /* 0x000fca0000010000 */
[----:B------:R-:W-:-:S07]  /*54f0*/  MOV R200, R191 ;  /* 0x000000bf00c87202 */ /* 0x000fce0000000f00 */
[----:B------:R-:W-:Y:S05]  /*5500*/  WARPSYNC.COLLECTIVE R197, `(.L_x_572) ;  /* 0x00000000c5087348 */ /* 0x000fea0003c00000 */
[----:B------:R0:W1:Y:S02]  /*5510*/  SHFL.BFLY P2, R199, R200, R201, R202 ;  /* 0x0c0000c9c8c77389 */ /* 0x00006400000400ca */
[----:B01----:R-:W-:Y:S01]  /*5520*/  ENDCOLLECTIVE ;  /* 0x000000000000791b */ /* 0x003fe20003800000 */
.L_x_572:
[----:B------:R-:W-:Y:S01]  /*5530*/  HFMA2.MMA R201, -RZ, RZ, 0, 9.5367431640625e-07 ;  /* 0x00000010ffc97435 */ /* 0x000fe200000001ff */
[----:B------:R-:W-:-:S05]  /*5540*/  MOV R198, R199 ;  /* 0x000000c700c67202 */ /* 0x000fca0000000f00 */
[----:B------:R-:W-:-:S05]  /*5550*/  FADD.FTZ R198, R191, R198 ;  /* 0x000000c6bfc67221 */ /* 0x000fca0000010000 */
[----:B------:R-:W-:-:S07]  /*5560*/  MOV R200, R198 ;  /* 0x000000c600c87202 */ /* 0x000fce0000000f00 */
[----:B------:R-:W-:Y:S05]  /*5570*/  WARPSYNC.COLLECTIVE R197, `(.L_x_573) ;  /* 0x00000000c5087348 */ /* 0x000fea0003c00000 */
[----:B------:R0:W1:Y:S02]  /*5580*/  SHFL.BFLY P2, R199, R200, R201, R202 ;  /* 0x0c0000c9c8c77389 */ /* 0x00006400000400ca */
[----:B01----:R-:W-:Y:S01]  /*5590*/  ENDCOLLECTIVE ;  /* 0x000000000000791b */ /* 0x003fe20003800000 */
.L_x_573:
[----:B------:R-:W-:Y:S01]  /*55a0*/  MOV R193, R199 ;  /* 0x000000c700c17202 */ /* 0x000fe20000000f00 */
[----:B------:R-:W-:Y:S06]  /*55b0*/  BRA `(.L_x_574) ;  /* 0xffffffc000b47947 */ /* 0x000fec000383ffff */
.L_x_575:
        /* <DEDUP_REMOVED lines=12> */
.L_x_2022:


//--------------------- .text._ZN10layer_norm13ln_fwd_kernelINS_13Kernel_traitsI13__nv_bfloat16S2_S2_fjLj20480ELj2ELj1ELj4ELj16ENS_18Kernel_traits_baseILj20480ES2_S2_S2_fjLj128EEEEEEEvNS_9FwdParamsE --------------------------
	.section	.text._ZN10layer_norm13ln_fwd_kernelINS_13Kernel_traitsI13__nv_bfloat16S2_S2_fjLj20480ELj2ELj1ELj4ELj16ENS_18Kernel_traits_baseILj20480ES2_S2_S2_fjLj128EEEEEEEvNS_9FwdParamsE,"ax",@progbits
	.align	128
        .global         _ZN10layer_norm13ln_fwd_kernelINS_13Kernel_traitsI13__nv_bfloat16S2_S2_fjLj20480ELj2ELj1ELj4ELj16ENS_18Kernel_traits_baseILj20480ES2_S2_S2_fjLj128EEEEEEEvNS_9FwdParamsE
        .type           _ZN10layer_norm13ln_fwd_kernelINS_13Kernel_traitsI13__nv_bfloat16S2_S2_fjLj20480ELj2ELj1ELj4ELj16ENS_18Kernel_traits_baseILj20480ES2_S2_S2_fjLj128EEEEEEEvNS_9FwdParamsE,@function
        .size           _ZN10layer_norm13ln_fwd_kernelINS_13Kernel_traitsI13__nv_bfloat16S2_S2_fjLj20480ELj2ELj1ELj4ELj16ENS_18Kernel_traits_baseILj20480ES2_S2_S2_fjLj128EEEEEEEvNS_9FwdParamsE,(.L_x_2023 - _ZN10layer_norm13ln_fwd_kernelINS_13Kernel_traitsI13__nv_bfloat16S2_S2_fjLj20480ELj2ELj1ELj4ELj16ENS_18Kernel_traits_baseILj20480ES2_S2_S2_fjLj128EEEEEEEvNS_9FwdParamsE)
        .other          _ZN10layer_norm13ln_fwd_kernelINS_13Kernel_traitsI13__nv_bfloat16S2_S2_fjLj20480ELj2ELj1ELj4ELj16ENS_18Kernel_traits_baseILj20480ES2_S2_S2_fjLj128EEEEEEEvNS_9FwdParamsE,@"STO_CUDA_ENTRY STV_DEFAULT"
_ZN10layer_norm13ln_fwd_kernelINS_13Kernel_traitsI13__nv_bfloat16S2_S2_fjLj20480ELj2ELj1ELj4ELj16ENS_18Kernel_traits_baseILj20480ES2_S2_S2_fjLj128EEEEEEEvNS_9FwdParamsE:
.text._ZN10layer_norm13ln_fwd_kernelINS_13Kernel_traitsI13__nv_bfloat16S2_S2_fjLj20480ELj2ELj1ELj4ELj16ENS_18Kernel_traits_baseILj20480ES2_S2_S2_fjLj128EEEEEEEvNS_9FwdParamsE:
        /* <DEDUP_REMOVED lines=40> */
.L_x_579:
        /* <DEDUP_REMOVED lines=421> */
.L_x_590:
        /* <DEDUP_REMOVED lines=81> */
.L_x_578:
[----:B------:R-:W2:Y:S04]  /*21e0*/  LDG.E.STRONG.GPU R0, desc[UR6][R2.64] ;  /* 0x0000000602007981 */ /* 0x000ea8000c1ef900 */
[----:B--2---:R-:W-:Y:S01]  /*21f0*/  CCTL.IVALL ;  /* 0x00000000ff00798f */ /* 0x004fe20002000000 */
[----:B------:R-:W-:Y:S05]  /*2200*/  YIELD ;  /* 0x0000000000007946 */ /* 0x000fea0003800000 */
[----:B------:R-:W-:-:S13]  /*2210*/  ISETP.NE.AND P1, PT, R0, R84, PT ;  /* 0x000000540000720c */ /* 0x000fda0003f25270 */
[----:B------:R-:W-:Y:S05]  /*2220*/  @P1 BRA `(.L_x_578) ;  /* 0xfffffffc00ec1947 */ /* 0x000fea000383ffff */
.L_x_577:
        /* <DEDUP_REMOVED lines=37> */
[--C-:B------:R-:W-:Y:S01]  /*2480*/  FADD.FTZ R116, R112, -R184.reuse ;  /* 0x800000b870747221 */ /* 0x100fe20000010000 */
[----:B------:R-:W-:Y:S01]  /*2490*/  FADD.FTZ R150, R241, -R184 ;  /* 0x800000b8f1967221 */ /* 0x000fe20000010000 */
[----:B0-----:R-:W-:Y:S01]  /*24a0*/  FFMA.FTZ R86, R3, 4.8828125727595761418e-05, R86 ;  /* 0x384ccccd03567823 */ /* 0x001fe20000010056 */
[----:B------:R-:W-:-:S02]  /*24b0*/  FADD.FTZ R146, R243, -R184 ;  /* 0x800000b8f3927221 */ /* 0x000fc40000010000 */
[----:B------:R-:W0:Y:S01]  /*24c0*/  @!P1 LDC.64 R2, c[0x0][0x238] ;  /* 0x00008e00ff029b82 */ /* 0x000e220000000a00 */
[--C-:B------:R-:W-:Y:S01]  /*24d0*/  FADD.FTZ R126, R249, -R184.reuse ;  /* 0x800000b8f97e7221 */ /* 0x100fe20000010000 */
[----:B------:R1:W3:Y:S01]  /*24e0*/  MUFU.RSQ R183, R86 ;  /* 0x0000005600b77308 */ /* 0x0002e20000001400 */
[--C-:B------:R-:W-:Y:S01]  /*24f0*/  FADD.FTZ R122, R251, -R184.reuse ;  /* 0x800000b8fb7a7221 */ /* 0x100fe20000010000 */
[--C-:B------:R-:W-:Y:S01]  /*2500*/  FADD.FTZ R112, R114, -R184.reuse ;  /* 0x800000b872707221 */ /* 0x100fe20000010000 */
[--C-:B------:R-:W-:Y:S01]  /*2510*/  FADD.FTZ R94, R232, -R184.reuse ;  /* 0x800000b8e85e7221 */ /* 0x100fe20000010000 */
[--C-:B------:R-:W-:Y:S01]  /*2520*/  FADD.FTZ R0, R136, -R184.reuse ;  /* 0x800000b888007221 */ /* 0x100fe20000010000 */
[--C-:B------:R-:W-:Y:S01]  /*2530*/  FADD.FTZ R92, R140, -R184.reuse ;  /* 0x800000b88c5c7221 */ /* 0x100fe20000010000 */
[--C-:B------:R-:W-:Y:S01]  /*2540*/  FADD.FTZ R90, R239, -R184.reuse ;  /* 0x800000b8ef5a7221 */ /* 0x100fe20000010000 */
[----:B------:R-:W-:Y:S01]  /*2550*/  FADD.FTZ R114, R237, -R184 ;  /* 0x800000b8ed727221 */ /* 0x000fe20000010000 */
[----:B--2---:R-:W-:Y:S01]  /*2560*/  @!P1 IMAD.WIDE R84, R107, 0x4, R84 ;  /* 0x000000046b549825 */ /* 0x004fe200078e0254 */
[----:B-1----:R-:W1:Y:S03]  /*2570*/  LDC.64 R86, c[0x0][0x228] ;  /* 0x00008a00ff567b82 */ /* 0x002e660000000a00 */
        /* <DEDUP_REMOVED lines=15> */
[--C-:B------:R-:W-:Y:S01]  /*2670*/  FADD.FTZ R198, R165, -R184.reuse ;  /* 0x800000b8a5c67221 */ /* 0x100fe20000010000 */
[C---:B---3--:R-:W-:Y:S01]  /*2680*/  FMUL.FTZ R150, R183.reuse, R150 ;  /* 0x00000096b7967220 */ /* 0x048fe20000410000 */
        /* <DEDUP_REMOVED lines=26> */
[----:B------:R-:W-:Y:S01]  /*2830*/  @!P1 STG.E desc[UR6][R84.64], R184 ;  /* 0x000000b854009986 */ /* 0x000fe2000c101906 */
        /* <DEDUP_REMOVED lines=25> */
[----:B0-----:R-:W-:Y:S01]  /*29d0*/  F2FP.BF16.F32.PACK_AB R2, R91, R150 ;  /* 0x000000965b02723e */ /* 0x001fe200000010ff */
[--C-:B------:R-:W-:Y:S01]  /*29e0*/  FADD.FTZ R179, R179, -R184.reuse ;  /* 0x800000b8b3b37221 */ /* 0x100fe20000010000 */
[----:B------:R-:W-:Y:S01]  /*29f0*/  F2FP.BF16.F32.PACK_AB R3, R157, R126 ;  /* 0x0000007e9d03723e */ /* 0x000fe200000010ff */
[--C-:B------:R-:W-:Y:S01]  /*2a00*/  FADD.FTZ R137, R137, -R184.reuse ;  /* 0x800000b889897221 */ /* 0x100fe20000010000 */
        /* <DEDUP_REMOVED lines=56> */
[----:B-----5:R-:W-:Y:S01]  /*2d90*/  HFMA2.MMA.BF16_V2 R116, R4, R2, R44 ;  /* 0x0000000204747235 */ /* 0x020fe2000020002c */
[--C-:B------:R-:W-:Y:S01]  /*2da0*/  FADD.FTZ R153, R153, -R184.reuse ;  /* 0x800000b899997221 */ /* 0x100fe20000010000 */
[----:B------:R-:W-:Y:S01]  /*2db0*/  HFMA2.MMA.BF16_V2 R118, R6, R3, R46 ;  /* 0x0000000306767235 */ /* 0x000fe2000020002e */
        /* <DEDUP_REMOVED lines=10> */
[----:B------:R-:W-:Y:S01]  /*2e60*/  HFMA2.MMA.BF16_V2 R120, R8, R112, R48 ;  /* 0x0000007008787235 */ /* 0x000fe20000200030 */
[C---:B------:R-:W-:Y:S01]  /*2e70*/  FMUL.FTZ R139, R183.reuse, R139 ;  /* 0x0000008bb78b7220 */ /* 0x040fe20000410000 */
[----:B------:R-:W-:Y:S01]  /*2e80*/  HFMA2.MMA.BF16_V2 R122, R10, R90, R50 ;  /* 0x0000005a0a7a7235 */ /* 0x000fe20000200032 */
[C---:B------:R-:W-:Y:S01]  /*2e90*/  FMUL.FTZ R144, R183.reuse, R129 ;  /* 0x00000081b7907220 */ /* 0x040fe20000410000 */
[C---:B------:R-:W-:Y:S01]  /*2ea0*/  FMUL.FTZ R149, R183.reuse, R149 ;  /* 0x00000095b7957220 */ /* 0x040fe20000410000 */
[C---:B------:R-:W-:Y:S01]  /*2eb0*/  FMUL.FTZ R184, R183.reuse, R151 ;  /* 0x00000097b7b87220 */ /* 0x040fe20000410000 */
[C---:B------:R-:W-:Y:S01]  /*2ec0*/  FMUL.FTZ R188, R183.reuse, R188 ;  /* 0x000000bcb7bc7220 */ /* 0x040fe20000410000 */
[----:B------:R-:W-:Y:S01]  /*2ed0*/  FMUL.FTZ R147, R183, R190 ;  /* 0x000000beb7937220 */ /* 0x000fe20000410000 */
[----:B-1----:R-:W-:Y:S01]  /*2ee0*/  IMAD.WIDE.U32 R84, R105, 0x10, R86 ;  /* 0x0000001069547825 */ /* 0x002fe200078e0056 */
[----:B------:R-:W-:-:S03]  /*2ef0*/  F2FP.BF16.F32.PACK_AB R128, R189, R148 ;  /* 0x00000094bd80723e */ /* 0x000fc600000010ff */
[----:B------:R-:W-:Y:S01]  /*2f00*/  HFMA2.BF16_V2 R117, R5, R117, R45 ;  /* 0x0000007505757231 */ /* 0x000fe2000020002d */
[----:B------:R-:W-:Y:S01]  /*2f10*/  F2FP.BF16.F32.PACK_AB R130, R193, R158 ;  /* 0x0000009ec182723e */ /* 0x000fe200000010ff */
[----:B------:R-:W-:Y:S01]  /*2f20*/  HFMA2.BF16_V2 R119, R7, R119, R47 ;  /* 0x0000007707777231 */ /* 0x000fe2000020002f */
[----:B------:R-:W-:Y:S01]  /*2f30*/  HFMA2.MMA.BF16_V2 R124, R12, R124, R52 ;  /* 0x0000007c0c7c7235 */ /* 0x000fe20000200034 */
[C---:B------:R-:W-:Y:S01]  /*2f40*/  FMUL.FTZ R177, R183.reuse, R115 ;  /* 0x00000073b7b17220 */ /* 0x040fe20000410000 */
[----:B------:R-:W-:Y:S01]  /*2f50*/  HFMA2.MMA.BF16_V2 R126, R14, R126, R54 ;  /* 0x0000007e0e7e7235 */ /* 0x000fe20000200036 */
        /* <DEDUP_REMOVED lines=8> */
[----:B------:R-:W-:Y:S02]  /*2fe0*/  HFMA2.BF16_V2 R123, R11, R123, R51 ;  /* 0x0000007b0b7b7231 */ /* 0x000fe40000200033 */
        /* <DEDUP_REMOVED lines=33> */
[----:B------:R1:W-:Y:S01]  /*3200*/  STG.E.128 desc[UR6][R88.64], R124 ;  /* 0x0000007c58007986 */ /* 0x0003e2000c101d06 */
        /* <DEDUP_REMOVED lines=15> */
[----:B0-----:R-:W-:Y:S01]  /*3300*/  HFMA2.MMA.BF16_V2 R116, R28, R146, R68 ;  /* 0x000000921c747235 */ /* 0x001fe20000200044 */
[----:B------:R-:W-:Y:S01]  /*3310*/  F2FP.BF16.F32.PACK_AB R151, R151, R192 ;  /* 0x000000c09797723e */ /* 0x000fe200000010ff */
[----:B-1----:R-:W-:Y:S01]  /*3320*/  HFMA2.MMA.BF16_V2 R88, R24, R173, R64 ;  /* 0x000000ad18587235 */ /* 0x002fe20000200040 */
        /* <DEDUP_REMOVED lines=17> */
[----:B------:R1:W-:Y:S01]  /*3440*/  STG.E.128 desc[UR6][R102.64], R128 ;  /* 0x0000008066007986 */ /* 0x0003e2000c101d06 */
[----:B------:R-:W-:Y:S01]  /*3450*/  HFMA2.MMA.BF16_V2 R198, R42, R204, R82 ;  /* 0x000000cc2ac67235 */ /* 0x000fe20000200052 */
[----:B------:R-:W-:-:S04]  /*3460*/  IMAD.WIDE.U32 R114, R97, 0x10, R86 ;  /* 0x0000001061727825 */ /* 0x000fc800078e0056 */
        /* <DEDUP_REMOVED lines=16> */
.L_x_576:
[----:B------:R-:W-:Y:S01]  /*3570*/  HFMA2.MMA R118, -RZ, RZ, 0, 5.9604644775390625e-08 ;  /* 0x00000001ff767435 */ /* 0x000fe200000001ff */
[----:B------:R-:W-:Y:S02]  /*3580*/  MOV R116, R0 ;  /* 0x0000000000747202 */ /* 0x000fe40000000f00 */
[----:B------:R-:W-:Y:S02]  /*3590*/  MOV R120, 0x1f ;  /* 0x0000001f00787802 */ /* 0x000fe40000000f00 */
[----:B------:R-:W-:-:S07]  /*35a0*/  MOV R94, 0xffffffff ;  /* 0xffffffff005e7802 */ /* 0x000fce0000000f00 */
[----:B-----5:R-:W-:Y:S05]  /*35b0*/  WARPSYNC.COLLECTIVE R94, `(.L_x_580) ;  /* 0x000000005e087348 */ /* 0x020fea0003c00000 */
[----:B------:R0:W1:Y:S02]  /*35c0*/  SHFL.BFLY P2, R92, R116, R118, R120 ;  /* 0x0c000076745c7389 */ /* 0x0000640000040078 */
[----:B01---5:R-:W-:Y:S01]  /*35d0*/  ENDCOLLECTIVE ;  /* 0x000000000000791b */ /* 0x023fe20003800000 */
.L_x_580:
[----:B------:R-:W-:Y:S01]  /*35e0*/  HFMA2.MMA R118, -RZ, RZ, 0, 1.1920928955078125e-07 ;  /* 0x00000002ff767435 */ /* 0x000fe200000001ff */
[----:B------:R-:W-:-:S05]  /*35f0*/  MOV R3, R92 ;  /* 0x0000005c00037202 */ /* 0x000fca0000000f00 */
[----:B------:R-:W-:-:S05]  /*3600*/  FADD.FTZ R3, R0, R3 ;  /* 0x0000000300037221 */ /* 0x000fca0000010000 */
[----:B------:R-:W-:-:S07]  /*3610*/  MOV R116, R3 ;  /* 0x0000000300747202 */ /* 0x000fce0000000f00 */
[----:B------:R-:W-:Y:S05]  /*3620*/  WARPSYNC.COLLECTIVE R94, `(.L_x_581) ;  /* 0x000000005e087348 */ /* 0x000fea0003c00000 */
[----:B------:R0:W1:Y:S02]  /*3630*/  SHFL.BFLY P2, R92, R116, R118, R120 ;  /* 0x0c000076745c7389 */ /* 0x0000640000040078 */
[----:B01----:R-:W-:Y:S01]  /*3640*/  ENDCOLLECTIVE ;  /* 0x000000000000791b */ /* 0x003fe20003800000 */
.L_x_581:
[----:B------:R-:W-:Y:S01]  /*3650*/  HFMA2.MMA R118, -RZ, RZ, 0, 2.384185791015625e-07 ;  /* 0x00000004ff767435 */ /* 0x000fe200000001ff */
[----:B------:R-:W-:-:S05]  /*3660*/  MOV R2, R92 ;  /* 0x0000005c00027202 */ /* 0x000fca0000000f00 */
[----:B------:R-:W-:-:S05]  /*3670*/  FADD.FTZ R84, R3, R2 ;  /* 0x0000000203547221 */ /* 0x000fca0000010000 */
[----:B------:R-:W-:-:S07]  /*3680*/  MOV R116, R84 ;  /* 0x0000005400747202 */ /* 0x000fce0000000f00 */
[----:B------:R-:W-:Y:S05]  /*3690*/  WARPSYNC.COLLECTIVE R94, `(.L_x_582) ;  /* 0x000000005e087348 */ /* 0x000fea0003c00000 */
[----:B------:R0:W1:Y:S02]  /*36a0*/  SHFL.BFLY P2, R92, R116, R118, R120 ;  /* 0x0c000076745c7389 */ /* 0x0000640000040078 */
[----:B01----:R-:W-:Y:S01]  /*36b0*/  ENDCOLLECTIVE ;  /* 0x000000000000791b */ /* 0x003fe20003800000 */
.L_x_582:
[----:B------:R-:W-:Y:S01]  /*36c0*/  HFMA2.MMA R118, -RZ, RZ, 0, 4.76837158203125e-07 ;  /* 0x00000008ff767435 */ /* 0x000fe200000001ff */
[----:B------:R-:W-:-:S05]  /*36d0*/  MOV R2, R92 ;  /* 0x0000005c00027202 */ /* 0x000fca0000000f00 */
[----:B------:R-:W-:-:S05]  /*36e0*/  FADD.FTZ R88, R84, R2 ;  /* 0x0000000254587221 */ /* 0x000fca0000010000 */
[----:B------:R-:W-:-:S07]  /*36f0*/  MOV R116, R88 ;  /* 0x0000005800747202 */ /* 0x000fce0000000f00 */
[----:B------:R-:W-:Y:S05]  /*3700*/  WARPSYNC.COLLECTIVE R94, `(.L_x_583) ;  /* 0x000000005e087348 */ /* 0x000fea0003c00000 */
[----:B------:R0:W1:Y:S02]  /*3710*/  SHFL.BFLY P2, R92, R116, R118, R120 ;  /* 0x0c000076745c7389 */ /* 0x0000640000040078 */
[----:B01----:R-:W-:Y:S01]  /*3720*/  ENDCOLLECTIVE ;  /* 0x000000000000791b */ /* 0x003fe20003800000 */
.L_x_583:
[----:B------:R-:W-:Y:S01]  /*3730*/  HFMA2.MMA R118, -RZ, RZ, 0, 9.5367431640625e-07 ;  /* 0x00000010ff767435 */ /* 0x000fe200000001ff */
[----:B------:R-:W-:-:S05]  /*3740*/  MOV R2, R92 ;  /* 0x0000005c00027202 */ /* 0x000fca0000000f00 */
[----:B------:R-:W-:-:S05]  /*3750*/  FADD.FTZ R90, R88, R2 ;  /* 0x00000002585a7221 */ /* 0x000fca0000010000 */
[----:B------:R-:W-:-:S07]  /*3760*/  MOV R116, R90 ;  /* 0x0000005a00747202 */ /* 0x000fce0000000f00 */
[----:B------:R-:W-:Y:S05]  /*3770*/  WARPSYNC.COLLECTIVE R94, `(.L_x_584) ;  /* 0x000000005e087348 */ /* 0x000fea0003c00000 */
[----:B------:R0:W1:Y:S02]  /*3780*/  SHFL.BFLY P2, R92, R116, R118, R120 ;  /* 0x0c000076745c7389 */ /* 0x0000640000040078 */
[----:B01----:R-:W-:Y:S01]  /*3790*/  ENDCOLLECTIVE ;  /* 0x000000000000791b */ /* 0x003fe20003800000 */
.L_x_584:
        /* <DEDUP_REMOVED lines=168> */
.L_x_585:
[----:B------:R-:W-:Y:S01]  /*4220*/  HFMA2.MMA R118, -RZ, RZ, 0, 1.1920928955078125e-07 ;  /* 0x00000002ff767435 */ /* 0x000fe200000001ff */
[----:B------:R-:W-:-:S05]  /*4230*/  MOV R3, R92 ;  /* 0x0000005c00037202 */ /* 0x000fca0000000f00 */
[----:B------:R-:W-:-:S05]  /*4240*/  FADD.FTZ R3, R0, R3 ;  /* 0x0000000300037221 */ /* 0x000fca0000010000 */
[----:B------:R-:W-:-:S07]  /*4250*/  MOV R116, R3 ;  /* 0x0000000300747202 */ /* 0x000fce0000000f00 */
[----:B------:R-:W-:Y:S05]  /*4260*/  WARPSYNC.COLLECTIVE R94, `(.L_x_586) ;  /* 0x000000005e087348 */ /* 0x000fea0003c00000 */
[----:B------:R0:W1:Y:S02]  /*4270*/  SHFL.BFLY P2, R92, R116, R118, R120 ;  /* 0x0c000076745c7389 */ /* 0x0000640000040078 */
[----:B01----:R-:W-:Y:S01]  /*4280*/  ENDCOLLECTIVE ;  /* 0x000000000000791b */ /* 0x003fe20003800000 */
.L_x_586:
[----:B------:R-:W-:Y:S01]  /*4290*/  HFMA2.MMA R118, -RZ, RZ, 0, 2.384185791015625e-07 ;  /* 0x00000004ff767435 */ /* 0x000fe200000001ff */
[----:B------:R-:W-:-:S05]  /*42a0*/  MOV R84, R92 ;  /* 0x0000005c00547202 */ /* 0x000fca0000000f00 */
[----:B------:R-:W-:-:S05]  /*42b0*/  FADD.FTZ R84, R3, R84 ;  /* 0x0000005403547221 */ /* 0x000fca0000010000 */
[----:B------:R-:W-:-:S07]  /*42c0*/  MOV R116, R84 ;  /* 0x0000005400747202 */ /* 0x000fce0000000f00 */
[----:B------:R-:W-:Y:S05]  /*42d0*/  WARPSYNC.COLLECTIVE R94, `(.L_x_587) ;  /* 0x000000005e087348 */ /* 0x000fea0003c00000 */
[----:B------:R0:W1:Y:S02]  /*42e0*/  SHFL.BFLY P2, R92, R116, R118, R120 ;  /* 0x0c000076745c7389 */ /* 0x0000640000040078 */
[----:B01----:R-:W-:Y:S01]  /*42f0*/  ENDCOLLECTIVE ;  /* 0x000000000000791b */ /* 0x003fe20003800000 */
.L_x_587:
[----:B------:R-:W-:Y:S01]  /*4300*/  HFMA2.MMA R118, -RZ, RZ, 0, 4.76837158203125e-07 ;  /* 0x00000008ff767435 */ /* 0x000fe200000001ff */
[----:B------:R-:W-:-:S05]  /*4310*/  MOV R88, R92 ;  /* 0x0000005c00587202 */ /* 0x000fca0000000f00 */
[----:B------:R-:W-:-:S05]  /*4320*/  FADD.FTZ R88, R84, R88 ;  /* 0x0000005854587221 */ /* 0x000fca0000010000 */
[----:B------:R-:W-:-:S07]  /*4330*/  MOV R116, R88 ;  /* 0x0000005800747202 */ /* 0x000fce0000000f00 */
[----:B------:R-:W-:Y:S05]  /*4340*/  WARPSYNC.COLLECTIVE R94, `(.L_x_588) ;  /* 0x000000005e087348 */ /* 0x000fea0003c00000 */
[----:B------:R0:W1:Y:S02]  /*4350*/  SHFL.BFLY P2, R92, R116, R118, R120 ;  /* 0x0c000076745c7389 */ /* 0x0000640000040078 */
[----:B01----:R-:W-:Y:S01]  /*4360*/  ENDCOLLECTIVE ;  /* 0x000000000000791b */ /* 0x003fe20003800000 */
.L_x_588:
[----:B------:R-:W-:Y:S01]  /*4370*/  HFMA2.MMA R118, -RZ, RZ, 0, 9.5367431640625e-07 ;  /* 0x00000010ff767435 */ /* 0x000fe200000001ff */
[----:B------:R-:W-:-:S05]  /*4380*/  MOV R90, R92 ;  /* 0x0000005c005a7202 */ /* 0x000fca0000000f00 */
[----:B------:R-:W-:-:S05]  /*4390*/  FADD.FTZ R90, R88, R90 ;  /* 0x0000005a585a7221 */ /* 0x000fca0000010000 */
[----:B------:R-:W-:-:S07]  /*43a0*/  MOV R116, R90 ;  /* 0x0000005a00747202 */ /* 0x000fce0000000f00 */
[----:B------:R-:W-:Y:S05]  /*43b0*/  WARPSYNC.COLLECTIVE R94, `(.L_x_589) ;  /* 0x000000005e087348 */ /* 0x000fea0003c00000 */
[----:B------:R0:W1:Y:S02]  /*43c0*/  SHFL.BFLY P2, R92, R116, R118, R120 ;  /* 0x0c000076745c7389 */ /* 0x0000640000040078 */
[----:B01----:R-:W-:Y:S01]  /*43d0*/  ENDCOLLECTIVE ;  /* 0x000000000000791b */ /* 0x003fe20003800000 */
.L_x_589:
[----:B------:R-:W-:Y:S05]  /*43e0*/  BRA `(.L_x_590) ;  /* 0xffffffd800387947 */ /* 0x000fea000383ffff */
.L_x_591:
        /* <DEDUP_REMOVED lines=9> */
.L_x_2023:


//--------------------- .text._ZN10layer_norm13ln_fwd_kernelINS_13Kernel_traitsI6__halffS2_fjLj20480ELj2ELj1ELj4ELj16ENS_18Kernel_traits_baseILj20480ES2_fS2_fjLj128EEEEEEEvNS_9FwdParamsE --------------------------
	.section	.text._ZN10layer_norm13ln_fwd_kernelINS_13Kernel_traitsI6__halffS2_fjLj20480ELj2ELj1ELj4ELj16ENS_18Kernel_traits_baseILj20480ES2_fS2_fjLj128EEEEEEEvNS_9FwdParamsE,"ax",@progbits
	.align	128
        .global         _ZN10layer_norm13ln_fwd_kernelINS_13Kernel_traitsI6__halffS2_fjLj20480ELj2ELj1ELj4ELj16ENS_18Kernel_traits_baseILj20480ES2_fS2_fjLj128EEEEEEEvNS_9FwdParamsE
        .type           _ZN10layer_norm13ln_fwd_kernelINS_13Kernel_traitsI6__halffS2_fjLj20480ELj2ELj1ELj4ELj16ENS_18Kernel_traits_baseILj20480ES2_fS2_fjLj128EEEEEEEvNS_9FwdParamsE,@function
        .size           _ZN10layer_norm13ln_fwd_kernelINS_13Kernel_traitsI6__halffS2_fjLj20480ELj2ELj1ELj4ELj16ENS_18Kernel_traits_baseILj20480ES2_fS2_fjLj128EEEEEEEvNS_9FwdParamsE,(.L_x_2024 - _ZN10layer_norm13ln_fwd_kernelINS_13Kernel_traitsI6__halffS2_fjLj20480ELj2ELj1ELj4ELj16ENS_18Kernel_traits_baseILj20480ES2_fS2_fjLj128EEEEEEEvNS_9FwdParamsE)
        .other          _ZN10layer_norm13ln_fwd_kernelINS_13Kernel_traitsI6__halffS2_fjLj20480ELj2ELj1ELj4ELj16ENS_18Kernel_traits_baseILj20480ES2_fS2_fjLj128EEEEEEEvNS_9FwdParamsE,@"STO_CUDA_ENTRY STV_DEFAULT"
_ZN10layer_norm13ln_fwd_kernelINS_13Kernel_traitsI6__halffS2_fjLj20480ELj2ELj1ELj4ELj16ENS_18Kernel_traits_baseILj20480ES2_fS2_fjLj128EEEEEEEvNS_9FwdParamsE:
.text._ZN10layer_norm13ln_fwd_kernelINS_13Kernel_traitsI6__halffS2_fjLj20480ELj2ELj1ELj4ELj16ENS_18Kernel_traits_baseILj20480ES2_fS2_fjLj128EEEEEEEvNS_9FwdParamsE:
        /* <DEDUP_REMOVED lines=60> */
.L_x_595:
        /* <DEDUP_REMOVED lines=333> */
.L_x_606:
        /* <DEDUP_REMOVED lines=81> */
.L_x_594:
[----:B------:R-:W2:Y:S04]  /*1da0*/  LDG.E.STRONG.GPU R0, desc[UR6][R188.64] ;  /* 0x00000006bc007981 */ /* 0x000ea8000c1ef900 */
[----:B--2---:R-:W-:Y:S01]  /*1db0*/  CCTL.IVALL ;  /* 0x00000000ff00798f */ /* 0x004fe20002000000 */
[----:B------:R-:W-:Y:S05]  /*1dc0*/  YIELD ;  /* 0x0000000000007946 */ /* 0x000fea0003800000 */
[----:B------:R-:W-:-:S13]  /*1dd0*/  ISETP.NE.AND P1, PT, R0, R193, PT ;  /* 0x000000c10000720c */ /* 0x000fda0003f25270 */
[----:B------:R-:W-:Y:S05]  /*1de0*/  @P1 BRA `(.L_x_594) ;  /* 0xfffffffc00ec1947 */ /* 0x000fea000383ffff */
.L_x_593:
        /* <DEDUP_REMOVED lines=111> */
[----:B------:R-:W-:Y:S01]  /*24e0*/  FMUL.FTZ R197, R4, R26 ;  /* 0x0000001a04c57220 */ /* 0x000fe20000410000 */
[----:B------:R-:W-:Y:S01]  /*24f0*/  SHF.R.U64 R11, R2, 0x10, R3 ;  /* 0x00000010020b7819 */ /* 0x000fe20000001203 */
[--C-:B------:R-:W-:Y:S01]  /*2500*/  FADD.FTZ R21, R21, -R0.reuse ;  /* 0x8000000015157221 */ /* 0x100fe20000010000 */
[--C-:B------:R-:W-:Y:S01]  /*2510*/  FADD.FTZ R209, R23, -R0.reuse ;  /* 0x8000000017d17221 */ /* 0x100fe20000010000 */
[----:B------:R-:W-:Y:S01]  /*2520*/  F2FP.F16.F32.PACK_AB R34, RZ, R34 ;  /* 0x00000022ff22723e */ /* 0x000fe200000000ff */
[C---:B------:R-:W-:Y:S01]  /*2530*/  FMUL.FTZ R14, R4.reuse, R68 ;  /* 0x00000044040e7220 */ /* 0x040fe20000410000 */
[----:B------:R-:W-:Y:S01]  /*2540*/  F2FP.F16.F32.PACK_AB R66, RZ, R63 ;  /* 0x0000003fff42723e */ /* 0x000fe200000000ff */
[C---:B------:R-:W-:Y:S01]  /*2550*/  FMUL.FTZ R195, R4.reuse, R69 ;  /* 0x0000004504c37220 */ /* 0x040fe20000410000 */
        /* <DEDUP_REMOVED lines=18> */
[----:B------:R-:W-:Y:S01]  /*2680*/  F2FP.F16.F32.PACK_AB R82, RZ, R80 ;  /* 0x00000050ff52723e */ /* 0x000fe200000000ff */
[--C-:B------:R-:W-:Y:S01]  /*2690*/  FADD.FTZ R229, R44, -R0.reuse ;  /* 0x800000002ce57221 */ /* 0x100fe20000010000 */
[----:B------:R-:W-:Y:S01]  /*26a0*/  F2FP.F16.F32.PACK_AB R56, RZ, R56 ;  /* 0x00000038ff38723e */ /* 0x000fe200000000ff */
[----:B------:R-:W-:Y:S01]  /*26b0*/  FADD.FTZ R27, R27, -R0 ;  /* 0x800000001b1b7221 */ /* 0x000fe20000010000 */
[----:B------:R-:W-:Y:S01]  /*26c0*/  SHF.R.U64 R80, R124, 0x10, R125 ;  /* 0x000000107c507819 */ /* 0x000fe2000000127d */
[----:B------:R-:W-:Y:S01]  /*26d0*/  FMUL.FTZ R44, R4, R201 ;  /* 0x000000c9042c7220 */ /* 0x000fe20000410000 */
[----:B------:R-:W-:Y:S01]  /*26e0*/  SHF.R.U64 R57, R84, 0x10, R85 ;  /* 0x0000001054397819 */ /* 0x000fe20000001255 */
[C---:B------:R-:W-:Y:S01]  /*26f0*/  FMUL.FTZ R74, R4.reuse, R21 ;  /* 0x00000015044a7220 */ /* 0x040fe20000410000 */
[----:B------:R-:W-:Y:S01]  /*2700*/  FMUL.FTZ R209, R4, R209 ;  /* 0x000000d104d17220 */ /* 0x000fe20000410000 */
[----:B------:R-:W-:-:S02]  /*2710*/  HFMA2 R188, R11.H0_H0, R36.H0_H0, R188.H0_H0 ;  /* 0x200000240bbc7231 */ /* 0x000fc400000408bc */
[--C-:B------:R-:W-:Y:S01]  /*2720*/  FADD.FTZ R25, R25, -R0.reuse ;  /* 0x8000000019197221 */ /* 0x100fe20000010000 */
[--C-:B------:R-:W-:Y:S01]  /*2730*/  FADD.FTZ R29, R29, -R0.reuse ;  /* 0x800000001d1d7221 */ /* 0x100fe20000010000 */
[--C-:B------:R-:W-:Y:S01]  /*2740*/  FADD.FTZ R31, R31, -R0.reuse ;  /* 0x800000001f1f7221 */ /* 0x100fe20000010000 */
[----:B------:R-:W-:Y:S01]  /*2750*/  FMUL.FTZ R201, R4, R81 ;  /* 0x0000005104c97220 */ /* 0x000fe20000410000 */
[----:B------:R-:W-:Y:S02]  /*2760*/  HFMA2 R11, R13.H0_H0, R34.H0_H0, R26.H0_H0 ;  /* 0x200000220d0b7231 */ /* 0x000fe4000004081a */
[--C-:B------:R-:W-:Y:S01]  /*2770*/  FADD.FTZ R233, R46, -R0.reuse ;  /* 0x800000002ee97221 */ /* 0x100fe20000010000 */
[----:B------:R-:W-:Y:S01]  /*2780*/  F2FP.F16.F32.PACK_AB R17, RZ, R17 ;  /* 0x00000011ff11723e */ /* 0x000fe200000000ff */
[----:B------:R-:W-:Y:S01]  /*2790*/  HFMA2 R13, R63.H0_H0, R40.H0_H0, R68.H0_H0 ;  /* 0x200000283f0d7231 */ /* 0x000fe20000040844 */
[----:B------:R-:W-:Y:S01]  /*27a0*/  SHF.R.U64 R81, R128, 0x10, R129 ;  /* 0x0000001080517819 */ /* 0x000fe20000001281 */
[----:B------:R-:W-:Y:S01]  /*27b0*/  HFMA2 R83, R83.H0_H0, R38.H0_H0, R69.H0_H0 ;  /* 0x2000002653537231 */ /* 0x000fe20000040845 */
[----:B------:R-:W-:Y:S01]  /*27c0*/  SHF.R.U64 R36, R88, 0x10, R89 ;  /* 0x0000001058247819 */ /* 0x000fe20000001259 */
[--C-:B------:R-:W-:Y:S01]  /*27d0*/  FADD.FTZ R35, R35, -R0.reuse ;  /* 0x8000000023237221 */ /* 0x100fe20000010000 */
[----:B------:R-:W-:Y:S01]  /*27e0*/  F2FP.F16.F32.PACK_AB R15, RZ, R15 ;  /* 0x0000000fff0f723e */ /* 0x000fe200000000ff */
[C---:B------:R-:W-:Y:S01]  /*27f0*/  FMUL.FTZ R46, R4.reuse, R23 ;  /* 0x00000017042e7220 */ /* 0x040fe20000410000 */
[----:B------:R-:W-:Y:S01]  /*2800*/  F2FP.F16.F32.PACK_AB R21, RZ, R19 ;  /* 0x00000013ff15723e */ /* 0x000fe200000000ff */
[--C-:B------:R-:W-:Y:S01]  /*2810*/  FADD.FTZ R37, R37, -R0.reuse ;  /* 0x8000000025257221 */ /* 0x100fe20000010000 */
[----:B------:R-:W-:Y:S01]  /*2820*/  SHF.R.U32.HI R34, RZ, 0x10, R127 ;  /* 0x00000010ff227819 */ /* 0x000fe2000001167f */
[----:B------:R-:W-:Y:S01]  /*2830*/  FMUL.FTZ R23, R4, R27 ;  /* 0x0000001b04177220 */ /* 0x000fe20000410000 */
[----:B------:R-:W-:Y:S01]  /*2840*/  SHF.R.U32.HI R26, RZ, 0x10, R87 ;  /* 0x00000010ff1a7819 */ /* 0x000fe20000011657 */
[----:B------:R-:W-:Y:S01]  /*2850*/  HFMA2 R80, R57.H0_H0, R56.H0_H0, R80.H0_H0 ;  /* 0x2000003839507231 */ /* 0x000fe20000040850 */
[----:B------:R-:W-:Y:S01]  /*2860*/  SHF.R.U32.HI R40, RZ, 0x10, R129 ;  /* 0x00000010ff287819 */ /* 0x000fe20000011681 */
[--C-:B------:R-:W-:Y:S01]  /*2870*/  FADD.FTZ R207, R22, -R0.reuse ;  /* 0x8000000016cf7221 */ /* 0x100fe20000010000 */
[----:B------:R-:W-:Y:S01]  /*2880*/  SHF.R.U32.HI R38, RZ, 0x10, R89 ;  /* 0x00000010ff267819 */ /* 0x000fe20000011659 */
[--C-:B------:R-:W-:Y:S01]  /*2890*/  FADD.FTZ R39, R39, -R0.reuse ;  /* 0x8000000027277221 */ /* 0x100fe20000010000 */
[--C-:B------:R-:W-:Y:S01]  /*28a0*/  FADD.FTZ R75, R75, -R0.reuse ;  /* 0x800000004b4b7221 */ /* 0x100fe20000010000 */
[--C-:B------:R-:W-:Y:S01]  /*28b0*/  FADD.FTZ R77, R77, -R0.reuse ;  /* 0x800000004d4d7221 */ /* 0x100fe20000010000 */
[----:B------:R-:W-:Y:S01]  /*28c0*/  F2FP.F16.F32.PACK_AB R74, RZ, R74 ;  /* 0x0000004aff4a723e */ /* 0x000fe200000000ff */
[C---:B------:R-:W-:Y:S01]  /*28d0*/  FMUL.FTZ R25, R4.reuse, R25 ;  /* 0x0000001904197220 */ /* 0x040fe20000410000 */
[----:B------:R-:W-:Y:S01]  /*28e0*/  F2FP.F16.F32.PACK_AB R19, RZ, R209 ;  /* 0x000000d1ff13723e */ /* 0x000fe200000000ff */
        /* <DEDUP_REMOVED lines=10> */
[----:B------:R-:W-:-:S02]  /*2990*/  HFMA2 R81, R36.H0_H0, R17.H0_H0, R81.H0_H0 ;  /* 0x2000001124517231 */ /* 0x000fc40000040851 */
[C---:B------:R-:W-:Y:S01]  /*29a0*/  FMUL.FTZ R35, R4.reuse, R37 ;  /* 0x0000002504237220 */ /* 0x040fe20000410000 */
[----:B------:R-:W-:Y:S01]  /*29b0*/  HFMA2 R15, R26.H0_H0, R15.H0_H0, R34.H0_H0 ;  /* 0x2000000f1a0f7231 */ /* 0x000fe20000040822 */
[----:B------:R-:W-:Y:S01]  /*29c0*/  F2FP.F16.F32.PACK_AB R23, RZ, R23 ;  /* 0x00000017ff17723e */ /* 0x000fe200000000ff */
[----:B------:R-:W-:Y:S02]  /*29d0*/  HFMA2 R17, R38.H0_H0, R21.H0_H0, R40.H0_H0 ;  /* 0x2000001526117231 */ /* 0x000fe40000040828 */
[C---:B------:R-:W-:Y:S01]  /*29e0*/  FMUL.FTZ R37, R4.reuse, R39 ;  /* 0x0000002704257220 */ /* 0x040fe20000410000 */
[C---:B------:R-:W-:Y:S01]  /*29f0*/  FMUL.FTZ R198, R4.reuse, R75 ;  /* 0x0000004b04c67220 */ /* 0x040fe20000410000 */
[C---:B------:R-:W-:Y:S01]  /*2a00*/  FMUL.FTZ R199, R4.reuse, R77 ;  /* 0x0000004d04c77220 */ /* 0x040fe20000410000 */
[----:B------:R-:W-:Y:S01]  /*2a10*/  SHF.R.U32.HI R21, RZ, 0x10, R133 ;  /* 0x00000010ff157819 */ /* 0x000fe20000011685 */
[C---:B------:R-:W-:Y:S01]  /*2a20*/  FMUL.FTZ R39, R4.reuse, R41 ;  /* 0x0000002904277220 */ /* 0x040fe20000410000 */
[----:B------:R-:W-:Y:S01]  /*2a30*/  SHF.R.U32.HI R34, RZ, 0x10, R93 ;  /* 0x00000010ff227819 */ /* 0x000fe2000001165d */
[----:B------:R-:W-:Y:S01]  /*2a40*/  HFMA2 R74, R57.H0_H0, R74.H0_H0, R56.H0_H0 ;  /* 0x2000004a394a7231 */ /* 0x000fe20000040838 */
[----:B------:R-:W-:Y:S01]  /*2a50*/  F2FP.F16.F32.PACK_AB R25, RZ, R25 ;  /* 0x00000019ff19723e */ /* 0x000fe200000000ff */
[----:B------:R-:W-:Y:S01]  /*2a60*/  HFMA2 R19, R68.H0_H0, R19.H0_H0, R63.H0_H0 ;  /* 0x2000001344137231 */ /* 0x000fe2000004083f */
[----:B------:R-:W-:Y:S01]  /*2a70*/  F2FP.F16.F32.PACK_AB R29, RZ, R29 ;  /* 0x0000001dff1d723e */ /* 0x000fe200000000ff */
[----:B------:R-:W-:Y:S01]  /*2a80*/  FMUL.FTZ R41, R4, R231 ;  /* 0x000000e704297220 */ /* 0x000fe20000410000 */
[----:B------:R-:W-:Y:S01]  /*2a90*/  F2FP.F16.F32.PACK_AB R31, RZ, R31 ;  /* 0x0000001fff1f723e */ /* 0x000fe200000000ff */
[--C-:B------:R-:W-:Y:S01]  /*2aa0*/  FADD.FTZ R71, R71, -R0.reuse ;  /* 0x8000000047477221 */ /* 0x100fe20000010000 */
[----:B------:R-:W-:Y:S01]  /*2ab0*/  SHF.R.U64 R77, R132, 0x10, R133 ;  /* 0x00000010844d7819 */ /* 0x000fe20000001285 */
[--C-:B------:R-:W-:Y:S01]  /*2ac0*/  FADD.FTZ R45, R45, -R0.reuse ;  /* 0x800000002d2d7221 */ /* 0x100fe20000010000 */
[----:B------:R-:W-:Y:S01]  /*2ad0*/  SHF.R.U64 R26, R92, 0x10, R93 ;  /* 0x000000105c1a7819 */ /* 0x000fe2000000125d */
[--C-:B------:R-:W-:Y:S01]  /*2ae0*/  FADD.FTZ R49, R49, -R0.reuse ;  /* 0x8000000031317221 */ /* 0x100fe20000010000 */
[----:B------:R-:W-:Y:S01]  /*2af0*/  SHF.R.U64 R75, R134, 0x10, R135 ;  /* 0x00000010864b7819 */ /* 0x000fe20000001287 */
[----:B------:R-:W-:Y:S01]  /*2b00*/  HFMA2 R21, R34.H0_H0, R23.H0_H0, R21.H0_H0 ;  /* 0x2000001722157231 */ /* 0x000fe20000040815 */
[----:B------:R-:W-:Y:S01]  /*2b10*/  SHF.R.U64 R36, R94, 0x10, R95 ;  /* 0x000000105e247819 */ /* 0x000fe2000000125f */
[----:B------:R-:W-:Y:S01]  /*2b20*/  HFMA2 R77, R26.H0_H0, R25.H0_H0, R77.H0_H0 ;  /* 0x200000191a4d7231 */ /* 0x000fe2000004084d */
[----:B------:R-:W-:Y:S01]  /*2b30*/  SHF.R.U32.HI R40, RZ, 0x10, R135 ;  /* 0x00000010ff287819 */ /* 0x000fe20000011687 */
[--C-:B------:R-:W-:Y:S01]  /*2b40*/  FADD.FTZ R249, R58, -R0.reuse ;  /* 0x800000003af97221 */ /* 0x100fe20000010000 */
[----:B------:R-:W-:Y:S01]  /*2b50*/  SHF.R.U32.HI R38, RZ, 0x10, R95 ;  /* 0x00000010ff267819 */ /* 0x000fe2000001165f */
[----:B------:R-:W-:Y:S01]  /*2b60*/  HFMA2 R75, R36.H0_H0, R29.H0_H0, R75.H0_H0 ;  /* 0x2000001d244b7231 */ /* 0x000fe2000004084b */
[----:B------:R-:W-:Y:S01]  /*2b70*/  F2FP.F16.F32.PACK_AB R27, RZ, R27 ;  /* 0x0000001bff1b723e */ /* 0x000fe200000000ff */
[----:B------:R-:W-:Y:S01]  /*2b80*/  FMUL.FTZ R196, R4, R71 ;  /* 0x0000004704c47220 */ /* 0x000fe20000410000 */
[----:B------:R-:W-:Y:S01]  /*2b90*/  SHF.R.U64 R56, R136, 0x10, R137 ;  /* 0x0000001088387819 */ /* 0x000fe20000001289 */
[----:B------:R-:W-:Y:S01]  /*2ba0*/  HFMA2 R23, R38.H0_H0, R31.H0_H0, R40.H0_H0 ;  /* 0x2000001f26177231 */ /* 0x000fe20000040828 */
        /* <DEDUP_REMOVED lines=9> */
[--C-:B------:R-:W-:Y:S01]  /*2c40*/  FADD.FTZ R55, R55, -R0.reuse ;  /* 0x8000000037377221 */ /* 0x100fe20000010000 */
[----:B------:R-:W-:Y:S01]  /*2c50*/  SHF.R.U32.HI R29, RZ, 0x10, R141 ;  /* 0x00000010ff1d7819 */ /* 0x000fe2000001168d */
[--C-:B------:R-:W-:Y:S01]  /*2c60*/  FADD.FTZ R59, R59, -R0.reuse ;  /* 0x800000003b3b7221 */ /* 0x100fe20000010000 */
[----:B------:R-:W-:Y:S01]  /*2c70*/  SHF.R.U32.HI R38, RZ, 0x10, R101 ;  /* 0x00000010ff267819 */ /* 0x000fe20000011665 */
        /* <DEDUP_REMOVED lines=14> */
[----:B------:R-:W-:Y:S01]  /*2d60*/  HFMA2 R71, R26.H0_H0, R35.H0_H0, R71.H0_H0 ;  /* 0x200000231a477231 */ /* 0x000fe20000040847 */
[----:B------:R-:W-:Y:S01]  /*2d70*/  SHF.R.U64 R69, R140, 0x10, R141 ;  /* 0x000000108c457819 */ /* 0x000fe2000000128d */
[--C-:B------:R-:W-:Y:S01]  /*2d80*/  FADD.FTZ R247, R61, -R0.reuse ;  /* 0x800000003df77221 */ /* 0x100fe20000010000 */
[----:B------:R-:W-:Y:S01]  /*2d90*/  SHF.R.U64 R36, R100, 0x10, R101 ;  /* 0x0000001064247819 */ /* 0x000fe20000001265 */
        /* <DEDUP_REMOVED lines=9> */
[----:B------:R-:W-:Y:S01]  /*2e30*/  F2FP.F16.F32.PACK_AB R64, RZ, R64 ;  /* 0x00000040ff40723e */ /* 0x000fe200000000ff */
[----:B------:R-:W-:Y:S01]  /*2e40*/  HFMA2 R31, R31.H0_H0, R58.H0_H0, R29.H0_H0 ;  /* 0x2000003a1f1f7231 */ /* 0x000fe2000004081d */
[----:B------:R-:W-:Y:S01]  /*2e50*/  SHF.R.U64 R27, R142, 0x10, R143 ;  /* 0x000000108e1b7819 */ /* 0x000fe2000000128f */
[----:B------:R-:W-:Y:S01]  /*2e60*/  FMUL.FTZ R5, R4, R191 ;  /* 0x000000bf04057220 */ /* 0x000fe20000410000 */
[----:B------:R-:W-:Y:S01]  /*2e70*/  SHF.R.U64 R26, R102, 0x10, R103 ;  /* 0x00000010661a7819 */ /* 0x000fe20000001267 */
[----:B------:R-:W-:Y:S01]  /*2e80*/  FMUL.FTZ R8, R4, R205 ;  /* 0x000000cd04087220 */ /* 0x000fe20000410000 */
[----:B------:R-:W-:Y:S01]  /*2e90*/  SHF.R.U64 R34, R144, 0x10, R145 ;  /* 0x0000001090227819 */ /* 0x000fe20000001291 */
[----:B------:R-:W-:Y:S01]  /*2ea0*/  FMUL.FTZ R191, R4, R247 ;  /* 0x000000f704bf7220 */ /* 0x000fe20000410000 */
[----:B------:R-:W-:Y:S01]  /*2eb0*/  SHF.R.U64 R33, R104, 0x10, R105 ;  /* 0x0000001068217819 */ /* 0x000fe20000001269 */
[----:B------:R-:W-:Y:S01]  /*2ec0*/  HFMA2 R26, R26.H0_H0, R45.H0_H0, R27.H0_H0 ;  /* 0x2000002d1a1a7231 */ /* 0x000fe2000004081b */
        /* <DEDUP_REMOVED lines=23> */
[----:B------:R-:W-:Y:S01]  /*3040*/  FMUL.FTZ R251, R4, R251 ;  /* 0x000000fb04fb7220 */ /* 0x000fe20000410000 */
[----:B------:R-:W-:Y:S01]  /*3050*/  SHF.R.U32.HI R45, RZ, 0x10, R151 ;  /* 0x00000010ff2d7819 */ /* 0x000fe20000011697 */
[----:B------:R-:W-:Y:S01]  /*3060*/  HFMA2 R39, R36.H0_H0, R59.H0_H0, R39.H0_H0 ;  /* 0x2000003b24277231 */ /* 0x000fe20000040827 */
[----:B------:R-:W-:Y:S01]  /*3070*/  SHF.R.U32.HI R37, RZ, 0x10, R111 ;  /* 0x00000010ff257819 */ /* 0x000fe2000001166f */
[--C-:B------:R-:W-:Y:S01]  /*3080*/  FADD.FTZ R217, R32, -R0.reuse ;  /* 0x8000000020d97221 */ /* 0x100fe20000010000 */
[----:B------:R-:W-:Y:S01]  /*3090*/  F2FP.F16.F32.PACK_AB R193, RZ, R193 ;  /* 0x000000c1ffc1723e */ /* 0x000fe200000000ff */
[----:B------:R-:W-:Y:S01]  /*30a0*/  FMUL.FTZ R24, R4, R221 ;  /* 0x000000dd04187220 */ /* 0x000fe20000410000 */
[----:B------:R-:W-:Y:S01]  /*30b0*/  F2FP.F16.F32.PACK_AB R195, RZ, R195 ;  /* 0x000000c3ffc3723e */ /* 0x000fe200000000ff */
[----:B------:R-:W-:Y:S01]  /*30c0*/  HFMA2 R37, R37.H0_H0, R192.H0_H0, R45.H0_H0 ;  /* 0x200000c025257231 */ /* 0x000fe2000004082d */
[----:B------:R-:W-:Y:S01]  /*30d0*/  SHF.R.U64 R33, R152, 0x10, R153 ;  /* 0x0000001098217819 */ /* 0x000fe20000001299 */
[--C-:B------:R-:W-:Y:S01]  /*30e0*/  FADD.FTZ R237, R48, -R0.reuse ;  /* 0x8000000030ed7221 */ /* 0x100fe20000010000 */
[----:B------:R-:W-:Y:S01]  /*30f0*/  SHF.R.U64 R58, R112, 0x10, R113 ;  /* 0x00000010703a7819 */ /* 0x000fe20000001271 */
[----:B------:R-:W-:Y:S01]  /*3100*/  FMUL.FTZ R18, R4, R225 ;  /* 0x000000e104127220 */ /* 0x000fe20000410000 */
[----:B------:R-:W-:Y:S01]  /*3110*/  SHF.R.U64 R36, R154, 0x10, R155 ;  /* 0x000000109a247819 */ /* 0x000fe2000000129b */
[----:B------:R-:W-:Y:S01]  /*3120*/  FMUL.FTZ R48, R4, R217 ;  /* 0x000000d904307220 */ /* 0x000fe20000410000 */
        /* <DEDUP_REMOVED lines=10> */
[----:B------:R-:W-:Y:S01]  /*31d0*/  SHF.R.U64 R63, R146, 0x10, R147 ;  /* 0x00000010923f7819 */ /* 0x000fe20000001293 */
[----:B------:R-:W-:Y:S01]  /*31e0*/  HFMA2 R33, R47.H0_H0, R194.H0_H0, R45.H0_H0 ;  /* 0x200000c22f217231 */ /* 0x000fe2000004082d */
[----:B------:R-:W-:Y:S01]  /*31f0*/  SHF.R.U64 R38, R106, 0x10, R107 ;  /* 0x000000106a267819 */ /* 0x000fe2000000126b */
        /* <DEDUP_REMOVED lines=11> */
[----:B------:R-:W-:Y:S01]  /*32b0*/  F2FP.F16.F32.PACK_AB R199, RZ, R199 ;  /* 0x000000c7ffc7723e */ /* 0x000fe200000000ff */
[----:B------:R-:W-:Y:S01]  /*32c0*/  HFMA2 R193, R3.H0_H0, R5.H0_H0, R123.H0_H0 ;  /* 0x2000000503c17231 */ /* 0x000fe2000004087b */
[----:B------:R-:W-:Y:S01]  /*32d0*/  SHF.R.U64 R192, R158, 0x10, R159 ;  /* 0x000000109ec07819 */ /* 0x000fe2000000129f */
[----:B------:R-:W-:Y:S01]  /*32e0*/  HFMA2 R61, R2.H0_H0, R61.H0_H0, R122.H0_H0 ;  /* 0x2000003d023d7231 */ /* 0x000fe2000004087a */
[----:B------:R-:W-:Y:S01]  /*32f0*/  SHF.R.U64 R47, R118, 0x10, R119 ;  /* 0x00000010762f7819 */ /* 0x000fe20000001277 */
[C---:B------:R-:W-:Y:S01]  /*3300*/  FMUL.FTZ R60, R4.reuse, R53 ;  /* 0x00000035043c7220 */ /* 0x040fe20000410000 */
[----:B------:R-:W-:Y:S01]  /*3310*/  F2FP.F16.F32.PACK_AB R8, RZ, R8 ;  /* 0x00000008ff08723e */ /* 0x000fe200000000ff */
        /* <DEDUP_REMOVED lines=16> */
[----:B------:R-:W-:Y:S01]  /*3420*/  FADD.FTZ R76, R76, -R0 ;  /* 0x800000004c4c7221 */ /* 0x000fe20000010000 */
[----:B------:R-:W-:Y:S01]  /*3430*/  F2FP.F16.F32.PACK_AB R46, RZ, R46 ;  /* 0x0000002eff2e723e */ /* 0x000fe200000000ff */
[----:B------:R-:W-:Y:S01]  /*3440*/  HFMA2 R66, R112.H0_H0, R66.H0_H0, R152.H0_H0 ;  /* 0x2000004270427231 */ /* 0x000fe20000040898 */
[----:B------:R-:W-:Y:S01]  /*3450*/  F2FP.F16.F32.PACK_AB R10, RZ, R10 ;  /* 0x0000000aff0a723e */ /* 0x000fe200000000ff */
[----:B------:R-:W-:Y:S01]  /*3460*/  HFMA2 R45, R45.H0_H0, R201.H0_H0, R190.H0_H0 ;  /* 0x200000c92d2d7231 */ /* 0x000fe200000408be */
[----:B------:R-:W-:Y:S01]  /*3470*/  LOP3.LUT R188, R188, 0xffff, RZ, 0xc0, !PT ;  /* 0x0000ffffbcbc7812 */ /* 0x000fe200078ec0ff */
[----:B------:R-:W-:Y:S01]  /*3480*/  HFMA2 R190, R92.H0_H0, R46.H0_H0, R132.H0_H0 ;  /* 0x2000002e5cbe7231 */ /* 0x000fe20000040884 */
[----:B------:R-:W-:Y:S01]  /*3490*/  F2FP.F16.F32.PACK_AB R196, RZ, R196 ;  /* 0x000000c4ffc4723e */ /* 0x000fe200000000ff */
[----:B------:R-:W-:Y:S01]  /*34a0*/  HFMA2 R46, R93.H0_H0, R10.H0_H0, R133.H0_H0 ;  /* 0x2000000a5d2e7231 */ /* 0x000fe20000040885 */
[----:B------:R-:W-:Y:S01]  /*34b0*/  SHF.R.U32.HI R35, RZ, 0x10, R155 ;  /* 0x00000010ff237819 */ /* 0x000fe2000001169b */
[C---:B------:R-:W-:Y:S01]  /*34c0*/  FMUL.FTZ R76, R4.reuse, R76 ;  /* 0x0000004c044c7220 */ /* 0x040fe20000410000 */
[----:B------:R-:W-:Y:S01]  /*34d0*/  SHF.R.U32.HI R38, RZ, 0x10, R115 ;  /* 0x00000010ff267819 */ /* 0x000fe20000011673 */
[----:B------:R-:W-:Y:S01]  /*34e0*/  HFMA2 R72, R115.H0_H0, R72.H0_H0, R155.H0_H0 ;  /* 0x2000004873487231 */ /* 0x000fe2000004089b */
[----:B------:R-:W-:Y:S01]  /*34f0*/  PRMT R8, R193, 0x7610, R8 ;  /* 0x00007610c1087816 */ /* 0x000fe20000000008 */
        /* <DEDUP_REMOVED lines=8> */
[----:B------:R-:W-:Y:S01]  /*3580*/  HFMA2 R82, R120.H0_H0, R82.H0_H0, R160.H0_H0 ;  /* 0x2000005278527231 */ /* 0x000fe200000408a0 */
[----:B------:R-:W-:Y:S01]  /*3590*/  F2FP.F16.F32.PACK_AB R43, RZ, R43 ;  /* 0x0000002bff2b723e */ /* 0x000fe200000000ff */
[----:B------:R-:W-:Y:S01]  /*35a0*/  HFMA2 R56, R34.H0_H0, R197.H0_H0, R56.H0_H0 ;  /* 0x200000c522387231 */ /* 0x000fe20000040838 */
[----:B------:R-:W-:Y:S01]  /*35b0*/  F2FP.F16.F32.PACK_AB R12, RZ, R12 ;  /* 0x0000000cff0c723e */ /* 0x000fe200000000ff */
[----:B------:R-:W-:Y:S01]  /*35c0*/  HFMA2 R198, R88.H0_H0, R44.H0_H0, R128.H0_H0 ;  /* 0x2000002c58c67231 */ /* 0x000fe20000040880 */
[----:B------:R-:W-:Y:S01]  /*35d0*/  PRMT R6, R61, 0x7610, R6 ;  /* 0x000076103d067816 */ /* 0x000fe20000000006 */
[----:B------:R-:W-:Y:S01]  /*35e0*/  HFMA2 R196, R86.H0_H0, R43.H0_H0, R126.H0_H0 ;  /* 0x2000002b56c47231 */ /* 0x000fe2000004087e */
[----:B------:R-:W-:Y:S01]  /*35f0*/  SHF.L.U32 R9, R188, 0x10, RZ ;  /* 0x00000010bc097819 */ /* 0x000fe200000006ff */
[----:B------:R-:W-:Y:S01]  /*3600*/  HFMA2 R44, R95.H0_H0, R12.H0_H0, R135.H0_H0 ;  /* 0x2000000c5f2c7231 */ /* 0x000fe20000040887 */
[----:B------:R-:W-:Y:S01]  /*3610*/  F2FP.F16.F32.PACK_AB R42, RZ, R42 ;  /* 0x0000002aff2a723e */ /* 0x000fe200000000ff */
[----:B------:R-:W-:Y:S01]  /*3620*/  HFMA2 R43, R113.H0_H0, R20.H0_H0, R153.H0_H0 ;  /* 0x20000014712b7231 */ /* 0x000fe20000040899 */
[----:B------:R-:W-:Y:S01]  /*3630*/  F2FP.F16.F32.PACK_AB R7, RZ, R7 ;  /* 0x00000007ff07723e */ /* 0x000fe200000000ff */
[----:B------:R-:W-:Y:S01]  /*3640*/  HFMA2 R73, R119.H0_H0, R73.H0_H0, R159.H0_H0 ;  /* 0x2000004977497231 */ /* 0x000fe2000004089f */
[----:B------:R-:W-:Y:S01]  /*3650*/  LOP3.LUT R8, R8, 0xffff, RZ, 0xc0, !PT ;  /* 0x0000ffff08087812 */ /* 0x000fe200078ec0ff */
[----:B------:R-:W-:Y:S01]  /*3660*/  HFMA2 R194, R84.H0_H0, R42.H0_H0, R124.H0_H0 ;  /* 0x2000002a54c27231 */ /* 0x000fe2000004087c */
[----:B------:R-:W-:Y:S01]  /*3670*/  SHF.L.U64.HI R61, R188, 0x10, RZ ;  /* 0x00000010bc3d7819 */ /* 0x000fe200000102ff */
[----:B------:R-:W-:Y:S01]  /*3680*/  HFMA2 R197, R87.H0_H0, R7.H0_H0, R127.H0_H0 ;  /* 0x2000000757c57231 */ /* 0x000fe2000004087f */
[----:B------:R-:W-:-:S02]  /*3690*/  PRMT R10, R195, 0x7610, R10 ;  /* 0x00007610c30a7816 */ /* 0x000fc4000000000a */
[----:B------:R-:W-:Y:S02]  /*36a0*/  LOP3.LUT R80, R80, 0xffff, RZ, 0xc0, !PT ;  /* 0x0000ffff50507812 */ /* 0x000fe400078ec0ff */
[----:B------:R-:W-:Y:S02]  /*36b0*/  F2FP.F16.F32.PACK_AB R200, RZ, R200 ;  /* 0x000000c8ffc8723e */ /* 0x000fe400000000ff */
[----:B------:R-:W-:Y:S02]  /*36c0*/  SHF.R.U32.HI R35, RZ, 0x10, R159 ;  /* 0x00000010ff237819 */ /* 0x000fe4000001169f */
[----:B------:R-:W-:Y:S02]  /*36d0*/  SHF.R.U32.HI R191, RZ, 0x10, R119 ;  /* 0x00000010ffbf7819 */ /* 0x000fe40000011677 */
[----:B------:R-:W-:Y:S02]  /*36e0*/  F2FP.F16.F32.PACK_AB R65, RZ, R65 ;  /* 0x00000041ff41723e */ /* 0x000fe400000000ff */
[----:B------:R-:W-:Y:S01]  /*36f0*/  F2FP.F16.F32.PACK_AB R202, RZ, R202 ;  /* 0x000000caffca723e */ /* 0x000fe200000000ff */
[----:B------:R-:W-:Y:S01]  /*3700*/  HFMA2 R35, R191.H0_H0, R200.H0_H0, R35.H0_H0 ;  /* 0x200000c8bf237231 */ /* 0x000fe20000040823 */
[----:B------:R-:W-:Y:S01]  /*3710*/  SHF.R.U32.HI R189, RZ, 0x10, R161 ;  /* 0x00000010ffbd7819 */ /* 0x000fe200000116a1 */
[----:B------:R-:W-:Y:S01]  /*3720*/  HFMA2 R191, R90.H0_H0, R65.H0_H0, R130.H0_H0 ;  /* 0x200000415abf7231 */ /* 0x000fe20000040882 */
[----:B------:R-:W-:-:S02]  /*3730*/  SHF.R.U32.HI R34, RZ, 0x10, R121 ;  /* 0x00000010ff227819 */ /* 0x000fc40000011679 */
[----:B------:R-:W-:Y:S02]  /*3740*/  LOP3.LUT R6, R9, 0xffff, R6, 0xf8, !PT ;  /* 0x0000ffff09067812 */ /* 0x000fe400078ef806 */
[----:B------:R-:W-:Y:S01]  /*3750*/  F2FP.F16.F32.PACK_AB R67, RZ, R67 ;  /* 0x00000043ff43723e */ /* 0x000fe200000000ff */
[----:B------:R-:W-:Y:S01]  /*3760*/  HFMA2 R34, R34.H0_H0, R202.H0_H0, R189.H0_H0 ;  /* 0x200000ca22227231 */ /* 0x000fe200000408bd */
[----:B------:R-:W-:Y:S02]  /*3770*/  LOP3.LUT R9, R8, 0xffff0000, R61, 0xf8, !PT ;  /* 0xffff000008097812 */ /* 0x000fe400078ef83d */
[----:B------:R-:W-:Y:S01]  /*3780*/  LOP3.LUT R61, R10, 0xffff, RZ, 0xc0, !PT ;  /* 0x0000ffff0a3d7812 */ /* 0x000fe200078ec0ff */
[----:B------:R-:W-:Y:S01]  /*3790*/  HFMA2 R189, R94.H0_H0, R67.H0_H0, R134.H0_H0 ;  /* 0x200000435ebd7231 */ /* 0x000fe20000040886 */
[----:B------:R-:W-:Y:S02]  /*37a0*/  LOP3.LUT R83, R83, 0xffff, RZ, 0xc0, !PT ;  /* 0x0000ffff53537812 */ /* 0x000fe400078ec0ff */
[----:B------:R-:W-:-:S02]  /*37b0*/  SHF.L.U64.HI R12, R80, 0x10, RZ ;  /* 0x00000010500c7819 */ /* 0x000fc400000102ff */
[----:B------:R-:W-:Y:S02]  /*37c0*/  F2FP.F16.F32.PACK_AB R16, RZ, R251 ;  /* 0x000000fbff10723e */ /* 0x000fe400000000ff */
[----:B------:R-:W-:Y:S02]  /*37d0*/  F2FP.F16.F32.PACK_AB R14, RZ, R14 ;  /* 0x0000000eff0e723e */ /* 0x000fe400000000ff */
[----:B------:R-:W-:Y:S01]  /*37e0*/  PRMT R10, R196, 0x7610, R10 ;  /* 0x00007610c40a7816 */ /* 0x000fe2000000000a */
[----:B------:R-:W-:Y:S01]  /*37f0*/  HFMA2 R7, R111.H0_H0, R16.H0_H0, R151.H0_H0 ;  /* 0x200000106f077231 */ /* 0x000fe20000040897 */
[----:B------:R-:W-:Y:S01]  /*3800*/  SHF.L.U32 R65, R83, 0x10, RZ ;  /* 0x0000001053417819 */ /* 0x000fe200000006ff */
[----:B------:R-:W-:Y:S01]  /*3810*/  HFMA2 R5, R114.H0_H0, R14.H0_H0, R154.H0_H0 ;  /* 0x2000000e72057231 */ /* 0x000fe2000004089a */
        /* <DEDUP_REMOVED lines=19> */
[----:B------:R-:W-:-:S02]  /*3950*/  F2FP.F16.F32.PACK_AB R22, RZ, R22 ;  /* 0x00000016ff16723e */ /* 0x000fc400000000ff */
[----:B------:R-:W-:Y:S02]  /*3960*/  SHF.L.U32 R14, R83, 0x10, RZ ;  /* 0x00000010530e7819 */ /* 0x000fe400000006ff */
[----:B------:R-:W-:Y:S01]  /*3970*/  SHF.L.U32 R77, R81, 0x10, RZ ;  /* 0x00000010514d7819 */ /* 0x000fe200000006ff */
[----:B------:R-:W-:Y:S01]  /*3980*/  HFMA2 R42, R97.H0_H0, R22.H0_H0, R137.H0_H0 ;  /* 0x20000016612a7231 */ /* 0x000fe20000040889 */
[----:B------:R-:W-:Y:S02]  /*3990*/  F2FP.F16.F32.PACK_AB R24, RZ, R24 ;  /* 0x00000018ff18723e */ /* 0x000fe400000000ff */
[----:B------:R-:W-:Y:S02]  /*39a0*/  LOP3.LUT R74, R192, 0xffff, RZ, 0xc0, !PT ;  /* 0x0000ffffc04a7812 */ /* 0x000fe400078ec0ff */
[----:B------:R-:W-:Y:S01]  /*39b0*/  SHF.L.U64.HI R83, R83, 0x10, RZ ;  /* 0x0000001053537819 */ /* 0x000fe200000102ff */
[----:B------:R-:W-:Y:S01]  /*39c0*/  HFMA2 R22, R98.H0_H0, R24.H0_H0, R138.H0_H0 ;  /* 0x2000001862167231 */ /* 0x000fe2000004088a */
[----:B------:R-:W-:-:S02]  /*39d0*/  LOP3.LUT R75, R75, 0xffff, RZ, 0xc0, !PT ;  /* 0x0000ffff4b4b7812 */ /* 0x000fc400078ec0ff */
[----:B------:R-:W-:Y:S02]  /*39e0*/  PRMT R20, R68, 0x7610, R20 ;  /* 0x0000761044147816 */ /* 0x000fe40000000014 */
[----:B------:R-:W-:Y:S02]  /*39f0*/  F2FP.F16.F32.PACK_AB R18, RZ, R18 ;  /* 0x00000012ff12723e */ /* 0x000fe400000000ff */
[----:B------:R-:W-:Y:S02]  /*3a00*/  F2FP.F16.F32.PACK_AB R48, RZ, R48 ;  /* 0x00000030ff30723e */ /* 0x000fe400000000ff */
[----:B------:R-:W-:Y:S01]  /*3a10*/  LOP3.LUT R16, R77, 0xffff, R190, 0xf8, !PT ;  /* 0x0000ffff4d107812 */ /* 0x000fe200078ef8be */
[----:B------:R-:W-:Y:S01]  /*3a20*/  HFMA2 R24, R99.H0_H0, R18.H0_H0, R139.H0_H0 ;  /* 0x2000001263187231 */ /* 0x000fe2000004088b */
[----:B------:R-:W-:Y:S01]  /*3a30*/  LOP3.LUT R74, R74, 0xffff0000, R83, 0xf8, !PT ;  /* 0xffff00004a4a7812 */ /* 0x000fe200078ef853 */
[----:B------:R-:W-:Y:S01]  /*3a40*/  HFMA2 R48, R96.H0_H0, R48.H0_H0, R136.H0_H0 ;  /* 0x2000003060307231 */ /* 0x000fe20000040888 */
        /* <DEDUP_REMOVED lines=10> */
[----:B------:R-:W-:Y:S02]  /*3af0*/  F2FP.F16.F32.PACK_AB R28, RZ, R28 ;  /* 0x0000001cff1c723e */ /* 0x000fe400000000ff */
[----:B------:R-:W-:Y:S02]  /*3b00*/  F2FP.F16.F32.PACK_AB R30, RZ, R30 ;  /* 0x0000001eff1e723e */ /* 0x000fe400000000ff */
[----:B------:R-:W-:Y:S01]  /*3b10*/  LOP3.LUT R42, R42, 0xffff, RZ, 0xc0, !PT ;  /* 0x0000ffff2a2a7812 */ /* 0x000fe200078ec0ff */
[----:B------:R-:W-:Y:S01]  /*3b20*/  HFMA2 R28, R101.H0_H0, R28.H0_H0, R141.H0_H0 ;  /* 0x2000001c651c7231 */ /* 0x000fe2000004088d */
[----:B------:R-:W-:Y:S01]  /*3b30*/  SHF.L.U64.HI R81, R20, 0x10, RZ ;  /* 0x0000001014517819 */ /* 0x000fe200000102ff */
[----:B------:R-:W-:Y:S01]  /*3b40*/  HFMA2 R30, R103.H0_H0, R30.H0_H0, R143.H0_H0 ;  /* 0x2000001e671e7231 */ /* 0x000fe2000004088f */
[----:B------:R-:W-:-:S02]  /*3b50*/  SHF.L.U32 R77, R83, 0x10, RZ ;  /* 0x00000010534d7819 */ /* 0x000fc400000006ff */
[----:B------:R-:W-:Y:S02]  /*3b60*/  F2FP.F16.F32.PACK_AB R32, RZ, R32 ;  /* 0x00000020ff20723e */ /* 0x000fe400000000ff */
[----:B------:R-:W-:Y:S02]  /*3b70*/  LOP3.LUT R69, R69, 0xffff, RZ, 0xc0, !PT ;  /* 0x0000ffff45457812 */ /* 0x000fe400078ec0ff */
[----:B------:R-:W-:Y:S01]  /*3b80*/  LOP3.LUT R24, R24, 0xffff, RZ, 0xc0, !PT ;  /* 0x0000ffff18187812 */ /* 0x000fe200078ec0ff */
[----:B------:R-:W-:Y:S01]  /*3b90*/  HFMA2 R32, R102.H0_H0, R32.H0_H0, R142.H0_H0 ;  /* 0x2000002066207231 */ /* 0x000fe2000004088e */
[----:B------:R-:W-:Y:S02]  /*3ba0*/  SHF.L.U64.HI R83, R83, 0x10, RZ ;  /* 0x0000001053537819 */ /* 0x000fe400000102ff */
[----:B------:R-:W-:Y:S02]  /*3bb0*/  F2FP.F16.F32.PACK_AB R50, RZ, R50 ;  /* 0x00000032ff32723e */ /* 0x000fe400000000ff */
[----:B------:R-:W-:-:S02]  /*3bc0*/  LOP3.LUT R20, R71, 0xffff, R48, 0xf8, !PT ;  /* 0x0000ffff47147812 */ /* 0x000fc400078ef830 */
[----:B------:R-:W-:Y:S01]  /*3bd0*/  LOP3.LUT R26, R26, 0xffff, RZ, 0xc0, !PT ;  /* 0x0000ffff1a1a7812 */ /* 0x000fe200078ec0ff */
[----:B------:R-:W-:Y:S01]  /*3be0*/  HFMA2 R50, R100.H0_H0, R50.H0_H0, R140.H0_H0 ;  /* 0x2000003264327231 */ /* 0x000fe2000004088c */
[----:B------:R-:W-:Y:S02]  /*3bf0*/  LOP3.LUT R71, R42, 0xffff0000, R81, 0xf8, !PT ;  /* 0xffff00002a477812 */ /* 0x000fe400078ef851 */
[----:B------:R-:W-:Y:S02]  /*3c00*/  LOP3.LUT R22, R77, 0xffff, R22, 0xf8, !PT ;  /* 0x0000ffff4d167812 */ /* 0x000fe400078ef816 */
[----:B------:R-:W-:Y:S02]  /*3c10*/  F2FP.F16.F32.PACK_AB R49, RZ, R49 ;  /* 0x00000031ff31723e */ /* 0x000fe400000000ff */
[C---:B------:R-:W-:Y:S02]  /*3c20*/  SHF.L.U32 R77, R69.reuse, 0x10, RZ ;  /* 0x00000010454d7819 */ /* 0x040fe400000006ff */
[----:B------:R-:W-:Y:S01]  /*3c30*/  SHF.L.U64.HI R81, R69, 0x10, RZ ;  /* 0x0000001045517819 */ /* 0x000fe200000102ff */
[----:B------:R-:W-:Y:S01]  /*3c40*/  HFMA2 R49, R106.H0_H0, R49.H0_H0, R146.H0_H0 ;  /* 0x200000316a317231 */ /* 0x000fe20000040892 */
[----:B------:R-:W-:-:S02]  /*3c50*/  LOP3.LUT R69, R24, 0xffff0000, R83, 0xf8, !PT ;  /* 0xffff000018457812 */ /* 0x000fc400078ef853 */
[----:B------:R-:W-:Y:S02]  /*3c60*/  SHF.L.U32 R83, R26, 0x10, RZ ;  /* 0x000000101a537819 */ /* 0x000fe400000006ff */
[----:B------:R-:W-:Y:S02]  /*3c70*/  LOP3.LUT R18, R18, 0xffff, R189, 0xf8, !PT ;  /* 0x0000ffff12127812 */ /* 0x000fe400078ef8bd */
[----:B------:R-:W-:Y:S02]  /*3c80*/  F2FP.F16.F32.PACK_AB R60, RZ, R60 ;  /* 0x0000003cff3c723e */ /* 0x000fe400000000ff */
[----:B------:R-:W-:Y:S02]  /*3c90*/  LOP3.LUT R28, R28, 0xffff, RZ, 0xc0, !PT ;  /* 0x0000ffff1c1c7812 */ /* 0x000fe400078ec0ff */
[----:B------:R-:W-:Y:S01]  /*3ca0*/  LOP3.LUT R30, R30, 0xffff, RZ, 0xc0, !PT ;  /* 0x0000ffff1e1e7812 */ /* 0x000fe200078ec0ff */
[----:B------:R-:W-:Y:S01]  /*3cb0*/  HFMA2 R60, R107.H0_H0, R60.H0_H0, R147.H0_H0 ;  /* 0x2000003c6b3c7231 */ /* 0x000fe20000040893 */
[----:B------:R-:W-:-:S02]  /*3cc0*/  SHF.L.U64.HI R189, R26, 0x10, RZ ;  /* 0x000000101abd7819 */ /* 0x000fc400000102ff */
[----:B------:R-:W-:Y:S02]  /*3cd0*/  LOP3.LUT R42, R64, 0xffff, RZ, 0xc0, !PT ;  /* 0x0000ffff402a7812 */ /* 0x000fe400078ec0ff */
[----:B------:R-:W-:Y:S02]  /*3ce0*/  LOP3.LUT R26, R83, 0xffff, R32, 0xf8, !PT ;  /* 0x0000ffff531a7812 */ /* 0x000fe400078ef820 */
[----:B------:R-:W-:Y:S02]  /*3cf0*/  LOP3.LUT R32, R63, 0xffff, RZ, 0xc0, !PT ;  /* 0x0000ffff3f207812 */ /* 0x000fe400078ec0ff */
[----:B------:R-:W-:Y:S02]  /*3d00*/  LOP3.LUT R24, R77, 0xffff, R50, 0xf8, !PT ;  /* 0x0000ffff4d187812 */ /* 0x000fe400078ef832 */
[----:B------:R-:W-:Y:S02]  /*3d10*/  LOP3.LUT R77, R28, 0xffff0000, R81, 0xf8, !PT ;  /* 0xffff00001c4d7812 */ /* 0x000fe400078ef851 */
[----:B------:R-:W-:-:S02]  /*3d20*/  LOP3.LUT R64, R30, 0xffff0000, R189, 0xf8, !PT ;  /* 0xffff00001e407812 */ /* 0x000fc400078ef8bd */
[----:B------:R-:W-:Y:S02]  /*3d30*/  F2FP.F16.F32.PACK_AB R54, RZ, R54 ;  /* 0x00000036ff36723e */ /* 0x000fe400000000ff */
[C---:B------:R-:W-:Y:S02]  /*3d40*/  SHF.L.U32 R81, R42.reuse, 0x10, RZ ;  /* 0x000000102a517819 */ /* 0x040fe400000006ff */
[----:B------:R-:W-:Y:S01]  /*3d50*/  PRMT R30, R49, 0x7610, R30 ;  /* 0x00007610311e7816 */ /* 0x000fe2000000001e */
[----:B------:R-:W-:Y:S01]  /*3d60*/  HFMA2 R54, R108.H0_H0, R54.H0_H0, R148.H0_H0 ;  /* 0x200000366c367231 */ /* 0x000fe20000040894 */
        /* <DEDUP_REMOVED lines=13> */
[----:B------:R-:W-:Y:S02]  /*3e40*/  F2FP.F16.F32.PACK_AB R53, RZ, R53 ;  /* 0x00000035ff35723e */ /* 0x000fe400000000ff */
[----:B------:R-:W-:-:S02]  /*3e50*/  LOP3.LUT R44, R7, 0xffff, RZ, 0xc0, !PT ;  /* 0x0000ffff072c7812 */ /* 0x000fc400078ec0ff */
[----:B------:R-:W-:Y:S01]  /*3e60*/  SHF.L.U64.HI R59, R59, 0x10, RZ ;  /* 0x000000103b3b7819 */ /* 0x000fe200000102ff */
[----:B------:R-:W-:Y:S01]  /*3e70*/  HFMA2 R53, R109.H0_H0, R53.H0_H0, R149.H0_H0 ;  /* 0x200000356d357231 */ /* 0x000fe20000040895 */
        /* <DEDUP_REMOVED lines=8> */
[----:B------:R-:W-:Y:S02]  /*3f00*/  F2FP.F16.F32.PACK_AB R62, RZ, R62 ;  /* 0x0000003eff3e723e */ /* 0x000fe400000000ff */
[----:B------:R-:W-:Y:S02]  /*3f10*/  F2FP.F16.F32.PACK_AB R76, RZ, R76 ;  /* 0x0000004cff4c723e */ /* 0x000fe400000000ff */
[----:B------:R-:W-:Y:S01]  /*3f20*/  LOP3.LUT R44, R7, 0xffff, R66, 0xf8, !PT ;  /* 0x0000ffff072c7812 */ /* 0x000fe200078ef842 */
[----:B------:R-:W-:Y:S01]  /*3f30*/  HFMA2 R62, R110.H0_H0, R62.H0_H0, R150.H0_H0 ;  /* 0x2000003e6e3e7231 */ /* 0x000fe20000040896 */
[----:B------:R-:W-:Y:S01]  /*3f40*/  LOP3.LUT R72, R72, 0xffff, RZ, 0xc0, !PT ;  /* 0x0000ffff48487812 */ /* 0x000fe200078ec0ff */
[----:B------:R-:W-:Y:S01]  /*3f50*/  HFMA2 R76, R118.H0_H0, R76.H0_H0, R158.H0_H0 ;  /* 0x2000004c764c7231 */ /* 0x000fe2000004089e */
[----:B------:R-:W-:-:S02]  /*3f60*/  SHF.L.U64.HI R55, R55, 0x10, RZ ;  /* 0x0000001037377819 */ /* 0x000fc400000102ff */
[----:B------:R-:W-:Y:S02]  /*3f70*/  SHF.L.U32 R7, R56, 0x10, RZ ;  /* 0x0000001038077819 */ /* 0x000fe400000006ff */
[----:B------:R-:W-:Y:S02]  /*3f80*/  LOP3.LUT R47, R47, 0xffff, RZ, 0xc0, !PT ;  /* 0x0000ffff2f2f7812 */ /* 0x000fe400078ec0ff */
[----:B------:R-:W-:Y:S02]  /*3f90*/  LOP3.LUT R46, R46, 0xffff, R5, 0xf8, !PT ;  /* 0x0000ffff2e2e7812 */ /* 0x000fe400078ef805 */
[----:B------:R-:W-:Y:S02]  /*3fa0*/  F2FP.F16.F32.PACK_AB R52, RZ, R52 ;  /* 0x00000034ff34723e */ /* 0x000fe400000000ff */
[----:B------:R-:W-:Y:S02]  /*3fb0*/  LOP3.LUT R5, R72, 0xffff0000, R55, 0xf8, !PT ;  /* 0xffff000048057812 */ /* 0x000fe400078ef837 */
[----:B------:R-:W-:Y:S01]  /*3fc0*/  LOP3.LUT R53, R53, 0xffff, RZ, 0xc0, !PT ;  /* 0x0000ffff35357812 */ /* 0x000fe200078ec0ff */
[----:B------:R-:W-:Y:S01]  /*3fd0*/  HFMA2 R52, R104.H0_H0, R52.H0_H0, R144.H0_H0 ;  /* 0x2000003468347231 */ /* 0x000fe20000040890 */
        /* <DEDUP_REMOVED lines=37> */
[----:B------:R-:W-:-:S02]  /*4230*/  F2FP.F16.F32.PACK_AB R79, RZ, R79 ;  /* 0x0000004fff4f723e */ /* 0x000fc400000000ff */
[----:B------:R-:W-:Y:S01]  /*4240*/  PRMT R31, R51, 0x5410, R40 ;  /* 0x00005410331f7816 */ /* 0x000fe20000000028 */
[----:B------:R-:W1:Y:S01]  /*4250*/  @!P1 LDC.64 R56, c[0x0][0x238] ;  /* 0x00008e00ff389b82 */ /* 0x000e620000000a00 */
[----:B------:R-:W-:Y:S01]  /*4260*/  SHF.L.U64.HI R45, R45, 0x10, RZ ;  /* 0x000000102d2d7819 */ /* 0x000fe200000102ff */
[----:B------:R-:W-:Y:S01]  /*4270*/  HFMA2 R79, R121.H0_H0, R79.H0_H0, R161.H0_H0 ;  /* 0x2000004f794f7231 */ /* 0x000fe200000408a1 */
        /* <DEDUP_REMOVED lines=75> */
.L_x_592:
[----:B------:R-:W-:Y:S01]  /*4730*/  HFMA2.MMA R201, -RZ, RZ, 0, 5.9604644775390625e-08 ;  /* 0x00000001ffc97435 */ /* 0x000fe200000001ff */
[----:B------:R-:W-:Y:S02]  /*4740*/  MOV R200, R0 ;  /* 0x0000000000c87202 */ /* 0x000fe40000000f00 */
[----:B------:R-:W-:Y:S02]  /*4750*/  MOV R202, 0x1f ;  /* 0x0000001f00ca7802 */ /* 0x000fe40000000f00 */
[----:B------:R-:W-:-:S07]  /*4760*/  MOV R197, 0xffffffff ;  /* 0xffffffff00c57802 */ /* 0x000fce0000000f00 */
[----:B-----5:R-:W-:Y:S05]  /*4770*/  WARPSYNC.COLLECTIVE R197, `(.L_x_596) ;  /* 0x00000000c5087348 */ /* 0x020fea0003c00000 */
[----:B------:R0:W1:Y:S02]  /*4780*/  SHFL.BFLY P2, R199, R200, R201, R202 ;  /* 0x0c0000c9c8c77389 */ /* 0x00006400000400ca */
[----:B01---5:R-:W-:Y:S01]  /*4790*/  ENDCOLLECTIVE ;  /* 0x000000000000791b */ /* 0x023fe20003800000 */
.L_x_596:
[----:B------:R-:W-:Y:S01]  /*47a0*/  HFMA2.MMA R201, -RZ, RZ, 0, 1.1920928955078125e-07 ;  /* 0x00000002ffc97435 */ /* 0x000fe200000001ff */
[----:B------:R-:W-:-:S05]  /*47b0*/  MOV R189, R199 ;  /* 0x000000c700bd7202 */ /* 0x000fca0000000f00 */
[----:B------:R-:W-:-:S05]  /*47c0*/  FADD.FTZ R189, R0, R189 ;  /* 0x000000bd00bd7221 */ /* 0x000fca0000010000 */
[----:B------:R-:W-:-:S07]  /*47d0*/  MOV R200, R189 ;  /* 0x000000bd00c87202 */ /* 0x000fce0000000f00 */
[----:B------:R-:W-:Y:S05]  /*47e0*/  WARPSYNC.COLLECTIVE R197, `(.L_x_597) ;  /* 0x00000000c5087348 */ /* 0x000fea0003c00000 */
[----:B------:R0:W1:Y:S02]  /*47f0*/  SHFL.BFLY P2, R199, R200, R201, R202 ;  /* 0x0c0000c9c8c77389 */ /* 0x00006400000400ca */
[----:B01----:R-:W-:Y:S01]  /*4800*/  ENDCOLLECTIVE ;  /* 0x000000000000791b */ /* 0x003fe20003800000 */
.L_x_597:
[----:B------:R-:W-:Y:S01]  /*4810*/  HFMA2.MMA R201, -RZ, RZ, 0, 2.384185791015625e-07 ;  /* 0x00000004ffc97435 */ /* 0x000fe200000001ff */
[----:B------:R-:W-:-:S05]  /*4820*/  MOV R188, R199 ;  /* 0x000000c700bc7202 */ /* 0x000fca0000000f00 */
[----:B------:R-:W-:-:S05]  /*4830*/  FADD.FTZ R191, R189, R188 ;  /* 0x000000bcbdbf7221 */ /* 0x000fca0000010000 */
[----:B------:R-:W-:-:S07]  /*4840*/  MOV R200, R191 ;  /* 0x000000bf00c87202 */ /* 0x000fce0000000f00 */
[----:B------:R-:W-:Y:S05]  /*4850*/  WARPSYNC.COLLECTIVE R197, `(.L_x_598) ;  /* 0x00000000c5087348 */ /* 0x000fea0003c00000 */
[----:B------:R0:W1:Y:S02]  /*4860*/  SHFL.BFLY P2, R199, R200, R201, R202 ;  /* 0x0c0000c9c8c77389 */ /* 0x00006400000400ca */
[----:B01----:R-:W-:Y:S01]  /*4870*/  ENDCOLLECTIVE ;  /* 0x000000000000791b */ /* 0x003fe20003800000 */
.L_x_598:
[----:B------:R-:W-:Y:S01]  /*4880*/  HFMA2.MMA R201, -RZ, RZ, 0, 4.76837158203125e-07 ;  /* 0x00000008ffc97435 */ /* 0x000fe200000001ff */
[----:B------:R-:W-:-:S05]  /*4890*/  MOV R188, R199 ;  /* 0x000000c700bc7202 */ /* 0x000fca0000000f00 */
[----:B------:R-:W-:-:S05]  /*48a0*/  FADD.FTZ R193, R191, R188 ;  /* 0x000000bcbfc17221 */ /* 0x000fca0000010000 */
[----:B------:R-:W-:-:S07]  /*48b0*/  MOV R200, R193 ;  /* 0x000000c100c87202 */ /* 0x000fce0000000f00 */
[----:B------:R-:W-:Y:S05]  /*48c0*/  WARPSYNC.COLLECTIVE R197, `(.L_x_599) ;  /* 0x00000000c5087348 */ /* 0x000fea0003c00000 */
[----:B------:R0:W1:Y:S02]  /*48d0*/  SHFL.BFLY P2, R199, R200, R201, R202 ;  /* 0x0c0000c9c8c77389 */ /* 0x00006400000400ca */
[----:B01----:R-:W-:Y:S01]  /*48e0*/  ENDCOLLECTIVE ;  /* 0x000000000000791b */ /* 0x003fe20003800000 */
.L_x_599:
[----:B------:R-:W-:Y:S01]  /*48f0*/  HFMA2.MMA R201, -RZ, RZ, 0, 9.5367431640625e-07 ;  /* 0x00000010ffc97435 */ /* 0x000fe200000001ff */
[----:B------:R-:W-:-:S05]  /*4900*/  MOV R188, R199 ;  /* 0x000000c700bc7202 */ /* 0x000fca0000000f00 */
[----:B------:R-:W-:-:S05]  /*4910*/  FADD.FTZ R195, R193, R188 ;  /* 0x000000bcc1c37221 */ /* 0x000fca0000010000 */
[----:B------:R-:W-:-:S07]  /*4920*/  MOV R200, R195 ;  /* 0x000000c300c87202 */ /* 0x000fce0000000f00 */
[----:B------:R-:W-:Y:S05]  /*4930*/  WARPSYNC.COLLECTIVE R197, `(.L_x_600) ;  /* 0x00000000c5087348 */ /* 0x000fea0003c00000 */
[----:B------:R0:W1:Y:S02]  /*4940*/  SHFL.BFLY P2, R199, R200, R201, R202 ;  /* 0x0c0000c9c8c77389 */ /* 0x00006400000400ca */
[----:B01----:R-:W-:Y:S01]  /*4950*/  ENDCOLLECTIVE ;  /* 0x000000000000791b */ /* 0x003fe20003800000 */
.L_x_600:
        /* <DEDUP_REMOVED lines=168> */
.L_x_601:
[----:B------:R-:W-:Y:S01]  /*53e0*/  HFMA2.MMA R201, -RZ, RZ, 0, 1.1920928955078125e-07 ;  /* 0x00000002ffc97435 */ /* 0x000fe200000001ff */
[----:B------:R-:W-:-:S05]  /*53f0*/  MOV R189, R199 ;  /* 0x000000c700bd7202 */ /* 0x000fca0000000f00 */
[----:B------:R-:W-:-:S05]  /*5400*/  FADD.FTZ R189, R0, R189 ;  /* 0x000000bd00bd7221 */ /* 0x000fca0000010000 */
[----:B------:R-:W-:-:S07]  /*5410*/  MOV R200, R189 ;  /* 0x000000bd00c87202 */ /* 0x000fce0000000f00 */
[----:B------:R-:W-:Y:S05]  /*5420*/  WARPSYNC.COLLECTIVE R197, `(.L_x_602) ;  /* 0x00000000c5087348 */ /* 0x000fea0003c00000 */
[----:B------:R0:W1:Y:S02]  /*5430*/  SHFL.BFLY P2, R199, R200, R201, R202 ;  /* 0x0c0000c9c8c77389 */ /* 0x00006400000400ca */
[----:B01----:R-:W-:Y:S01]  /*5440*/  ENDCOLLECTIVE ;  /* 0x000000000000791b */ /* 0x003fe20003800000 */
.L_x_602:
[----:B------:R-:W-:Y:S01]  /*5450*/  HFMA2.MMA R201, -RZ, RZ, 0, 2.384185791015625e-07 ;  /* 0x00000004ffc97435 */ /* 0x000fe200000001ff */
[----:B------:R-:W-:-:S05]  /*5460*/  MOV R196, R199 ;  /* 0x000000c700c47202 */ /* 0x000fca0000000f00 */
[----:B------:R-:W-:-:S05]  /*5470*/  FADD.FTZ R196, R189, R196 ;  /* 0x000000c4bdc47221 */ /* 0x000fca0000010000 */
[----:B------:R-:W-:-:S07]  /*5480*/  MOV R200, R196 ;  /* 0x000000c400c87202 */ /* 0x000fce0000000f00 */
[----:B------:R-:W-:Y:S05]  /*5490*/  WARPSYNC.COLLECTIVE R197, `(.L_x_603) ;  /* 0x00000000c5087348 */ /* 0x000fea0003c00000 */
[----:B------:R0:W1:Y:S02]  /*54a0*/  SHFL.BFLY P2, R199, R200, R201, R202 ;  /* 0x0c0000c9c8c77389 */ /* 0x00006400000400ca */
[----:B01----:R-:W-:Y:S01]  /*54b0*/  ENDCOLLECTIVE ;  /* 0x000000000000791b */ /* 0x003fe20003800000 */
.L_x_603:
[----:B------:R-:W-:Y:S01]  /*54c0*/  HFMA2.MMA R201, -RZ, RZ, 0, 4.76837158203125e-07 ;  /* 0x00000008ffc97435 */ /* 0x000fe200000001ff */
[----:B------:R-:W-:-:S05]  /*54d0*/  MOV R191, R199 ;  /* 0x000000c700bf7202 */ /* 0x000fca0000000f00 */
[----:B------:R-:W-:-:S05]  /*54e0*/  FADD.FTZ R191, R196, R191 ;  /* 0x000000bfc4bf7221 */ /* 0x000fca0000010000 */
[----:B------:R-:W-:-:S07]  /*54f0*/  MOV R200, R191 ;  /* 0x000000bf00c87202 */ /* 0x000fce0000000f00 */
[----:B------:R-:W-:Y:S05]  /*5500*/  WARPSYNC.COLLECTIVE R197, `(.L_x_604) ;  /* 0x00000000c5087348 */ /* 0x000fea0003c00000 */
[----:B------:R0:W1:Y:S02]  /*5510*/  SHFL.BFLY P2, R199, R200, R201, R202 ;  /* 0x0c0000c9c8c77389 */ /* 0x00006400000400ca */
[----:B01----:R-:W-:Y:S01]  /*5520*/  ENDCOLLECTIVE ;  /* 0x000000000000791b */ /* 0x003fe20003800000 */
.L_x_604:
[----:B------:R-:W-:Y:S01]  /*5530*/  HFMA2.MMA R201, -RZ, RZ, 0, 9.5367431640625e-07 ;  /* 0x00000010ffc97435 */ /* 0x000fe200000001ff */
[----:B------:R-:W-:-:S05]  /*5540*/  MOV R198, R199 ;  /* 0x000000c700c67202 */ /* 0x000fca0000000f00 */
[----:B------:R-:W-:-:S05]  /*5550*/  FADD.FTZ R198, R191, R198 ;  /* 0x000000c6bfc67221 */ /* 0x000fca0000010000 */
[----:B------:R-:W-:-:S07]  /*5560*/  MOV R200, R198 ;  /* 0x000000c600c87202 */ /* 0x000fce0000000f00 */
[----:B------:R-:W-:Y:S05]  /*5570*/  WARPSYNC.COLLECTIVE R197, `(.L_x_605) ;  /* 0x00000000c5087348 */ /* 0x000fea0003c00000 */
[----:B------:R0:W1:Y:S02]  /*5580*/  SHFL.BFLY P2, R199, R200, R201, R202 ;  /* 0x0c0000c9c8c77389 */ /* 0x00006400000400ca */
[----:B01----:R-:W-:Y:S01]  /*5590*/  ENDCOLLECTIVE ;  /* 0x000000000000791b */ /* 0x003fe20003800000 */
.L_x_605:
[----:B------:R-:W-:Y:S01]  /*55a0*/  MOV R193, R199 ;  /* 0x000000c700c17202 */ /* 0x000fe20000000f00 */
[----:B------:R-:W-:Y:S06]  /*55b0*/  BRA `(.L_x_606) ;  /* 0xffffffc000b47947 */ /* 0x000fec000383ffff */
.L_x_607:
        /* <DEDUP_REMOVED lines=12> */
.L_x_2024:


//--------------------- .text._ZN10layer_norm13ln_fwd_kernelINS_13Kernel_traitsI6__halfS2_S2_fjLj20480ELj2ELj1ELj4ELj16ENS_18Kernel_traits_baseILj20480ES2_S2_S2_fjLj128EEEEEEEvNS_9FwdParamsE --------------------------
	.section	.text._ZN10layer_norm13ln_fwd_kernelINS_13Kernel_traitsI6__halfS2_S2_fjLj20480ELj2ELj1ELj4ELj16ENS_18Kernel_traits_baseILj20480ES2_S2_S2_fjLj128EEEEEEEvNS_9FwdParamsE,"ax",@progbits
	.align	128
        .global         _ZN10layer_norm13ln_fwd_kernelINS_13Kernel_traitsI6__halfS2_S2_fjLj20480ELj2ELj1ELj4ELj16ENS_18Kernel_traits_baseILj20480ES2_S2_S2_fjLj128EEEEEEEvNS_9FwdParamsE
        .type           _ZN10layer_norm13ln_fwd_kernelINS_13Kernel_traitsI6__halfS2_S2_fjLj20480ELj2ELj1ELj4ELj16ENS_18Kernel_traits_baseILj20480ES2_S2_S2_fjLj128EEEEEEEvNS_9FwdParamsE,@function
        .size           _ZN10layer_norm13ln_fwd_kernelINS_13Kernel_traitsI6__halfS2_S2_fjLj20480ELj2ELj1ELj4ELj16ENS_18Kernel_traits_baseILj20480ES2_S2_S2_fjLj128EEEEEEEvNS_9FwdParamsE,(.L_x_2025 - _ZN10layer_norm13ln_fwd_kernelINS_13Kernel_traitsI6__halfS2_S2_fjLj20480ELj2ELj1ELj4ELj16ENS_18Kernel_traits_baseILj20480ES2_S2_S2_fjLj128EEEEEEEvNS_9FwdParamsE)
        .other          _ZN10layer_norm13ln_fwd_kernelINS_13Kernel_traitsI6__halfS2_S2_fjLj20480ELj2ELj1ELj4ELj16ENS_18Kernel_traits_baseILj20480ES2_S2_S2_fjLj128EEEEEEEvNS_9FwdParamsE,@"STO_CUDA_ENTRY STV_DEFAULT"
_ZN10layer_norm13ln_fwd_kernelINS_13Kernel_traitsI6__halfS2_S2_fjLj20480ELj2ELj1ELj4ELj16ENS_18Kernel_traits_baseILj20480ES2_S2_S2_fjLj128EEEEEEEvNS_9FwdParamsE:
.text._ZN10layer_norm13ln_fwd_kernelINS_13Kernel_traitsI6__halfS2_S2_fjLj20480ELj2ELj1ELj4ELj16ENS_18Kernel_traits_baseILj20480ES2_S2_S2_fjLj128EEEEEEEvNS_9FwdParamsE:
        /* <DEDUP_REMOVED lines=40> */
.L_x_611:
        /* <DEDUP_REMOVED lines=128> */
[----:B------:R-:W-:Y:S01]  /*0a80*/  HADD2.F32 R153, -RZ, R86.H1_H1 ;  /* 0x30000056ff997230 */ /* 0x000fe20000004100 */
[----:B------:R-:W-:Y:S01]  /*0a90*/  SHF.R.U32.HI R86, RZ, 0x5, R115 ;  /* 0x00000005ff567819 */ /* 0x000fe20000011673 */
[--C-:B------:R-:W-:Y:S02]  /*0aa0*/  HADD2.F32 R155, -RZ, R87.reuse.H0_H0 ;  /* 0x20000057ff9b7230 */ /* 0x100fe40000004100 */
        /* <DEDUP_REMOVED lines=250> */
.L_x_622:
        /* <DEDUP_REMOVED lines=81> */
.L_x_610:
[----:B------:R-:W2:Y:S04]  /*1f60*/  LDG.E.STRONG.GPU R0, desc[UR6][R2.64] ;  /* 0x0000000602007981 */ /* 0x000ea8000c1ef900 */
[----:B--2---:R-:W-:Y:S01]  /*1f70*/  CCTL.IVALL ;  /* 0x00000000ff00798f */ /* 0x004fe20002000000 */
[----:B------:R-:W-:Y:S05]  /*1f80*/  YIELD ;  /* 0x0000000000007946 */ /* 0x000fea0003800000 */
[----:B------:R-:W-:-:S13]  /*1f90*/  ISETP.NE.AND P1, PT, R0, R84, PT ;  /* 0x000000540000720c */ /* 0x000fda0003f25270 */
[----:B------:R-:W-:Y:S05]  /*1fa0*/  @P1 BRA `(.L_x_610) ;  /* 0xfffffffc00ec1947 */ /* 0x000fea000383ffff */
.L_x_609:
        /* <DEDUP_REMOVED lines=135> */
[----:B------:R-:W-:Y:S01]  /*2820*/  FMUL.FTZ R116, R185, R151 ;  /* 0x00000097b9747220 */ /* 0x000fe20000410000 */
[----:B0-----:R-:W-:Y:S01]  /*2830*/  F2FP.F16.F32.PACK_AB R2, R91, R146 ;  /* 0x000000925b02723e */ /* 0x001fe200000000ff */
[--C-:B------:R-:W-:Y:S01]  /*2840*/  FADD.FTZ R133, R133, -R158.reuse ;  /* 0x8000009e85857221 */ /* 0x100fe20000010000 */
        /* <DEDUP_REMOVED lines=29> */
[--C-:B------:R-:W-:Y:S01]  /*2a20*/  FADD.FTZ R188, R89, -R158.reuse ;  /* 0x8000009e59bc7221 */ /* 0x100fe20000010000 */
[----:B------:R-:W-:Y:S01]  /*2a30*/  FMUL.FTZ R162, R185, R131 ;  /* 0x00000083b9a27220 */ /* 0x000fe20000410000 */
[----:B------:R-:W-:Y:S01]  /*2a40*/  F2FP.F16.F32.PACK_AB R0, R169, R0 ;  /* 0x00000000a900723e */ /* 0x000fe200000000ff */
[--C-:B------:R-:W-:Y:S01]  /*2a50*/  FADD.FTZ R119, R119, -R158.reuse ;  /* 0x8000009e77777221 */ /* 0x100fe20000010000 */
[----:B------:R-:W-:Y:S01]  /*2a60*/  F2FP.F16.F32.PACK_AB R127, R173, R120 ;  /* 0x00000078ad7f723e */ /* 0x000fe200000000ff */
[--C-:B------:R-:W-:Y:S01]  /*2a70*/  FADD.FTZ R99, R99, -R158.reuse ;  /* 0x8000009e63637221 */ /* 0x100fe20000010000 */
[----:B------:R-:W-:Y:S01]  /*2a80*/  F2FP.F16.F32.PACK_AB R132, R189, R150 ;  /* 0x00000096bd84723e */ /* 0x000fe200000000ff */
[--C-:B------:R-:W-:Y:S01]  /*2a90*/  FADD.FTZ R204, R93, -R158.reuse ;  /* 0x8000009e5dcc7221 */ /* 0x100fe20000010000 */
[----:B------:R-:W-:Y:S01]  /*2aa0*/  F2FP.F16.F32.PACK_AB R134, R193, R160 ;  /* 0x000000a0c186723e */ /* 0x000fe200000000ff */
        /* <DEDUP_REMOVED lines=13> */
[----:B------:R-:W-:Y:S01]  /*2b80*/  FMUL.FTZ R181, R185, R123 ;  /* 0x0000007bb9b57220 */ /* 0x000fe20000410000 */
[----:B-----5:R-:W-:Y:S01]  /*2b90*/  HFMA2.MMA R120, R4, R2, R44 ;  /* 0x0000000204787235 */ /* 0x020fe2000000002c */
[----:B------:R-:W-:Y:S01]  /*2ba0*/  FADD.FTZ R159, R159, -R158 ;  /* 0x8000009e9f9f7221 */ /* 0x000fe20000010000 */
[----:B------:R-:W-:Y:S01]  /*2bb0*/  HFMA2.MMA R122, R6, R3, R46 ;  /* 0x00000003067a7235 */ /* 0x000fe2000000002e */
        /* <DEDUP_REMOVED lines=10> */
[C---:B------:R-:W-:Y:S01]  /*2c60*/  FMUL.FTZ R158, R185.reuse, R125 ;  /* 0x0000007db99e7220 */ /* 0x040fe20000410000 */
[C---:B------:R-:W-:Y:S01]  /*2c70*/  FMUL.FTZ R184, R185.reuse, R184 ;  /* 0x000000b8b9b87220 */ /* 0x040fe20000410000 */
[C---:B------:R-:W-:Y:S01]  /*2c80*/  FMUL.FTZ R161, R185.reuse, R161 ;  /* 0x000000a1b9a17220 */ /* 0x040fe20000410000 */
[C---:B------:R-:W-:Y:S01]  /*2c90*/  FMUL.FTZ R188, R185.reuse, R188 ;  /* 0x000000bcb9bc7220 */ /* 0x040fe20000410000 */
[----:B------:R-:W-:Y:S01]  /*2ca0*/  FMUL.FTZ R153, R185, R190 ;  /* 0x000000beb9997220 */ /* 0x000fe20000410000 */
[----:B-1----:R-:W-:Y:S01]  /*2cb0*/  IMAD.WIDE.U32 R84, R109, 0x10, R86 ;  /* 0x000000106d547825 */ /* 0x002fe200078e0056 */
[----:B------:R-:W-:-:S03]  /*2cc0*/  F2FP.F16.F32.PACK_AB R137, R201, R172 ;  /* 0x000000acc989723e */ /* 0x000fc600000000ff */
[----:B------:R-:W-:Y:S01]  /*2cd0*/  HFMA2 R121, R5, R95, R45 ;  /* 0x0000005f05797231 */ /* 0x000fe2000000002d */
[----:B------:R-:W-:Y:S01]  /*2ce0*/  F2FP.F16.F32.PACK_AB R139, R207, R180 ;  /* 0x000000b4cf8b723e */ /* 0x000fe200000000ff */
[----:B------:R-:W-:Y:S01]  /*2cf0*/  HFMA2 R123, R7, R118, R47 ;  /* 0x00000076077b7231 */ /* 0x000fe2000000002f */
[----:B------:R-:W-:Y:S01]  /*2d00*/  HFMA2.MMA R128, R12, R128, R52 ;  /* 0x000000800c807235 */ /* 0x000fe20000000034 */
[C---:B------:R-:W-:Y:S01]  /*2d10*/  FMUL.FTZ R119, R185.reuse, R119 ;  /* 0x00000077b9777220 */ /* 0x040fe20000410000 */
[----:B------:R-:W-:Y:S01]  /*2d20*/  HFMA2.MMA R130, R14, R130, R54 ;  /* 0x000000820e827235 */ /* 0x000fe20000000036 */
[C---:B------:R-:W-:Y:S01]  /*2d30*/  FMUL.FTZ R199, R185.reuse, R99 ;  /* 0x00000063b9c77220 */ /* 0x040fe20000410000 */
[C---:B------:R-:W-:Y:S01]  /*2d40*/  FMUL.FTZ R196, R185.reuse, R196 ;  /* 0x000000c4b9c47220 */ /* 0x040fe20000410000 */
[C---:B------:R-:W-:Y:S01]  /*2d50*/  FMUL.FTZ R209, R185.reuse, R198 ;  /* 0x000000c6b9d17220 */ /* 0x040fe20000410000 */
[C---:B------:R-:W-:Y:S01]  /*2d60*/  FMUL.FTZ R204, R185.reuse, R204 ;  /* 0x000000ccb9cc7220 */ /* 0x040fe20000410000 */
[----:B------:R-:W-:Y:S01]  /*2d70*/  FMUL.FTZ R213, R185, R206 ;  /* 0x000000ceb9d57220 */ /* 0x000fe20000410000 */
[----:B------:R-:W-:-:S04]  /*2d80*/  IMAD.WIDE.U32 R108, R108, 0x10, R86 ;  /* 0x000000106c6c7825 */ /* 0x000fc800078e0056 */
[----:B------:R-:W-:Y:S02]  /*2d90*/  HFMA2 R125, R9, R0, R49 ;  /* 0x00000000097d7231 */ /* 0x000fe40000000031 */
[C---:B------:R-:W-:Y:S01]  /*2da0*/  FMUL.FTZ R145, R185.reuse, R145 ;  /* 0x00000091b9917220 */ /* 0x040fe20000410000 */
[----:B------:R-:W-:Y:S02]  /*2db0*/  HFMA2 R127, R11, R127, R51 ;  /* 0x0000007f0b7f7231 */ /* 0x000fe40000000033 */
        /* <DEDUP_REMOVED lines=8> */
[C---:B------:R-:W-:Y:S01]  /*2e40*/  FMUL.FTZ R159, R185.reuse, R159 ;  /* 0x0000009fb99f7220 */ /* 0x040fe20000410000 */
[----:B------:R-:W-:Y:S01]  /*2e50*/  F2FP.F16.F32.PACK_AB R140, R140, R141 ;  /* 0x0000008d8c8c723e */ /* 0x000fe200000000ff */
[C---:B------:R-:W-:Y:S01]  /*2e60*/  FMUL.FTZ R186, R185.reuse, R186 ;  /* 0x000000bab9ba7220 */ /* 0x040fe20000410000 */
[C---:B------:R-:W-:Y:S01]  /*2e70*/  FMUL.FTZ R192, R185.reuse, R192 ;  /* 0x000000c0b9c07220 */ /* 0x040fe20000410000 */
[----:B------:R-:W-:Y:S01]  /*2e80*/  FMUL.FTZ R157, R185, R194 ;  /* 0x000000c2b99d7220 */ /* 0x000fe20000410000 */
[----:B------:R-:W-:Y:S01]  /*2e90*/  HFMA2.MMA R136, R20, R136, R60 ;  /* 0x0000008814887235 */ /* 0x000fe2000000003c */
[----:B------:R-:W-:Y:S01]  /*2ea0*/  F2FP.F16.F32.PACK_AB R148, R151, R148 ;  /* 0x000000949794723e */ /* 0x000fe200000000ff */
[----:B------:R-:W-:Y:S01]  /*2eb0*/  HFMA2.MMA R138, R22, R138, R62 ;  /* 0x0000008a168a7235 */ /* 0x000fe2000000003e */
[----:B------:R-:W-:Y:S01]  /*2ec0*/  F2FP.F16.F32.PACK_AB R156, R181, R156 ;  /* 0x0000009cb59c723e */ /* 0x000fe200000000ff */
        /* <DEDUP_REMOVED lines=9> */
[----:B------:R-:W-:-:S04]  /*2f60*/  IMAD.WIDE.U32 R92, R105, 0x10, R86 ;  /* 0x00000010695c7825 */ /* 0x000fc800078e0056 */
[----:B------:R-:W-:Y:S01]  /*2f70*/  HFMA2 R137, R21, R137, R61 ;  /* 0x0000008915897231 */ /* 0x000fe2000000003d */
[----:B------:R-:W-:Y:S01]  /*2f80*/  STG.E.128 desc[UR6][R84.64], R120 ;  /* 0x0000007854007986 */ /* 0x000fe2000c101d06 */
[----:B------:R-:W-:Y:S01]  /*2f90*/  HFMA2 R139, R23, R139, R63 ;  /* 0x0000008b178b7231 */ /* 0x000fe2000000003f */
[----:B------:R-:W-:Y:S01]  /*2fa0*/  F2FP.F16.F32.PACK_AB R116, R116, R149 ;  /* 0x000000957474723e */ /* 0x000fe200000000ff */
[----:B------:R-:W-:Y:S01]  /*2fb0*/  HFMA2.MMA R90, R26, R140, R66 ;  /* 0x0000008c1a5a7235 */ /* 0x000fe20000000042 */
[----:B------:R-:W-:Y:S01]  /*2fc0*/  F2FP.F16.F32.PACK_AB R142, R143, R142 ;  /* 0x0000008e8f8e723e */ /* 0x000fe200000000ff */
[----:B------:R-:W-:Y:S01]  /*2fd0*/  STG.E.128 desc[UR6][R108.64], R124 ;  /* 0x0000007c6c007986 */ /* 0x000fe2000c101d06 */
[----:B------:R-:W-:Y:S01]  /*2fe0*/  F2FP.F16.F32.PACK_AB R161, R161, R184 ;  /* 0x000000b8a1a1723e */ /* 0x000fe200000000ff */
[----:B------:R-:W-:Y:S01]  /*2ff0*/  HFMA2.MMA R148, R28, R148, R68 ;  /* 0x000000941c947235 */ /* 0x000fe20000000044 */
[----:B------:R-:W-:Y:S01]  /*3000*/  F2FP.F16.F32.PACK_AB R153, R153, R188 ;  /* 0x000000bc9999723e */ /* 0x000fe200000000ff */
[----:B------:R0:W-:Y:S01]  /*3010*/  STG.E.128 desc[UR6][R88.64], R128 ;  /* 0x0000008058007986 */ /* 0x0001e2000c101d06 */
[----:B------:R-:W-:Y:S01]  /*3020*/  F2FP.F16.F32.PACK_AB R119, R152, R119 ;  /* 0x000000779877723e */ /* 0x000fe200000000ff */
[----:B------:R-:W-:Y:S01]  /*3030*/  HFMA2.MMA R150, R30, R156, R70 ;  /* 0x0000009c1e967235 */ /* 0x000fe20000000046 */
[----:B------:R-:W-:Y:S01]  /*3040*/  F2FP.F16.F32.PACK_AB R158, R199, R158 ;  /* 0x0000009ec79e723e */ /* 0x000fe200000000ff */
[----:B------:R-:W-:Y:S01]  /*3050*/  STG.E.128 desc[UR6][R106.64], R132 ;  /* 0x000000846a007986 */ /* 0x000fe2000c101d06 */
[----:B------:R-:W-:Y:S01]  /*3060*/  F2FP.F16.F32.PACK_AB R196, R209, R196 ;  /* 0x000000c4d1c4723e */ /* 0x000fe200000000ff */
[--C-:B------:R-:W-:Y:S01]  /*3070*/  IMAD.WIDE.U32 R104, R104, 0x10, R86.reuse ;  /* 0x0000001068687825 */ /* 0x100fe200078e0056 */
[----:B------:R-:W-:Y:S01]  /*3080*/  F2FP.F16.F32.PACK_AB R204, R213, R204 ;  /* 0x000000ccd5cc723e */ /* 0x000fe200000000ff */
[----:B------:R1:W-:Y:S01]  /*3090*/  STG.E.128 desc[UR6][R92.64], R136 ;  /* 0x000000885c007986 */ /* 0x0003e2000c101d06 */
        /* <DEDUP_REMOVED lines=8> */
[----:B------:R-:W-:Y:S01]  /*3120*/  F2FP.F16.F32.PACK_AB R200, R211, R200 ;  /* 0x000000c8d3c8723e */ /* 0x000fe200000000ff */
[----:B0-----:R-:W-:Y:S01]  /*3130*/  HFMA2.MMA R88, R24, R182, R64 ;  /* 0x000000b618587235 */ /* 0x001fe20000000040 */
[----:B------:R-:W-:Y:S01]  /*3140*/  F2FP.F16.F32.PACK_AB R208, R215, R208 ;  /* 0x000000d0d7d0723e */ /* 0x000fe200000000ff */
[----:B------:R-:W-:Y:S01]  /*3150*/  HFMA2 R89, R25, R116, R65 ;  /* 0x0000007419597231 */ /* 0x000fe20000000041 */
[----:B------:R-:W-:Y:S01]  /*3160*/  HFMA2.MMA R94, R38, R153, R78 ;  /* 0x00000099265e7235 */ /* 0x000fe2000000004e */
[----:B------:R-:W-:-:S02]  /*3170*/  HFMA2 R149, R29, R119, R69 ;  /* 0x000000771d957231 */ /* 0x000fc40000000045 */
[----:B------:R-:W-:-:S04]  /*3180*/  IMAD.WIDE.U32 R102, R102, 0x10, R86 ;  /* 0x0000001066667825 */ /* 0x000fc800078e0056 */
[----:B------:R-:W-:Y:S01]  /*3190*/  HFMA2 R151, R31, R158, R71 ;  /* 0x0000009e1f977231 */ /* 0x000fe20000000047 */
[----:B------:R-:W-:Y:S01]  /*31a0*/  HFMA2.MMA R196, R40, R196, R80 ;  /* 0x000000c428c47235 */ /* 0x000fe20000000050 */
[----:B------:R-:W-:Y:S01]  /*31b0*/  HFMA2 R145, R33, R145, R73 ;  /* 0x0000009121917231 */ /* 0x000fe20000000049 */
[----:B-1----:R-:W-:Y:S01]  /*31c0*/  HFMA2.MMA R92, R36, R161, R76 ;  /* 0x000000a1245c7235 */ /* 0x002fe2000000004c */
[----:B------:R-:W-:Y:S01]  /*31d0*/  HFMA2 R147, R35, R155, R75 ;  /* 0x0000009b23937231 */ /* 0x000fe2000000004b */
[----:B------:R-:W-:Y:S01]  /*31e0*/  HFMA2.MMA R198, R42, R204, R82 ;  /* 0x000000cc2ac67235 */ /* 0x000fe20000000052 */
[----:B------:R-:W-:-:S04]  /*31f0*/  IMAD.WIDE.U32 R98, R101, 0x10, R86 ;  /* 0x0000001065627825 */ /* 0x000fc800078e0056 */
        /* <DEDUP_REMOVED lines=15> */
.L_x_608:
[----:B------:R-:W-:Y:S01]  /*32f0*/  HFMA2.MMA R98, -RZ, RZ, 0, 5.9604644775390625e-08 ;  /* 0x00000001ff627435 */ /* 0x000fe200000001ff */
[----:B------:R-:W-:Y:S02]  /*3300*/  MOV R96, R0 ;  /* 0x0000000000607202 */ /* 0x000fe40000000f00 */
[----:B------:R-:W-:Y:S02]  /*3310*/  MOV R118, 0x1f ;  /* 0x0000001f00767802 */ /* 0x000fe40000000f00 */
[----:B------:R-:W-:-:S07]  /*3320*/  MOV R94, 0xffffffff ;  /* 0xffffffff005e7802 */ /* 0x000fce0000000f00 */
[----:B-----5:R-:W-:Y:S05]  /*3330*/  WARPSYNC.COLLECTIVE R94, `(.L_x_612) ;  /* 0x000000005e087348 */ /* 0x020fea0003c00000 */
[----:B------:R0:W1:Y:S02]  /*3340*/  SHFL.BFLY P2, R92, R96, R98, R118 ;  /* 0x0c000062605c7389 */ /* 0x0000640000040076 */
[----:B01---5:R-:W-:Y:S01]  /*3350*/  ENDCOLLECTIVE ;  /* 0x000000000000791b */ /* 0x023fe20003800000 */
.L_x_612:
[----:B------:R-:W-:Y:S01]  /*3360*/  HFMA2.MMA R98, -RZ, RZ, 0, 1.1920928955078125e-07 ;  /* 0x00000002ff627435 */ /* 0x000fe200000001ff */
[----:B------:R-:W-:-:S05]  /*3370*/  MOV R3, R92 ;  /* 0x0000005c00037202 */ /* 0x000fca0000000f00 */
[----:B------:R-:W-:-:S05]  /*3380*/  FADD.FTZ R3, R0, R3 ;  /* 0x0000000300037221 */ /* 0x000fca0000010000 */
[----:B------:R-:W-:-:S07]  /*3390*/  MOV R96, R3 ;  /* 0x0000000300607202 */ /* 0x000fce0000000f00 */
[----:B------:R-:W-:Y:S05]  /*33a0*/  WARPSYNC.COLLECTIVE R94, `(.L_x_613) ;  /* 0x000000005e087348 */ /* 0x000fea0003c00000 */
[----:B------:R0:W1:Y:S02]  /*33b0*/  SHFL.BFLY P2, R92, R96, R98, R118 ;  /* 0x0c000062605c7389 */ /* 0x0000640000040076 */
[----:B01----:R-:W-:Y:S01]  /*33c0*/  ENDCOLLECTIVE ;  /* 0x000000000000791b */ /* 0x003fe20003800000 */
.L_x_613:
[----:B------:R-:W-:Y:S01]  /*33d0*/  HFMA2.MMA R98, -RZ, RZ, 0, 2.384185791015625e-07 ;  /* 0x00000004ff627435 */ /* 0x000fe200000001ff */
[----:B------:R-:W-:-:S05]  /*33e0*/  MOV R2, R92 ;  /* 0x0000005c00027202 */ /* 0x000fca0000000f00 */
[----:B------:R-:W-:-:S05]  /*33f0*/  FADD.FTZ R84, R3, R2 ;  /* 0x0000000203547221 */ /* 0x000fca0000010000 */
[----:B------:R-:W-:-:S07]  /*3400*/  MOV R96, R84 ;  /* 0x0000005400607202 */ /* 0x000fce0000000f00 */
[----:B------:R-:W-:Y:S05]  /*3410*/  WARPSYNC.COLLECTIVE R94, `(.L_x_614) ;  /* 0x000000005e087348 */ /* 0x000fea0003c00000 */
[----:B------:R0:W1:Y:S02]  /*3420*/  SHFL.BFLY P2, R92, R96, R98, R118 ;  /* 0x0c000062605c7389 */ /* 0x0000640000040076 */
[----:B01----:R-:W-:Y:S01]  /*3430*/  ENDCOLLECTIVE ;  /* 0x000000000000791b */ /* 0x003fe20003800000 */
.L_x_614:
[----:B------:R-:W-:Y:S01]  /*3440*/  HFMA2.MMA R98, -RZ, RZ, 0, 4.76837158203125e-07 ;  /* 0x00000008ff627435 */ /* 0x000fe200000001ff */
[----:B------:R-:W-:-:S05]  /*3450*/  MOV R2, R92 ;  /* 0x0000005c00027202 */ /* 0x000fca0000000f00 */
[----:B------:R-:W-:-:S05]  /*3460*/  FADD.FTZ R88, R84, R2 ;  /* 0x0000000254587221 */ /* 0x000fca0000010000 */
[----:B------:R-:W-:-:S07]  /*3470*/  MOV R96, R88 ;  /* 0x0000005800607202 */ /* 0x000fce0000000f00 */
[----:B------:R-:W-:Y:S05]  /*3480*/  WARPSYNC.COLLECTIVE R94, `(.L_x_615) ;  /* 0x000000005e087348 */ /* 0x000fea0003c00000 */
[----:B------:R0:W1:Y:S02]  /*3490*/  SHFL.BFLY P2, R92, R96, R98, R118 ;  /* 0x0c000062605c7389 */ /* 0x0000640000040076 */
[----:B01----:R-:W-:Y:S01]  /*34a0*/  ENDCOLLECTIVE ;  /* 0x000000000000791b */ /* 0x003fe20003800000 */
.L_x_615:
[----:B------:R-:W-:Y:S01]  /*34b0*/  HFMA2.MMA R98, -RZ, RZ, 0, 9.5367431640625e-07 ;  /* 0x00000010ff627435 */ /* 0x000fe200000001ff */
[----:B------:R-:W-:-:S05]  /*34c0*/  MOV R2, R92 ;  /* 0x0000005c00027202 */ /* 0x000fca0000000f00 */
[----:B------:R-:W-:-:S05]  /*34d0*/  FADD.FTZ R90, R88, R2 ;  /* 0x00000002585a7221 */ /* 0x000fca0000010000 */
[----:B------:R-:W-:-:S07]  /*34e0*/  MOV R96, R90 ;  /* 0x0000005a00607202 */ /* 0x000fce0000000f00 */
[----:B------:R-:W-:Y:S05]  /*34f0*/  WARPSYNC.COLLECTIVE R94, `(.L_x_616) ;  /* 0x000000005e087348 */ /* 0x000fea0003c00000 */
[----:B------:R0:W1:Y:S02]  /*3500*/  SHFL.BFLY P2, R92, R96, R98, R118 ;  /* 0x0c000062605c7389 */ /* 0x0000640000040076 */
[----:B01----:R-:W-:Y:S01]  /*3510*/  ENDCOLLECTIVE ;  /* 0x000000000000791b */ /* 0x003fe20003800000 */
.L_x_616:
        /* <DEDUP_REMOVED lines=168> */
.L_x_617:
[----:B------:R-:W-:Y:S01]  /*3fa0*/  HFMA2.MMA R98, -RZ, RZ, 0, 1.1920928955078125e-07 ;  /* 0x00000002ff627435 */ /* 0x000fe200000001ff */
[----:B------:R-:W-:-:S05]  /*3fb0*/  MOV R3, R92 ;  /* 0x0000005c00037202 */ /* 0x000fca0000000f00 */
[----:B------:R-:W-:-:S05]  /*3fc0*/  FADD.FTZ R3, R0, R3 ;  /* 0x0000000300037221 */ /* 0x000fca0000010000 */
[----:B------:R-:W-:-:S07]  /*3fd0*/  MOV R96, R3 ;  /* 0x0000000300607202 */ /* 0x000fce0000000f00 */
[----:B------:R-:W-:Y:S05]  /*3fe0*/  WARPSYNC.COLLECTIVE R94, `(.L_x_618) ;  /* 0x000000005e087348 */ /* 0x000fea0003c00000 */
[----:B------:R0:W1:Y:S02]  /*3ff0*/  SHFL.BFLY P2, R92, R96, R98, R118 ;  /* 0x0c000062605c7389 */ /* 0x0000640000040076 */
[----:B01----:R-:W-:Y:S01]  /*4000*/  ENDCOLLECTIVE ;  /* 0x000000000000791b */ /* 0x003fe20003800000 */
.L_x_618:
[----:B------:R-:W-:Y:S01]  /*4010*/  HFMA2.MMA R98, -RZ, RZ, 0, 2.384185791015625e-07 ;  /* 0x00000004ff627435 */ /* 0x000fe200000001ff */
[----:B------:R-:W-:-:S05]  /*4020*/  MOV R84, R92 ;  /* 0x0000005c00547202 */ /* 0x000fca0000000f00 */
[----:B------:R-:W-:-:S05]  /*4030*/  FADD.FTZ R84, R3, R84 ;  /* 0x0000005403547221 */ /* 0x000fca0000010000 */
[----:B------:R-:W-:-:S07]  /*4040*/  MOV R96, R84 ;  /* 0x0000005400607202 */ /* 0x000fce0000000f00 */
[----:B------:R-:W-:Y:S05]  /*4050*/  WARPSYNC.COLLECTIVE R94, `(.L_x_619) ;  /* 0x000000005e087348 */ /* 0x000fea0003c00000 */
[----:B------:R0:W1:Y:S02]  /*4060*/  SHFL.BFLY P2, R92, R96, R98, R118 ;  /* 0x0c000062605c7389 */ /* 0x0000640000040076 */
[----:B01----:R-:W-:Y:S01]  /*4070*/  ENDCOLLECTIVE ;  /* 0x000000000000791b */ /* 0x003fe20003800000 */
.L_x_619:
[----:B------:R-:W-:Y:S01]  /*4080*/  HFMA2.MMA R98, -RZ, RZ, 0, 4.76837158203125e-07 ;  /* 0x00000008ff627435 */ /* 0x000fe200000001ff */
[----:B------:R-:W-:-:S05]  /*4090*/  MOV R88, R92 ;  /* 0x0000005c00587202 */ /* 0x000fca0000000f00 */
[----:B------:R-:W-:-:S05]  /*40a0*/  FADD.FTZ R88, R84, R88 ;  /* 0x0000005854587221 */ /* 0x000fca0000010000 */
[----:B------:R-:W-:-:S07]  /*40b0*/  MOV R96, R88 ;  /* 0x0000005800607202 */ /* 0x000fce0000000f00 */
[----:B------:R-:W-:Y:S05]  /*40c0*/  WARPSYNC.COLLECTIVE R94, `(.L_x_620) ;  /* 0x000000005e087348 */ /* 0x000fea0003c00000 */
[----:B------:R0:W1:Y:S02]  /*40d0*/  SHFL.BFLY P2, R92, R96, R98, R118 ;  /* 0x0c000062605c7389 */ /* 0x0000640000040076 */
[----:B01----:R-:W-:Y:S01]  /*40e0*/  ENDCOLLECTIVE ;  /* 0x000000000000791b */ /* 0x003fe20003800000 */
.L_x_620:
[----:B------:R-:W-:Y:S01]  /*40f0*/  HFMA2.MMA R98, -RZ, RZ, 0, 9.5367431640625e-07 ;  /* 0x00000010ff627435 */ /* 0x000fe200000001ff */
[----:B------:R-:W-:-:S05]  /*4100*/  MOV R90, R92 ;  /* 0x0000005c005a7202 */ /* 0x000fca0000000f00 */
[----:B------:R-:W-:-:S05]  /*4110*/  FADD.FTZ R90, R88, R90 ;  /* 0x0000005a585a7221 */ /* 0x000fca0000010000 */
[----:B------:R-:W-:-:S07]  /*4120*/  MOV R96, R90 ;  /* 0x0000005a00607202 */ /* 0x000fce0000000f00 */
[----:B------:R-:W-:Y:S05]  /*4130*/  WARPSYNC.COLLECTIVE R94, `(.L_x_621) ;  /* 0x000000005e087348 */ /* 0x000fea0003c00000 */
[----:B------:R0:W1:Y:S02]  /*4140*/  SHFL.BFLY P2, R92, R96, R98, R118 ;  /* 0x0c000062605c7389 */ /* 0x0000640000040076 */
[----:B01----:R-:W-:Y:S01]  /*4150*/  ENDCOLLECTIVE ;  /* 0x000000000000791b */ /* 0x003fe20003800000 */
.L_x_621:
[----:B------:R-:W-:Y:S05]  /*4160*/  BRA `(.L_x_622) ;  /* 0xffffffd800387947 */ /* 0x000fea000383ffff */
.L_x_623:
        /* <DEDUP_REMOVED lines=9> */
.L_x_2025:


//--------------------- .text._ZN10layer_norm13ln_fwd_kernelINS_13Kernel_traitsIffffjLj20480ELj2ELj1ELj4ELj16ENS_18Kernel_traits_baseILj20480EffffjLj128EEEEEEEvNS_9FwdParamsE --------------------------
	.section	.text._ZN10layer_norm13ln_fwd_kernelINS_13Kernel_traitsIffffjLj20480ELj2ELj1ELj4ELj16ENS_18Kernel_traits_baseILj20480EffffjLj128EEEEEEEvNS_9FwdParamsE,"ax",@progbits
	.align	128
        .global         _ZN10layer_norm13ln_fwd_kernelINS_13Kernel_traitsIffffjLj20480ELj2ELj1ELj4ELj16ENS_18Kernel_traits_baseILj20480EffffjLj128EEEEEEEvNS_9FwdParamsE
        .type           _ZN10layer_norm13ln_fwd_kernelINS_13Kernel_traitsIffffjLj20480ELj2ELj1ELj4ELj16ENS_18Kernel_traits_baseILj20480EffffjLj128EEEEEEEvNS_9FwdParamsE,@function
        .size           _ZN10layer_norm13ln_fwd_kernelINS_13Kernel_traitsIffffjLj20480ELj2ELj1ELj4ELj16ENS_18Kernel_traits_baseILj20480EffffjLj128EEEEEEEvNS_9FwdParamsE,(.L_x_2026 - _ZN10layer_norm13ln_fwd_kernelINS_13Kernel_traitsIffffjLj20480ELj2ELj1ELj4ELj16ENS_18Kernel_traits_baseILj20480EffffjLj128EEEEEEEvNS_9FwdParamsE)
        .other          _ZN10layer_norm13ln_fwd_kernelINS_13Kernel_traitsIffffjLj20480ELj2ELj1ELj4ELj16ENS_18Kernel_traits_baseILj20480EffffjLj128EEEEEEEvNS_9FwdParamsE,@"STO_CUDA_ENTRY STV_DEFAULT"
_ZN10layer_norm13ln_fwd_kernelINS_13Kernel_traitsIffffjLj20480ELj2ELj1ELj4ELj16ENS_18Kernel_traits_baseILj20480EffffjLj128EEEEEEEvNS_9FwdParamsE:
.text._ZN10layer_norm13ln_fwd_kernelINS_13Kernel_traitsIffffjLj20480ELj2ELj1ELj4ELj16ENS_18Kernel_traits_baseILj20480EffffjLj128EEEEEEEvNS_9FwdParamsE:
        /* <DEDUP_REMOVED lines=62> */
[----:B------:R-:W-:-:S02]  /*03e0*/  HFMA2.MMA R3, -RZ, RZ, 0, 5.9604644775390625e-08 ;  /* 0x00000001ff037435 */ /* 0x000fc400000001ff */
[----:B------:R-:W-:-:S11]  /*03f0*/  HFMA2.MMA R0, -RZ, RZ, 0, 0 ;  /* 0x00000000ff007435 */ /* 0x000fd600000001ff */
.L_x_627:
[----:B-12---:R-:W0:Y:S01]  /*0400*/  S2R R160, SR_CTAID.X ;  /* 0x0000000000a07919 */ /* 0x006e220000002500 */
[----:B------:R-:W1:Y:S01]  /*0410*/  LDC.64 R172, c[0x0][0x220] ;  /* 0x00008800ffac7b82 */ /* 0x000e620000000a00 */
[----:B------:R-:W-:Y:S01]  /*0420*/  IMAD R242, R2, 0x1400, RZ ;  /* 0x0000140002f27824 */ /* 0x000fe200078e02ff */
[----:B------:R-:W2:Y:S01]  /*0430*/  S2R R244, SR_TID.X ;  /* 0x0000000000f47919 */ /* 0x000ea20000002100 */
[----:B0-----:R-:W-:Y:S02]  /*0440*/  LOP3.LUT R160, R160, 0x1, RZ, 0xc0, !PT ;  /* 0x00000001a0a07812 */ /* 0x001fe400078ec0ff */
[----:B--2---:R-:W-:Y:S02]  /*0450*/  LOP3.LUT R245, R244, 0x1f, RZ, 0xc0, !PT ;  /* 0x0000001ff4f57812 */ /* 0x004fe400078ec0ff */
[----:B------:R-:W-:-:S04]  /*0460*/  SHF.L.U32 R160, R160, 0x7, RZ ;  /* 0x00000007a0a07819 */ /* 0x000fc800000006ff */
        /* <DEDUP_REMOVED lines=55> */
[----:B------:R-:W-:-:S05]  /*07e0*/  IMAD.WIDE.U32 R160, R249, 0x10, R172 ;  /* 0x00000010f9a07825 */ /* 0x000fca00078e00ac */
[----:B------:R1:W4:Y:S01]  /*07f0*/  LDG.E.128 R164, desc[UR6][R160.64] ;  /* 0x00000006a0a47981 */ /* 0x000322000c1e1d00 */
[----:B------:R-:W-:-:S05]  /*0800*/  IADD3 R240, R242, 0x1200, RZ ;  /* 0x00001200f2f07810 */ /* 0x000fca0007ffe0ff */
[----:B-1----:R-:W-:Y:S01]  /*0810*/  IMAD.WIDE.U32 R160, R240, 0x10, R172 ;  /* 0x00000010f0a07825 */ /* 0x002fe200078e00ac */
[----:B------:R-:W-:-:S05]  /*0820*/  IADD3 R174, R242, 0x1300, RZ ;  /* 0x00001300f2ae7810 */ /* 0x000fca0007ffe0ff */
[----:B0-----:R-:W4:Y:S01]  /*0830*/  LDG.E.128 R160, desc[UR6][R160.64] ;  /* 0x00000006a0a07981 */ /* 0x001f22000c1e1d00 */
        /* <DEDUP_REMOVED lines=83> */
[----:B------:R-:W-:-:S03]  /*0d70*/  UMOV UR4, 0xffffffff ;  /* 0xffffffff00047882 */ /* 0x000fc60000000000 */
[----:B------:R-:W-:Y:S01]  /*0d80*/  FADD.FTZ R241, R174, R3 ;  /* 0x00000003aef17221 */ /* 0x000fe20000010000 */
[----:B------:R-:W-:Y:S02]  /*0d90*/  LOP3.LUT R3, R244, 0x7fffffc, RZ, 0xc0, !PT ;  /* 0x07fffffcf4037812 */ /* 0x000fe400078ec0ff */
[----:B------:R-:W-:Y:S01]  /*0da0*/  ISETP.NE.AND P1, PT, R245, RZ, PT ;  /* 0x000000fff500720c */ /* 0x000fe20003f25270 */
[----:B------:R-:W-:Y:S01]  /*0db0*/  FADD.FTZ R241, R175, R241 ;  /* 0x000000f1aff17221 */ /* 0x000fe20000010000 */
[----:B------:R-:W-:Y:S01]  /*0dc0*/  @!P0 IADD3 R3, R3, 0x4, RZ ;  /* 0x0000000403038810 */ /* 0x000fe20007ffe0ff */
[----:B------:R-:W-:Y:S10]  /*0dd0*/  BRA.DIV UR4, `(.L_x_624) ;  /* 0x0000002a04787947 */ /* 0x000ff4000b800000 */
        /* <DEDUP_REMOVED lines=180> */
.L_x_638:
[----:B------:R-:W2:Y:S01]  /*1920*/  S2R R246, SR_TID.X ;  /* 0x0000000000f67919 */ /* 0x000ea20000002100 */
[----:B-1----:R-:W-:Y:S01]  /*1930*/  FADD.FTZ R245, R241, R245 ;  /* 0x000000f5f1f57221 */ /* 0x002fe20000010000 */
[----:B------:R-:W-:Y:S05]  /*1940*/  WARPSYNC.ALL ;  /* 0x0000000000007948 */ /* 0x000fea0003800000 */
[----:B0-----:R-:W0:Y:S01]  /*1950*/  @!P1 S2R R241, SR_CgaCtaId ;  /* 0x0000000000f19919 */ /* 0x001e220000008800 */
[----:B--2---:R-:W-:Y:S02]  /*1960*/  SHF.R.U32.HI R247, RZ, 0x5, R246 ;  /* 0x00000005fff77819 */ /* 0x004fe400000116f6 */
[----:B------:R-:W-:-:S02]  /*1970*/  @!P1 MOV R246, 0x400 ;  /* 0x0000040000f69802 */ /* 0x000fc40000000f00 */
[----:B------:R-:W-:Y:S02]  /*1980*/  LOP3.LUT R247, R247, 0x3, RZ, 0xc0, !PT ;  /* 0x00000003f7f77812 */ /* 0x000fe400078ec0ff */
[----:B0-----:R-:W-:Y:S02]  /*1990*/  @!P1 LEA R241, R241, R246, 0x18 ;  /* 0x000000f6f1f19211 */ /* 0x001fe400078ec0ff */
[----:B------:R-:W-:-:S04]  /*19a0*/  @!P1 IADD3 R246, R3, R247, RZ ;  /* 0x000000f703f69210 */ /* 0x000fc80007ffe0ff */
[----:B------:R-:W-:Y:S02]  /*19b0*/  @!P1 LEA R241, R246, R241, 0x3 ;  /* 0x000000f1f6f19211 */ /* 0x000fe400078e18ff */
[----:B------:R-:W0:Y:S03]  /*19c0*/  S2R R246, SR_TID.X ;  /* 0x0000000000f67919 */ /* 0x000e260000002100 */
[----:B------:R1:W-:Y:S01]  /*19d0*/  @!P1 STS.64 [R241], R244 ;  /* 0x000000f4f1009388 */ /* 0x0003e20000000a00 */
[----:B0-----:R-:W-:-:S04]  /*19e0*/  LOP3.LUT R246, R246, 0x1f, RZ, 0xc0, !PT ;  /* 0x0000001ff6f67812 */ /* 0x001fc800078ec0ff */
[----:B------:R-:W-:-:S13]  /*19f0*/  ISETP.GT.U32.AND P1, PT, R246, 0x3, PT ;  /* 0x00000003f600780c */ /* 0x000fda0003f24070 */
[----:B-1----:R-:W0:Y:S01]  /*1a00*/  @!P1 S2R R241, SR_CgaCtaId ;  /* 0x0000000000f19919 */ /* 0x002e220000008800 */
[----:B------:R-:W-:Y:S01]  /*1a10*/  @!P1 MOV R244, 0x400 ;  /* 0x0000040000f49802 */ /* 0x000fe20000000f00 */
[----:B------:R-:W-:Y:S01]  /*1a20*/  ULDC UR5, c[0x0][0x210] ;  /* 0x0000840000057ab9 */ /* 0x000fe20000000800 */
[----:B------:R-:W-:Y:S01]  /*1a30*/  @!P1 IADD3 R3, R246, R3, RZ ;  /* 0x00000003f6039210 */ /* 0x000fe20007ffe0ff */
[----:B-----5:R1:W-:Y:S01]  /*1a40*/  STL [R1+0x24], R4 ;  /* 0x0000240401007387 */ /* 0x0203e20000100800 */
[----:B------:R-:W-:-:S03]  /*1a50*/  USHF.L.U32 UR4, UR5, 0x1, URZ ;  /* 0x0000000105047899 */ /* 0x000fc6000800063f */
[----:B------:R-:W-:Y:S01]  /*1a60*/  STL [R1+0x20], R2 ;  /* 0x0000200201007387 */ /* 0x000fe20000100800 */
[----:B-1----:R-:W1:Y:S01]  /*1a70*/  S2R R4, SR_TID.X ;  /* 0x0000000000047919 */ /* 0x002e620000002100 */
[----:B0-----:R-:W-:Y:S02]  /*1a80*/  @!P1 LEA R241, R241, R244, 0x18 ;  /* 0x000000f4f1f19211 */ /* 0x001fe400078ec0ff */
[----:B------:R-:W-:Y:S02]  /*1a90*/  CS2R R244, SRZ ;  /* 0x0000000000f47805 */ /* 0x000fe4000001ff00 */
[----:B------:R-:W-:Y:S01]  /*1aa0*/  @!P1 LEA R3, R3, R241, 0x3 ;  /* 0x000000f103039211 */ /* 0x000fe200078e18ff */
[----:B------:R-:W-:Y:S01]  /*1ab0*/  BAR.SYNC.DEFER_BLOCKING 0x0 ;  /* 0x0000000000007b1d */ /* 0x000fe20000010000 */
[----:B------:R-:W-:Y:S02]  /*1ac0*/  MOV R241, RZ ;  /* 0x000000ff00f17202 */ /* 0x000fe40000000f00 */
[----:B------:R-:W-:-:S03]  /*1ad0*/  @!P1 MOV R241, 0x45200000 ;  /* 0x4520000000f19802 */ /* 0x000fc60000000f00 */
[----:B------:R-:W0:Y:S01]  /*1ae0*/  @!P1 LDS.64 R244, [R3] ;  /* 0x0000000003f49984 */ /* 0x000e220000000a00 */
[----:B-1----:R-:W-:-:S03]  /*1af0*/  LOP3.LUT P1, RZ, R247, 0x1f, R4, 0xf8, !PT ;  /* 0x0000001ff7ff7812 */ /* 0x002fc6000782f804 */
        /* <DEDUP_REMOVED lines=10> */
[----:B------:R-:W-:Y:S01]  /*1ba0*/  FMUL.FTZ R247, R3, R247 ;  /* 0x000000f703f77220 */ /* 0x000fe20000410000 */
[----:B-1----:R-:W-:-:S05]  /*1bb0*/  FMUL.FTZ R246, R2, R246 ;  /* 0x000000f602f67220 */ /* 0x002fca0000410000 */
[----:B------:R-:W1:Y:S01]  /*1bc0*/  SHFL.DOWN PT, R3, R246, 0x1, 0x1f ;  /* 0x08201f00f6037f89 */ /* 0x000e6200000e0000 */
[----:B0-----:R-:W-:-:S03]  /*1bd0*/  FADD.FTZ R241, R241, R245 ;  /* 0x000000f5f1f17221 */ /* 0x001fc60000010000 */
[----:B------:R-:W0:Y:S01]  /*1be0*/  SHFL.DOWN PT, R245, R244, 0x1, 0x1f ;  /* 0x08201f00f4f57f89 */ /* 0x000e2200000e0000 */
[----:B------:R-:W-:Y:S01]  /*1bf0*/  FFMA.FTZ R241, R2, R247, R241 ;  /* 0x000000f702f17223 */ /* 0x000fe200000100f1 */
[----:B-1----:R-:W-:Y:S01]  /*1c00*/  FADD.FTZ R247, R246, -R3 ;  /* 0x80000003f6f77221 */ /* 0x002fe20000010000 */
[----:B0-----:R-:W-:-:S03]  /*1c10*/  FMUL.FTZ R2, R245, R3 ;  /* 0x00000003f5027220 */ /* 0x001fc60000410000 */
[----:B------:R-:W-:Y:S01]  /*1c20*/  FMUL.FTZ R3, R247, R247 ;  /* 0x000000f7f7037220 */ /* 0x000fe20000410000 */
[C---:B------:R-:W-:Y:S01]  /*1c30*/  FADD.FTZ R4, R244.reuse, R245 ;  /* 0x000000f5f4047221 */ /* 0x040fe20000010000 */
[C---:B------:R-:W-:Y:S02]  /*1c40*/  FFMA.FTZ R2, R244.reuse, R246, R2 ;  /* 0x000000f6f4027223 */ /* 0x040fe40000010002 */
[----:B------:R-:W-:Y:S01]  /*1c50*/  FMUL.FTZ R3, R244, R3 ;  /* 0x00000003f4037220 */ /* 0x000fe20000410000 */
[----:B------:R-:W0:Y:S03]  /*1c60*/  S2R R246, SR_CTAID.X ;  /* 0x0000000000f67919 */ /* 0x000e260000002500 */
[----:B------:R-:W-:Y:S01]  /*1c70*/  FMUL.FTZ R247, R245, R3 ;  /* 0x00000003f5f77220 */ /* 0x000fe20000410000 */
[----:B------:R-:W-:Y:S01]  /*1c80*/  LOP3.LUT R3, R0, 0x1, RZ, 0xc0, !PT ;  /* 0x0000000100037812 */ /* 0x000fe200078ec0ff */
[----:B------:R-:W1:Y:S03]  /*1c90*/  S2R R244, SR_TID.X ;  /* 0x0000000000f47919 */ /* 0x000e660000002100 */
[----:B------:R-:W-:-:S02]  /*1ca0*/  IADD3 R245, -R3, RZ, RZ ;  /* 0x000000ff03f57210 */ /* 0x000fc40007ffe1ff */
[----:B------:R-:W2:Y:S01]  /*1cb0*/  S2R R3, SR_CTAID.X ;  /* 0x0000000000037919 */ /* 0x000ea20000002500 */
[----:B0-----:R-:W-:Y:S02]  /*1cc0*/  LOP3.LUT R246, R246, 0x1, RZ, 0xc0, !PT ;  /* 0x00000001f6f67812 */ /* 0x001fe400078ec0ff */
[----:B--2---:R-:W-:-:S04]  /*1cd0*/  SHF.R.U32.HI R3, RZ, 0x1, R3 ;  /* 0x00000001ff037819 */ /* 0x004fc80000011603 */
[----:B-1----:R-:W-:Y:S02]  /*1ce0*/  LEA.HI R244, R244, R3, RZ, 0x19 ;  /* 0x00000003f4f47211 */ /* 0x002fe400078fc8ff */
[----:B------:R-:W-:-:S04]  /*1cf0*/  LOP3.LUT R3, R245, UR4, RZ, 0xc0, !PT ;  /* 0x00000004f5037c12 */ /* 0x000fc8000f8ec0ff */
[----:B------:R-:W-:Y:S02]  /*1d00*/  LEA R3, P2, R244, R3, 0x1 ;  /* 0x00000003f4037211 */ /* 0x000fe400078408ff */
[----:B------:R-:W0:Y:S03]  /*1d10*/  @!P1 LDC.64 R244, c[0x0][0x250] ;  /* 0x00009400fff49b82 */ /* 0x000e260000000a00 */
[----:B------:R1:W-:Y:S02]  /*1d20*/  STL [R1+0x4], R3 ;  /* 0x0000040301007387 */ /* 0x0003e40000100800 */
[----:B-1----:R-:W-:Y:S02]  /*1d30*/  @!P1 IADD3 R3, P3, R246, R3, RZ ;  /* 0x00000003f6039210 */ /* 0x002fe40007f7e0ff */
[----:B------:R-:W-:-:S05]  /*1d40*/  IADD3.X R246, RZ, RZ, RZ, P2, !PT ;  /* 0x000000fffff67210 */ /* 0x000fca00017fe4ff */
[----:B------:R1:W-:Y:S01]  /*1d50*/  STL [R1+0x8], R246 ;  /* 0x000008f601007387 */ /* 0x0003e20000100800 */
[----:B0-----:R-:W-:Y:S02]  /*1d60*/  @!P1 LEA R244, P2, R3, R244, 0x3 ;  /* 0x000000f403f49211 */ /* 0x001fe400078418ff */
[----:B-1----:R-:W-:-:S04]  /*1d70*/  @!P1 IADD3.X R246, RZ, R246, RZ, P3, !PT ;  /* 0x000000f6fff69210 */ /* 0x002fc80001ffe4ff */
[----:B------:R-:W-:Y:S02]  /*1d80*/  @!P1 LEA.HI.X R245, R3, R245, R246, 0x3, P2 ;  /* 0x000000f503f59211 */ /* 0x000fe400010f1cf6 */
[----:B------:R-:W0:Y:S01]  /*1d90*/  SHFL.DOWN PT, R246, R241, 0x1, 0x1f ;  /* 0x08201f00f1f67f89 */ /* 0x000e2200000e0000 */
[----:B------:R1:W2:Y:S03]  /*1da0*/  MUFU.RCP R3, R4 ;  /* 0x0000000400037308 */ /* 0x0002a60000001000 */
[----:B-1----:R1:W5:Y:S01]  /*1db0*/  LDL.LU R4, [R1+0x24] ;  /* 0x0000240001047983 */ /* 0x0023620000300800 */
[----:B0-----:R-:W-:-:S04]  /*1dc0*/  FADD.FTZ R241, R241, R246 ;  /* 0x000000f6f1f17221 */ /* 0x001fc80000010000 */
[C---:B--2---:R-:W-:Y:S01]  /*1dd0*/  FFMA.FTZ R241, R3.reuse, R247, R241 ;  /* 0x000000f703f17223 */ /* 0x044fe200000100f1 */
[----:B------:R-:W-:Y:S02]  /*1de0*/  FMUL.FTZ R3, R3, R2 ;  /* 0x0000000203037220 */ /* 0x000fe40000410000 */
[----:B------:R1:W5:Y:S04]  /*1df0*/  LDL.LU R2, [R1+0x20] ;  /* 0x0000200001027983 */ /* 0x0003680000300800 */
[----:B------:R0:W-:Y:S04]  /*1e00*/  SHFL.IDX PT, R246, R3, RZ, 0x1f ;  /* 0x00001fff03f67589 */ /* 0x0001e800000e0000 */
[----:B------:R-:W2:Y:S01]  /*1e10*/  SHFL.IDX PT, R247, R241, RZ, 0x1f ;  /* 0x00001ffff1f77589 */ /* 0x000ea200000e0000 */
[----:B0-----:R-:W0:Y:S03]  /*1e20*/  S2R R3, SR_TID.X ;  /* 0x0000000000037919 */ /* 0x001e260000002100 */
[----:B--2---:R1:W-:Y:S01]  /*1e30*/  @!P1 STG.E.64 desc[UR6][R244.64], R246 ;  /* 0x000000f6f4009986 */ /* 0x0043e2000c101b06 */
[----:B0-----:R-:W-:-:S13]  /*1e40*/  ISETP.NE.AND P1, PT, R3, RZ, PT ;  /* 0x000000ff0300720c */ /* 0x001fda0003f25270 */
[----:B-1----:R-:W-:Y:S05]  /*1e50*/  @P1 BRA `(.L_x_625) ;  /* 0x00000000005c1947 */ /* 0x002fea0003800000 */
[----:B------:R-:W0:Y:S01]  /*1e60*/  S2R R3, SR_CTAID.X ;  /* 0x0000000000037919 */ /* 0x000e220000002500 */
[----:B------:R-:W-:Y:S01]  /*1e70*/  LOP3.LUT R241, R0, 0x1, RZ, 0xc0, !PT ;  /* 0x0000000100f17812 */ /* 0x000fe200078ec0ff */
[----:B------:R-:W-:-:S03]  /*1e80*/  ULDC.64 UR8, c[0x0][0x258] ;  /* 0x0000960000087ab9 */ /* 0x000fc60000000a00 */
[----:B------:R-:W-:-:S04]  /*1e90*/  IADD3 R241, -R241, RZ, RZ ;  /* 0x000000fff1f17210 */ /* 0x000fc80007ffe1ff */
[----:B------:R-:W-:Y:S02]  /*1ea0*/  LOP3.LUT R241, R241, UR5, RZ, 0xc0, !PT ;  /* 0x00000005f1f17c12 */ /* 0x000fe4000f8ec0ff */
        /* <DEDUP_REMOVED lines=12> */
[----:B0-----:R-:W-:-:S07]  /*1f70*/  LOP3.LUT R3, R0, 0x2, RZ, 0xc, !PT ;  /* 0x0000000200037812 */ /* 0x001fce00078e0cff */
.L_x_626:
[----:B------:R-:W2:Y:S04]  /*1f80*/  LDG.E.STRONG.GPU R241, desc[UR6][R244.64] ;  /* 0x00000006f4f17981 */ /* 0x000ea8000c1ef900 */
[----:B--2---:R-:W-:Y:S01]  /*1f90*/  CCTL.IVALL ;  /* 0x00000000ff00798f */ /* 0x004fe20002000000 */
[----:B------:R-:W-:Y:S05]  /*1fa0*/  YIELD ;  /* 0x0000000000007946 */ /* 0x000fea0003800000 */
[----:B------:R-:W-:-:S13]  /*1fb0*/  ISETP.NE.AND P1, PT, R241, R3, PT ;  /* 0x00000003f100720c */ /* 0x000fda0003f25270 */
[----:B------:R-:W-:Y:S05]  /*1fc0*/  @P1 BRA `(.L_x_626) ;  /* 0xfffffffc00ec1947 */ /* 0x000fea000383ffff */
.L_x_625:
[----:B------:R-:W0:Y:S01]  /*1fd0*/  S2R R241, SR_TID.X ;  /* 0x0000000000f17919 */ /* 0x000e220000002100 */
[----:B------:R-:W2:Y:S01]  /*1fe0*/  LDL.LU R247, [R1+0x4] ;  /* 0x0000040001f77983 */ /* 0x000ea20000300800 */
[----:B0-----:R-:W-:-:S03]  /*1ff0*/  LOP3.LUT R246, R241, 0x1f, RZ, 0xc0, !PT ;  /* 0x0000001ff1f67812 */ /* 0x001fc600078ec0ff */
[----:B------:R-:W3:Y:S01]  /*2000*/  LDL.LU R241, [R1+0x8] ;  /* 0x0000080001f17983 */ /* 0x000ee20000300800 */
[----:B------:R-:W-:Y:S05]  /*2010*/  WARPSYNC.ALL ;  /* 0x0000000000007948 */ /* 0x000fea0003800000 */
[----:B------:R-:W-:Y:S01]  /*2020*/  BAR.SYNC.DEFER_BLOCKING 0x0 ;  /* 0x0000000000007b1d */ /* 0x000fe20000010000 */
[----:B------:R-:W-:-:S05]  /*2030*/  ISETP.GT.U32.AND P1, PT, R246, 0x1, PT ;  /* 0x00000001f600780c */ /* 0x000fca0003f24070 */
[----:B------:R-:W-:Y:S01]  /*2040*/  ULDC.64 UR8, c[0x0][0x228] ;  /* 0x00008a0000087ab9 */ /* 0x000fe20000000a00 */
[----:B------:R-:W-:Y:S01]  /*2050*/  ULDC UR4, c[0x0][0x214] ;  /* 0x0000850000047ab9 */ /* 0x000fe20000000800 */
[----:B------:R-:W-:Y:S04]  /*2060*/  STL [R1+0x24], R159 ;  /* 0x0000249f01007387 */ /* 0x000fe80000100800 */
[----:B------:R0:W-:Y:S02]  /*2070*/  STL [R1+0x20], R0 ;  /* 0x0000200001007387 */ /* 0x0001e40000100800 */
[----:B------:R-:W1:Y:S01]  /*2080*/  @!P1 LDC.64 R244, c[0x0][0x250] ;  /* 0x00009400fff49b82 */ /* 0x000e620000000a00 */
[----:B--2---:R-:W-:Y:S02]  /*2090*/  @!P1 IADD3 R3, P2, R246, R247, RZ ;  /* 0x000000f7f6039210 */ /* 0x004fe40007f5e0ff */
[----:B------:R-:W-:-:S02]  /*20a0*/  CS2R R246, SRZ ;  /* 0x0000000000f67805 */ /* 0x000fc4000001ff00 */
[----:B---3--:R-:W-:Y:S02]  /*20b0*/  @!P1 IADD3.X R241, RZ, R241, RZ, P2, !PT ;  /* 0x000000f1fff19210 */ /* 0x008fe400017fe4ff */
[----:B-1----:R-:W-:-:S04]  /*20c0*/  @!P1 LEA R244, P2, R3, R244, 0x3 ;  /* 0x000000f403f49211 */ /* 0x002fc800078418ff */
[----:B------:R-:W-:-:S05]  /*20d0*/  @!P1 LEA.HI.X R245, R3, R245, R241, 0x3, P2 ;  /* 0x000000f503f59211 */ /* 0x000fca00010f1cf1 */
[----:B------:R1:W2:Y:S01]  /*20e0*/  @!P1 LDG.E.64 R246, desc[UR6][R244.64] ;  /* 0x00000006f4f69981 */ /* 0x0002a2000c1e1b00 */
[----:B------:R-:W-:Y:S02]  /*20f0*/  MOV R3, RZ ;  /* 0x000000ff00037202 */ /* 0x000fe40000000f00 */
[----:B------:R-:W-:Y:S01]  /*2100*/  @!P1 MOV R3, 0x46200000 ;  /* 0x4620000000039802 */ /* 0x000fe20000000f00 */
[----:B0-----:R-:W0:Y:S04]  /*2110*/  S2R R0, SR_TID.X ;  /* 0x0000000000007919 */ /* 0x001e280000002100 */
[----:B------:R-:W1:Y:S02]  /*2120*/  SHFL.DOWN PT, R241, R3, 0x1, 0x1f ;  /* 0x08201f0003f17f89 */ /* 0x000e6400000e0000 */
[----:B-1----:R-:W-:-:S06]  /*2130*/  FADD.FTZ R245, R241, R3 ;  /* 0x00000003f1f57221 */ /* 0x002fcc0000010000 */
[----:B------:R-:W1:Y:S01]  /*2140*/  MUFU.RCP R245, R245 ;  /* 0x000000f500f57308 */ /* 0x000e620000001000 */
[----:B0-----:R-:W-:Y:S01]  /*2150*/  SHF.R.U32.HI R0, RZ, 0x5, R0 ;  /* 0x00000005ff007819 */ /* 0x001fe20000011600 */
[----:B--2---:R-:W0:Y:S02]  /*2160*/  SHFL.DOWN PT, R244, R247, 0x1, 0x1f ;  /* 0x08201f00f7f47f89 */ /* 0x004e2400000e0000 */
[----:B0-----:R-:W-:Y:S02]  /*2170*/  FADD.FTZ R159, R244, R247 ;  /* 0x000000f7f49f7221 */ /* 0x001fe40000010000 */
[----:B------:R-:W0:Y:S02]  /*2180*/  SHFL.DOWN PT, R244, R246, 0x1, 0x1f ;  /* 0x08201f00f6f47f89 */ /* 0x000e2400000e0000 */
[----:B0-----:R-:W-:-:S04]  /*2190*/  FADD.FTZ R247, -R244, R246 ;  /* 0x000000f6f4f77221 */ /* 0x001fc80000010100 */
[----:B------:R-:W-:-:S04]  /*21a0*/  FMUL.FTZ R247, R247, R247 ;  /* 0x000000f7f7f77220 */ /* 0x000fc80000410000 */
[----:B------:R-:W-:-:S04]  /*21b0*/  FMUL.FTZ R247, R247, R3 ;  /* 0x00000003f7f77220 */ /* 0x000fc80000410000 */
[C---:B------:R-:W-:Y:S01]  /*21c0*/  FMUL.FTZ R247, R241.reuse, R247 ;  /* 0x000000f7f1f77220 */ /* 0x040fe20000410000 */
[----:B------:R-:W-:Y:S02]  /*21d0*/  FMUL.FTZ R241, R241, R244 ;  /* 0x000000f4f1f17220 */ /* 0x000fe40000410000 */
[----:B------:R-:W0:Y:S01]  /*21e0*/  S2R R244, SR_TID.X ;  /* 0x0000000000f47919 */ /* 0x000e220000002100 */
[----:B-1----:R-:W-:Y:S01]  /*21f0*/  FFMA.FTZ R247, R245, R247, R159 ;  /* 0x000000f7f5f77223 */ /* 0x002fe2000001009f */
[----:B------:R-:W-:Y:S02]  /*2200*/  FFMA.FTZ R3, R3, R246, R241 ;  /* 0x000000f603037223 */ /* 0x000fe400000100f1 */
[----:B------:R-:W1:Y:S01]  /*2210*/  S2R R241, SR_CTAID.X ;  /* 0x0000000000f17919 */ /* 0x000e620000002500 */
[----:B------:R-:W2:Y:S01]  /*2220*/  LDC R246, c[0x0][0x260] ;  /* 0x00009800fff67b82 */ /* 0x000ea20000000800 */
[----:B0-----:R-:W-:Y:S01]  /*2230*/  LOP3.LUT R244, R244, 0x1f, RZ, 0xc0, !PT ;  /* 0x0000001ff4f47812 */ /* 0x001fe200078ec0ff */
[----:B------:R-:W3:Y:S03]  /*2240*/  LDL.LU R159, [R1+0x24] ;  /* 0x00002400019f7983 */ /* 0x000ee60000300800 */
[----:B-1----:R-:W-:-:S04]  /*2250*/  LOP3.LUT R241, R244, 0x1, R241, 0xf8, !PT ;  /* 0x00000001f4f17812 */ /* 0x002fc800078ef8f1 */
[----:B------:R-:W-:Y:S02]  /*2260*/  LOP3.LUT P1, RZ, R241, 0x3, R0, 0xf8, !PT ;  /* 0x00000003f1ff7812 */ /* 0x000fe4000782f800 */
[----:B------:R-:W2:Y:S01]  /*2270*/  SHFL.IDX PT, R241, R247, RZ, 0x1f ;  /* 0x00001ffff7f17589 */ /* 0x000ea200000e0000 */
[----:B------:R-:W-:-:S03]  /*2280*/  FMUL.FTZ R3, R245, R3 ;  /* 0x00000003f5037220 */ /* 0x000fc60000410000 */
[----:B------:R-:W4:Y:S04]  /*2290*/  LDL R0, [R1+0x10] ;  /* 0x0000100001007983 */ /* 0x000f280000100800 */
[----:B------:R-:W0:Y:S03]  /*22a0*/  SHFL.IDX PT, R3, R3, RZ, 0x1f ;  /* 0x00001fff03037589 */ /* 0x000e2600000e0000 */
[----:B------:R-:W1:Y:S01]  /*22b0*/  @!P1 LDC.64 R244, c[0x0][0x230] ;  /* 0x00008c00fff49b82 */ /* 0x000e620000000a00 */
[----:B--2---:R-:W-:-:S07]  /*22c0*/  FFMA.FTZ R241, R241, 4.8828125727595761418e-05, R246 ;  /* 0x384ccccdf1f17823 */ /* 0x004fce00000100f6 */
[----:B------:R-:W2:Y:S01]  /*22d0*/  @!P1 LDC.64 R246, c[0x0][0x238] ;  /* 0x00008e00fff69b82 */ /* 0x000ea20000000a00 */
[----:B------:R-:W2:Y:S01]  /*22e0*/  MUFU.RSQ R241, R241 ;  /* 0x000000f100f17308 */ /* 0x000ea20000001400 */
[----:B-1---5:R-:W-:-:S05]  /*22f0*/  @!P1 IMAD.WIDE R244, R2, 0x4, R244 ;  /* 0x0000000402f49825 */ /* 0x022fca00078e02f4 */
[----:B0-----:R2:W-:Y:S02]  /*2300*/  @!P1 STG.E desc[UR6][R244.64], R3 ;  /* 0x00000003f4009986 */ /* 0x0015e4000c101906 */
[----:B--2---:R-:W-:Y:S02]  /*2310*/  @!P1 IMAD.WIDE R244, R2, 0x4, R246 ;  /* 0x0000000402f49825 */ /* 0x004fe400078e02f6 */
[----:B------:R-:W2:Y:S04]  /*2320*/  LDL R247, [R1+0x14] ;  /* 0x0000140001f77983 */ /* 0x000ea80000100800 */
[----:B------:R0:W-:Y:S04]  /*2330*/  @!P1 STG.E desc[UR6][R244.64], R241 ;  /* 0x000000f1f4009986 */ /* 0x0001e8000c101906 */
[----:B0-----:R-:W3:Y:S04]  /*2340*/  LDL R244, [R1+0x18] ;  /* 0x0000180001f47983 */ /* 0x001ee80000100800 */
[----:B------:R-:W3:Y:S01]  /*2350*/  LDL R245, [R1+0x1c] ;  /* 0x00001c0001f57983 */ /* 0x000ee20000100800 */
        /* <DEDUP_REMOVED lines=34> */
[----:B------:R-:W-:Y:S01]  /*2580*/  FADD.FTZ R183, R183, -R3 ;  /* 0x80000003b7b77221 */ /* 0x000fe20000010000 */
[----:B----4-:R-:W-:-:S02]  /*2590*/  FFMA.FTZ R236, R0, R236, R80 ;  /* 0x000000ec00ec7223 */ /* 0x010fc40000010050 */
[----:B------:R-:W4:Y:S01]  /*25a0*/  LDL.LU R0, [R1+0x20] ;  /* 0x0000200001007983 */ /* 0x000f220000300800 */
[----:B--2---:R-:W-:Y:S02]  /*25b0*/  FFMA.FTZ R237, R247, R237, R81 ;  /* 0x000000edf7ed7223 */ /* 0x004fe40000010051 */
[----:B------:R-:W0:Y:S01]  /*25c0*/  LDC.64 R246, c[0x0][0x228] ;  /* 0x00008a00fff67b82 */ /* 0x000e220000000a00 */
[----:B---3--:R-:W-:Y:S01]  /*25d0*/  FFMA.FTZ R238, R244, R238, R82 ;  /* 0x000000eef4ee7223 */ /* 0x008fe20000010052 */
[----:B------:R-:W-:Y:S01]  /*25e0*/  FFMA.FTZ R239, R245, R239, R83 ;  /* 0x000000eff5ef7223 */ /* 0x000fe20000010053 */
[----:B0-----:R-:W-:-:S05]  /*25f0*/  IMAD.WIDE.U32 R244, R242, 0x10, R246 ;  /* 0x00000010f2f47825 */ /* 0x001fca00078e00f6 */
[----:B------:R0:W-:Y:S02]  /*2600*/  STG.E.128 desc[UR6][R244.64], R236 ;  /* 0x000000ecf4007986 */ /* 0x0001e4000c101d06 */
[----:B0-----:R-:W-:-:S04]  /*2610*/  LEA R236, P1, R243, UR8, 0x4 ;  /* 0x00000008f3ec7c11 */ /* 0x001fc8000f8220ff */
[----:B------:R-:W-:-:S05]  /*2620*/  LEA.HI.X R237, R243, UR9, RZ, 0x4, P1 ;  /* 0x00000009f3ed7c11 */ /* 0x000fca00088f24ff */
[----:B------:R0:W-:Y:S02]  /*2630*/  STG.E.128 desc[UR6][R236.64], R232 ;  /* 0x000000e8ec007986 */ /* 0x0001e4000c101d06 */
[C---:B0-----:R-:W-:Y:S01]  /*2640*/  LEA R232, P1, R248.reuse, UR8, 0x4 ;  /* 0x00000008f8e87c11 */ /* 0x041fe2000f8220ff */
[--C-:B------:R-:W-:Y:S01]  /*2650*/  FADD.FTZ R234, R225, -R3.reuse ;  /* 0x80000003e1ea7221 */ /* 0x100fe20000010000 */
[----:B------:R-:W-:Y:S02]  /*2660*/  FADD.FTZ R236, R227, -R3 ;  /* 0x80000003e3ec7221 */ /* 0x000fe40000010000 */
        /* <DEDUP_REMOVED lines=8> */
[----:B------:R-:W-:Y:S01]  /*26f0*/  FFMA.FTZ R226, R14, R235, R94 ;  /* 0x000000eb0ee27223 */ /* 0x000fe2000001005e */
[----:B------:R-:W-:Y:S01]  /*2700*/  FFMA.FTZ R227, R15, R236, R95 ;  /* 0x000000ec0fe37223 */ /* 0x000fe2000001005f */
[----:B------:R-:W2:Y:S01]  /*2710*/  LDL.LU R235, [R1+0xc] ;  /* 0x00000c0001eb7983 */ /* 0x000ea20000300800 */
[----:B0-----:R-:W-:-:S04]  /*2720*/  LEA R228, P1, R250, UR8, 0x4 ;  /* 0x00000008fae47c11 */ /* 0x001fc8000f8220ff */
[----:B------:R-:W-:-:S05]  /*2730*/  LEA.HI.X R229, R250, UR9, RZ, 0x4, P1 ;  /* 0x00000009fae57c11 */ /* 0x000fca00088f24ff */
[----:B------:R0:W-:Y:S02]  /*2740*/  STG.E.128 desc[UR6][R228.64], R224 ;  /* 0x000000e0e4007986 */ /* 0x0001e4000c101d06 */
[----:B0-----:R-:W-:Y:S01]  /*2750*/  FADD.FTZ R226, R161, -R3 ;  /* 0x80000003a1e27221 */ /* 0x001fe20000010000 */
[----:B------:R-:W-:-:S03]  /*2760*/  FMUL.FTZ R229, R241, R183 ;  /* 0x000000b7f1e57220 */ /* 0x000fc60000410000 */
[----:B------:R-:W-:Y:S02]  /*2770*/  FMUL.FTZ R183, R241, R226 ;  /* 0x000000e2f1b77220 */ /* 0x000fe40000410000 */
[----:B------:R-:W3:Y:S01]  /*2780*/  LDL.LU R226, [R1] ;  /* 0x0000000001e27983 */ /* 0x000ee20000300800 */
[----:B------:R-:W0:Y:S01]  /*2790*/  S2R R242, SR_CTAID.X ;  /* 0x0000000000f27919 */ /* 0x000e220000002500 */
[----:B------:R-:W1:Y:S01]  /*27a0*/  S2R R245, SR_TID.X ;  /* 0x0000000000f57919 */ /* 0x000e620000002100 */
[----:B0-----:R-:W-:Y:S02]  /*27b0*/  LOP3.LUT R230, R242, 0x1, RZ, 0xc0, !PT ;  /* 0x00000001f2e67812 */ /* 0x001fe400078ec0ff */
[----:B------:R-:W0:Y:S01]  /*27c0*/  S2R R242, SR_TID.X ;  /* 0x0000000000f27919 */ /* 0x000e220000002100 */
[----:B-1----:R-:W-:Y:S02]  /*27d0*/  LOP3.LUT R245, R245, 0x1f, RZ, 0xc0, !PT ;  /* 0x0000001ff5f57812 */ /* 0x002fe400078ec0ff */
[----:B------:R-:W-:Y:S01]  /*27e0*/  SHF.L.U32 R230, R230, 0x7, RZ ;  /* 0x00000007e6e67819 */ /* 0x000fe200000006ff */
[----:B------:R-:W-:-:S03]  /*27f0*/  IMAD R231, R2, 0x1400, RZ ;  /* 0x0000140002e77824 */ /* 0x000fc600078e02ff */
[----:B------:R-:W-:Y:S01]  /*2800*/  LOP3.LUT R230, R230, 0x80, R245, 0xe2, !PT ;  /* 0x00000080e6e67812 */ /* 0x000fe200078ee2f5 */
        /* <DEDUP_REMOVED lines=63> */
[C---:B------:R-:W-:Y:S01]  /*2c00*/  LEA R160, P1, R252.reuse, UR8, 0x4 ;  /* 0x00000008fca07c11 */ /* 0x040fe2000f8220ff */
[C---:B------:R-:W-:Y:S01]  /*2c10*/  FMUL.FTZ R175, R241.reuse, R188 ;  /* 0x000000bcf1af7220 */ /* 0x040fe20000410000 */
[C---:B------:R-:W-:Y:S01]  /*2c20*/  FMUL.FTZ R189, R241.reuse, R189 ;  /* 0x000000bdf1bd7220 */ /* 0x040fe20000410000 */
[C---:B------:R-:W-:Y:S01]  /*2c30*/  FMUL.FTZ R190, R241.reuse, R190 ;  /* 0x000000bef1be7220 */ /* 0x040fe20000410000 */
[----:B------:R-:W-:Y:S01]  /*2c40*/  FMUL.FTZ R191, R241, R191 ;  /* 0x000000bff1bf7220 */ /* 0x000fe20000410000 */
[----:B------:R-:W-:Y:S01]  /*2c50*/  LOP3.LUT R224, R231, R230, RZ, 0xfc, !PT ;  /* 0x000000e6e7e07212 */ /* 0x000fe200078efcff */
        /* <DEDUP_REMOVED lines=8> */
[----:B------:R-:W-:Y:S01]  /*2ce0*/  LEA.HI.X R161, R252, UR9, RZ, 0x4, P1 ;  /* 0x00000009fca17c11 */ /* 0x000fe200088f24ff */
[----:B------:R-:W-:Y:S01]  /*2cf0*/  FMUL.FTZ R231, R241, R187 ;  /* 0x000000bbf1e77220 */ /* 0x000fe20000410000 */
[----:B------:R-:W-:Y:S01]  /*2d00*/  FFMA.FTZ R165, R17, R189, R97 ;  /* 0x000000bd11a57223 */ /* 0x000fe20000010061 */
[----:B------:R-:W-:Y:S01]  /*2d10*/  FFMA.FTZ R164, R16, R175, R96 ;  /* 0x000000af10a47223 */ /* 0x000fe20000010060 */
[----:B------:R-:W-:Y:S01]  /*2d20*/  FFMA.FTZ R166, R18, R190, R98 ;  /* 0x000000be12a67223 */ /* 0x000fe20000010062 */
[----:B------:R-:W-:Y:S01]  /*2d30*/  FFMA.FTZ R167, R19, R191, R99 ;  /* 0x000000bf13a77223 */ /* 0x000fe20000010063 */
[C---:B------:R-:W-:Y:S01]  /*2d40*/  IADD3 R187, R224.reuse, 0x500, RZ ;  /* 0x00000500e0bb7810 */ /* 0x040fe20007ffe0ff */
[C---:B------:R-:W-:Y:S01]  /*2d50*/  FMUL.FTZ R188, R241.reuse, R220 ;  /* 0x000000dcf1bc7220 */ /* 0x040fe20000410000 */
[C---:B------:R-:W-:Y:S01]  /*2d60*/  FMUL.FTZ R221, R241.reuse, R221 ;  /* 0x000000ddf1dd7220 */ /* 0x040fe20000410000 */
[C---:B------:R-:W-:Y:S01]  /*2d70*/  FMUL.FTZ R222, R241.reuse, R222 ;  /* 0x000000def1de7220 */ /* 0x040fe20000410000 */
[----:B------:R-:W-:Y:S01]  /*2d80*/  FMUL.FTZ R223, R241, R223 ;  /* 0x000000dff1df7220 */ /* 0x000fe20000410000 */
[C---:B------:R-:W-:Y:S01]  /*2d90*/  IADD3 R175, R224.reuse, 0x600, RZ ;  /* 0x00000600e0af7810 */ /* 0x040fe20007ffe0ff */
[----:B------:R0:W-:Y:S01]  /*2da0*/  STG.E.128 desc[UR6][R160.64], R164 ;  /* 0x000000a4a0007986 */ /* 0x0001e2000c101d06 */
[----:B------:R-:W-:Y:S01]  /*2db0*/  IADD3 R189, R224, 0xa00, RZ ;  /* 0x00000a00e0bd7810 */ /* 0x000fe20007ffe0ff */
[----:B------:R-:W-:Y:S01]  /*2dc0*/  FFMA.FTZ R221, R21, R221, R101 ;  /* 0x000000dd15dd7223 */ /* 0x000fe20000010065 */
[----:B------:R-:W-:Y:S01]  /*2dd0*/  FFMA.FTZ R220, R20, R188, R100 ;  /* 0x000000bc14dc7223 */ /* 0x000fe20000010064 */
[----:B------:R-:W-:Y:S01]  /*2de0*/  FFMA.FTZ R222, R22, R222, R102 ;  /* 0x000000de16de7223 */ /* 0x000fe20000010066 */
[----:B------:R-:W-:Y:S01]  /*2df0*/  FFMA.FTZ R223, R23, R223, R103 ;  /* 0x000000df17df7223 */ /* 0x000fe20000010067 */
[----:B------:R-:W-:Y:S01]  /*2e00*/  FMUL.FTZ R230, R241, R182 ;  /* 0x000000b6f1e67220 */ /* 0x000fe20000410000 */
[----:B------:R-:W-:Y:S01]  /*2e10*/  LEA R188, P1, R175, UR8, 0x4 ;  /* 0x00000008afbc7c11 */ /* 0x000fe2000f8220ff */
[C---:B------:R-:W-:Y:S01]  /*2e20*/  FMUL.FTZ R182, R241.reuse, R225 ;  /* 0x000000e1f1b67220 */ /* 0x040fe20000410000 */
[C---:B------:R-:W-:Y:S01]  /*2e30*/  IADD3 R191, R224.reuse, 0x800, RZ ;  /* 0x00000800e0bf7810 */ /* 0x040fe20007ffe0ff */
[C---:B------:R-:W-:Y:S01]  /*2e40*/  FMUL.FTZ R232, R241.reuse, R186 ;  /* 0x000000baf1e87220 */ /* 0x040fe20000410000 */
[----:B------:R-:W-:Y:S01]  /*2e50*/  IADD3 R225, R224, 0x900, RZ ;  /* 0x00000900e0e17810 */ /* 0x000fe20007ffe0ff */
[C---:B------:R-:W-:Y:S01]  /*2e60*/  FMUL.FTZ R216, R241.reuse, R216 ;  /* 0x000000d8f1d87220 */ /* 0x040fe20000410000 */
[C---:B------:R-:W-:Y:S01]  /*2e70*/  FMUL.FTZ R217, R241.reuse, R217 ;  /* 0x000000d9f1d97220 */ /* 0x040fe20000410000 */
[----:B------:R-:W-:Y:S01]  /*2e80*/  FMUL.FTZ R218, R241, R218 ;  /* 0x000000daf1da7220 */ /* 0x000fe20000410000 */
[----:B0-----:R-:W-:-:S04]  /*2e90*/  IMAD.WIDE.U32 R166, R187, 0x10, R246 ;  /* 0x00000010bba67825 */ /* 0x001fc800078e00f6 */
[C---:B------:R-:W-:Y:S01]  /*2ea0*/  FMUL.FTZ R219, R241.reuse, R219 ;  /* 0x000000dbf1db7220 */ /* 0x040fe20000410000 */
[----:B------:R-:W-:Y:S01]  /*2eb0*/  IADD3 R186, R224, 0x700, RZ ;  /* 0x00000700e0ba7810 */ /* 0x000fe20007ffe0ff */
[----:B------:R-:W-:Y:S01]  /*2ec0*/  FMUL.FTZ R212, R241, R212 ;  /* 0x000000d4f1d47220 */ /* 0x000fe20000410000 */
[----:B------:R-:W-:-:S04]  /*2ed0*/  IMAD.WIDE.U32 R164, R189, 0x10, R246 ;  /* 0x00000010bda47825 */ /* 0x000fc800078e00f6 */
[C---:B------:R-:W-:Y:S01]  /*2ee0*/  FMUL.FTZ R213, R241.reuse, R213 ;  /* 0x000000d5f1d57220 */ /* 0x040fe20000410000 */
[C---:B------:R-:W-:Y:S01]  /*2ef0*/  FMUL.FTZ R214, R241.reuse, R214 ;  /* 0x000000d6f1d67220 */ /* 0x040fe20000410000 */
[----:B------:R-:W-:Y:S01]  /*2f00*/  FMUL.FTZ R215, R241, R215 ;  /* 0x000000d7f1d77220 */ /* 0x000fe20000410000 */
[----:B------:R0:W-:Y:S01]  /*2f10*/  STG.E.128 desc[UR6][R166.64], R220 ;  /* 0x000000dca6007986 */ /* 0x0001e2000c101d06 */
[----:B------:R-:W-:Y:S01]  /*2f20*/  LEA.HI.X R189, R175, UR9, RZ, 0x4, P1 ;  /* 0x00000009afbd7c11 */ /* 0x000fe200088f24ff */
        /* <DEDUP_REMOVED lines=15> */
[----:B0-----:R-:W-:Y:S01]  /*3020*/  LEA R166, P1, R191, UR8, 0x4 ;  /* 0x00000008bfa67c11 */ /* 0x001fe2000f8220ff */
[----:B------:R-:W-:Y:S01]  /*3030*/  FFMA.FTZ R218, R26, R218, R106 ;  /* 0x000000da1ada7223 */ /* 0x000fe2000001006a */
[----:B------:R-:W-:Y:S01]  /*3040*/  FFMA.FTZ R219, R27, R219, R107 ;  /* 0x000000db1bdb7223 */ /* 0x000fe2000001006b */
[----:B------:R-:W-:-:S04]  /*3050*/  IMAD.WIDE.U32 R186, R186, 0x10, R246 ;  /* 0x00000010baba7825 */ /* 0x000fc800078e00f6 */
        /* <DEDUP_REMOVED lines=14> */
[----:B------:R-:W-:Y:S01]  /*3140*/  FFMA.FTZ R201, R41, R201, R121 ;  /* 0x000000c929c97223 */ /* 0x000fe20000010079 */
[----:B------:R-:W-:Y:S01]  /*3150*/  FFMA.FTZ R200, R40, R200, R120 ;  /* 0x000000c828c87223 */ /* 0x000fe20000010078 */
[----:B------:R-:W-:Y:S01]  /*3160*/  FFMA.FTZ R202, R42, R202, R122 ;  /* 0x000000ca2aca7223 */ /* 0x000fe2000001007a */
[----:B------:R-:W-:Y:S01]  /*3170*/  FFMA.FTZ R203, R43, R203, R123 ;  /* 0x000000cb2bcb7223 */ /* 0x000fe2000001007b */
[----:B------:R-:W-:Y:S01]  /*3180*/  STG.E.128 desc[UR6][R188.64], R216 ;  /* 0x000000d8bc007986 */ /* 0x000fe2000c101d06 */
[----:B------:R-:W-:-:S03]  /*3190*/  IADD3 R175, R224, 0xb00, RZ ;  /* 0x00000b00e0af7810 */ /* 0x000fc60007ffe0ff */
[----:B------:R0:W-:Y:S01]  /*31a0*/  STG.E.128 desc[UR6][R186.64], R212 ;  /* 0x000000d4ba007986 */ /* 0x0001e2000c101d06 */
[----:B------:R-:W-:-:S03]  /*31b0*/  FMUL.FTZ R196, R241, R196 ;  /* 0x000000c4f1c47220 */ /* 0x000fc60000410000 */
[----:B------:R1:W-:Y:S01]  /*31c0*/  STG.E.128 desc[UR6][R166.64], R208 ;  /* 0x000000d0a6007986 */ /* 0x0003e2000c101d06 */
[C---:B------:R-:W-:Y:S01]  /*31d0*/  FMUL.FTZ R197, R241.reuse, R197 ;  /* 0x000000c5f1c57220 */ /* 0x040fe20000410000 */
[C---:B------:R-:W-:Y:S02]  /*31e0*/  FMUL.FTZ R198, R241.reuse, R198 ;  /* 0x000000c6f1c67220 */ /* 0x040fe40000410000 */
[----:B------:R-:W-:Y:S01]  /*31f0*/  STG.E.128 desc[UR6][R190.64], R204 ;  /* 0x000000ccbe007986 */ /* 0x000fe2000c101d06 */
[C---:B------:R-:W-:Y:S01]  /*3200*/  FMUL.FTZ R199, R241.reuse, R199 ;  /* 0x000000c7f1c77220 */ /* 0x040fe20000410000 */
[C---:B------:R-:W-:Y:S02]  /*3210*/  FMUL.FTZ R192, R241.reuse, R192 ;  /* 0x000000c0f1c07220 */ /* 0x040fe40000410000 */
[----:B------:R4:W-:Y:S01]  /*3220*/  STG.E.128 desc[UR6][R164.64], R200 ;  /* 0x000000c8a4007986 */ /* 0x0009e2000c101d06 */
[C---:B------:R-:W-:Y:S01]  /*3230*/  FMUL.FTZ R193, R241.reuse, R193 ;  /* 0x000000c1f1c17220 */ /* 0x040fe20000410000 */
[C---:B------:R-:W-:Y:S01]  /*3240*/  FMUL.FTZ R194, R241.reuse, R194 ;  /* 0x000000c2f1c27220 */ /* 0x040fe20000410000 */
[C---:B0-----:R-:W-:Y:S01]  /*3250*/  IADD3 R186, R224.reuse, 0xc00, RZ ;  /* 0x00000c00e0ba7810 */ /* 0x041fe20007ffe0ff */
[----:B------:R-:W-:Y:S01]  /*3260*/  FMUL.FTZ R195, R241, R195 ;  /* 0x000000c3f1c37220 */ /* 0x000fe20000410000 */
[----:B------:R-:W-:-:S02]  /*3270*/  IADD3 R187, R224, 0xd00, RZ ;  /* 0x00000d00e0bb7810 */ /* 0x000fc40007ffe0ff */
[----:B-1----:R-:W-:Y:S01]  /*3280*/  LEA R166, P2, R186, UR8, 0x4 ;  /* 0x00000008baa67c11 */ /* 0x002fe2000f8420ff */
[----:B------:R-:W-:Y:S01]  /*3290*/  FFMA.FTZ R197, R45, R197, R125 ;  /* 0x000000c52dc57223 */ /* 0x000fe2000001007d */
[----:B------:R-:W-:Y:S01]  /*32a0*/  FFMA.FTZ R196, R44, R196, R124 ;  /* 0x000000c42cc47223 */ /* 0x000fe2000001007c */
[----:B------:R-:W-:Y:S01]  /*32b0*/  FFMA.FTZ R198, R46, R198, R126 ;  /* 0x000000c62ec67223 */ /* 0x000fe2000001007e */
[----:B------:R-:W-:Y:S01]  /*32c0*/  FFMA.FTZ R199, R47, R199, R127 ;  /* 0x000000c72fc77223 */ /* 0x000fe2000001007f */
[----:B----4-:R-:W-:Y:S01]  /*32d0*/  LEA R164, P1, R175, UR8, 0x4 ;  /* 0x00000008afa47c11 */ /* 0x010fe2000f8220ff */
[----:B------:R-:W-:Y:S01]  /*32e0*/  FFMA.FTZ R193, R49, R193, R129 ;  /* 0x000000c131c17223 */ /* 0x000fe20000010081 */
[----:B------:R-:W-:Y:S01]  /*32f0*/  IADD3 R224, R224, 0xe00, RZ ;  /* 0x00000e00e0e07810 */ /* 0x000fe20007ffe0ff */
[----:B------:R-:W-:Y:S01]  /*3300*/  FFMA.FTZ R192, R48, R192, R128 ;  /* 0x000000c030c07223 */ /* 0x000fe20000010080 */
[----:B------:R-:W-:Y:S01]  /*3310*/  LEA.HI.X R165, R175, UR9, RZ, 0x4, P1 ;  /* 0x00000009afa57c11 */ /* 0x000fe200088f24ff */
[----:B------:R-:W-:Y:S01]  /*3320*/  FFMA.FTZ R194, R50, R194, R130 ;  /* 0x000000c232c27223 */ /* 0x000fe20000010082 */
[----:B------:R-:W-:Y:S01]  /*3330*/  LEA.HI.X R167, R186, UR9, RZ, 0x4, P2 ;  /* 0x00000009baa77c11 */ /* 0x000fe200090f24ff */
[----:B------:R-:W-:Y:S01]  /*3340*/  FFMA.FTZ R195, R51, R195, R131 ;  /* 0x000000c333c37223 */ /* 0x000fe20000010083 */
[----:B------:R-:W-:Y:S01]  /*3350*/  LEA R200, P3, R187, UR8, 0x4 ;  /* 0x00000008bbc87c11 */ /* 0x000fe2000f8620ff */
[C---:B------:R-:W-:Y:S01]  /*3360*/  FMUL.FTZ R184, R241.reuse, R184 ;  /* 0x000000b8f1b87220 */ /* 0x040fe20000410000 */
[C---:B------:R-:W-:Y:S01]  /*3370*/  FMUL.FTZ R185, R241.reuse, R185 ;  /* 0x000000b9f1b97220 */ /* 0x040fe20000410000 */
[C---:B------:R-:W-:Y:S01]  /*3380*/  FMUL.FTZ R181, R241.reuse, R181 ;  /* 0x000000b5f1b57220 */ /* 0x040fe20000410000 */
[----:B------:R-:W-:Y:S01]  /*3390*/  LEA R202, P4, R224, UR8, 0x4 ;  /* 0x00000008e0ca7c11 */ /* 0x000fe2000f8820ff */
[----:B------:R0:W-:Y:S01]  /*33a0*/  STG.E.128 desc[UR6][R164.64], R196 ;  /* 0x000000c4a4007986 */ /* 0x0001e2000c101d06 */
[----:B------:R-:W-:Y:S01]  /*33b0*/  FMUL.FTZ R177, R241, R177 ;  /* 0x000000b1f1b17220 */ /* 0x000fe20000410000 */
[----:B------:R-:W-:Y:S01]  /*33c0*/  LEA.HI.X R201, R187, UR9, RZ, 0x4, P3 ;  /* 0x00000009bbc97c11 */ /* 0x000fe200098f24ff */
[----:B------:R-:W-:Y:S01]  /*33d0*/  FFMA.FTZ R185, R53, R185, R133 ;  /* 0x000000b935b97223 */ /* 0x000fe20000010085 */
[----:B------:R1:W-:Y:S01]  /*33e0*/  STG.E.128 desc[UR6][R166.64], R192 ;  /* 0x000000c0a6007986 */ /* 0x0003e2000c101d06 */
[----:B------:R-:W-:Y:S01]  /*33f0*/  FFMA.FTZ R184, R52, R184, R132 ;  /* 0x000000b834b87223 */ /* 0x000fe20000010084 */
[----:B------:R-:W-:Y:S01]  /*3400*/  FFMA.FTZ R186, R54, R232, R134 ;  /* 0x000000e836ba7223 */ /* 0x000fe20000010086 */
[----:B------:R-:W-:Y:S01]  /*3410*/  FFMA.FTZ R187, R55, R231, R135 ;  /* 0x000000e737bb7223 */ /* 0x000fe20000010087 */
[----:B------:R-:W-:Y:S01]  /*3420*/  LEA.HI.X R203, R224, UR9, RZ, 0x4, P4 ;  /* 0x00000009e0cb7c11 */ /* 0x000fe2000a0f24ff */
[C---:B------:R-:W-:Y:S01]  /*3430*/  FMUL.FTZ R168, R241.reuse, R168 ;  /* 0x000000a8f1a87220 */ /* 0x040fe20000410000 */
[C---:B------:R-:W-:Y:S01]  /*3440*/  FMUL.FTZ R169, R241.reuse, R169 ;  /* 0x000000a9f1a97220 */ /* 0x040fe20000410000 */
[C---:B------:R-:W-:Y:S01]  /*3450*/  FMUL.FTZ R170, R241.reuse, R170 ;  /* 0x000000aaf1aa7220 */ /* 0x040fe20000410000 */
[----:B------:R-:W-:Y:S01]  /*3460*/  FMUL.FTZ R171, R241, R171 ;  /* 0x000000abf1ab7220 */ /* 0x000fe20000410000 */
[----:B--2---:R-:W-:-:S04]  /*3470*/  IMAD.WIDE.U32 R160, R235, 0x10, R246 ;  /* 0x00000010eba07825 */ /* 0x004fc800078e00f6 */
[----:B------:R-:W-:Y:S01]  /*3480*/  FFMA.FTZ R189, R61, R177, R141 ;  /* 0x000000b13dbd7223 */ /* 0x000fe2000001008d */
[----:B------:R-:W-:Y:S01]  /*3490*/  FFMA.FTZ R188, R60, R233, R140 ;  /* 0x000000e93cbc7223 */ /* 0x000fe2000001008c */
[----:B------:R-:W-:Y:S01]  /*34a0*/  FFMA.FTZ R190, R62, R228, R142 ;  /* 0x000000e43ebe7223 */ /* 0x000fe2000001008e */
[----:B------:R-:W-:Y:S01]  /*34b0*/  FFMA.FTZ R191, R63, R227, R143 ;  /* 0x000000e33fbf7223 */ /* 0x000fe2000001008f */
[----:B0-----:R-:W-:Y:S01]  /*34c0*/  FFMA.FTZ R165, R57, R181, R137 ;  /* 0x000000b539a57223 */ /* 0x001fe20000010089 */
[----:B------:R-:W-:Y:S01]  /*34d0*/  FFMA.FTZ R164, R56, R234, R136 ;  /* 0x000000ea38a47223 */ /* 0x000fe20000010088 */
[----:B-1----:R-:W-:Y:S01]  /*34e0*/  LEA R192, P1, R251, UR8, 0x4 ;  /* 0x00000008fbc07c11 */ /* 0x002fe2000f8220ff */
[----:B------:R-:W-:Y:S01]  /*34f0*/  FFMA.FTZ R166, R58, R230, R138 ;  /* 0x000000e63aa67223 */ /* 0x000fe2000001008a */
[----:B------:R-:W-:Y:S01]  /*3500*/  FFMA.FTZ R167, R59, R229, R139 ;  /* 0x000000e53ba77223 */ /* 0x000fe2000001008b */
[----:B------:R-:W-:Y:S01]  /*3510*/  LEA R194, P2, R249, UR8, 0x4 ;  /* 0x00000008f9c27c11 */ /* 0x000fe2000f8420ff */
[----:B------:R-:W-:Y:S01]  /*3520*/  FMUL.FTZ R162, R241, R162 ;  /* 0x000000a2f1a27220 */ /* 0x000fe20000410000 */
[----:B------:R-:W-:Y:S01]  /*3530*/  LEA.HI.X R193, R251, UR9, RZ, 0x4, P1 ;  /* 0x00000009fbc17c11 */ /* 0x000fe200088f24ff */
[C---:B------:R-:W-:Y:S01]  /*3540*/  FMUL.FTZ R163, R241.reuse, R163 ;  /* 0x000000a3f1a37220 */ /* 0x040fe20000410000 */
[----:B------:R3:W-:Y:S01]  /*3550*/  STG.E.128 desc[UR6][R200.64], R184 ;  /* 0x000000b8c8007986 */ /* 0x0007e2000c101d06 */
[----:B------:R-:W-:Y:S01]  /*3560*/  LEA R196, P1, R240, UR8, 0x4 ;  /* 0x00000008f0c47c11 */ /* 0x000fe2000f8220ff */
[C---:B------:R-:W-:Y:S01]  /*3570*/  FMUL.FTZ R172, R241.reuse, R172 ;  /* 0x000000acf1ac7220 */ /* 0x040fe20000410000 */
[C---:B------:R-:W-:Y:S01]  /*3580*/  FMUL.FTZ R173, R241.reuse, R173 ;  /* 0x000000adf1ad7220 */ /* 0x040fe20000410000 */
[C---:B------:R-:W-:Y:S01]  /*3590*/  FMUL.FTZ R174, R241.reuse, R174 ;  /* 0x000000aef1ae7220 */ /* 0x040fe20000410000 */
[----:B------:R-:W-:Y:S01]  /*35a0*/  FMUL.FTZ R3, R241, R3 ;  /* 0x00000003f1037220 */ /* 0x000fe20000410000 */
[----:B------:R-:W-:Y:S01]  /*35b0*/  FFMA.FTZ R177, R69, R178, R149 ;  /* 0x000000b245b17223 */ /* 0x000fe20000010095 */
[----:B------:R-:W-:Y:S01]  /*35c0*/  STG.E.128 desc[UR6][R202.64], R164 ;  /* 0x000000a4ca007986 */ /* 0x000fe2000c101d06 */
[----:B------:R-:W-:Y:S01]  /*35d0*/  FFMA.FTZ R169, R65, R169, R145 ;  /* 0x000000a941a97223 */ /* 0x000fe20000010091 */
        /* <DEDUP_REMOVED lines=8> */
[----:B------:R-:W-:Y:S01]  /*3660*/  LEA.HI.X R197, R240, UR9, RZ, 0x4, P1 ;  /* 0x00000009f0c57c11 */ /* 0x000fe200088f24ff */
[----:B------:R-:W-:Y:S01]  /*3670*/  FFMA.FTZ R162, R74, R162, R154 ;  /* 0x000000a24aa27223 */ /* 0x000fe2000001009a */
[----:B------:R-:W-:Y:S01]  /*3680*/  FFMA.FTZ R163, R75, R163, R155 ;  /* 0x000000a34ba37223 */ /* 0x000fe2000001009b */
[----:B---3--:R-:W-:Y:S01]  /*3690*/  LEA R184, P3, R226, UR8, 0x4 ;  /* 0x00000008e2b87c11 */ /* 0x008fe2000f8620ff */
[----:B------:R-:W-:Y:S01]  /*36a0*/  FFMA.FTZ R173, R77, R173, R157 ;  /* 0x000000ad4dad7223 */ /* 0x000fe2000001009d */
[----:B------:R-:W-:Y:S01]  /*36b0*/  FFMA.FTZ R172, R76, R172, R156 ;  /* 0x000000ac4cac7223 */ /* 0x000fe2000001009c */
[----:B------:R-:W-:Y:S01]  /*36c0*/  FFMA.FTZ R174, R78, R174, R158 ;  /* 0x000000ae4eae7223 */ /* 0x000fe2000001009e */
[----:B------:R-:W-:Y:S01]  /*36d0*/  LEA.HI.X R185, R226, UR9, RZ, 0x4, P3 ;  /* 0x00000009e2b97c11 */ /* 0x000fe200098f24ff */
[----:B------:R-:W-:Y:S01]  /*36e0*/  FFMA.FTZ R175, R79, R3, R159 ;  /* 0x000000034faf7223 */ /* 0x000fe2000001009f */
[----:B------:R2:W-:Y:S01]  /*36f0*/  STG.E.128 desc[UR6][R192.64], R168 ;  /* 0x000000a8c0007986 */ /* 0x0005e2000c101d06 */
[----:B0-----:R-:W-:Y:S01]  /*3700*/  FFMA.FTZ R161, R73, R183, R153 ;  /* 0x000000b749a17223 */ /* 0x001fe20000010099 */
[----:B------:R-:W-:-:S02]  /*3710*/  FFMA.FTZ R160, R72, R182, R152 ;  /* 0x000000b648a07223 */ /* 0x000fc40000010098 */
[----:B------:R2:W-:Y:S01]  /*3720*/  STG.E.128 desc[UR6][R194.64], R176 ;  /* 0x000000b0c2007986 */ /* 0x0005e2000c101d06 */
[----:B------:R-:W-:-:S03]  /*3730*/  IADD3 R2, R2, UR5, RZ ;  /* 0x0000000502027c10 */ /* 0x000fc6000fffe0ff */
[----:B------:R2:W-:Y:S04]  /*3740*/  STG.E.128 desc[UR6][R196.64], R160 ;  /* 0x000000a0c4007986 */ /* 0x0005e8000c101d06 */
[----:B------:R2:W-:Y:S01]  /*3750*/  STG.E.128 desc[UR6][R184.64], R172 ;  /* 0x000000acb8007986 */ /* 0x0005e2000c101d06 */
[----:B------:R-:W-:Y:S02]  /*3760*/  ISETP.GE.AND P1, PT, R2, UR4, PT ;  /* 0x0000000402007c0c */ /* 0x000fe4000bf26270 */
[----:B------:R-:W-:Y:S02]  /*3770*/  IADD3 R0, R0, 0x1, RZ ;  /* 0x0000000100007810 */ /* 0x000fe40007ffe0ff */
[----:B------:R-:W-:Y:S02]  /*3780*/  SEL R3, RZ, 0x1, P0 ;  /* 0x00000001ff037807 */ /* 0x000fe40000000000 */
[----:B------:R-:W-:-:S07]  /*3790*/  LOP3.LUT R0, R0, 0x3, RZ, 0xc0, !PT ;  /* 0x0000000300007812 */ /* 0x000fce00078ec0ff */
[----:B------:R-:W-:Y:S05]  /*37a0*/  @!P1 BRA `(.L_x_627) ;  /* 0xffffffcc00149947 */ /* 0x000fea000383ffff */
[----:B------:R-:W-:Y:S05]  /*37b0*/  EXIT ;  /* 0x000000000000794d */ /* 0x000fea0003800000 */
.L_x_624:
[----:B------:R-:W-:Y:S01]  /*37c0*/  HFMA2.MMA R245, -RZ, RZ, 0, 5.9604644775390625e-08 ;  /* 0x00000001fff57435 */ /* 0x000fe200000001ff */
[----:B------:R-:W-:Y:S02]  /*37d0*/  MOV R246, 0x1f ;  /* 0x0000001f00f67802 */ /* 0x000fe40000000f00 */
[----:B------:R-:W-:-:S08]  /*37e0*/  MOV R247, 0xffffffff ;  /* 0xffffffff00f77802 */ /* 0x000fd00000000f00 */
[----:B-----5:R-:W-:Y:S05]  /*37f0*/  WARPSYNC.COLLECTIVE R247, `(.L_x_628) ;  /* 0x00000000f7087348 */ /* 0x020fea0003c00000 */
[----:B------:R0:W1:Y:S02]  /*3800*/  SHFL.BFLY P2, R245, R241, R245, R246 ;  /* 0x0c0000f5f1f57389 */ /* 0x00006400000400f6 */
[----:B01---5:R-:W-:Y:S01]  /*3810*/  ENDCOLLECTIVE ;  /* 0x000000000000791b */ /* 0x023fe20003800000 */
.L_x_628:
[----:B------:R-:W-:Y:S01]  /*3820*/  FADD.FTZ R241, R241, R245 ;  /* 0x000000f5f1f17221 */ /* 0x000fe20000010000 */
[----:B------:R-:W-:-:S11]  /*3830*/  HFMA2.MMA R245, -RZ, RZ, 0, 1.1920928955078125e-07 ;  /* 0x00000002fff57435 */ /* 0x000fd600000001ff */
[----:B------:R-:W-:Y:S05]  /*3840*/  WARPSYNC.COLLECTIVE R247, `(.L_x_629) ;  /* 0x00000000f7087348 */ /* 0x000fea0003c00000 */
[----:B------:R0:W1:Y:S02]  /*3850*/  SHFL.BFLY P2, R245, R241, R245, R246 ;  /* 0x0c0000f5f1f57389 */ /* 0x00006400000400f6 */
[----:B01----:R-:W-:Y:S01]  /*3860*/  ENDCOLLECTIVE ;  /* 0x000000000000791b */ /* 0x003fe20003800000 */
.L_x_629:
[----:B------:R-:W-:Y:S01]  /*3870*/  FADD.FTZ R241, R241, R245 ;  /* 0x000000f5f1f17221 */ /* 0x000fe20000010000 */
[----:B------:R-:W-:-:S07]  /*3880*/  MOV R245, 0x4 ;  /* 0x0000000400f57802 */ /* 0x000fce0000000f00 */
[----:B------:R-:W-:Y:S05]  /*3890*/  WARPSYNC.COLLECTIVE R247, `(.L_x_630) ;  /* 0x00000000f7087348 */ /* 0x000fea0003c00000 */
[----:B------:R0:W1:Y:S02]  /*38a0*/  SHFL.BFLY P2, R245, R241, R245, R246 ;  /* 0x0c0000f5f1f57389 */ /* 0x00006400000400f6 */
[----:B01----:R-:W-:Y:S01]  /*38b0*/  ENDCOLLECTIVE ;  /* 0x000000000000791b */ /* 0x003fe20003800000 */
.L_x_630:
[----:B------:R-:W-:Y:S01]  /*38c0*/  FADD.FTZ R241, R241, R245 ;  /* 0x000000f5f1f17221 */ /* 0x000fe20000010000 */
[----:B------:R-:W-:-:S11]  /*38d0*/  HFMA2.MMA R245, -RZ, RZ, 0, 4.76837158203125e-07 ;  /* 0x00000008fff57435 */ /* 0x000fd600000001ff */
[----:B------:R-:W-:Y:S05]  /*38e0*/  WARPSYNC.COLLECTIVE R247, `(.L_x_631) ;  /* 0x00000000f7087348 */ /* 0x000fea0003c00000 */
[----:B------:R0:W1:Y:S02]  /*38f0*/  SHFL.BFLY P2, R245, R241, R245, R246 ;  /* 0x0c0000f5f1f57389 */ /* 0x00006400000400f6 */
[----:B01----:R-:W-:Y:S01]  /*3900*/  ENDCOLLECTIVE ;  /* 0x000000000000791b */ /* 0x003fe20003800000 */
.L_x_631:
[----:B------:R-:W-:Y:S01]  /*3910*/  FADD.FTZ R241, R241, R245 ;  /* 0x000000f5f1f17221 */ /* 0x000fe20000010000 */
[----:B------:R-:W-:-:S07]  /*3920*/  MOV R245, 0x10 ;  /* 0x0000001000f57802 */ /* 0x000fce0000000f00 */
[----:B------:R-:W-:Y:S05]  /*3930*/  WARPSYNC.COLLECTIVE R247, `(.L_x_632) ;  /* 0x00000000f7087348 */ /* 0x000fea0003c00000 */
[----:B------:R0:W1:Y:S02]  /*3940*/  SHFL.BFLY P2, R245, R241, R245, R246 ;  /* 0x0c0000f5f1f57389 */ /* 0x00006400000400f6 */
[----:B01----:R-:W-:Y:S01]  /*3950*/  ENDCOLLECTIVE ;  /* 0x000000000000791b */ /* 0x003fe20003800000 */
.L_x_632:
        /* <DEDUP_REMOVED lines=163> */
[----:B------:R-:W-:-:S11]  /*4390*/  HFMA2.MMA R245, -RZ, RZ, 0, 5.9604644775390625e-08 ;  /* 0x00000001fff57435 */ /* 0x000fd600000001ff */
[----:B------:R-:W-:Y:S05]  /*43a0*/  WARPSYNC.COLLECTIVE R247, `(.L_x_633) ;  /* 0x00000000f7087348 */ /* 0x000fea0003c00000 */
[----:B------:R0:W1:Y:S02]  /*43b0*/  SHFL.BFLY P2, R245, R241, R245, R246 ;  /* 0x0c0000f5f1f57389 */ /* 0x00006400000400f6 */
[----:B01----:R-:W-:Y:S01]  /*43c0*/  ENDCOLLECTIVE ;  /* 0x000000000000791b */ /* 0x003fe20003800000 */
.L_x_633:
[----:B------:R-:W-:Y:S01]  /*43d0*/  FADD.FTZ R241, R241, R245 ;  /* 0x000000f5f1f17221 */ /* 0x000fe20000010000 */
[----:B------:R-:W-:-:S11]  /*43e0*/  HFMA2.MMA R245, -RZ, RZ, 0, 1.1920928955078125e-07 ;  /* 0x00000002fff57435 */ /* 0x000fd600000001ff */
[----:B------:R-:W-:Y:S05]  /*43f0*/  WARPSYNC.COLLECTIVE R247, `(.L_x_634) ;  /* 0x00000000f7087348 */ /* 0x000fea0003c00000 */
[----:B------:R0:W1:Y:S02]  /*4400*/  SHFL.BFLY P2, R245, R241, R245, R246 ;  /* 0x0c0000f5f1f57389 */ /* 0x00006400000400f6 */
[----:B01----:R-:W-:Y:S01]  /*4410*/  ENDCOLLECTIVE ;  /* 0x000000000000791b */ /* 0x003fe20003800000 */
.L_x_634:
[----:B------:R-:W-:Y:S01]  /*4420*/  FADD.FTZ R241, R241, R245 ;  /* 0x000000f5f1f17221 */ /* 0x000fe20000010000 */
[----:B------:R-:W-:-:S07]  /*4430*/  MOV R245, 0x4 ;  /* 0x0000000400f57802 */ /* 0x000fce0000000f00 */
[----:B------:R-:W-:Y:S05]  /*4440*/  WARPSYNC.COLLECTIVE R247, `(.L_x_635) ;  /* 0x00000000f7087348 */ /* 0x000fea0003c00000 */
[----:B------:R0:W1:Y:S02]  /*4450*/  SHFL.BFLY P2, R245, R241, R245, R246 ;  /* 0x0c0000f5f1f57389 */ /* 0x00006400000400f6 */
[----:B01----:R-:W-:Y:S01]  /*4460*/  ENDCOLLECTIVE ;  /* 0x000000000000791b */ /* 0x003fe20003800000 */
.L_x_635:
[----:B------:R-:W-:Y:S01]  /*4470*/  FADD.FTZ R241, R241, R245 ;  /* 0x000000f5f1f17221 */ /* 0x000fe20000010000 */
[----:B------:R-:W-:-:S11]  /*4480*/  HFMA2.MMA R245, -RZ, RZ, 0, 4.76837158203125e-07 ;  /* 0x00000008fff57435 */ /* 0x000fd600000001ff */
[----:B------:R-:W-:Y:S05]  /*4490*/  WARPSYNC.COLLECTIVE R247, `(.L_x_636) ;  /* 0x00000000f7087348 */ /* 0x000fea0003c00000 */
[----:B------:R0:W1:Y:S02]  /*44a0*/  SHFL.BFLY P2, R245, R241, R245, R246 ;  /* 0x0c0000f5f1f57389 */ /* 0x00006400000400f6 */
[----:B01----:R-:W-:Y:S01]  /*44b0*/  ENDCOLLECTIVE ;  /* 0x000000000000791b */ /* 0x003fe20003800000 */
.L_x_636:
[----:B------:R-:W-:Y:S01]  /*44c0*/  FADD.FTZ R241, R241, R245 ;  /* 0x000000f5f1f17221 */ /* 0x000fe20000010000 */
[----:B------:R-:W-:-:S07]  /*44d0*/  MOV R245, 0x10 ;  /* 0x0000001000f57802 */ /* 0x000fce0000000f00 */
[----:B------:R-:W-:Y:S05]  /*44e0*/  WARPSYNC.COLLECTIVE R247, `(.L_x_637) ;  /* 0x00000000f7087348 */ /* 0x000fea0003c00000 */
[----:B------:R0:W1:Y:S02]  /*44f0*/  SHFL.BFLY P2, R245, R241, R245, R246 ;  /* 0x0c0000f5f1f57389 */ /* 0x00006400000400f6 */
[----:B01----:R-:W-:Y:S01]  /*4500*/  ENDCOLLECTIVE ;  /* 0x000000000000791b */ /* 0x003fe20003800000 */
.L_x_637:
[----:B------:R-:W-:Y:S05]  /*4510*/  BRA `(.L_x_638) ;  /* 0xffffffd400007947 */ /* 0x000fea000383ffff */
.L_x_639:
        /* <DEDUP_REMOVED lines=14> */
.L_x_2026:


//--------------------- .text._ZN10layer_norm13ln_fwd_kernelINS_13Kernel_traitsI13__nv_bfloat16fS2_fjLj18432ELj4ELj1ELj4ELj16ENS_18Kernel_traits_baseILj18432ES2_fS2_fjLj128EEEEEEEvNS_9FwdParamsE --------------------------
	.section	.text._ZN10layer_norm13ln_fwd_kernelINS_13Kernel_traitsI13__nv_bfloat16fS2_fjLj18432ELj4ELj1ELj4ELj16ENS_18Kernel_traits_baseILj18432ES2_fS2_fjLj128EEEEEEEvNS_9FwdParamsE,"ax",@progbits
	.align	128
        .global         _ZN10layer_norm13ln_fwd_kernelINS_13Kernel_traitsI13__nv_bfloat16fS2_fjLj18432ELj4ELj1ELj4ELj16ENS_18Kernel_traits_baseILj18432ES2_fS2_fjLj128EEEEEEEvNS_9FwdParamsE
        .type           _ZN10layer_norm13ln_fwd_kernelINS_13Kernel_traitsI13__nv_bfloat16fS2_fjLj18432ELj4ELj1ELj4ELj16ENS_18Kernel_traits_baseILj18432ES2_fS2_fjLj128EEEEEEEvNS_9FwdParamsE,@function
        .size           _ZN10layer_norm13ln_fwd_kernelINS_13Kernel_traitsI13__nv_bfloat16fS2_fjLj18432ELj4ELj1ELj4ELj16ENS_18Kernel_traits_baseILj18432ES2_fS2_fjLj128EEEEEEEvNS_9FwdParamsE,(.L_x_2027 - _ZN10layer_norm13ln_fwd_kernelINS_13Kernel_traitsI13__nv_bfloat16fS2_fjLj18432ELj4ELj1ELj4ELj16ENS_18Kernel_traits_baseILj18432ES2_fS2_fjLj128EEEEEEEvNS_9FwdParamsE)
        .other          _ZN10layer_norm13ln_fwd_kernelINS_13Kernel_traitsI13__nv_bfloat16fS2_fjLj18432ELj4ELj1ELj4ELj16ENS_18Kernel_traits_baseILj18432ES2_fS2_fjLj128EEEEEEEvNS_9FwdParamsE,@"STO_CUDA_ENTRY STV_DEFAULT"
_ZN10layer_norm13ln_fwd_kernelINS_13Kernel_traitsI13__nv_bfloat16fS2_fjLj18432ELj4ELj1ELj4ELj16ENS_18Kernel_traits_baseILj18432ES2_fS2_fjLj128EEEEEEEvNS_9FwdParamsE:
.text._ZN10layer_norm13ln_fwd_kernelINS_13Kernel_traitsI13__nv_bfloat16fS2_fjLj18432ELj4ELj1ELj4ELj16ENS_18Kernel_traits_baseILj18432ES2_fS2_fjLj128EEEEEEEvNS_9FwdParamsE:
        /* <DEDUP_REMOVED lines=39> */
.L_x_643:
[----:B------:R-:W0:Y:S01]  /*0270*/  S2R R3, SR_CTAID.X ;  /* 0x0000000000037919 */ /* 0x000e220000002500 */
[----:B-1----:R-:W1:Y:S01]  /*0280*/  LDC.64 R8, c[0x0][0x220] ;  /* 0x00008800ff087b82 */ /* 0x002e620000000a00 */
[----:B------:R-:W-:Y:S02]  /*0290*/  LOP3.LUT R10, R86, 0x1f, RZ, 0xc0, !PT ;  /* 0x0000001f560a7812 */ /* 0x000fe400078ec0ff */
[----:B0-----:R-:W-:-:S04]  /*02a0*/  SHF.L.U32 R3, R3, 0x7, RZ ;  /* 0x0000000703037819 */ /* 0x001fc800000006ff */
[----:B------:R-:W-:-:S04]  /*02b0*/  LOP3.LUT R3, R3, 0x180, R10, 0xe2, !PT ;  /* 0x0000018003037812 */ /* 0x000fc800078ee20a */
[----:B------:R-:W-:-:S05]  /*02c0*/  LOP3.LUT R3, R3, 0x60, R86, 0xf8, !PT ;  /* 0x0000006003037812 */ /* 0x000fca00078ef856 */
[----:B------:R-:W-:-:S04]  /*02d0*/  IMAD R85, R2, 0x1200, R3 ;  /* 0x0000120002557824 */ /* 0x000fc800078e0203 */
        /* <DEDUP_REMOVED lines=79> */
[----:B------:R-:W-:-:S04]  /*07d0*/  FMUL.FTZ R8, R7, 0.00086805556202307343483 ;  /* 0x3a638e3907087820 */ /* 0x000fc80000410000 */
        /* <DEDUP_REMOVED lines=81> */
.L_x_654:
[----:B------:R-:W2:Y:S01]  /*0cf0*/  @!P1 S2R R90, SR_CgaCtaId ;  /* 0x00000000005a9919 */ /* 0x000ea20000008800 */
[----:B------:R-:W-:Y:S01]  /*0d00*/  @!P1 MOV R11, 0x400 ;  /* 0x00000400000b9802 */ /* 0x000fe20000000f00 */
[----:B01----:R-:W-:Y:S01]  /*0d10*/  FADD.FTZ R9, R9, R92 ;  /* 0x0000005c09097221 */ /* 0x003fe20000010000 */
[----:B------:R-:W-:Y:S01]  /*0d20*/  LOP3.LUT R7, R88, 0x3, RZ, 0xc0, !PT ;  /* 0x0000000358077812 */ /* 0x000fe200078ec0ff */
        /* <DEDUP_REMOVED lines=12> */
[----:B------:R-:W-:Y:S02]  /*0df0*/  MOV R11, RZ ;  /* 0x000000ff000b7202 */ /* 0x000fe40000000f00 */
[----:B------:R-:W-:Y:S01]  /*0e00*/  @!P1 MOV R11, 0x44900000 ;  /* 0x44900000000b9802 */ /* 0x000fe20000000f00 */
[----:B------:R-:W-:Y:S01]  /*0e10*/  BAR.SYNC.DEFER_BLOCKING 0x0 ;  /* 0x0000000000007b1d */ /* 0x000fe20000010000 */
[----:B------:R-:W-:-:S05]  /*0e20*/  LOP3.LUT P2, RZ, R7, 0x1f, R86, 0xf8, !PT ;  /* 0x0000001f07ff7812 */ /* 0x000fca000784f856 */
[----:B------:R-:W1:Y:S01]  /*0e30*/  SHFL.DOWN PT, R90, R11, 0x2, 0x1f ;  /* 0x08401f000b5a7f89 */ /* 0x000e6200000e0000 */
[----:B0-----:R-:W-:Y:S02]  /*0e40*/  @!P1 LEA R93, R9, R8, 0x18 ;  /* 0x00000008095d9211 */ /* 0x001fe400078ec0ff */
[----:B------:R-:W-:Y:S02]  /*0e50*/  CS2R R8, SRZ ;  /* 0x0000000000087805 */ /* 0x000fe4000001ff00 */
[----:B------:R-:W-:Y:S01]  /*0e60*/  @!P1 LEA R93, R10, R93, 0x3 ;  /* 0x0000005d0a5d9211 */ /* 0x000fe200078e18ff */
[----:B-1----:R-:W-:-:S04]  /*0e70*/  FADD.FTZ R87, R90, R11 ;  /* 0x0000000b5a577221 */ /* 0x002fc80000010000 */
[----:B------:R0:W1:Y:S01]  /*0e80*/  @!P1 LDS.64 R8, [R93] ;  /* 0x000000005d089984 */ /* 0x0000620000000a00 */
[----:B------:R-:W2:Y:S01]  /*0e90*/  MUFU.RCP R89, R87 ;  /* 0x0000005700597308 */ /* 0x000ea20000001000 */
[----:B0-----:R-:W0:Y:S02]  /*0ea0*/  S2R R93, SR_CTAID.X ;  /* 0x00000000005d7919 */ /* 0x001e240000002500 */
[----:B-1----:R-:W1:Y:S01]  /*0eb0*/  SHFL.DOWN PT, R91, R8, 0x2, 0x1f ;  /* 0x08401f00085b7f89 */ /* 0x002e6200000e0000 */
[----:B0-----:R-:W-:-:S03]  /*0ec0*/  SHF.R.U32.HI R93, RZ, 0x2, R93 ;  /* 0x00000002ff5d7819 */ /* 0x001fc6000001165d */
[----:B------:R-:W0:Y:S01]  /*0ed0*/  SHFL.DOWN PT, R10, R9, 0x2, 0x1f ;  /* 0x08401f00090a7f89 */ /* 0x000e2200000e0000 */
[----:B-1----:R-:W-:Y:S01]  /*0ee0*/  FADD.FTZ R92, -R91, R8 ;  /* 0x000000085b5c7221 */ /* 0x002fe20000010100 */
[----:B------:R-:W-:-:S03]  /*0ef0*/  FMUL.FTZ R91, R90, R91 ;  /* 0x0000005b5a5b7220 */ /* 0x000fc60000410000 */
[----:B------:R-:W-:Y:S01]  /*0f00*/  FMUL.FTZ R92, R92, R92 ;  /* 0x0000005c5c5c7220 */ /* 0x000fe20000410000 */
[----:B------:R-:W-:Y:S01]  /*0f10*/  FFMA.FTZ R91, R11, R8, R91 ;  /* 0x000000080b5b7223 */ /* 0x000fe2000001005b */
[----:B0-----:R-:W-:Y:S02]  /*0f20*/  FADD.FTZ R10, R10, R9 ;  /* 0x000000090a0a7221 */ /* 0x001fe40000010000 */
[----:B------:R-:W-:Y:S01]  /*0f30*/  FMUL.FTZ R92, R92, R11 ;  /* 0x0000000b5c5c7220 */ /* 0x000fe20000410000 */
[C---:B--2---:R-:W-:Y:S01]  /*0f40*/  FMUL.FTZ R91, R89.reuse, R91 ;  /* 0x0000005b595b7220 */ /* 0x044fe20000410000 */
[----:B------:R-:W0:Y:S02]  /*0f50*/  SHFL.DOWN PT, R11, R87, 0x1, 0x1f ;  /* 0x08201f00570b7f89 */ /* 0x000e2400000e0000 */
[----:B------:R-:W-:Y:S02]  /*0f60*/  FMUL.FTZ R92, R90, R92 ;  /* 0x0000005c5a5c7220 */ /* 0x000fe40000410000 */
[----:B------:R-:W1:Y:S02]  /*0f70*/  SHFL.DOWN PT, R8, R91, 0x1, 0x1f ;  /* 0x08201f005b087f89 */ /* 0x000e6400000e0000 */
[----:B------:R-:W-:Y:S01]  /*0f80*/  FFMA.FTZ R89, R89, R92, R10 ;  /* 0x0000005c59597223 */ /* 0x000fe2000001000a */
[----:B------:R-:W2:Y:S04]  /*0f90*/  S2R R90, SR_CTAID.X ;  /* 0x00000000005a7919 */ /* 0x000ea80000002500 */
[----:B------:R-:W3:Y:S01]  /*0fa0*/  SHFL.DOWN PT, R9, R89, 0x1, 0x1f ;  /* 0x08201f0059097f89 */ /* 0x000ee200000e0000 */
[----:B0-----:R-:W-:-:S04]  /*0fb0*/  FADD.FTZ R10, R87, R11 ;  /* 0x0000000b570a7221 */ /* 0x001fc80000010000 */
[----:B------:R1:W0:Y:S02]  /*0fc0*/  MUFU.RCP R7, R10 ;  /* 0x0000000a00077308 */ /* 0x0002240000001000 */
[----:B-1----:R-:W-:Y:S01]  /*0fd0*/  FADD.FTZ R10, R91, -R8 ;  /* 0x800000085b0a7221 */ /* 0x002fe20000010000 */
[----:B------:R-:W-:Y:S01]  /*0fe0*/  FMUL.FTZ R8, R11, R8 ;  /* 0x000000080b087220 */ /* 0x000fe20000410000 */
[----:B--2---:R-:W-:Y:S02]  /*0ff0*/  LOP3.LUT R90, R90, 0x3, RZ, 0xc0, !PT ;  /* 0x000000035a5a7812 */ /* 0x004fe400078ec0ff */
[----:B------:R-:W-:Y:S01]  /*1000*/  FMUL.FTZ R10, R10, R10 ;  /* 0x0000000a0a0a7220 */ /* 0x000fe20000410000 */
[----:B------:R-:W-:-:S03]  /*1010*/  FFMA.FTZ R91, R87, R91, R8 ;  /* 0x0000005b575b7223 */ /* 0x000fc60000010008 */
[----:B------:R-:W-:Y:S01]  /*1020*/  FMUL.FTZ R10, R87, R10 ;  /* 0x0000000a570a7220 */ /* 0x000fe20000410000 */
[----:B---3--:R-:W-:Y:S01]  /*1030*/  FADD.FTZ R87, R89, R9 ;  /* 0x0000000959577221 */ /* 0x008fe20000010000 */
[----:B------:R-:W-:Y:S01]  /*1040*/  LOP3.LUT R89, R0, 0x1, RZ, 0xc0, !PT ;  /* 0x0000000100597812 */ /* 0x000fe200078ec0ff */
[----:B------:R-:W1:Y:S01]  /*1050*/  @!P2 LDC.64 R8, c[0x0][0x250] ;  /* 0x00009400ff08ab82 */ /* 0x000e620000000a00 */
[----:B------:R-:W-:Y:S01]  /*1060*/  FMUL.FTZ R10, R11, R10 ;  /* 0x0000000a0b0a7220 */ /* 0x000fe20000410000 */
[----:B0-----:R-:W-:Y:S01]  /*1070*/  FMUL.FTZ R91, R7, R91 ;  /* 0x0000005b075b7220 */ /* 0x001fe20000410000 */
[----:B------:R-:W-:Y:S02]  /*1080*/  IADD3 R89, -R89, RZ, RZ ;  /* 0x000000ff59597210 */ /* 0x000fe40007ffe1ff */
[----:B------:R-:W-:Y:S01]  /*1090*/  FFMA.FTZ R11, R7, R10, R87 ;  /* 0x0000000a070b7223 */ /* 0x000fe20000010057 */
[----:B------:R-:W-:Y:S01]  /*10a0*/  LEA.HI R7, R86, R93, RZ, 0x19 ;  /* 0x0000005d56077211 */ /* 0x000fe200078fc8ff */
[----:B------:R0:W-:Y:S01]  /*10b0*/  SHFL.IDX PT, R10, R91, RZ, 0x1f ;  /* 0x00001fff5b0a7589 */ /* 0x0001e200000e0000 */
[----:B------:R-:W-:-:S03]  /*10c0*/  LOP3.LUT R87, R89, UR4, RZ, 0xc0, !PT ;  /* 0x0000000459577c12 */ /* 0x000fc6000f8ec0ff */
[----:B------:R-:W2:Y:S01]  /*10d0*/  SHFL.IDX PT, R11, R11, RZ, 0x1f ;  /* 0x00001fff0b0b7589 */ /* 0x000ea200000e0000 */
[----:B------:R-:W-:-:S04]  /*10e0*/  LEA R7, P3, R7, R87, 0x2 ;  /* 0x0000005707077211 */ /* 0x000fc800078610ff */
[----:B------:R-:W-:Y:S02]  /*10f0*/  @!P2 IADD3 R90, P4, R90, R7, RZ ;  /* 0x000000075a5aa210 */ /* 0x000fe40007f9e0ff */
[----:B------:R-:W-:-:S04]  /*1100*/  IADD3.X R87, RZ, RZ, RZ, P3, !PT ;  /* 0x000000ffff577210 */ /* 0x000fc80001ffe4ff */
[----:B0-----:R-:W-:Y:S02]  /*1110*/  @!P2 IADD3.X R91, RZ, R87, RZ, P4, !PT ;  /* 0x00000057ff5ba210 */ /* 0x001fe400027fe4ff */
[----:B-1----:R-:W-:-:S04]  /*1120*/  @!P2 LEA R8, P3, R90, R8, 0x3 ;  /* 0x000000085a08a211 */ /* 0x002fc800078618ff */
[----:B------:R-:W-:-:S05]  /*1130*/  @!P2 LEA.HI.X R9, R90, R9, R91, 0x3, P3 ;  /* 0x000000095a09a211 */ /* 0x000fca00018f1c5b */
[----:B--2---:R0:W-:Y:S01]  /*1140*/  @!P2 STG.E.64 desc[UR6][R8.64], R10 ;  /* 0x0000000a0800a986 */ /* 0x0041e2000c101b06 */
        /* <DEDUP_REMOVED lines=17> */
.L_x_642:
[----:B------:R-:W2:Y:S04]  /*1260*/  LDG.E.STRONG.GPU R10, desc[UR6][R8.64] ;  /* 0x00000006080a7981 */ /* 0x000ea8000c1ef900 */
[----:B--2---:R-:W-:Y:S01]  /*1270*/  CCTL.IVALL ;  /* 0x00000000ff00798f */ /* 0x004fe20002000000 */
[----:B------:R-:W-:Y:S05]  /*1280*/  YIELD ;  /* 0x0000000000007946 */ /* 0x000fea0003800000 */
[----:B------:R-:W-:-:S13]  /*1290*/  ISETP.NE.AND P2, PT, R10, R89, PT ;  /* 0x000000590a00720c */ /* 0x000fda0003f45270 */
[----:B------:R-:W-:Y:S05]  /*12a0*/  @P2 BRA `(.L_x_642) ;  /* 0xfffffffc00ec2947 */ /* 0x000fea000383ffff */
.L_x_641:
[----:B0-----:R-:W0:Y:S01]  /*12b0*/  @!P1 LDC.64 R8, c[0x0][0x250] ;  /* 0x00009400ff089b82 */ /* 0x001e220000000a00 */
[----:B------:R-:W-:Y:S05]  /*12c0*/  WARPSYNC.ALL ;  /* 0x0000000000007948 */ /* 0x000fea0003800000 */
[----:B------:R-:W-:Y:S01]  /*12d0*/  LOP3.LUT R10, R86, 0x1f, RZ, 0xc0, !PT ;  /* 0x0000001f560a7812 */ /* 0x000fe200078ec0ff */
[----:B------:R-:W1:Y:S01]  /*12e0*/  S2R R93, SR_CTAID.X ;  /* 0x00000000005d7919 */ /* 0x000e620000002500 */
[----:B------:R-:W-:Y:S01]  /*12f0*/  ULDC UR4, c[0x0][0x214] ;  /* 0x0000850000047ab9 */ /* 0x000fe20000000800 */
[----:B------:R-:W-:Y:S01]  /*1300*/  BAR.SYNC.DEFER_BLOCKING 0x0 ;  /* 0x0000000000007b1d */ /* 0x000fe20000010000 */
[----:B------:R-:W-:-:S02]  /*1310*/  @!P1 IADD3 R7, P2, R10, R7, RZ ;  /* 0x000000070a079210 */ /* 0x000fc40007f5e0ff */
[----:B------:R-:W-:Y:S02]  /*1320*/  CS2R R10, SRZ ;  /* 0x00000000000a7805 */ /* 0x000fe4000001ff00 */
[----:B------:R-:W-:Y:S02]  /*1330*/  @!P1 IADD3.X R87, RZ, R87, RZ, P2, !PT ;  /* 0x00000057ff579210 */ /* 0x000fe400017fe4ff */
[----:B0-----:R-:W-:-:S04]  /*1340*/  @!P1 LEA R8, P2, R7, R8, 0x3 ;  /* 0x0000000807089211 */ /* 0x001fc800078418ff */
[----:B------:R-:W-:-:S05]  /*1350*/  @!P1 LEA.HI.X R9, R7, R9, R87, 0x3, P2 ;  /* 0x0000000907099211 */ /* 0x000fca00010f1c57 */
[----:B------:R0:W2:Y:S01]  /*1360*/  @!P1 LDG.E.64 R10, desc[UR6][R8.64] ;  /* 0x00000006080a9981 */ /* 0x0000a2000c1e1b00 */
        /* <DEDUP_REMOVED lines=16> */
[----:B------:R-:W-:Y:S01]  /*1470*/  FMUL.FTZ R91, R91, R7 ;  /* 0x000000075b5b7220 */ /* 0x000fe20000410000 */
[----:B------:R-:W-:-:S03]  /*1480*/  FADD.FTZ R7, R8, R9 ;  /* 0x0000000908077221 */ /* 0x000fc60000010000 */
[----:B------:R-:W0:Y:S01]  /*1490*/  SHFL.DOWN PT, R10, R92, 0x1, 0x1f ;  /* 0x08201f005c0a7f89 */ /* 0x000e2200000e0000 */
[----:B------:R-:W-:Y:S01]  /*14a0*/  FMUL.FTZ R91, R89, R91 ;  /* 0x0000005b595b7220 */ /* 0x000fe20000410000 */
[----:B------:R0:W2:Y:S01]  /*14b0*/  MUFU.RCP R11, R7 ;  /* 0x00000007000b7308 */ /* 0x0000a20000001000 */
[----:B-----5:R-:W-:Y:S02]  /*14c0*/  SHF.R.U32.HI R89, RZ, 0x10, R13 ;  /* 0x00000010ff597819 */ /* 0x020fe4000001160d */
[----:B------:R-:W-:Y:S01]  /*14d0*/  FFMA.FTZ R90, R87, R91, R90 ;  /* 0x0000005b575a7223 */ /* 0x000fe2000001005a */
[----:B------:R-:W-:-:S04]  /*14e0*/  SHF.R.U64 R91, R16, 0x10, R17 ;  /* 0x00000010105b7819 */ /* 0x000fc80000001211 */
[----:B------:R-:W3:Y:S01]  /*14f0*/  SHFL.DOWN PT, R87, R90, 0x1, 0x1f ;  /* 0x08201f005a577f89 */ /* 0x000ee200000e0000 */
[----:B0-----:R-:W-:Y:S01]  /*1500*/  FMUL.FTZ R7, R9, R10 ;  /* 0x0000000a09077220 */ /* 0x001fe20000410000 */
[----:B------:R-:W-:-:S03]  /*1510*/  FADD.FTZ R10, R92, -R10 ;  /* 0x8000000a5c0a7221 */ /* 0x000fc60000010000 */
[----:B------:R-:W-:Y:S01]  /*1520*/  FFMA.FTZ R7, R8, R92, R7 ;  /* 0x0000005c08077223 */ /* 0x000fe20000010007 */
[----:B------:R-:W-:Y:S01]  /*1530*/  FMUL.FTZ R10, R10, R10 ;  /* 0x0000000a0a0a7220 */ /* 0x000fe20000410000 */
[----:B------:R-:W-:Y:S02]  /*1540*/  SHF.R.U32.HI R92, RZ, 0x10, R69 ;  /* 0x00000010ff5c7819 */ /* 0x000fe40000011645 */
[----:B--2---:R-:W-:Y:S01]  /*1550*/  FMUL.FTZ R7, R11, R7 ;  /* 0x000000070b077220 */ /* 0x004fe20000410000 */
[----:B------:R-:W-:Y:S01]  /*1560*/  FMUL.FTZ R10, R8, R10 ;  /* 0x0000000a080a7220 */ /* 0x000fe20000410000 */
[----:B---3--:R-:W-:Y:S01]  /*1570*/  FADD.FTZ R8, R90, R87 ;  /* 0x000000575a087221 */ /* 0x008fe20000010000 */
[----:B------:R-:W-:Y:S02]  /*1580*/  SHF.R.U64 R87, R66, 0x10, R67 ;  /* 0x0000001042577819 */ /* 0x000fe40000001243 */
[----:B------:R-:W-:Y:S01]  /*1590*/  FMUL.FTZ R10, R9, R10 ;  /* 0x0000000a090a7220 */ /* 0x000fe20000410000 */
[----:B------:R-:W0:Y:S01]  /*15a0*/  SHFL.IDX PT, R7, R7, RZ, 0x1f ;  /* 0x00001fff07077589 */ /* 0x000e2200000e0000 */
[----:B-1----:R-:W-:-:S02]  /*15b0*/  LOP3.LUT R9, R88, 0x3, R93, 0xc8, !PT ;  /* 0x0000000358097812 */ /* 0x002fc400078ec85d */
[----:B------:R-:W-:Y:S01]  /*15c0*/  FFMA.FTZ R8, R11, R10, R8 ;  /* 0x0000000a0b087223 */ /* 0x000fe20000010008 */
[----:B------:R-:W-:Y:S01]  /*15d0*/  SHF.R.U64 R88, R12, 0x10, R13 ;  /* 0x000000100c587819 */ /* 0x000fe2000000120d */
[----:B------:R-:W1:Y:S01]  /*15e0*/  LDC R11, c[0x0][0x260] ;  /* 0x00009800ff0b7b82 */ /* 0x000e620000000800 */
[----:B------:R-:W-:Y:S02]  /*15f0*/  LOP3.LUT P1, RZ, R9, 0x1f, R86, 0xf8, !PT ;  /* 0x0000001f09ff7812 */ /* 0x000fe4000782f856 */
[----:B------:R-:W-:Y:S01]  /*1600*/  SHF.R.U64 R90, R70, 0x10, R71 ;  /* 0x00000010465a7819 */ /* 0x000fe20000001247 */
[----:B------:R-:W1:Y:S01]  /*1610*/  SHFL.IDX PT, R8, R8, RZ, 0x1f ;  /* 0x00001fff08087589 */ /* 0x000e6200000e0000 */
[----:B------:R-:W-:Y:S01]  /*1620*/  SHF.R.U32.HI R93, RZ, 0x10, R15 ;  /* 0x00000010ff5d7819 */ /* 0x000fe2000001160f */
[--C-:B0-----:R-:W-:Y:S01]  /*1630*/  FADD.FTZ R9, R20, -R7.reuse ;  /* 0x8000000714097221 */ /* 0x101fe20000010000 */
        /* <DEDUP_REMOVED lines=8> */
[----:B-1----:R-:W-:Y:S01]  /*16c0*/  FFMA.FTZ R8, R8, 5.4253472626442089677e-05, R11 ;  /* 0x38638e3908087823 */ /* 0x002fe2000001000b */
        /* <DEDUP_REMOVED lines=39> */
[C---:B------:R-:W-:Y:S01]  /*1940*/  FMUL.FTZ R26, R8.reuse, R31 ;  /* 0x0000001f081a7220 */ /* 0x040fe20000410000 */
[C---:B------:R-:W-:Y:S01]  /*1950*/  FMUL.FTZ R32, R8.reuse, R37 ;  /* 0x0000002508207220 */ /* 0x040fe20000410000 */
[----:B------:R-:W-:Y:S01]  /*1960*/  F2FP.BF16.F32.PACK_AB R34, RZ, R38 ;  /* 0x00000026ff22723e */ /* 0x000fe200000010ff */
        /* <DEDUP_REMOVED lines=16> */
[----:B------:R-:W-:Y:S01]  /*1a70*/  F2FP.BF16.F32.PACK_AB R20, RZ, R20 ;  /* 0x00000014ff14723e */ /* 0x000fe200000010ff */
[--C-:B------:R-:W-:Y:S01]  /*1a80*/  FADD.FTZ R45, R45, -R7.reuse ;  /* 0x800000072d2d7221 */ /* 0x100fe20000010000 */
[----:B------:R-:W-:Y:S01]  /*1a90*/  F2FP.BF16.F32.PACK_AB R21, RZ, R21 ;  /* 0x00000015ff15723e */ /* 0x000fe200000010ff */
[----:B------:R-:W-:Y:S01]  /*1aa0*/  FADD.FTZ R30, R30, -R7 ;  /* 0x800000071e1e7221 */ /* 0x000fe20000010000 */
[----:B------:R-:W-:Y:S01]  /*1ab0*/  SHF.R.U32.HI R53, RZ, 0x10, R67 ;  /* 0x00000010ff357819 */ /* 0x000fe20000011643 */
[----:B------:R-:W-:Y:S01]  /*1ac0*/  FMUL.FTZ R45, R8, R45 ;  /* 0x0000002d082d7220 */ /* 0x000fe20000410000 */
[----:B------:R-:W-:Y:S01]  /*1ad0*/  SHF.R.U64 R54, R68, 0x10, R69 ;  /* 0x0000001044367819 */ /* 0x000fe20000001245 */
[----:B------:R-:W-:Y:S01]  /*1ae0*/  FADD.FTZ R24, R24, -R7 ;  /* 0x8000000718187221 */ /* 0x000fe20000010000 */
[----:B------:R-:W-:Y:S01]  /*1af0*/  SHF.R.U64 R55, R14, 0x10, R15 ;  /* 0x000000100e377819 */ /* 0x000fe2000000120f */
[----:B------:R-:W-:Y:S01]  /*1b00*/  HFMA2.BF16_V2 R20, R89.H0_H0, R20.H0_H0, R53.H0_H0 ;  /* 0x2000001459147231 */ /* 0x000fe20000240835 */
[----:B------:R-:W-:Y:S01]  /*1b10*/  F2FP.BF16.F32.PACK_AB R33, RZ, R33 ;  /* 0x00000021ff21723e */ /* 0x000fe200000010ff */
[C---:B------:R-:W-:Y:S01]  /*1b20*/  FMUL.FTZ R30, R8.reuse, R30 ;  /* 0x0000001e081e7220 */ /* 0x040fe20000410000 */
[----:B------:R-:W-:Y:S01]  /*1b30*/  SHF.R.U32.HI R53, RZ, 0x10, R73 ;  /* 0x00000010ff357819 */ /* 0x000fe20000011649 */
[----:B------:R-:W-:Y:S01]  /*1b40*/  HFMA2.BF16_V2 R21, R55.H0_H0, R21.H0_H0, R54.H0_H0 ;  /* 0x2000001537157231 */ /* 0x000fe20000240836 */
[----:B------:R-:W-:Y:S01]  /*1b50*/  SHF.R.U32.HI R54, RZ, 0x10, R19 ;  /* 0x00000010ff367819 */ /* 0x000fe20000011613 */
[----:B------:R-:W-:Y:S01]  /*1b60*/  HFMA2.BF16_V2 R9, R13.H0_H0, R9.H0_H0, R67.H0_H0 ;  /* 0x200000090d097231 */ /* 0x000fe20000240843 */
[----:B------:R-:W-:Y:S01]  /*1b70*/  F2FP.BF16.F32.PACK_AB R45, RZ, R45 ;  /* 0x0000002dff2d723e */ /* 0x000fe200000010ff */
[----:B------:R-:W-:Y:S01]  /*1b80*/  FMUL.FTZ R24, R8, R24 ;  /* 0x0000001808187220 */ /* 0x000fe20000410000 */
[----:B------:R-:W-:Y:S01]  /*1b90*/  F2FP.BF16.F32.PACK_AB R11, RZ, R11 ;  /* 0x0000000bff0b723e */ /* 0x000fe200000010ff */
[----:B------:R-:W-:Y:S01]  /*1ba0*/  HFMA2.BF16_V2 R33, R54.H0_H0, R33.H0_H0, R53.H0_H0 ;  /* 0x2000002136217231 */ /* 0x000fe20000240835 */
[----:B------:R-:W-:Y:S01]  /*1bb0*/  SHF.R.U64 R53, R78, 0x10, R79 ;  /* 0x000000104e357819 */ /* 0x000fe2000000124f */
[----:B------:R-:W-:Y:S01]  /*1bc0*/  FADD.FTZ R39, R39, -R7 ;  /* 0x8000000727277221 */ /* 0x000fe20000010000 */
[----:B------:R-:W-:Y:S01]  /*1bd0*/  SHF.R.U64 R54, R60, 0x10, R61 ;  /* 0x000000103c367819 */ /* 0x000fe2000000123d */
[----:B------:R-:W-:Y:S01]  /*1be0*/  HFMA2.BF16_V2 R11, R88.H0_H0, R11.H0_H0, R87.H0_H0 ;  /* 0x2000000b580b7231 */ /* 0x000fe20000240857 */
[----:B------:R-:W-:Y:S01]  /*1bf0*/  F2FP.BF16.F32.PACK_AB R52, RZ, R52 ;  /* 0x00000034ff34723e */ /* 0x000fe200000010ff */
[----:B------:R-:W-:Y:S01]  /*1c00*/  HFMA2.BF16_V2 R10, R12.H0_H0, R10.H0_H0, R66.H0_H0 ;  /* 0x2000000a0c0a7231 */ /* 0x000fe20000240842 */
[----:B------:R-:W-:Y:S01]  /*1c10*/  F2FP.BF16.F32.PACK_AB R28, RZ, R28 ;  /* 0x0000001cff1c723e */ /* 0x000fe200000010ff */
[----:B------:R-:W-:Y:S01]  /*1c20*/  HFMA2.BF16_V2 R45, R54.H0_H0, R45.H0_H0, R53.H0_H0 ;  /* 0x2000002d362d7231 */ /* 0x000fe20000240835 */
[----:B------:R-:W-:Y:S01]  /*1c30*/  SHF.R.U32.HI R53, RZ, 0x10, R65 ;  /* 0x00000010ff357819 */ /* 0x000fe20000011641 */
[----:B------:R-:W-:Y:S01]  /*1c40*/  FMUL.FTZ R39, R8, R39 ;  /* 0x0000002708277220 */ /* 0x000fe20000410000 */
[----:B------:R-:W-:Y:S01]  /*1c50*/  SHF.R.U32.HI R54, RZ, 0x10, R83 ;  /* 0x00000010ff367819 */ /* 0x000fe20000011653 */
[----:B------:R-:W-:Y:S01]  /*1c60*/  HFMA2.BF16_V2 R28, R91.H0_H0, R28.H0_H0, R90.H0_H0 ;  /* 0x2000001c5b1c7231 */ /* 0x000fe2000024085a */
[----:B------:R-:W-:Y:S01]  /*1c70*/  F2FP.BF16.F32.PACK_AB R23, RZ, R23 ;  /* 0x00000017ff17723e */ /* 0x000fe200000010ff */
[----:B------:R-:W-:Y:S01]  /*1c80*/  FADD.FTZ R50, R50, -R7 ;  /* 0x8000000732327221 */ /* 0x000fe20000010000 */
[----:B------:R-:W-:Y:S01]  /*1c90*/  F2FP.BF16.F32.PACK_AB R30, RZ, R30 ;  /* 0x0000001eff1e723e */ /* 0x000fe200000010ff */
[----:B------:R-:W-:Y:S01]  /*1ca0*/  HFMA2.BF16_V2 R52, R53.H0_H0, R52.H0_H0, R54.H0_H0 ;  /* 0x2000003435347231 */ /* 0x000fe20000240836 */
[----:B------:R-:W-:Y:S01]  /*1cb0*/  LOP3.LUT R54, R11, 0xffff, RZ, 0xc0, !PT ;  /* 0x0000ffff0b367812 */ /* 0x000fe200078ec0ff */
[----:B------:R-:W-:Y:S01]  /*1cc0*/  HFMA2.BF16_V2 R23, R93.H0_H0, R23.H0_H0, R92.H0_H0 ;  /* 0x200000175d177231 */ /* 0x000fe2000024085c */
[----:B------:R-:W-:Y:S01]  /*1cd0*/  F2FP.BF16.F32.PACK_AB R22, RZ, R22 ;  /* 0x00000016ff16723e */ /* 0x000fe200000010ff */
[----:B------:R-:W-:Y:S01]  /*1ce0*/  HFMA2.BF16_V2 R30, R17.H0_H0, R30.H0_H0, R71.H0_H0 ;  /* 0x2000001e111e7231 */ /* 0x000fe20000240847 */
[C---:B------:R-:W-:Y:S01]  /*1cf0*/  SHF.L.U32 R11, R54.reuse, 0x10, RZ ;  /* 0x00000010360b7819 */ /* 0x040fe200000006ff */
[----:B------:R-:W-:Y:S01]  /*1d00*/  HFMA2.BF16_V2 R34, R57.H0_H0, R34.H0_H0, R75.H0_H0 ;  /* 0x2000002239227231 */ /* 0x000fe2000024084b */
[----:B------:R-:W-:Y:S01]  /*1d10*/  LOP3.LUT R9, R9, 0xffff, RZ, 0xc0, !PT ;  /* 0x0000ffff09097812 */ /* 0x000fe200078ec0ff */
[----:B------:R-:W-:Y:S01]  /*1d20*/  HFMA2.BF16_V2 R22, R16.H0_H0, R22.H0_H0, R70.H0_H0 ;  /* 0x2000001610167231 */ /* 0x000fe20000240846 */
[----:B------:R-:W-:Y:S01]  /*1d30*/  SHF.L.U64.HI R54, R54, 0x10, RZ ;  /* 0x0000001036367819 */ /* 0x000fe200000102ff */
[----:B------:R-:W-:Y:S01]  /*1d40*/  FMUL.FTZ R50, R8, R50 ;  /* 0x0000003208327220 */ /* 0x000fe20000410000 */
[----:B------:R-:W-:Y:S01]  /*1d50*/  F2FP.BF16.F32.PACK_AB R24, RZ, R24 ;  /* 0x00000018ff18723e */ /* 0x000fe200000010ff */
[----:B------:R-:W-:Y:S01]  /*1d60*/  HFMA2.BF16_V2 R35, R19.H0_H0, R35.H0_H0, R73.H0_H0 ;  /* 0x2000002313237231 */ /* 0x000fe20000240849 */
[----:B------:R-:W-:-:S02]  /*1d70*/  F2FP.BF16.F32.PACK_AB R32, RZ, R32 ;  /* 0x00000020ff20723e */ /* 0x000fc400000010ff */
[----:B------:R-:W-:Y:S01]  /*1d80*/  SHF.R.U64 R92, R74, 0x10, R75 ;  /* 0x000000104a5c7819 */ /* 0x000fe2000000124b */
[----:B------:R-:W-:Y:S01]  /*1d90*/  HFMA2.BF16_V2 R24, R14.H0_H0, R24.H0_H0, R68.H0_H0 ;  /* 0x200000180e187231 */ /* 0x000fe20000240844 */
[----:B------:R-:W-:Y:S02]  /*1da0*/  SHF.R.U64 R93, R56, 0x10, R57 ;  /* 0x00000010385d7819 */ /* 0x000fe40000001239 */
[----:B------:R-:W-:Y:S02]  /*1db0*/  LOP3.LUT R9, R9, 0xffff0000, R54, 0xf8, !PT ;  /* 0xffff000009097812 */ /* 0x000fe400078ef836 */
[----:B------:R-:W-:Y:S01]  /*1dc0*/  LOP3.LUT R54, R21, 0xffff, RZ, 0xc0, !PT ;  /* 0x0000ffff15367812 */ /* 0x000fe200078ec0ff */
[----:B------:R-:W-:Y:S01]  /*1dd0*/  HFMA2.BF16_V2 R32, R93.H0_H0, R32.H0_H0, R92.H0_H0 ;  /* 0x200000205d207231 */ /* 0x000fe2000024085c */
[----:B------:R-:W-:Y:S02]  /*1de0*/  F2FP.BF16.F32.PACK_AB R27, RZ, R27 ;  /* 0x0000001bff1b723e */ /* 0x000fe400000010ff */
[----:B------:R-:W-:-:S02]  /*1df0*/  SHF.R.U64 R55, R72, 0x10, R73 ;  /* 0x0000001048377819 */ /* 0x000fc40000001249 */
[----:B------:R-:W-:Y:S02]  /*1e00*/  SHF.R.U64 R87, R18, 0x10, R19 ;  /* 0x0000001012577819 */ /* 0x000fe40000001213 */
[----:B------:R-:W-:Y:S02]  /*1e10*/  LOP3.LUT R28, R28, 0xffff, RZ, 0xc0, !PT ;  /* 0x0000ffff1c1c7812 */ /* 0x000fe400078ec0ff */
[----:B------:R-:W-:Y:S01]  /*1e20*/  F2FP.BF16.F32.PACK_AB R26, RZ, R26 ;  /* 0x0000001aff1a723e */ /* 0x000fe200000010ff */
[----:B------:R-:W-:Y:S01]  /*1e30*/  HFMA2.BF16_V2 R27, R87.H0_H0, R27.H0_H0, R55.H0_H0 ;  /* 0x2000001b571b7231 */ /* 0x000fe20000240837 */
[----:B------:R-:W-:Y:S02]  /*1e40*/  SHF.R.U32.HI R88, RZ, 0x10, R71 ;  /* 0x00000010ff587819 */ /* 0x000fe40000011647 */
[----:B------:R-:W-:Y:S02]  /*1e50*/  SHF.R.U32.HI R89, RZ, 0x10, R17 ;  /* 0x00000010ff597819 */ /* 0x000fe40000011611 */
[----:B------:R-:W-:-:S02]  /*1e60*/  F2FP.BF16.F32.PACK_AB R25, RZ, R25 ;  /* 0x00000019ff19723e */ /* 0x000fc400000010ff */
[----:B------:R-:W-:Y:S01]  /*1e70*/  LOP3.LUT R10, R11, 0xffff, R10, 0xf8, !PT ;  /* 0x0000ffff0b0a7812 */ /* 0x000fe200078ef80a */
[----:B------:R-:W-:Y:S01]  /*1e80*/  HFMA2.BF16_V2 R26, R89.H0_H0, R26.H0_H0, R88.H0_H0 ;  /* 0x2000001a591a7231 */ /* 0x000fe20000240858 */
[----:B------:R-:W-:Y:S01]  /*1e90*/  LOP3.LUT R21, R30, 0xffff, RZ, 0xc0, !PT ;  /* 0x0000ffff1e157812 */ /* 0x000fe200078ec0ff */
[----:B------:R-:W-:Y:S01]  /*1ea0*/  HFMA2.BF16_V2 R25, R15.H0_H0, R25.H0_H0, R69.H0_H0 ;  /* 0x200000190f197231 */ /* 0x000fe20000240845 */
[----:B------:R-:W-:Y:S02]  /*1eb0*/  SHF.L.U32 R53, R54, 0x10, RZ ;  /* 0x0000001036357819 */ /* 0x000fe400000006ff */
[----:B------:R-:W-:Y:S02]  /*1ec0*/  F2FP.BF16.F32.PACK_AB R42, RZ, R42 ;  /* 0x0000002aff2a723e */ /* 0x000fe400000010ff */
[----:B------:R-:W-:Y:S02]  /*1ed0*/  SHF.R.U32.HI R92, RZ, 0x10, R79 ;  /* 0x00000010ff5c7819 */ /* 0x000fe4000001164f */
[----:B------:R-:W-:-:S02]  /*1ee0*/  SHF.R.U32.HI R93, RZ, 0x10, R61 ;  /* 0x00000010ff5d7819 */ /* 0x000fc4000001163d */
[----:B------:R-:W-:Y:S02]  /*1ef0*/  PRMT R11, R22, 0x7610, R11 ;  /* 0x00007610160b7816 */ /* 0x000fe4000000000b */
[----:B------:R-:W-:Y:S01]  /*1f00*/  SHF.L.U32 R30, R28, 0x10, RZ ;  /* 0x000000101c1e7819 */ /* 0x000fe200000006ff */
[----:B------:R-:W-:Y:S01]  /*1f10*/  HFMA2.BF16_V2 R42, R93.H0_H0, R42.H0_H0, R92.H0_H0 ;  /* 0x2000002a5d2a7231 */ /* 0x000fe2000024085c */
[----:B------:R-:W-:Y:S01]  /*1f20*/  F2FP.BF16.F32.PACK_AB R39, RZ, R39 ;  /* 0x00000027ff27723e */ /* 0x000fe200000010ff */
[----:B------:R-:W0:Y:S01]  /*1f30*/  S2R R92, SR_CTAID.X ;  /* 0x00000000005c7919 */ /* 0x000e220000002500 */
[----:B------:R-:W-:Y:S02]  /*1f40*/  SHF.R.U32.HI R90, RZ, 0x10, R75 ;  /* 0x00000010ff5a7819 */ /* 0x000fe4000001164b */
[----:B------:R-:W-:Y:S02]  /*1f50*/  SHF.R.U32.HI R91, RZ, 0x10, R57 ;  /* 0x00000010ff5b7819 */ /* 0x000fe40000011639 */
[----:B------:R-:W-:-:S02]  /*1f60*/  F2FP.BF16.F32.PACK_AB R36, RZ, R36 ;  /* 0x00000024ff24723e */ /* 0x000fc400000010ff */
[----:B------:R-:W-:Y:S01]  /*1f70*/  SHF.R.U32.HI R55, RZ, 0x10, R77 ;  /* 0x00000010ff377819 */ /* 0x000fe2000001164d */
[----:B------:R-:W-:Y:S01]  /*1f80*/  HFMA2.BF16_V2 R39, R91.H0_H0, R39.H0_H0, R90.H0_H0 ;  /* 0x200000275b277231 */ /* 0x000fe2000024085a */
[----:B------:R-:W-:Y:S02]  /*1f90*/  SHF.R.U32.HI R87, RZ, 0x10, R59 ;  /* 0x00000010ff577819 */ /* 0x000fe4000001163b */
[----:B------:R-:W-:Y:S02]  /*1fa0*/  F2FP.BF16.F32.PACK_AB R37, RZ, R37 ;  /* 0x00000025ff25723e */ /* 0x000fe400000010ff */
[----:B------:R-:W-:Y:S01]  /*1fb0*/  SHF.R.U64 R88, R76, 0x10, R77 ;  /* 0x000000104c587819 */ /* 0x000fe2000000124d */
[----:B------:R-:W-:Y:S01]  /*1fc0*/  HFMA2.BF16_V2 R36, R87.H0_H0, R36.H0_H0, R55.H0_H0 ;  /* 0x2000002457247231 */ /* 0x000fe20000240837 */
[----:B------:R-:W-:Y:S02]  /*1fd0*/  SHF.R.U64 R89, R58, 0x10, R59 ;  /* 0x000000103a597819 */ /* 0x000fe4000000123b */
[----:B------:R-:W-:-:S02]  /*1fe0*/  LOP3.LUT R22, R53, 0xffff, R24, 0xf8, !PT ;  /* 0x0000ffff35167812 */ /* 0x000fc400078ef818 */
[----:B------:R-:W-:Y:S01]  /*1ff0*/  F2FP.BF16.F32.PACK_AB R29, RZ, R29 ;  /* 0x0000001dff1d723e */ /* 0x000fe200000010ff */
[----:B------:R-:W-:Y:S01]  /*2000*/  HFMA2.BF16_V2 R37, R89.H0_H0, R37.H0_H0, R88.H0_H0 ;  /* 0x2000002559257231 */ /* 0x000fe20000240858 */
[--C-:B------:R-:W-:Y:S02]  /*2010*/  LOP3.LUT R24, R30, 0xffff, R11.reuse, 0xf8, !PT ;  /* 0x0000ffff1e187812 */ /* 0x100fe400078ef80b */
[----:B------:R-:W-:Y:S01]  /*2020*/  F2FP.BF16.F32.PACK_AB R31, RZ, R31 ;  /* 0x0000001fff1f723e */ /* 0x000fe200000010ff */
[----:B------:R-:W-:Y:S01]  /*2030*/  HFMA2.BF16_V2 R29, R18.H0_H0, R29.H0_H0, R72.H0_H0 ;  /* 0x2000001d121d7231 */ /* 0x000fe20000240848 */
[----:B------:R-:W-:Y:S02]  /*2040*/  F2FP.BF16.F32.PACK_AB R40, RZ, R40 ;  /* 0x00000028ff28723e */ /* 0x000fe400000010ff */
[----:B------:R-:W-:Y:S01]  /*2050*/  SHF.L.U64.HI R28, R28, 0x10, RZ ;  /* 0x000000101c1c7819 */ /* 0x000fe200000102ff */
[----:B------:R-:W-:Y:S01]  /*2060*/  HFMA2.BF16_V2 R31, R56.H0_H0, R31.H0_H0, R74.H0_H0 ;  /* 0x2000001f381f7231 */ /* 0x000fe2000024084a */
[----:B------:R-:W-:Y:S01]  /*2070*/  PRMT R11, R34, 0x7610, R11 ;  /* 0x00007610220b7816 */ /* 0x000fe2000000000b */
[----:B------:R-:W-:Y:S01]  /*2080*/  HFMA2.BF16_V2 R40, R59.H0_H0, R40.H0_H0, R77.H0_H0 ;  /* 0x200000283b287231 */ /* 0x000fe2000024084d */
[----:B------:R-:W-:-:S02]  /*2090*/  F2FP.BF16.F32.PACK_AB R43, RZ, R43 ;  /* 0x0000002bff2b723e */ /* 0x000fc400000010ff */
[----:B------:R-:W-:Y:S02]  /*20a0*/  LOP3.LUT R34, R27, 0xffff, RZ, 0xc0, !PT ;  /* 0x0000ffff1b227812 */ /* 0x000fe400078ec0ff */
[----:B------:R-:W-:Y:S01]  /*20b0*/  F2FP.BF16.F32.PACK_AB R47, RZ, R47 ;  /* 0x0000002fff2f723e */ /* 0x000fe200000010ff */
[----:B------:R-:W-:Y:S01]  /*20c0*/  HFMA2.BF16_V2 R43, R61.H0_H0, R43.H0_H0, R79.H0_H0 ;  /* 0x2000002b3d2b7231 */ /* 0x000fe2000024084f */
[----:B------:R-:W-:Y:S02]  /*20d0*/  F2FP.BF16.F32.PACK_AB R50, RZ, R50 ;  /* 0x00000032ff32723e */ /* 0x000fe400000010ff */
[----:B------:R-:W-:Y:S02]  /*20e0*/  SHF.R.U64 R90, R80, 0x10, R81 ;  /* 0x00000010505a7819 */ /* 0x000fe40000001251 */
[----:B------:R-:W-:Y:S01]  /*20f0*/  SHF.R.U64 R91, R62, 0x10, R63 ;  /* 0x000000103e5b7819 */ /* 0x000fe2000000123f */
[----:B------:R-:W-:Y:S01]  /*2100*/  HFMA2.BF16_V2 R50, R63.H0_H0, R50.H0_H0, R81.H0_H0 ;  /* 0x200000323f327231 */ /* 0x000fe20000240851 */
[----:B------:R-:W-:-:S02]  /*2110*/  LOP3.LUT R32, R32, 0xffff, RZ, 0xc0, !PT ;  /* 0x0000ffff20207812 */ /* 0x000fc400078ec0ff */
[----:B------:R-:W-:Y:S01]  /*2120*/  F2FP.BF16.F32.PACK_AB R49, RZ, R49 ;  /* 0x00000031ff31723e */ /* 0x000fe200000010ff */
[----:B------:R-:W-:Y:S01]  /*2130*/  HFMA2.BF16_V2 R47, R91.H0_H0, R47.H0_H0, R90.H0_H0 ;  /* 0x2000002f5b2f7231 */ /* 0x000fe2000024085a */
[----:B------:R-:W-:Y:S02]  /*2140*/  SHF.R.U64 R55, R64, 0x10, R65 ;  /* 0x0000001040377819 */ /* 0x000fe40000001241 */
[----:B------:R-:W-:Y:S02]  /*2150*/  SHF.R.U64 R87, R82, 0x10, R83 ;  /* 0x0000001052577819 */ /* 0x000fe40000001253 */
[----:B------:R-:W-:Y:S02]  /*2160*/  LOP3.LUT R25, R25, 0xffff, RZ, 0xc0, !PT ;  /* 0x0000ffff19197812 */ /* 0x000fe400078ec0ff */
[----:B------:R-:W-:Y:S01]  /*2170*/  SHF.L.U64.HI R54, R54, 0x10, RZ ;  /* 0x0000001036367819 */ /* 0x000fe200000102ff */
[----:B------:R-:W-:Y:S01]  /*2180*/  HFMA2.BF16_V2 R49, R55.H0_H0, R49.H0_H0, R87.H0_H0 ;  /* 0x2000003137317231 */ /* 0x000fe20000240857 */
[----:B------:R-:W-:-:S02]  /*2190*/  LOP3.LUT R21, R21, 0xffff0000, R28, 0xf8, !PT ;  /* 0xffff000015157812 */ /* 0x000fc400078ef81c */
[----:B------:R-:W-:Y:S02]  /*21a0*/  F2FP.BF16.F32.PACK_AB R41, RZ, R41 ;  /* 0x00000029ff29723e */ /* 0x000fe400000010ff */
        /* <DEDUP_REMOVED lines=8> */
[----:B------:R-:W-:-:S02]  /*2230*/  SHF.L.U32 R30, R32, 0x10, RZ ;  /* 0x00000010201e7819 */ /* 0x000fc400000006ff */
[----:B------:R-:W-:Y:S02]  /*2240*/  LOP3.LUT R25, R25, 0xffff0000, R54, 0xf8, !PT ;  /* 0xffff000019197812 */ /* 0x000fe400078ef836 */
[----:B------:R-:W-:Y:S02]  /*2250*/  LOP3.LUT R11, R11, 0xffff, RZ, 0xc0, !PT ;  /* 0x0000ffff0b0b7812 */ /* 0x000fe400078ec0ff */
[----:B------:R-:W-:Y:S02]  /*2260*/  SHF.L.U64.HI R32, R32, 0x10, RZ ;  /* 0x0000001020207819 */ /* 0x000fe400000102ff */
[----:B------:R-:W-:Y:S02]  /*2270*/  LOP3.LUT R45, R45, 0xffff, RZ, 0xc0, !PT ;  /* 0x0000ffff2d2d7812 */ /* 0x000fe400078ec0ff */
[----:B------:R-:W-:Y:S02]  /*2280*/  LOP3.LUT R54, R37, 0xffff, RZ, 0xc0, !PT ;  /* 0x0000ffff25367812 */ /* 0x000fe400078ec0ff */
[----:B------:R-:W-:-:S02]  /*2290*/  LOP3.LUT R28, R28, 0xffff, R29, 0xf8, !PT ;  /* 0x0000ffff1c1c7812 */ /* 0x000fc400078ef81d */
[----:B------:R-:W-:Y:S02]  /*22a0*/  LOP3.LUT R29, R27, 0xffff0000, R34, 0xf8, !PT ;  /* 0xffff00001b1d7812 */ /* 0x000fe400078ef822 */
[----:B------:R-:W-:Y:S02]  /*22b0*/  LOP3.LUT R30, R30, 0xffff, R31, 0xf8, !PT ;  /* 0x0000ffff1e1e7812 */ /* 0x000fe400078ef81f */
[----:B------:R-:W-:Y:S02]  /*22c0*/  PRMT R35, R40, 0x7610, R35 ;  /* 0x0000761028237816 */ /* 0x000fe40000000023 */
[----:B------:R-:W-:Y:S02]  /*22d0*/  F2FP.BF16.F32.PACK_AB R46, RZ, R46 ;  /* 0x0000002eff2e723e */ /* 0x000fe400000010ff */
[----:B------:R-:W-:Y:S02]  /*22e0*/  LOP3.LUT R31, R11, 0xffff0000, R32, 0xf8, !PT ;  /* 0xffff00000b1f7812 */ /* 0x000fe400078ef820 */
[----:B------:R-:W-:Y:S01]  /*22f0*/  LOP3.LUT R37, R43, 0xffff, RZ, 0xc0, !PT ;  /* 0x0000ffff2b257812 */ /* 0x000fe200078ec0ff */
[----:B------:R-:W-:Y:S01]  /*2300*/  HFMA2.BF16_V2 R46, R64.H0_H0, R46.H0_H0, R82.H0_H0 ;  /* 0x2000002e402e7231 */ /* 0x000fe20000240852 */
[----:B------:R-:W-:-:S02]  /*2310*/  SHF.L.U32 R34, R45, 0x10, RZ ;  /* 0x000000102d227819 */ /* 0x000fc400000006ff */
[----:B------:R-:W-:Y:S02]  /*2320*/  SHF.L.U64.HI R40, R45, 0x10, RZ ;  /* 0x000000102d287819 */ /* 0x000fe400000102ff */
[----:B------:R-:W-:Y:S02]  /*2330*/  SHF.L.U32 R11, R54, 0x10, RZ ;  /* 0x00000010360b7819 */ /* 0x000fe400000006ff */
[----:B------:R-:W-:Y:S02]  /*2340*/  PRMT R43, R50, 0x7610, R43 ;  /* 0x00007610322b7816 */ /* 0x000fe4000000002b */
[----:B------:R-:W-:Y:S02]  /*2350*/  LOP3.LUT R47, R47, 0xffff, RZ, 0xc0, !PT ;  /* 0x0000ffff2f2f7812 */ /* 0x000fe400078ec0ff */
[----:B------:R-:W-:Y:S02]  /*2360*/  LOP3.LUT R49, R49, 0xffff, RZ, 0xc0, !PT ;  /* 0x0000ffff31317812 */ /* 0x000fe400078ec0ff */
[----:B------:R-:W-:-:S02]  /*2370*/  LOP3.LUT R34, R34, 0xffff, R41, 0xf8, !PT ;  /* 0x0000ffff22227812 */ /* 0x000fc400078ef829 */
[----:B------:R-:W-:Y:S02]  /*2380*/  LOP3.LUT R37, R37, 0xffff0000, R40, 0xf8, !PT ;  /* 0xffff000025257812 */ /* 0x000fe400078ef828 */
[----:B------:R-:W-:Y:S02]  /*2390*/  F2FP.BF16.F32.PACK_AB R44, RZ, R44 ;  /* 0x0000002cff2c723e */ /* 0x000fe400000010ff */
[----:B------:R-:W-:Y:S02]  /*23a0*/  LOP3.LUT R32, R11, 0xffff, R38, 0xf8, !PT ;  /* 0x0000ffff0b207812 */ /* 0x000fe400078ef826 */
[----:B------:R-:W-:Y:S01]  /*23b0*/  PRMT R41, R51, 0x7610, R41 ;  /* 0x0000761033297816 */ /* 0x000fe20000000029 */
[----:B------:R-:W-:Y:S01]  /*23c0*/  HFMA2.BF16_V2 R44, R62.H0_H0, R44.H0_H0, R80.H0_H0 ;  /* 0x2000002c3e2c7231 */ /* 0x000fe20000240850 */
[----:B------:R-:W-:Y:S02]  /*23d0*/  LOP3.LUT R43, R43, 0xffff, RZ, 0xc0, !PT ;  /* 0x0000ffff2b2b7812 */ /* 0x000fe400078ec0ff */
[----:B------:R-:W-:-:S02]  /*23e0*/  SHF.L.U64.HI R40, R47, 0x10, RZ ;  /* 0x000000102f287819 */ /* 0x000fc400000102ff */
[----:B------:R-:W-:Y:S02]  /*23f0*/  SHF.L.U32 R11, R49, 0x10, RZ ;  /* 0x00000010310b7819 */ /* 0x000fe400000006ff */
[----:B------:R-:W-:Y:S02]  /*2400*/  LOP3.LUT R41, R41, 0xffff, RZ, 0xc0, !PT ;  /* 0x0000ffff29297812 */ /* 0x000fe400078ec0ff */
[----:B------:R-:W-:Y:S02]  /*2410*/  SHF.L.U64.HI R50, R49, 0x10, RZ ;  /* 0x0000001031327819 */ /* 0x000fe400000102ff */
[----:B------:R-:W-:Y:S02]  /*2420*/  LOP3.LUT R43, R43, 0xffff0000, R40, 0xf8, !PT ;  /* 0xffff00002b2b7812 */ /* 0x000fe400078ef828 */
[----:B------:R-:W-:Y:S02]  /*2430*/  SHF.L.U32 R27, R47, 0x10, RZ ;  /* 0x000000102f1b7819 */ /* 0x000fe400000006ff */
[----:B------:R-:W-:-:S02]  /*2440*/  LOP3.LUT R40, R11, 0xffff, R46, 0xf8, !PT ;  /* 0x0000ffff0b287812 */ /* 0x000fc400078ef82e */
[----:B------:R-:W-:Y:S02]  /*2450*/  PRMT R11, R26, 0x7610, R11 ;  /* 0x000076101a0b7816 */ /* 0x000fe4000000000b */
[----:B------:R-:W-:Y:S02]  /*2460*/  LOP3.LUT R41, R41, 0xffff0000, R50, 0xf8, !PT ;  /* 0xffff000029297812 */ /* 0x000fe400078ef832 */
[----:B------:R-:W-:Y:S02]  /*2470*/  LOP3.LUT R50, R20, 0xffff, RZ, 0xc0, !PT ;  /* 0x0000ffff14327812 */ /* 0x000fe400078ec0ff */
[----:B------:R-:W-:Y:S02]  /*2480*/  LOP3.LUT R38, R27, 0xffff, R44, 0xf8, !PT ;  /* 0x0000ffff1b267812 */ /* 0x000fe400078ef82c */
[----:B------:R-:W-:Y:S01]  /*2490*/  LOP3.LUT R46, R23, 0xffff, RZ, 0xc0, !PT ;  /* 0x0000ffff172e7812 */ /* 0x000fe200078ec0ff */
[----:B------:R-:W1:Y:S01]  /*24a0*/  @!P1 LDC.64 R26, c[0x0][0x230] ;  /* 0x00008c00ff1a9b82 */ /* 0x000e620000000a00 */
[----:B------:R-:W-:-:S02]  /*24b0*/  LOP3.LUT R20, R11, 0xffff, RZ, 0xc0, !PT ;  /* 0x0000ffff0b147812 */ /* 0x000fc400078ec0ff */
[----:B------:R-:W-:Y:S02]  /*24c0*/  PRMT R23, R25, 0x5410, R46 ;  /* 0x0000541019177816 */ /* 0x000fe4000000002e */
[----:B------:R-:W-:Y:S02]  /*24d0*/  PRMT R25, R21, 0x5410, R20 ;  /* 0x0000541015197816 */ /* 0x000fe40000000014 */
[----:B------:R-:W-:Y:S01]  /*24e0*/  PRMT R11, R9, 0x5410, R50 ;  /* 0x00005410090b7816 */ /* 0x000fe20000000032 */
[----:B------:R-:W2:Y:S01]  /*24f0*/  @!P1 LDC.64 R44, c[0x0][0x238] ;  /* 0x00008e00ff2c9b82 */ /* 0x000ea20000000a00 */
[----:B0-----:R-:W-:Y:S02]  /*2500*/  SHF.L.U32 R9, R92, 0x7, RZ ;  /* 0x000000075c097819 */ /* 0x001fe400000006ff */
[----:B------:R-:W-:Y:S02]  /*2510*/  LOP3.LUT R92, R86, 0x1f, RZ, 0xc0, !PT ;  /* 0x0000001f565c7812 */ /* 0x000fe400078ec0ff */
[----:B------:R-:W-:-:S02]  /*2520*/  F2FP.BF16.F32.PACK_AB R48, RZ, R48 ;  /* 0x00000030ff30723e */ /* 0x000fc400000010ff */
[----:B------:R-:W-:Y:S01]  /*2530*/  LOP3.LUT R9, R9, 0x180, R92, 0xe2, !PT ;  /* 0x0000018009097812 */ /* 0x000fe200078ee25c */
[----:B------:R-:W0:Y:S01]  /*2540*/  LDC.64 R20, c[0x0][0x228] ;  /* 0x00008a00ff147b82 */ /* 0x000e220000000a00 */
[----:B------:R-:W-:Y:S02]  /*2550*/  SHF.R.U32.HI R88, RZ, 0x10, R81 ;  /* 0x00000010ff587819 */ /* 0x000fe40000011651 */
[----:B------:R-:W-:Y:S02]  /*2560*/  SHF.R.U32.HI R89, RZ, 0x10, R63 ;  /* 0x00000010ff597819 */ /* 0x000fe4000001163f */
[----:B------:R-:W-:Y:S02]  /*2570*/  LOP3.LUT R9, R9, 0x60, R86, 0xf8, !PT ;  /* 0x0000006009097812 */ /* 0x000fe400078ef856 */
[----:B------:R-:W-:Y:S01]  /*2580*/  LOP3.LUT R35, R35, 0xffff, RZ, 0xc0, !PT ;  /* 0x0000ffff23237812 */ /* 0x000fe200078ec0ff */
[----:B------:R-:W-:Y:S01]  /*2590*/  HFMA2.BF16_V2 R48, R89.H0_H0, R48.H0_H0, R88.H0_H0 ;  /* 0x2000003059307231 */ /* 0x000fe20000240858 */
[----:B------:R-:W-:Y:S01]  /*25a0*/  SHF.L.U64.HI R54, R54, 0x10, RZ ;  /* 0x0000001036367819 */ /* 0x000fe200000102ff */
[----:B------:R-:W-:Y:S01]  /*25b0*/  IMAD R9, R2, 0x1200, R9 ;  /* 0x0000120002097824 */ /* 0x000fe200078e0209 */
[----:B------:R-:W-:Y:S01]  /*25c0*/  LOP3.LUT R36, R36, 0xffff, RZ, 0xc0, !PT ;  /* 0x0000ffff24247812 */ /* 0x000fe200078ec0ff */
[----:B-1----:R-:W-:Y:S01]  /*25d0*/  @!P1 IMAD.WIDE R26, R2, 0x4, R26 ;  /* 0x00000004021a9825 */ /* 0x002fe200078e021a */
[----:B------:R-:W-:-:S02]  /*25e0*/  LOP3.LUT R35, R35, 0xffff0000, R54, 0xf8, !PT ;  /* 0xffff000023237812 */ /* 0x000fc400078ef836 */
[----:B------:R-:W-:Y:S01]  /*25f0*/  LOP3.LUT R50, R33, 0xffff, RZ, 0xc0, !PT ;  /* 0x0000ffff21327812 */ /* 0x000fe200078ec0ff */
[----:B--2---:R-:W-:Y:S01]  /*2600*/  @!P1 IMAD.WIDE R44, R2, 0x4, R44 ;  /* 0x00000004022c9825 */ /* 0x004fe200078e022c */
[----:B------:R-:W-:Y:S01]  /*2610*/  LOP3.LUT R46, R39, 0xffff, RZ, 0xc0, !PT ;  /* 0x0000ffff272e7812 */ /* 0x000fe200078ec0ff */
[----:B------:R1:W-:Y:S01]  /*2620*/  @!P1 STG.E desc[UR6][R26.64], R7 ;  /* 0x000000071a009986 */ /* 0x0003e2000c101906 */
[----:B------:R-:W-:Y:S02]  /*2630*/  LOP3.LUT R42, R42, 0xffff, RZ, 0xc0, !PT ;  /* 0x0000ffff2a2a7812 */ /* 0x000fe400078ec0ff */
[----:B------:R-:W-:Y:S01]  /*2640*/  LOP3.LUT R48, R48, 0xffff, RZ, 0xc0, !PT ;  /* 0x0000ffff30307812 */ /* 0x000fe200078ec0ff */
[----:B------:R-:W-:Y:S01]  /*2650*/  @!P1 STG.E desc[UR6][R44.64], R8 ;  /* 0x000000082c009986 */ /* 0x000fe2000c101906 */
[C---:B------:R-:W-:Y:S02]  /*2660*/  IADD3 R55, R9.reuse, 0x200, RZ ;  /* 0x0000020009377810 */ /* 0x040fe40007ffe0ff */
[----:B------:R-:W-:-:S02]  /*2670*/  IADD3 R53, R9, 0x400, RZ ;  /* 0x0000040009357810 */ /* 0x000fc40007ffe0ff */
[----:B------:R-:W-:Y:S02]  /*2680*/  PRMT R33, R35, 0x5410, R36 ;  /* 0x0000541023217816 */ /* 0x000fe40000000024 */
[----:B------:R-:W-:Y:S01]  /*2690*/  PRMT R29, R29, 0x5410, R50 ;  /* 0x000054101d1d7816 */ /* 0x000fe20000000032 */
[----:B0-----:R-:W-:Y:S01]  /*26a0*/  IMAD.WIDE.U32 R50, R9, 0x8, R20 ;  /* 0x0000000809327825 */ /* 0x001fe200078e0014 */
[----:B------:R-:W-:Y:S02]  /*26b0*/  PRMT R31, R31, 0x5410, R46 ;  /* 0x000054101f1f7816 */ /* 0x000fe4000000002e */
[----:B------:R-:W-:Y:S01]  /*26c0*/  PRMT R35, R37, 0x5410, R42 ;  /* 0x0000541025237816 */ /* 0x000fe2000000002a */
[----:B------:R-:W-:Y:S01]  /*26d0*/  IMAD.WIDE.U32 R46, R5, 0x8, R20 ;  /* 0x00000008052e7825 */ /* 0x000fe200078e0014 */
[----:B------:R-:W-:Y:S01]  /*26e0*/  PRMT R39, R43, 0x5410, R48 ;  /* 0x000054102b277816 */ /* 0x000fe20000000030 */
[----:B------:R-:W-:Y:S01]  /*26f0*/  STG.E.64 desc[UR6][R50.64], R10 ;  /* 0x0000000a32007986 */ /* 0x000fe2000c101b06 */
[----:B------:R-:W-:Y:S01]  /*2700*/  LOP3.LUT R52, R52, 0xffff, RZ, 0xc0, !PT ;  /* 0x0000ffff34347812 */ /* 0x000fe200078ec0ff */
[----:B------:R-:W-:Y:S01]  /*2710*/  IMAD.WIDE.U32 R42, R6, 0x8, R20 ;  /* 0x00000008062a7825 */ /* 0x000fe200078e0014 */
[----:B------:R-:W-:-:S02]  /*2720*/  IADD3 R2, R2, UR5, RZ ;  /* 0x0000000502027c10 */ /* 0x000fc4000fffe0ff */
[----:B------:R-:W-:Y:S01]  /*2730*/  PRMT R41, R41, 0x5410, R52 ;  /* 0x0000541029297816 */ /* 0x000fe20000000034 */
[----:B------:R-:W-:Y:S01]  /*2740*/  IMAD.WIDE.U32 R36, R84, 0x8, R20 ;  /* 0x0000000854247825 */ /* 0x000fe200078e0014 */
[----:B------:R-:W-:-:S03]  /*2750*/  ISETP.GE.AND P1, PT, R2, UR4, PT ;  /* 0x0000000402007c0c */ /* 0x000fc6000bf26270 */
[----:B------:R-:W-:-:S04]  /*2760*/  IMAD.WIDE.U32 R4, R4, 0x8, R20 ;  /* 0x0000000804047825 */ /* 0x000fc800078e0014 */
[----:B------:R-:W-:-:S04]  /*2770*/  IMAD.WIDE.U32 R48, R3, 0x8, R20 ;  /* 0x0000000803307825 */ /* 0x000fc800078e0014 */
[----:B-1----:R-:W-:-:S04]  /*2780*/  IMAD.WIDE.U32 R26, R85, 0x8, R20 ;  /* 0x00000008551a7825 */ /* 0x002fc800078e0014 */
[----:B------:R-:W-:-:S04]  /*2790*/  IMAD.WIDE.U32 R6, R55, 0x8, R20 ;  /* 0x0000000837067825 */ /* 0x000fc800078e0014 */
[----:B------:R-:W-:Y:S01]  /*27a0*/  IMAD.WIDE.U32 R20, R53, 0x8, R20 ;  /* 0x0000000835147825 */ /* 0x000fe200078e0014 */
[----:B------:R0:W-:Y:S04]  /*27b0*/  STG.E.64 desc[UR6][R6.64], R22 ;  /* 0x0000001606007986 */ /* 0x0001e8000c101b06 */
[----:B------:R1:W-:Y:S04]  /*27c0*/  STG.E.64 desc[UR6][R20.64], R24 ;  /* 0x0000001814007986 */ /* 0x0003e8000c101b06 */
[----:B------:R1:W-:Y:S04]  /*27d0*/  STG.E.64 desc[UR6][R36.64], R28 ;  /* 0x0000001c24007986 */ /* 0x0003e8000c101b06 */
[----:B------:R1:W-:Y:S01]  /*27e0*/  STG.E.64 desc[UR6][R42.64], R30 ;  /* 0x0000001e2a007986 */ /* 0x0003e2000c101b06 */
[----:B0-----:R-:W-:-:S03]  /*27f0*/  SEL R7, RZ, 0x1, P0 ;  /* 0x00000001ff077807 */ /* 0x001fc60000000000 */
[----:B------:R1:W-:Y:S04]  /*2800*/  STG.E.64 desc[UR6][R46.64], R32 ;  /* 0x000000202e007986 */ /* 0x0003e8000c101b06 */
[----:B------:R1:W-:Y:S04]  /*2810*/  STG.E.64 desc[UR6][R4.64], R34 ;  /* 0x0000002204007986 */ /* 0x0003e8000c101b06 */
[----:B------:R1:W-:Y:S04]  /*2820*/  STG.E.64 desc[UR6][R48.64], R38 ;  /* 0x0000002630007986 */ /* 0x0003e8000c101b06 */
[----:B------:R1:W-:Y:S01]  /*2830*/  STG.E.64 desc[UR6][R26.64], R40 ;  /* 0x000000281a007986 */ /* 0x0003e2000c101b06 */
[----:B------:R-:W-:Y:S05]  /*2840*/  @!P1 BRA `(.L_x_643) ;  /* 0xffffffd800889947 */ /* 0x000fea000383ffff */
[----:B------:R-:W-:Y:S05]  /*2850*/  EXIT ;  /* 0x000000000000794d */ /* 0x000fea0003800000 */
.L_x_640:
[----:B------:R-:W-:Y:S01]  /*2860*/  HFMA2.MMA R87, -RZ, RZ, 0, 5.9604644775390625e-08 ;  /* 0x00000001ff577435 */ /* 0x000fe200000001ff */
[----:B------:R-:W-:Y:S02]  /*2870*/  MOV R89, R9 ;  /* 0x0000000900597202 */ /* 0x000fe40000000f00 */
[----:B------:R-:W-:Y:S02]  /*2880*/  MOV R90, 0x1f ;  /* 0x0000001f005a7802 */ /* 0x000fe40000000f00 */
[----:B------:R-:W-:-:S07]  /*2890*/  MOV R11, 0xffffffff ;  /* 0xffffffff000b7802 */ /* 0x000fce0000000f00 */
[----:B-----5:R-:W-:Y:S05]  /*28a0*/  WARPSYNC.COLLECTIVE R11, `(.L_x_644) ;  /* 0x000000000b087348 */ /* 0x020fea0003c00000 */
[----:B------:R0:W1:Y:S02]  /*28b0*/  SHFL.BFLY P2, R7, R89, R87, R90 ;  /* 0x0c00005759077389 */ /* 0x000064000004005a */
[----:B01---5:R-:W-:Y:S01]  /*28c0*/  ENDCOLLECTIVE ;  /* 0x000000000000791b */ /* 0x023fe20003800000 */
.L_x_644:
[----:B------:R-:W-:Y:S01]  /*28d0*/  HFMA2.MMA R87, -RZ, RZ, 0, 1.1920928955078125e-07 ;  /* 0x00000002ff577435 */ /* 0x000fe200000001ff */
[----:B------:R-:W-:-:S10]  /*28e0*/  FADD.FTZ R89, R9, R7 ;  /* 0x0000000709597221 */ /* 0x000fd40000010000 */
[----:B------:R-:W-:Y:S05]  /*28f0*/  WARPSYNC.COLLECTIVE R11, `(.L_x_645) ;  /* 0x000000000b087348 */ /* 0x000fea0003c00000 */
[----:B------:R0:W1:Y:S02]  /*2900*/  SHFL.BFLY P2, R7, R89, R87, R90 ;  /* 0x0c00005759077389 */ /* 0x000064000004005a */
[----:B01----:R-:W-:Y:S01]  /*2910*/  ENDCOLLECTIVE ;  /* 0x000000000000791b */ /* 0x003fe20003800000 */
.L_x_645:
[----:B------:R-:W-:Y:S01]  /*2920*/  HFMA2.MMA R87, -RZ, RZ, 0, 2.384185791015625e-07 ;  /* 0x00000004ff577435 */ /* 0x000fe200000001ff */
[----:B------:R-:W-:-:S05]  /*2930*/  FADD.FTZ R91, R89, R7 ;  /* 0x00000007595b7221 */ /* 0x000fca0000010000 */
[----:B------:R-:W-:-:S07]  /*2940*/  MOV R89, R91 ;  /* 0x0000005b00597202 */ /* 0x000fce0000000f00 */
[----:B------:R-:W-:Y:S05]  /*2950*/  WARPSYNC.COLLECTIVE R11, `(.L_x_646) ;  /* 0x000000000b087348 */ /* 0x000fea0003c00000 */
[----:B------:R0:W1:Y:S02]  /*2960*/  SHFL.BFLY P2, R7, R89, R87, R90 ;  /* 0x0c00005759077389 */ /* 0x000064000004005a */
[----:B01----:R-:W-:Y:S01]  /*2970*/  ENDCOLLECTIVE ;  /* 0x000000000000791b */ /* 0x003fe20003800000 */
.L_x_646:
[----:B------:R-:W-:Y:S01]  /*2980*/  HFMA2.MMA R87, -RZ, RZ, 0, 4.76837158203125e-07 ;  /* 0x00000008ff577435 */ /* 0x000fe200000001ff */
[----:B------:R-:W-:-:S05]  /*2990*/  FADD.FTZ R92, R91, R7 ;  /* 0x000000075b5c7221 */ /* 0x000fca0000010000 */
[----:B------:R-:W-:-:S07]  /*29a0*/  MOV R89, R92 ;  /* 0x0000005c00597202 */ /* 0x000fce0000000f00 */
[----:B------:R-:W-:Y:S05]  /*29b0*/  WARPSYNC.COLLECTIVE R11, `(.L_x_647) ;  /* 0x000000000b087348 */ /* 0x000fea0003c00000 */
[----:B------:R0:W1:Y:S02]  /*29c0*/  SHFL.BFLY P2, R7, R89, R87, R90 ;  /* 0x0c00005759077389 */ /* 0x000064000004005a */
[----:B01----:R-:W-:Y:S01]  /*29d0*/  ENDCOLLECTIVE ;  /* 0x000000000000791b */ /* 0x003fe20003800000 */
.L_x_647:
[----:B------:R-:W-:Y:S01]  /*29e0*/  HFMA2.MMA R87, -RZ, RZ, 0, 9.5367431640625e-07 ;  /* 0x00000010ff577435 */ /* 0x000fe200000001ff */
[----:B------:R-:W-:-:S05]  /*29f0*/  FADD.FTZ R93, R92, R7 ;  /* 0x000000075c5d7221 */ /* 0x000fca0000010000 */
[----:B------:R-:W-:-:S07]  /*2a00*/  MOV R89, R93 ;  /* 0x0000005d00597202 */ /* 0x000fce0000000f00 */
[----:B------:R-:W-:Y:S05]  /*2a10*/  WARPSYNC.COLLECTIVE R11, `(.L_x_648) ;  /* 0x000000000b087348 */ /* 0x000fea0003c00000 */
[----:B------:R0:W1:Y:S02]  /*2a20*/  SHFL.BFLY P2, R7, R89, R87, R90 ;  /* 0x0c00005759077389 */ /* 0x000064000004005a */
[----:B01----:R-:W-:Y:S01]  /*2a30*/  ENDCOLLECTIVE ;  /* 0x000000000000791b */ /* 0x003fe20003800000 */
.L_x_648:
[----:B------:R-:W-:Y:S01]  /*2a40*/  MOV R87, 0x1 ;  /* 0x0000000100577802 */ /* 0x000fe20000000f00 */
[----:B------:R-:W-:-:S04]  /*2a50*/  FADD.FTZ R7, R93, R7 ;  /* 0x000000075d077221 */ /* 0x000fc80000010000 */
        /* <DEDUP_REMOVED lines=72> */
[----:B------:R-:W-:-:S03]  /*2ee0*/  HFMA2.MMA R90, -RZ, RZ, 0, 1.847743988037109375e-06 ;  /* 0x0000001fff5a7435 */ /* 0x000fc600000001ff */
[----:B------:R-:W-:-:S08]  /*2ef0*/  FFMA.FTZ R89, R92, R92, R7 ;  /* 0x0000005c5c597223 */ /* 0x000fd00000010007 */
[----:B------:R-:W-:Y:S05]  /*2f00*/  WARPSYNC.COLLECTIVE R11, `(.L_x_649) ;  /* 0x000000000b087348 */ /* 0x000fea0003c00000 */
[----:B------:R0:W1:Y:S02]  /*2f10*/  SHFL.BFLY P2, R7, R89, R87, R90 ;  /* 0x0c00005759077389 */ /* 0x000064000004005a */
[----:B01----:R-:W-:Y:S01]  /*2f20*/  ENDCOLLECTIVE ;  /* 0x000000000000791b */ /* 0x003fe20003800000 */
.L_x_649:
[----:B------:R-:W-:Y:S01]  /*2f30*/  HFMA2.MMA R87, -RZ, RZ, 0, 1.1920928955078125e-07 ;  /* 0x00000002ff577435 */ /* 0x000fe200000001ff */
[----:B------:R-:W-:-:S05]  /*2f40*/  FADD.FTZ R91, R89, R7 ;  /* 0x00000007595b7221 */ /* 0x000fca0000010000 */
[----:B------:R-:W-:-:S07]  /*2f50*/  MOV R89, R91 ;  /* 0x0000005b00597202 */ /* 0x000fce0000000f00 */
[----:B------:R-:W-:Y:S05]  /*2f60*/  WARPSYNC.COLLECTIVE R11, `(.L_x_650) ;  /* 0x000000000b087348 */ /* 0x000fea0003c00000 */
[----:B------:R0:W1:Y:S02]  /*2f70*/  SHFL.BFLY P2, R7, R89, R87, R90 ;  /* 0x0c00005759077389 */ /* 0x000064000004005a */
[----:B01----:R-:W-:Y:S01]  /*2f80*/  ENDCOLLECTIVE ;  /* 0x000000000000791b */ /* 0x003fe20003800000 */
.L_x_650:
[----:B------:R-:W-:Y:S01]  /*2f90*/  HFMA2.MMA R87, -RZ, RZ, 0, 2.384185791015625e-07 ;  /* 0x00000004ff577435 */ /* 0x000fe200000001ff */
[----:B------:R-:W-:-:S05]  /*2fa0*/  FADD.FTZ R92, R91, R7 ;  /* 0x000000075b5c7221 */ /* 0x000fca0000010000 */
[----:B------:R-:W-:-:S07]  /*2fb0*/  MOV R89, R92 ;  /* 0x0000005c00597202 */ /* 0x000fce0000000f00 */
[----:B------:R-:W-:Y:S05]  /*2fc0*/  WARPSYNC.COLLECTIVE R11, `(.L_x_651) ;  /* 0x000000000b087348 */ /* 0x000fea0003c00000 */
[----:B------:R0:W1:Y:S02]  /*2fd0*/  SHFL.BFLY P2, R7, R89, R87, R90 ;  /* 0x0c00005759077389 */ /* 0x000064000004005a */
[----:B01----:R-:W-:Y:S01]  /*2fe0*/  ENDCOLLECTIVE ;  /* 0x000000000000791b */ /* 0x003fe20003800000 */
.L_x_651:
[----:B------:R-:W-:Y:S01]  /*2ff0*/  HFMA2.MMA R87, -RZ, RZ, 0, 4.76837158203125e-07 ;  /* 0x00000008ff577435 */ /* 0x000fe200000001ff */
[----:B------:R-:W-:-:S05]  /*3000*/  FADD.FTZ R93, R92, R7 ;  /* 0x000000075c5d7221 */ /* 0x000fca0000010000 */
[----:B------:R-:W-:-:S07]  /*3010*/  MOV R89, R93 ;  /* 0x0000005d00597202 */ /* 0x000fce0000000f00 */
[----:B------:R-:W-:Y:S05]  /*3020*/  WARPSYNC.COLLECTIVE R11, `(.L_x_652) ;  /* 0x000000000b087348 */ /* 0x000fea0003c00000 */
[----:B------:R0:W1:Y:S02]  /*3030*/  SHFL.BFLY P2, R7, R89, R87, R90 ;  /* 0x0c00005759077389 */ /* 0x000064000004005a */
[----:B01----:R-:W-:Y:S01]  /*3040*/  ENDCOLLECTIVE ;  /* 0x000000000000791b */ /* 0x003fe20003800000 */
.L_x_652:
[----:B------:R-:W-:Y:S01]  /*3050*/  HFMA2.MMA R87, -RZ, RZ, 0, 9.5367431640625e-07 ;  /* 0x00000010ff577435 */ /* 0x000fe200000001ff */
[----:B------:R-:W-:-:S05]  /*3060*/  FADD.FTZ R9, R93, R7 ;  /* 0x000000075d097221 */ /* 0x000fca0000010000 */
[----:B------:R-:W-:-:S07]  /*3070*/  MOV R89, R9 ;  /* 0x0000000900597202 */ /* 0x000fce0000000f00 */
[----:B------:R-:W-:Y:S05]  /*3080*/  WARPSYNC.COLLECTIVE R11, `(.L_x_653) ;  /* 0x000000000b087348 */ /* 0x000fea0003c00000 */
[----:B------:R0:W1:Y:S02]  /*3090*/  SHFL.BFLY P2, R7, R89, R87, R90 ;  /* 0x0c00005759077389 */ /* 0x000064000004005a */
[----:B01----:R-:W-:Y:S01]  /*30a0*/  ENDCOLLECTIVE ;  /* 0x000000000000791b */ /* 0x003fe20003800000 */
.L_x_653:
[----:B------:R-:W-:Y:S01]  /*30b0*/  MOV R92, R7 ;  /* 0x00000007005c7202 */ /* 0x000fe20000000f00 */
[----:B------:R-:W-:Y:S06]  /*30c0*/  BRA `(.L_x_654) ;  /* 0xffffffdc00087947 */ /* 0x000fec000383ffff */
.L_x_655:
        /* <DEDUP_REMOVED lines=11> */
.L_x_2027:


//--------------------- .text._ZN10layer_norm13ln_fwd_kernelINS_13Kernel_traitsI13__nv_bfloat16S2_S2_fjLj18432ELj2ELj1ELj4ELj16ENS_18Kernel_traits_baseILj18432ES2_S2_S2_fjLj128EEEEEEEvNS_9FwdParamsE --------------------------
	.section	.text._ZN10layer_norm13ln_fwd_kernelINS_13Kernel_traitsI13__nv_bfloat16S2_S2_fjLj18432ELj2ELj1ELj4ELj16ENS_18Kernel_traits_baseILj18432ES2_S2_S2_fjLj128EEEEEEEvNS_9FwdParamsE,"ax",@progbits
	.align	128
        .global         _ZN10layer_norm13ln_fwd_kernelINS_13Kernel_traitsI13__nv_bfloat16S2_S2_fjLj18432ELj2ELj1ELj4ELj16ENS_18Kernel_traits_baseILj18432ES2_S2_S2_fjLj128EEEEEEEvNS_9FwdParamsE
        .type           _ZN10layer_norm13ln_fwd_kernelINS_13Kernel_traitsI13__nv_bfloat16S2_S2_fjLj18432ELj2ELj1ELj4ELj16ENS_18Kernel_traits_baseILj18432ES2_S2_S2_fjLj128EEEEEEEvNS_9FwdParamsE,@function
        .size           _ZN10layer_norm13ln_fwd_kernelINS_13Kernel_traitsI13__nv_bfloat16S2_S2_fjLj18432ELj2ELj1ELj4ELj16ENS_18Kernel_traits_baseILj18432ES2_S2_S2_fjLj128EEEEEEEvNS_9FwdParamsE,(.L_x_2028 - _ZN10layer_norm13ln_fwd_kernelINS_13Kernel_traitsI13__nv_bfloat16S2_S2_fjLj18432ELj2ELj1ELj4ELj16ENS_18Kernel_traits_baseILj18432ES2_S2_S2_fjLj128EEEEEEEvNS_9FwdParamsE)
        .other          _ZN10layer_norm13ln_fwd_kernelINS_13Kernel_traitsI13__nv_bfloat16S2_S2_fjLj18432ELj2ELj1ELj4ELj16ENS_18Kernel_traits_baseILj18432ES2_S2_S2_fjLj128EEEEEEEvNS_9FwdParamsE,@"STO_CUDA_ENTRY STV_DEFAULT"
_ZN10layer_norm13ln_fwd_kernelINS_13Kernel_traitsI13__nv_bfloat16S2_S2_fjLj18432ELj2ELj1ELj4ELj16ENS_18Kernel_traits_baseILj18432ES2_S2_S2_fjLj128EEEEEEEvNS_9FwdParamsE:
.text._ZN10layer_norm13ln_fwd_kernelINS_13Kernel_traitsI13__nv_bfloat16S2_S2_fjLj18432ELj2ELj1ELj4ELj16ENS_18Kernel_traits_baseILj18432ES2_S2_S2_fjLj128EEEEEEEvNS_9FwdParamsE:
        /* <DEDUP_REMOVED lines=38> */
[----:B0-----:R-:W-:-:S07]  /*0260*/  MOV R2, RZ ;  /* 0x000000ff00027202 */ /* 0x001fce0000000f00 */
.L_x_659:
[----:B0-----:R-:W0:Y:S01]  /*0270*/  S2R R3, SR_CTAID.X ;  /* 0x0000000000037919 */ /* 0x001e220000002500 */
[----:B------:R-:W1:Y:S01]  /*0280*/  LDC.64 R116, c[0x0][0x220] ;  /* 0x00008800ff747b82 */ /* 0x000e620000000a00 */
[----:B------:R-:W2:Y:S01]  /*0290*/  S2R R158, SR_TID.X ;  /* 0x00000000009e7919 */ /* 0x000ea20000002100 */
[----:B0-----:R-:W-:Y:S02]  /*02a0*/  LOP3.LUT R3, R3, 0x1, RZ, 0xc0, !PT ;  /* 0x0000000103037812 */ /* 0x001fe400078ec0ff */
[----:B--2---:R-:W-:Y:S02]  /*02b0*/  LOP3.LUT R164, R158, 0x1f, RZ, 0xc0, !PT ;  /* 0x0000001f9ea47812 */ /* 0x004fe400078ec0ff */
[----:B------:R-:W-:-:S04]  /*02c0*/  SHF.L.U32 R3, R3, 0x7, RZ ;  /* 0x0000000703037819 */ /* 0x000fc800000006ff */
        /* <DEDUP_REMOVED lines=13> */
[----:B------:R-:W3:Y:S01]  /*03a0*/  LDG.E.128 R96, desc[UR6][R96.64] ;  /* 0x0000000660607981 */ /* 0x000ee2000c1e1d00 */
        /* <DEDUP_REMOVED lines=27> */
[----:B------:R-:W-:-:S03]  /*0560*/  SHF.L.U32 R8, R10, 0x10, RZ ;  /* 0x000000100a087819 */ /* 0x000fc600000006ff */
[--C-:B------:R-:W-:Y:S01]  /*0570*/  FADD.FTZ R12, R6, R9.reuse ;  /* 0x00000009060c7221 */ /* 0x100fe20000010000 */
[----:B------:R-:W-:Y:S02]  /*0580*/  PRMT R9, R10, 0x7632, R9 ;  /* 0x000076320a097816 */ /* 0x000fe40000000009 */
[----:B------:R-:W-:Y:S01]  /*0590*/  SHF.L.U32 R10, R11, 0x10, RZ ;  /* 0x000000100b0a7819 */ /* 0x000fe200000006ff */
[--C-:B------:R-:W-:Y:S01]  /*05a0*/  FADD.FTZ R13, R7, R12.reuse ;  /* 0x0000000c070d7221 */ /* 0x100fe20000010000 */
[----:B------:R-:W-:Y:S02]  /*05b0*/  SHF.L.U32 R9, R9, 0x10, RZ ;  /* 0x0000001009097819 */ /* 0x000fe400000006ff */
[----:B------:R-:W-:Y:S01]  /*05c0*/  PRMT R12, R11, 0x7632, R12 ;  /* 0x000076320b0c7816 */ /* 0x000fe2000000000c */
[----:B------:R-:W-:Y:S01]  /*05d0*/  FADD.FTZ R14, R8, R13 ;  /* 0x0000000d080e7221 */ /* 0x000fe20000010000 */
[----:B----4-:R-:W-:Y:S02]  /*05e0*/  PRMT R122, R93, 0x7632, R122 ;  /* 0x000076325d7a7816 */ /* 0x010fe4000000007a */
[----:B------:R-:W-:Y:S01]  /*05f0*/  SHF.L.U32 R11, R12, 0x10, RZ ;  /* 0x000000100c0b7819 */ /* 0x000fe200000006ff */
[----:B------:R-:W-:Y:S01]  /*0600*/  FADD.FTZ R13, R9, R14 ;  /* 0x0000000e090d7221 */ /* 0x000fe20000010000 */
[----:B---3--:R-:W-:-:S03]  /*0610*/  SHF.L.U32 R12, R88, 0x10, RZ ;  /* 0x00000010580c7819 */ /* 0x008fc600000006ff */
[--C-:B------:R-:W-:Y:S01]  /*0620*/  FADD.FTZ R14, R10, R13.reuse ;  /* 0x0000000d0a0e7221 */ /* 0x100fe20000010000 */
[----:B------:R-:W-:-:S03]  /*0630*/  PRMT R13, R88, 0x7632, R13 ;  /* 0x00007632580d7816 */ /* 0x000fc6000000000d */
[--C-:B------:R-:W-:Y:S01]  /*0640*/  FADD.FTZ R15, R11, R14.reuse ;  /* 0x0000000e0b0f7221 */ /* 0x100fe20000010000 */
[----:B------:R-:W-:Y:S02]  /*0650*/  SHF.L.U32 R13, R13, 0x10, RZ ;  /* 0x000000100d0d7819 */ /* 0x000fe400000006ff */
[C---:B------:R-:W-:Y:S01]  /*0660*/  PRMT R14, R89.reuse, 0x7632, R14 ;  /* 0x00007632590e7816 */ /* 0x040fe2000000000e */
[--C-:B------:R-:W-:Y:S01]  /*0670*/  FADD.FTZ R88, R12, R15.reuse ;  /* 0x0000000f0c587221 */ /* 0x100fe20000010000 */
        /* <DEDUP_REMOVED lines=11> */
[--C-:B------:R-:W-:Y:S01]  /*0730*/  FADD.FTZ R120, R90, R121.reuse ;  /* 0x000000795a787221 */ /* 0x100fe20000010000 */
        /* <DEDUP_REMOVED lines=9> */
[----:B------:R-:W-:Y:S01]  /*07d0*/  SHF.L.U32 R93, R122, 0x10, RZ ;  /* 0x000000107a5d7819 */ /* 0x000fe200000006ff */
[----:B------:R-:W-:Y:S01]  /*07e0*/  FADD.FTZ R123, R120, R123 ;  /* 0x0000007b787b7221 */ /* 0x000fe20000010000 */
[----:B------:R-:W-:-:S02]  /*07f0*/  SHF.L.U32 R122, R94, 0x10, RZ ;  /* 0x000000105e7a7819 */ /* 0x000fc400000006ff */
[----:B------:R-:W-:Y:S01]  /*0800*/  SHF.L.U32 R136, R136, 0x10, RZ ;  /* 0x0000001088887819 */ /* 0x000fe200000006ff */
[--C-:B------:R-:W-:Y:S01]  /*0810*/  FADD.FTZ R124, R92, R123.reuse ;  /* 0x0000007b5c7c7221 */ /* 0x100fe20000010000 */
[----:B------:R-:W-:Y:S02]  /*0820*/  PRMT R123, R94, 0x7632, R123 ;  /* 0x000076325e7b7816 */ /* 0x000fe4000000007b */
[----:B------:R-:W-:Y:S01]  /*0830*/  PRMT R138, R107, 0x7632, R138 ;  /* 0x000076326b8a7816 */ /* 0x000fe2000000008a */
[----:B------:R-:W-:Y:S01]  /*0840*/  FADD.FTZ R124, R121, R124 ;  /* 0x0000007c797c7221 */ /* 0x000fe20000010000 */
[----:B------:R-:W-:Y:S02]  /*0850*/  SHF.L.U32 R94, R123, 0x10, RZ ;  /* 0x000000107b5e7819 */ /* 0x000fe400000006ff */
[----:B------:R-:W-:Y:S01]  /*0860*/  SHF.L.U32 R123, R95, 0x10, RZ ;  /* 0x000000105f7b7819 */ /* 0x000fe200000006ff */
[--C-:B------:R-:W-:Y:S01]  /*0870*/  FADD.FTZ R125, R93, R124.reuse ;  /* 0x0000007c5d7d7221 */ /* 0x100fe20000010000 */
[----:B------:R-:W-:-:S02]  /*0880*/  PRMT R124, R95, 0x7632, R124 ;  /* 0x000076325f7c7816 */ /* 0x000fc4000000007c */
[----:B------:R-:W-:Y:S01]  /*0890*/  SHF.L.U32 R139, R107, 0x10, RZ ;  /* 0x000000106b8b7819 */ /* 0x000fe200000006ff */
[----:B------:R-:W-:Y:S01]  /*08a0*/  FADD.FTZ R125, R122, R125 ;  /* 0x0000007d7a7d7221 */ /* 0x000fe20000010000 */
[----:B------:R-:W-:Y:S02]  /*08b0*/  SHF.L.U32 R95, R124, 0x10, RZ ;  /* 0x000000107c5f7819 */ /* 0x000fe400000006ff */
[----:B------:R-:W-:Y:S01]  /*08c0*/  SHF.L.U32 R124, R96, 0x10, RZ ;  /* 0x00000010607c7819 */ /* 0x000fe200000006ff */
[--C-:B------:R-:W-:Y:S01]  /*08d0*/  FADD.FTZ R126, R94, R125.reuse ;  /* 0x0000007d5e7e7221 */ /* 0x100fe20000010000 */
[----:B------:R-:W-:Y:S02]  /*08e0*/  PRMT R125, R96, 0x7632, R125 ;  /* 0x00007632607d7816 */ /* 0x000fe4000000007d */
[----:B------:R-:W-:Y:S01]  /*08f0*/  SHF.L.U32 R138, R138, 0x10, RZ ;  /* 0x000000108a8a7819 */ /* 0x000fe200000006ff */
[----:B------:R-:W-:Y:S01]  /*0900*/  FADD.FTZ R126, R123, R126 ;  /* 0x0000007e7b7e7221 */ /* 0x000fe20000010000 */
[----:B------:R-:W-:-:S02]  /*0910*/  SHF.L.U32 R96, R125, 0x10, RZ ;  /* 0x000000107d607819 */ /* 0x000fc400000006ff */
[----:B------:R-:W-:Y:S01]  /*0920*/  SHF.L.U32 R125, R97, 0x10, RZ ;  /* 0x00000010617d7819 */ /* 0x000fe200000006ff */
[--C-:B------:R-:W-:Y:S01]  /*0930*/  FADD.FTZ R127, R95, R126.reuse ;  /* 0x0000007e5f7f7221 */ /* 0x100fe20000010000 */
[----:B------:R-:W-:Y:S02]  /*0940*/  PRMT R126, R97, 0x7632, R126 ;  /* 0x00007632617e7816 */ /* 0x000fe4000000007e */
[----:B------:R-:W-:Y:S01]  /*0950*/  SHF.L.U32 R140, R108, 0x10, RZ ;  /* 0x000000106c8c7819 */ /* 0x000fe200000006ff */
        /* <DEDUP_REMOVED lines=49> */
[----:B------:R-:W-:-:S02]  /*0c70*/  PRMT R134, R105, 0x7632, R134 ;  /* 0x0000763269867816 */ /* 0x000fc40000000086 */
        /* <DEDUP_REMOVED lines=8> */
[----:B------:R-:W-:-:S03]  /*0d00*/  LOP3.LUT R107, R158, 0x7fffffc, RZ, 0xc0, !PT ;  /* 0x07fffffc9e6b7812 */ /* 0x000fc600078ec0ff */
[----:B------:R-:W-:Y:S01]  /*0d10*/  FADD.FTZ R105, R137, R104 ;  /* 0x0000006889697221 */ /* 0x000fe20000010000 */
[----:B------:R-:W-:-:S03]  /*0d20*/  @!P0 IADD3 R107, R107, 0x4, RZ ;  /* 0x000000046b6b8810 */ /* 0x000fc60007ffe0ff */
[----:B------:R-:W-:-:S04]  /*0d30*/  FADD.FTZ R104, R136, R105 ;  /* 0x0000006988687221 */ /* 0x000fc80000010000 */
[--C-:B------:R-:W-:Y:S01]  /*0d40*/  FADD.FTZ R105, R139, R104.reuse ;  /* 0x000000688b697221 */ /* 0x100fe20000010000 */
        /* <DEDUP_REMOVED lines=58> */
[----:B------:R-:W-:-:S04]  /*10f0*/  FMUL.FTZ R104, R162, 0.00043402778101153671741 ;  /* 0x39e38e39a2687820 */ /* 0x000fc80000410000 */
        /* <DEDUP_REMOVED lines=153> */
.L_x_670:
[----:B------:R-:W2:Y:S01]  /*1a90*/  S2R R106, SR_TID.X ;  /* 0x00000000006a7919 */ /* 0x000ea20000002100 */
[----:B------:R-:W-:Y:S01]  /*1aa0*/  @!P1 MOV R159, 0x400 ;  /* 0x00000400009f9802 */ /* 0x000fe20000000f00 */
[----:B01----:R-:W-:Y:S01]  /*1ab0*/  FADD.FTZ R105, R105, R162 ;  /* 0x000000a269697221 */ /* 0x003fe20000010000 */
[----:B------:R-:W-:Y:S05]  /*1ac0*/  WARPSYNC.ALL ;  /* 0x0000000000007948 */ /* 0x000fea0003800000 */
[----:B------:R-:W0:Y:S01]  /*1ad0*/  @!P1 S2R R158, SR_CgaCtaId ;  /* 0x00000000009e9919 */ /* 0x000e220000008800 */
[----:B--2---:R-:W-:-:S04]  /*1ae0*/  SHF.R.U32.HI R106, RZ, 0x5, R106 ;  /* 0x00000005ff6a7819 */ /* 0x004fc8000001166a */
[----:B------:R-:W-:Y:S02]  /*1af0*/  LOP3.LUT R106, R106, 0x3, RZ, 0xc0, !PT ;  /* 0x000000036a6a7812 */ /* 0x000fe400078ec0ff */
[----:B0-----:R-:W-:Y:S02]  /*1b00*/  @!P1 LEA R158, R158, R159, 0x18 ;  /* 0x0000009f9e9e9211 */ /* 0x001fe400078ec0ff */
        /* <DEDUP_REMOVED lines=13> */
[----:B------:R-:W-:-:S06]  /*1be0*/  HFMA2.MMA R158, -RZ, RZ, 0, 0 ;  /* 0x00000000ff9e7435 */ /* 0x000fcc00000001ff */
[----:B------:R-:W-:-:S05]  /*1bf0*/  @!P1 MOV R158, 0x45100000 ;  /* 0x45100000009e9802 */ /* 0x000fca0000000f00 */
[----:B------:R-:W0:Y:S04]  /*1c00*/  SHFL.DOWN PT, R163, R158, 0x2, 0x1f ;  /* 0x08401f009ea37f89 */ /* 0x000e2800000e0000 */
[----:B------:R-:W1:Y:S01]  /*1c10*/  @!P1 LDS.64 R104, [R107] ;  /* 0x000000006b689984 */ /* 0x000e620000000a00 */
        /* <DEDUP_REMOVED lines=8> */
[----:B--2---:R-:W-:Y:S02]  /*1ca0*/  FADD.FTZ R107, R107, R105 ;  /* 0x000000696b6b7221 */ /* 0x004fe40000010000 */
[----:B------:R-:W-:Y:S01]  /*1cb0*/  FMUL.FTZ R165, R165, R158 ;  /* 0x0000009ea5a57220 */ /* 0x000fe20000410000 */
[C---:B0-----:R-:W-:Y:S01]  /*1cc0*/  FMUL.FTZ R164, R162.reuse, R164 ;  /* 0x000000a4a2a47220 */ /* 0x041fe20000410000 */
[----:B------:R-:W0:Y:S02]  /*1cd0*/  SHFL.DOWN PT, R158, R159, 0x1, 0x1f ;  /* 0x08201f009f9e7f89 */ /* 0x000e2400000e0000 */
[----:B------:R-:W-:Y:S02]  /*1ce0*/  FMUL.FTZ R165, R163, R165 ;  /* 0x000000a5a3a57220 */ /* 0x000fe40000410000 */
[----:B------:R-:W1:Y:S02]  /*1cf0*/  S2R R163, SR_TID.X ;  /* 0x0000000000a37919 */ /* 0x000e640000002100 */
[----:B------:R-:W-:Y:S01]  /*1d00*/  FFMA.FTZ R162, R162, R165, R107 ;  /* 0x000000a5a2a27223 */ /* 0x000fe2000001006b */
[----:B------:R-:W2:Y:S04]  /*1d10*/  SHFL.DOWN PT, R104, R164, 0x1, 0x1f ;  /* 0x08201f00a4687f89 */ /* 0x000ea800000e0000 */
[----:B------:R-:W3:Y:S01]  /*1d20*/  SHFL.DOWN PT, R105, R162, 0x1, 0x1f ;  /* 0x08201f00a2697f89 */ /* 0x000ee200000e0000 */
[----:B0-----:R-:W-:Y:S01]  /*1d30*/  FADD.FTZ R107, R159, R158 ;  /* 0x0000009e9f6b7221 */ /* 0x001fe20000010000 */
[----:B-1----:R-:W-:-:S03]  /*1d40*/  LOP3.LUT P1, RZ, R106, 0x1f, R163, 0xf8, !PT ;  /* 0x0000001f6aff7812 */ /* 0x002fc6000782f8a3 */
[----:B------:R2:W0:Y:S01]  /*1d50*/  MUFU.RCP R106, R107 ;  /* 0x0000006b006a7308 */ /* 0x0004220000001000 */
[----:B------:R-:W1:Y:S01]  /*1d60*/  S2R R163, SR_CTAID.X ;  /* 0x0000000000a37919 */ /* 0x000e620000002500 */
[----:B--2---:R-:W-:Y:S01]  /*1d70*/  FADD.FTZ R107, R164, -R104 ;  /* 0x80000068a46b7221 */ /* 0x004fe20000010000 */
[----:B------:R-:W-:-:S03]  /*1d80*/  FMUL.FTZ R104, R158, R104 ;  /* 0x000000689e687220 */ /* 0x000fc60000410000 */
[----:B------:R-:W-:Y:S01]  /*1d90*/  FMUL.FTZ R107, R107, R107 ;  /* 0x0000006b6b6b7220 */ /* 0x000fe20000410000 */
[----:B------:R-:W-:-:S03]  /*1da0*/  FFMA.FTZ R164, R159, R164, R104 ;  /* 0x000000a49fa47223 */ /* 0x000fc60000010068 */
[----:B------:R-:W-:Y:S01]  /*1db0*/  FMUL.FTZ R107, R159, R107 ;  /* 0x0000006b9f6b7220 */ /* 0x000fe20000410000 */
[----:B---3--:R-:W-:Y:S01]  /*1dc0*/  FADD.FTZ R159, R162, R105 ;  /* 0x00000069a29f7221 */ /* 0x008fe20000010000 */
[----:B------:R-:W-:Y:S01]  /*1dd0*/  LOP3.LUT R162, R2, 0x1, RZ, 0xc0, !PT ;  /* 0x0000000102a27812 */ /* 0x000fe200078ec0ff */
[----:B------:R-:W2:Y:S01]  /*1de0*/  @!P1 LDC.64 R104, c[0x0][0x250] ;  /* 0x00009400ff689b82 */ /* 0x000ea20000000a00 */
[----:B------:R-:W-:Y:S01]  /*1df0*/  FMUL.FTZ R107, R158, R107 ;  /* 0x0000006b9e6b7220 */ /* 0x000fe20000410000 */
[----:B0-----:R-:W-:Y:S01]  /*1e00*/  FMUL.FTZ R164, R106, R164 ;  /* 0x000000a46aa47220 */ /* 0x001fe20000410000 */
[----:B------:R-:W0:Y:S01]  /*1e10*/  S2R R158, SR_TID.X ;  /* 0x00000000009e7919 */ /* 0x000e220000002100 */
[----:B------:R-:W-:Y:S01]  /*1e20*/  IADD3 R162, -R162, RZ, RZ ;  /* 0x000000ffa2a27210 */ /* 0x000fe20007ffe1ff */
[----:B------:R-:W-:Y:S02]  /*1e30*/  FFMA.FTZ R107, R106, R107, R159 ;  /* 0x0000006b6a6b7223 */ /* 0x000fe4000001009f */
[----:B------:R3:W-:Y:S01]  /*1e40*/  SHFL.IDX PT, R106, R164, RZ, 0x1f ;  /* 0x00001fffa46a7589 */ /* 0x0007e200000e0000 */
[----:B------:R-:W-:-:S03]  /*1e50*/  LOP3.LUT R159, R162, UR4, RZ, 0xc0, !PT ;  /* 0x00000004a29f7c12 */ /* 0x000fc6000f8ec0ff */
[----:B------:R-:W4:Y:S01]  /*1e60*/  SHFL.IDX PT, R107, R107, RZ, 0x1f ;  /* 0x00001fff6b6b7589 */ /* 0x000f2200000e0000 */
[----:B-1----:R-:W-:Y:S02]  /*1e70*/  SHF.R.U32.HI R165, RZ, 0x1, R163 ;  /* 0x00000001ffa57819 */ /* 0x002fe400000116a3 */
[----:B------:R-:W-:Y:S02]  /*1e80*/  LOP3.LUT R163, R163, 0x1, RZ, 0xc0, !PT ;  /* 0x00000001a3a37812 */ /* 0x000fe400078ec0ff */
[----:B0-----:R-:W-:-:S04]  /*1e90*/  LEA.HI R158, R158, R165, RZ, 0x19 ;  /* 0x000000a59e9e7211 */ /* 0x001fc800078fc8ff */
[----:B------:R-:W-:-:S04]  /*1ea0*/  LEA R158, P2, R158, R159, 0x1 ;  /* 0x0000009f9e9e7211 */ /* 0x000fc800078408ff */
[----:B------:R-:W-:Y:S02]  /*1eb0*/  @!P1 IADD3 R163, P3, R163, R158, RZ ;  /* 0x0000009ea3a39210 */ /* 0x000fe40007f7e0ff */
[----:B------:R-:W-:Y:S02]  /*1ec0*/  IADD3.X R159, RZ, RZ, RZ, P2, !PT ;  /* 0x000000ffff9f7210 */ /* 0x000fe400017fe4ff */
[----:B--2---:R-:W-:Y:S02]  /*1ed0*/  @!P1 LEA R104, P2, R163, R104, 0x3 ;  /* 0x00000068a3689211 */ /* 0x004fe400078418ff */
[----:B---3--:R-:W-:-:S04]  /*1ee0*/  @!P1 IADD3.X R164, RZ, R159, RZ, P3, !PT ;  /* 0x0000009fffa49210 */ /* 0x008fc80001ffe4ff */
[----:B------:R-:W-:Y:S02]  /*1ef0*/  @!P1 LEA.HI.X R105, R163, R105, R164, 0x3, P2 ;  /* 0x00000069a3699211 */ /* 0x000fe400010f1ca4 */
[----:B------:R-:W0:Y:S03]  /*1f00*/  S2R R164, SR_TID.X ;  /* 0x0000000000a47919 */ /* 0x000e260000002100 */
[----:B----4-:R1:W-:Y:S01]  /*1f10*/  @!P1 STG.E.64 desc[UR6][R104.64], R106 ;  /* 0x0000006a68009986 */ /* 0x0103e2000c101b06 */
[----:B0-----:R-:W-:-:S13]  /*1f20*/  ISETP.NE.AND P1, PT, R164, RZ, PT ;  /* 0x000000ffa400720c */ /* 0x001fda0003f25270 */
[----:B-1----:R-:W-:Y:S05]  /*1f30*/  @P1 BRA `(.L_x_657) ;  /* 0x00000000004c1947 */ /* 0x002fea0003800000 */
        /* <DEDUP_REMOVED lines=12> */
[----:B------:R0:W-:Y:S02]  /*2000*/  REDG.E.ADD.S32.STRONG.GPU desc[UR6][R104.64], R106 ;  /* 0x0000006a6800798e */ /* 0x0001e4000c10e386 */
[----:B0-----:R-:W-:-:S07]  /*2010*/  LOP3.LUT R106, R2, 0x2, RZ, 0xc, !PT ;  /* 0x00000002026a7812 */ /* 0x001fce00078e0cff */
.L_x_658:
[----:B------:R-:W2:Y:S04]  /*2020*/  LDG.E.STRONG.GPU R107, desc[UR6][R104.64] ;  /* 0x00000006686b7981 */ /* 0x000ea8000c1ef900 */
[----:B--2---:R-:W-:Y:S01]  /*2030*/  CCTL.IVALL ;  /* 0x00000000ff00798f */ /* 0x004fe20002000000 */
[----:B------:R-:W-:Y:S05]  /*2040*/  YIELD ;  /* 0x0000000000007946 */ /* 0x000fea0003800000 */
[----:B------:R-:W-:-:S13]  /*2050*/  ISETP.NE.AND P1, PT, R107, R106, PT ;  /* 0x0000006a6b00720c */ /* 0x000fda0003f25270 */
[----:B------:R-:W-:Y:S05]  /*2060*/  @P1 BRA `(.L_x_658) ;  /* 0xfffffffc00ec1947 */ /* 0x000fea000383ffff */
.L_x_657:
[----:B------:R-:W0:Y:S01]  /*2070*/  S2R R165, SR_TID.X ;  /* 0x0000000000a57919 */ /* 0x000e220000002100 */
[----:B------:R-:W-:Y:S05]  /*2080*/  WARPSYNC.ALL ;  /* 0x0000000000007948 */ /* 0x000fea0003800000 */
[----:B------:R-:W-:Y:S01]  /*2090*/  BAR.SYNC.DEFER_BLOCKING 0x0 ;  /* 0x0000000000007b1d */ /* 0x000fe20000010000 */
[----:B------:R-:W-:-:S05]  /*20a0*/  CS2R R106, SRZ ;  /* 0x00000000006a7805 */ /* 0x000fca000001ff00 */
[----:B------:R-:W-:Y:S01]  /*20b0*/  ULDC UR4, c[0x0][0x214] ;  /* 0x0000850000047ab9 */ /* 0x000fe20000000800 */
[----:B------:R1:W-:Y:S01]  /*20c0*/  STL [R1], R2 ;  /* 0x0000000201007387 */ /* 0x0003e20000100800 */
[----:B0-----:R-:W-:-:S04]  /*20d0*/  LOP3.LUT R163, R165, 0x1f, RZ, 0xc0, !PT ;  /* 0x0000001fa5a37812 */ /* 0x001fc800078ec0ff */
[----:B------:R-:W-:-:S13]  /*20e0*/  ISETP.GT.U32.AND P1, PT, R163, 0x1, PT ;  /* 0x00000001a300780c */ /* 0x000fda0003f24070 */
[----:B------:R-:W0:Y:S01]  /*20f0*/  @!P1 LDC.64 R104, c[0x0][0x250] ;  /* 0x00009400ff689b82 */ /* 0x000e220000000a00 */
[----:B------:R-:W-:-:S04]  /*2100*/  @!P1 IADD3 R158, P2, R163, R158, RZ ;  /* 0x0000009ea39e9210 */ /* 0x000fc80007f5e0ff */
[----:B------:R-:W-:Y:S02]  /*2110*/  @!P1 IADD3.X R159, RZ, R159, RZ, P2, !PT ;  /* 0x0000009fff9f9210 */ /* 0x000fe400017fe4ff */
[----:B0-----:R-:W-:-:S04]  /*2120*/  @!P1 LEA R104, P2, R158, R104, 0x3 ;  /* 0x000000689e689211 */ /* 0x001fc800078418ff */
[----:B------:R-:W-:-:S05]  /*2130*/  @!P1 LEA.HI.X R105, R158, R105, R159, 0x3, P2 ;  /* 0x000000699e699211 */ /* 0x000fca00010f1c9f */
[----:B------:R0:W2:Y:S01]  /*2140*/  @!P1 LDG.E.64 R106, desc[UR6][R104.64] ;  /* 0x00000006686a9981 */ /* 0x0000a2000c1e1b00 */
[----:B------:R-:W-:Y:S02]  /*2150*/  MOV R158, RZ ;  /* 0x000000ff009e7202 */ /* 0x000fe40000000f00 */
[----:B------:R-:W-:Y:S01]  /*2160*/  @!P1 MOV R158, 0x46100000 ;  /* 0x46100000009e9802 */ /* 0x000fe20000000f00 */
[----:B-1----:R-:W1:Y:S01]  /*2170*/  S2R R2, SR_CTAID.X ;  /* 0x0000000000027919 */ /* 0x002e620000002500 */
[----:B------:R-:W-:-:S03]  /*2180*/  SHF.R.U32.HI R165, RZ, 0x5, R165 ;  /* 0x00000005ffa57819 */ /* 0x000fc600000116a5 */
[----:B------:R-:W0:Y:S02]  /*2190*/  SHFL.DOWN PT, R159, R158, 0x1, 0x1f ;  /* 0x08201f009e9f7f89 */ /* 0x000e2400000e0000 */
[----:B0-----:R-:W-:Y:S01]  /*21a0*/  FADD.FTZ R105, R159, R158 ;  /* 0x0000009e9f697221 */ /* 0x001fe20000010000 */
[----:B-1----:R-:W-:Y:S02]  /*21b0*/  LOP3.LUT R163, R163, 0x1, R2, 0xf8, !PT ;  /* 0x00000001a3a37812 */ /* 0x002fe400078ef802 */
[----:B------:R-:W3:Y:S03]  /*21c0*/  LDL.LU R2, [R1] ;  /* 0x0000000001027983 */ /* 0x000ee60000300800 */
[----:B------:R-:W0:Y:S01]  /*21d0*/  MUFU.RCP R105, R105 ;  /* 0x0000006900697308 */ /* 0x000e220000001000 */
[----:B------:R-:W-:Y:S01]  /*21e0*/  LOP3.LUT P1, RZ, R163, 0x3, R165, 0xf8, !PT ;  /* 0x00000003a3ff7812 */ /* 0x000fe2000782f8a5 */
[----:B--2---:R-:W1:Y:S04]  /*21f0*/  SHFL.DOWN PT, R104, R106, 0x1, 0x1f ;  /* 0x08201f006a687f89 */ /* 0x004e6800000e0000 */
[----:B------:R-:W2:Y:S01]  /*2200*/  SHFL.DOWN PT, R162, R107, 0x1, 0x1f ;  /* 0x08201f006ba27f89 */ /* 0x000ea200000e0000 */
[----:B-1----:R-:W-:-:S04]  /*2210*/  FADD.FTZ R164, -R104, R106 ;  /* 0x0000006a68a47221 */ /* 0x002fc80000010100 */
[----:B------:R-:W-:Y:S01]  /*2220*/  FMUL.FTZ R164, R164, R164 ;  /* 0x000000a4a4a47220 */ /* 0x000fe20000410000 */
[----:B------:R-:W-:-:S03]  /*2230*/  FMUL.FTZ R104, R159, R104 ;  /* 0x000000689f687220 */ /* 0x000fc60000410000 */
[----:B------:R-:W-:Y:S01]  /*2240*/  FMUL.FTZ R164, R164, R158 ;  /* 0x0000009ea4a47220 */ /* 0x000fe20000410000 */
[----:B--2---:R-:W-:-:S03]  /*2250*/  FADD.FTZ R162, R162, R107 ;  /* 0x0000006ba2a27221 */ /* 0x004fc60000010000 */
[----:B------:R-:W-:Y:S01]  /*2260*/  FMUL.FTZ R164, R159, R164 ;  /* 0x000000a49fa47220 */ /* 0x000fe20000410000 */
[----:B------:R-:W-:Y:S01]  /*2270*/  FFMA.FTZ R106, R158, R106, R104 ;  /* 0x0000006a9e6a7223 */ /* 0x000fe20000010068 */
[----:B------:R-:W1:Y:S02]  /*2280*/  LDC R159, c[0x0][0x260] ;  /* 0x00009800ff9f7b82 */ /* 0x000e640000000800 */
[----:B0-----:R-:W-:-:S06]  /*2290*/  FFMA.FTZ R158, R105, R164, R162 ;  /* 0x000000a4699e7223 */ /* 0x001fcc00000100a2 */
[----:B------:R-:W1:Y:S01]  /*22a0*/  SHFL.IDX PT, R158, R158, RZ, 0x1f ;  /* 0x00001fff9e9e7589 */ /* 0x000e6200000e0000 */
[----:B------:R-:W-:Y:S01]  /*22b0*/  FMUL.FTZ R106, R105, R106 ;  /* 0x0000006a696a7220 */ /* 0x000fe20000410000 */
[----:B------:R-:W0:Y:S05]  /*22c0*/  @!P1 LDC.64 R162, c[0x0][0x238] ;  /* 0x00008e00ffa29b82 */ /* 0x000e2a0000000a00 */
[----:B------:R-:W2:Y:S03]  /*22d0*/  SHFL.IDX PT, R106, R106, RZ, 0x1f ;  /* 0x00001fff6a6a7589 */ /* 0x000ea600000e0000 */
[----:B------:R-:W4:Y:S08]  /*22e0*/  @!P1 LDC.64 R104, c[0x0][0x230] ;  /* 0x00008c00ff689b82 */ /* 0x000f300000000a00 */
[----:B------:R-:W3:Y:S01]  /*22f0*/  LDC.64 R164, c[0x0][0x228] ;  /* 0x00008a00ffa47b82 */ /* 0x000ee20000000a00 */
[----:B-1----:R-:W-:-:S06]  /*2300*/  FFMA.FTZ R159, R158, 5.4253472626442089677e-05, R159 ;  /* 0x38638e399e9f7823 */ /* 0x002fcc000001009f */
[----:B------:R-:W1:Y:S01]  /*2310*/  MUFU.RSQ R159, R159 ;  /* 0x0000009f009f7308 */ /* 0x000e620000001400 */
        /* <DEDUP_REMOVED lines=68> */
[----:B------:R-:W-:-:S02]  /*2760*/  F2FP.BF16.F32.PACK_AB R8, R13, R12 ;  /* 0x0000000c0d08723e */ /* 0x000fc400000010ff */
[----:B------:R-:W-:Y:S02]  /*2770*/  F2FP.BF16.F32.PACK_AB R9, R14, R89 ;  /* 0x000000590e09723e */ /* 0x000fe400000010ff */
[----:B------:R-:W-:Y:S01]  /*2780*/  F2FP.BF16.F32.PACK_AB R10, R15, R90 ;  /* 0x0000005a0f0a723e */ /* 0x000fe200000010ff */
[----:B----4-:R-:W-:Y:S01]  /*2790*/  @!P1 IMAD.WIDE R104, R0, 0x4, R104 ;  /* 0x0000000400689825 */ /* 0x010fe200078e0268 */
[----:B------:R-:W-:Y:S02]  /*27a0*/  F2FP.BF16.F32.PACK_AB R11, R88, R91 ;  /* 0x0000005b580b723e */ /* 0x000fe400000010ff */
[----:B------:R-:W-:Y:S02]  /*27b0*/  F2FP.BF16.F32.PACK_AB R12, R92, R120 ;  /* 0x000000785c0c723e */ /* 0x000fe400000010ff */
[----:B------:R-:W-:Y:S02]  /*27c0*/  F2FP.BF16.F32.PACK_AB R14, R94, R122 ;  /* 0x0000007a5e0e723e */ /* 0x000fe400000010ff */
[----:B------:R-:W-:-:S02]  /*27d0*/  F2FP.BF16.F32.PACK_AB R88, R96, R124 ;  /* 0x0000007c6058723e */ /* 0x000fc400000010ff */
[----:B------:R-:W-:Y:S01]  /*27e0*/  F2FP.BF16.F32.PACK_AB R90, R98, R126 ;  /* 0x0000007e625a723e */ /* 0x000fe200000010ff */
[--C-:B------:R-:W-:Y:S01]  /*27f0*/  FADD.FTZ R128, R128, -R106.reuse ;  /* 0x8000006a80807221 */ /* 0x100fe20000010000 */
[--C-:B------:R-:W-:Y:S01]  /*2800*/  FADD.FTZ R100, R100, -R106.reuse ;  /* 0x8000006a64647221 */ /* 0x100fe20000010000 */
[--C-:B------:R-:W-:Y:S01]  /*2810*/  FADD.FTZ R130, R130, -R106.reuse ;  /* 0x8000006a82827221 */ /* 0x100fe20000010000 */
[--C-:B------:R-:W-:Y:S01]  /*2820*/  FADD.FTZ R107, R102, -R106.reuse ;  /* 0x8000006a666b7221 */ /* 0x100fe20000010000 */
[----:B------:R-:W-:Y:S01]  /*2830*/  F2FP.BF16.F32.PACK_AB R13, R93, R121 ;  /* 0x000000795d0d723e */ /* 0x000fe200000010ff */
[--C-:B------:R-:W-:Y:S01]  /*2840*/  FADD.FTZ R158, R103, -R106.reuse ;  /* 0x8000006a679e7221 */ /* 0x100fe20000010000 */
[----:B------:R-:W-:Y:S01]  /*2850*/  F2FP.BF16.F32.PACK_AB R15, R95, R123 ;  /* 0x0000007b5f0f723e */ /* 0x000fe200000010ff */
[--C-:B------:R-:W-:Y:S01]  /*2860*/  FADD.FTZ R133, R133, -R106.reuse ;  /* 0x8000006a85857221 */ /* 0x100fe20000010000 */
[--C-:B------:R-:W-:Y:S01]  /*2870*/  FADD.FTZ R132, R132, -R106.reuse ;  /* 0x8000006a84847221 */ /* 0x100fe20000010000 */
[--C-:B------:R-:W-:Y:S01]  /*2880*/  FADD.FTZ R137, R137, -R106.reuse ;  /* 0x8000006a89897221 */ /* 0x100fe20000010000 */
[--C-:B------:R-:W-:Y:S01]  /*2890*/  FADD.FTZ R136, R136, -R106.reuse ;  /* 0x8000006a88887221 */ /* 0x100fe20000010000 */
[----:B------:R-:W-:Y:S01]  /*28a0*/  F2FP.BF16.F32.PACK_AB R89, R97, R125 ;  /* 0x0000007d6159723e */ /* 0x000fe200000010ff */
[----:B-----5:R-:W-:Y:S01]  /*28b0*/  HFMA2.MMA.BF16_V2 R4, R84, R4, R48 ;  /* 0x0000000454047235 */ /* 0x020fe20000200030 */
[----:B------:R-:W-:Y:S01]  /*28c0*/  F2FP.BF16.F32.PACK_AB R91, R99, R127 ;  /* 0x0000007f635b723e */ /* 0x000fe200000010ff */
[----:B------:R-:W-:Y:S01]  /*28d0*/  HFMA2.MMA.BF16_V2 R6, R86, R6, R50 ;  /* 0x0000000656067235 */ /* 0x000fe20000200032 */
[--C-:B------:R-:W-:Y:S01]  /*28e0*/  FADD.FTZ R140, R140, -R106.reuse ;  /* 0x8000006a8c8c7221 */ /* 0x100fe20000010000 */
[--C-:B------:R-:W-:Y:S01]  /*28f0*/  FADD.FTZ R108, R108, -R106.reuse ;  /* 0x8000006a6c6c7221 */ /* 0x100fe20000010000 */
[--C-:B------:R-:W-:Y:S01]  /*2900*/  FADD.FTZ R142, R142, -R106.reuse ;  /* 0x8000006a8e8e7221 */ /* 0x100fe20000010000 */
[----:B------:R-:W-:Y:S01]  /*2910*/  FADD.FTZ R110, R110, -R106 ;  /* 0x8000006a6e6e7221 */ /* 0x000fe20000010000 */
[----:B0-----:R-:W-:Y:S01]  /*2920*/  @!P1 IMAD.WIDE R102, R0, 0x4, R162 ;  /* 0x0000000400669825 */ /* 0x001fe200078e02a2 */
[----:B------:R-:W-:-:S03]  /*2930*/  HFMA2.MMA.BF16_V2 R8, R80, R8, R44 ;  /* 0x0000000850087235 */ /* 0x000fc6000020002c */
[--C-:B------:R-:W-:Y:S01]  /*2940*/  FADD.FTZ R129, R129, -R106.reuse ;  /* 0x8000006a81817221 */ /* 0x100fe20000010000 */
[----:B------:R-:W-:Y:S01]  /*2950*/  HFMA2.MMA.BF16_V2 R10, R82, R10, R46 ;  /* 0x0000000a520a7235 */ /* 0x000fe2000020002e */
[--C-:B------:R-:W-:Y:S01]  /*2960*/  FADD.FTZ R101, R101, -R106.reuse ;  /* 0x8000006a65657221 */ /* 0x100fe20000010000 */
[--C-:B------:R-:W-:Y:S01]  /*2970*/  FADD.FTZ R131, R131, -R106.reuse ;  /* 0x8000006a83837221 */ /* 0x100fe20000010000 */
[--C-:B------:R-:W-:Y:S01]  /*2980*/  FADD.FTZ R144, R144, -R106.reuse ;  /* 0x8000006a90907221 */ /* 0x100fe20000010000 */
[--C-:B------:R-:W-:Y:S01]  /*2990*/  FADD.FTZ R112, R112, -R106.reuse ;  /* 0x8000006a70707221 */ /* 0x100fe20000010000 */
[--C-:B------:R-:W-:Y:S01]  /*29a0*/  FADD.FTZ R146, R146, -R106.reuse ;  /* 0x8000006a92927221 */ /* 0x100fe20000010000 */
[----:B------:R-:W-:Y:S01]  /*29b0*/  FADD.FTZ R114, R114, -R106 ;  /* 0x8000006a72727221 */ /* 0x000fe20000010000 */
[----:B------:R0:W-:Y:S01]  /*29c0*/  @!P1 STG.E desc[UR6][R104.64], R106 ;  /* 0x0000006a68009986 */ /* 0x0001e2000c101906 */
[----:B---3--:R-:W-:-:S04]  /*29d0*/  IMAD.WIDE.U32 R92, R3, 0x10, R164 ;  /* 0x00000010035c7825 */ /* 0x008fc800078e00a4 */
[----:B------:R-:W-:Y:S01]  /*29e0*/  HFMA2.BF16_V2 R5, R85, R5, R49 ;  /* 0x0000000555057231 */ /* 0x000fe20000200031 */
[----:B------:R-:W-:Y:S01]  /*29f0*/  HFMA2.MMA.BF16_V2 R12, R76, R12, R40 ;  /* 0x0000000c4c0c7235 */ /* 0x000fe20000200028 */
[----:B------:R-:W-:Y:S01]  /*2a00*/  HFMA2.BF16_V2 R7, R87, R7, R51 ;  /* 0x0000000757077231 */ /* 0x000fe20000200033 */
[----:B------:R-:W-:Y:S01]  /*2a10*/  HFMA2.MMA.BF16_V2 R14, R78, R14, R42 ;  /* 0x0000000e4e0e7235 */ /* 0x000fe2000020002a */
        /* <DEDUP_REMOVED lines=9> */
[C---:B0-----:R-:W-:Y:S01]  /*2ab0*/  FMUL.FTZ R105, R159.reuse, R100 ;  /* 0x000000649f697220 */ /* 0x041fe20000410000 */
[C---:B------:R-:W-:Y:S01]  /*2ac0*/  FMUL.FTZ R130, R159.reuse, R130 ;  /* 0x000000829f827220 */ /* 0x040fe20000410000 */
[----:B------:R-:W-:Y:S01]  /*2ad0*/  FMUL.FTZ R107, R159, R107 ;  /* 0x0000006b9f6b7220 */ /* 0x000fe20000410000 */
[----:B------:R-:W-:-:S04]  /*2ae0*/  IMAD.WIDE.U32 R94, R160, 0x10, R164 ;  /* 0x00000010a05e7825 */ /* 0x000fc800078e00a4 */
[----:B------:R-:W-:Y:S01]  /*2af0*/  HFMA2.BF16_V2 R9, R81, R9, R45 ;  /* 0x0000000951097231 */ /* 0x000fe2000020002d */
[----:B------:R-:W-:Y:S01]  /*2b00*/  HFMA2.MMA.BF16_V2 R88, R72, R88, R36 ;  /* 0x0000005848587235 */ /* 0x000fe20000200024 */
[----:B------:R-:W-:Y:S01]  /*2b10*/  HFMA2.BF16_V2 R11, R83, R11, R47 ;  /* 0x0000000b530b7231 */ /* 0x000fe2000020002f */
[----:B------:R-:W-:Y:S01]  /*2b20*/  HFMA2.MMA.BF16_V2 R90, R74, R90, R38 ;  /* 0x0000005a4a5a7235 */ /* 0x000fe20000200026 */
        /* <DEDUP_REMOVED lines=8> */
[----:B------:R-:W-:-:S04]  /*2bb0*/  IMAD.WIDE.U32 R96, R157, 0x10, R164 ;  /* 0x000000109d607825 */ /* 0x000fc800078e00a4 */
[----:B------:R-:W-:Y:S02]  /*2bc0*/  HFMA2.BF16_V2 R13, R77, R13, R41 ;  /* 0x0000000d4d0d7231 */ /* 0x000fe40000200029 */
[--C-:B------:R-:W-:Y:S01]  /*2bd0*/  FADD.FTZ R145, R145, -R106.reuse ;  /* 0x8000006a91917221 */ /* 0x100fe20000010000 */
[----:B------:R-:W-:Y:S02]  /*2be0*/  HFMA2.BF16_V2 R15, R79, R15, R43 ;  /* 0x0000000f4f0f7231 */ /* 0x000fe4000020002b */
        /* <DEDUP_REMOVED lines=31> */
[----:B------:R-:W-:Y:S01]  /*2de0*/  STG.E.128 desc[UR6][R92.64], R4 ;  /* 0x000000045c007986 */ /* 0x000fe2000c101d06 */
[C---:B------:R-:W-:Y:S01]  /*2df0*/  FMUL.FTZ R141, R159.reuse, R141 ;  /* 0x0000008d9f8d7220 */ /* 0x040fe20000410000 */
[C---:B------:R-:W-:Y:S01]  /*2e00*/  FMUL.FTZ R109, R159.reuse, R109 ;  /* 0x0000006d9f6d7220 */ /* 0x040fe20000410000 */
[C---:B------:R-:W-:Y:S01]  /*2e10*/  FMUL.FTZ R143, R159.reuse, R143 ;  /* 0x0000008f9f8f7220 */ /* 0x040fe20000410000 */
[----:B------:R-:W-:Y:S01]  /*2e20*/  FMUL.FTZ R111, R159, R111 ;  /* 0x0000006f9f6f7220 */ /* 0x000fe20000410000 */
[----:B------:R-:W-:Y:S01]  /*2e30*/  STG.E.128 desc[UR6][R94.64], R8 ;  /* 0x000000085e007986 */ /* 0x000fe2000c101d06 */
[----:B------:R-:W-:Y:S01]  /*2e40*/  F2FP.BF16.F32.PACK_AB R105, R105, R128 ;  /* 0x000000806969723e */ /* 0x000fe200000010ff */
[----:B------:R-:W-:Y:S01]  /*2e50*/  FMUL.FTZ R145, R159, R145 ;  /* 0x000000919f917220 */ /* 0x000fe20000410000 */
[----:B------:R-:W-:Y:S01]  /*2e60*/  F2FP.BF16.F32.PACK_AB R107, R107, R130 ;  /* 0x000000826b6b723e */ /* 0x000fe200000010ff */
[C---:B------:R-:W-:Y:S01]  /*2e70*/  FMUL.FTZ R113, R159.reuse, R113 ;  /* 0x000000719f717220 */ /* 0x040fe20000410000 */
[C---:B------:R-:W-:Y:S01]  /*2e80*/  FMUL.FTZ R147, R159.reuse, R147 ;  /* 0x000000939f937220 */ /* 0x040fe20000410000 */
[C---:B------:R-:W-:Y:S01]  /*2e90*/  FMUL.FTZ R115, R159.reuse, R115 ;  /* 0x000000739f737220 */ /* 0x040fe20000410000 */
[----:B------:R0:W-:Y:S01]  /*2ea0*/  STG.E.128 desc[UR6][R96.64], R12 ;  /* 0x0000000c60007986 */ /* 0x0001e2000c101d06 */
[----:B------:R-:W-:Y:S01]  /*2eb0*/  F2FP.BF16.F32.PACK_AB R132, R132, R133 ;  /* 0x000000858484723e */ /* 0x000fe200000010ff */
[C---:B------:R-:W-:Y:S01]  /*2ec0*/  FMUL.FTZ R149, R159.reuse, R149 ;  /* 0x000000959f957220 */ /* 0x040fe20000410000 */
[----:B------:R-:W-:Y:S01]  /*2ed0*/  F2FP.BF16.F32.PACK_AB R136, R136, R137 ;  /* 0x000000898888723e */ /* 0x000fe200000010ff */
[C---:B------:R-:W-:Y:S01]  /*2ee0*/  FMUL.FTZ R117, R159.reuse, R117 ;  /* 0x000000759f757220 */ /* 0x040fe20000410000 */
[C---:B------:R-:W-:Y:S01]  /*2ef0*/  FMUL.FTZ R119, R159.reuse, R119 ;  /* 0x000000779f777220 */ /* 0x040fe20000410000 */
[----:B------:R-:W-:Y:S01]  /*2f00*/  FMUL.FTZ R151, R159, R151 ;  /* 0x000000979f977220 */ /* 0x000fe20000410000 */
[----:B------:R1:W-:Y:S01]  /*2f10*/  STG.E.128 desc[UR6][R156.64], R88 ;  /* 0x000000589c007986 */ /* 0x0003e2000c101d06 */
[----:B------:R-:W-:-:S02]  /*2f20*/  F2FP.BF16.F32.PACK_AB R108, R108, R140 ;  /* 0x0000008c6c6c723e */ /* 0x000fc400000010ff */
[----:B------:R-:W-:Y:S02]  /*2f30*/  F2FP.BF16.F32.PACK_AB R104, R104, R129 ;  /* 0x000000816868723e */ /* 0x000fe400000010ff */
[----:B------:R-:W-:Y:S02]  /*2f40*/  F2FP.BF16.F32.PACK_AB R131, R158, R131 ;  /* 0x000000839e83723e */ /* 0x000fe400000010ff */
[----:B------:R-:W-:Y:S02]  /*2f50*/  F2FP.BF16.F32.PACK_AB R134, R134, R135 ;  /* 0x000000878686723e */ /* 0x000fe400000010ff */
[----:B------:R-:W-:Y:S02]  /*2f60*/  F2FP.BF16.F32.PACK_AB R138, R138, R139 ;  /* 0x0000008b8a8a723e */ /* 0x000fe400000010ff */
[----:B0-----:R-:W-:Y:S02]  /*2f70*/  F2FP.BF16.F32.PACK_AB R14, R110, R142 ;  /* 0x0000008e6e0e723e */ /* 0x001fe400000010ff */
[----:B------:R-:W-:-:S02]  /*2f80*/  F2FP.BF16.F32.PACK_AB R116, R116, R148 ;  /* 0x000000947474723e */ /* 0x000fc400000010ff */
[----:B------:R-:W-:Y:S02]  /*2f90*/  F2FP.BF16.F32.PACK_AB R118, R118, R150 ;  /* 0x000000967676723e */ /* 0x000fe400000010ff */
[----:B-1----:R-:W-:Y:S02]  /*2fa0*/  F2FP.BF16.F32.PACK_AB R88, R112, R144 ;  /* 0x000000907058723e */ /* 0x002fe400000010ff */
[----:B------:R-:W-:Y:S01]  /*2fb0*/  F2FP.BF16.F32.PACK_AB R90, R114, R146 ;  /* 0x00000092725a723e */ /* 0x000fe200000010ff */
[----:B------:R-:W-:Y:S01]  /*2fc0*/  HFMA2.MMA.BF16_V2 R4, R68, R105, R32 ;  /* 0x0000006944047235 */ /* 0x000fe20000200020 */
[----:B------:R-:W-:Y:S01]  /*2fd0*/  F2FP.BF16.F32.PACK_AB R13, R109, R141 ;  /* 0x0000008d6d0d723e */ /* 0x000fe200000010ff */
[----:B------:R-:W-:Y:S01]  /*2fe0*/  HFMA2.MMA.BF16_V2 R6, R70, R107, R34 ;  /* 0x0000006b46067235 */ /* 0x000fe20000200022 */
        /* <DEDUP_REMOVED lines=23> */
[----:B------:R-:W-:Y:S02]  /*3160*/  HFMA2.BF16_V2 R89, R57, R89, R21 ;  /* 0x0000005939597231 */ /* 0x000fe40000200015 */
[----:B------:R-:W-:Y:S02]  /*3170*/  HFMA2.BF16_V2 R91, R59, R91, R23 ;  /* 0x0000005b3b5b7231 */ /* 0x000fe40000200017 */
[----:B------:R-:W-:-:S04]  /*3180*/  IMAD.WIDE.U32 R102, R161, 0x10, R164 ;  /* 0x00000010a1667825 */ /* 0x000fc800078e00a4 */
[----:B------:R-:W-:Y:S01]  /*3190*/  HFMA2.BF16_V2 R117, R53, R117, R17 ;  /* 0x0000007535757231 */ /* 0x000fe20000200011 */
[----:B------:R0:W-:Y:S01]  /*31a0*/  STG.E.128 desc[UR6][R98.64], R4 ;  /* 0x0000000462007986 */ /* 0x0001e2000c101d06 */
[----:B------:R-:W-:-:S03]  /*31b0*/  HFMA2.BF16_V2 R119, R55, R119, R19 ;  /* 0x0000007737777231 */ /* 0x000fc60000200013 */
[----:B------:R0:W-:Y:S01]  /*31c0*/  STG.E.128 desc[UR6][R154.64], R8 ;  /* 0x000000089a007986 */ /* 0x0001e2000c101d06 */
[----:B------:R-:W-:-:S03]  /*31d0*/  IADD3 R0, R0, UR5, RZ ;  /* 0x0000000500007c10 */ /* 0x000fc6000fffe0ff */
[----:B------:R0:W-:Y:S04]  /*31e0*/  STG.E.128 desc[UR6][R100.64], R12 ;  /* 0x0000000c64007986 */ /* 0x0001e8000c101d06 */
[----:B------:R0:W-:Y:S04]  /*31f0*/  STG.E.128 desc[UR6][R152.64], R88 ;  /* 0x0000005898007986 */ /* 0x0001e8000c101d06 */
[----:B------:R0:W-:Y:S01]  /*3200*/  STG.E.128 desc[UR6][R102.64], R116 ;  /* 0x0000007466007986 */ /* 0x0001e2000c101d06 */
[----:B------:R-:W-:Y:S02]  /*3210*/  ISETP.GE.AND P1, PT, R0, UR4, PT ;  /* 0x0000000400007c0c */ /* 0x000fe4000bf26270 */
[----:B------:R-:W-:-:S02]  /*3220*/  IADD3 R2, R2, 0x1, RZ ;  /* 0x0000000102027810 */ /* 0x000fc40007ffe0ff */
[----:B------:R-:W-:Y:S02]  /*3230*/  SEL R151, RZ, 0x1, P0 ;  /* 0x00000001ff977807 */ /* 0x000fe40000000000 */
[----:B------:R-:W-:-:S07]  /*3240*/  LOP3.LUT R2, R2, 0x3, RZ, 0xc0, !PT ;  /* 0x0000000302027812 */ /* 0x000fce00078ec0ff */
[----:B------:R-:W-:Y:S05]  /*3250*/  @!P1 BRA `(.L_x_659) ;  /* 0xffffffd000049947 */ /* 0x000fea000383ffff */
[----:B------:R-:W-:Y:S05]  /*3260*/  EXIT ;  /* 0x000000000000794d */ /* 0x000fea0003800000 */
.L_x_656:
[----:B------:R-:W-:Y:S01]  /*3270*/  HFMA2.MMA R159, -RZ, RZ, 0, 5.9604644775390625e-08 ;  /* 0x00000001ff9f7435 */ /* 0x000fe200000001ff */
[----:B------:R-:W-:Y:S02]  /*3280*/  MOV R163, R104 ;  /* 0x0000006800a37202 */ /* 0x000fe40000000f00 */
[----:B------:R-:W-:Y:S02]  /*3290*/  MOV R158, 0x1f ;  /* 0x0000001f009e7802 */ /* 0x000fe40000000f00 */
[----:B------:R-:W-:-:S07]  /*32a0*/  MOV R106, 0xffffffff ;  /* 0xffffffff006a7802 */ /* 0x000fce0000000f00 */
[----:B-----5:R-:W-:Y:S05]  /*32b0*/  WARPSYNC.COLLECTIVE R106, `(.L_x_660) ;  /* 0x000000006a087348 */ /* 0x020fea0003c00000 */
[----:B------:R0:W1:Y:S02]  /*32c0*/  SHFL.BFLY P2, R162, R163, R159, R158 ;  /* 0x0c00009fa3a27389 */ /* 0x000064000004009e */
[----:B01---5:R-:W-:Y:S01]  /*32d0*/  ENDCOLLECTIVE ;  /* 0x000000000000791b */ /* 0x023fe20003800000 */
.L_x_660:
[----:B------:R-:W-:Y:S01]  /*32e0*/  HFMA2.MMA R159, -RZ, RZ, 0, 1.1920928955078125e-07 ;  /* 0x00000002ff9f7435 */ /* 0x000fe200000001ff */
[----:B------:R-:W-:-:S05]  /*32f0*/  FADD.FTZ R104, R104, R162 ;  /* 0x000000a268687221 */ /* 0x000fca0000010000 */
[----:B------:R-:W-:-:S07]  /*3300*/  MOV R163, R104 ;  /* 0x0000006800a37202 */ /* 0x000fce0000000f00 */
[----:B------:R-:W-:Y:S05]  /*3310*/  WARPSYNC.COLLECTIVE R106, `(.L_x_661) ;  /* 0x000000006a087348 */ /* 0x000fea0003c00000 */
[----:B------:R0:W1:Y:S02]  /*3320*/  SHFL.BFLY P2, R162, R163, R159, R158 ;  /* 0x0c00009fa3a27389 */ /* 0x000064000004009e */
[----:B01----:R-:W-:Y:S01]  /*3330*/  ENDCOLLECTIVE ;  /* 0x000000000000791b */ /* 0x003fe20003800000 */
.L_x_661:
[----:B------:R-:W-:Y:S01]  /*3340*/  HFMA2.MMA R159, -RZ, RZ, 0, 2.384185791015625e-07 ;  /* 0x00000004ff9f7435 */ /* 0x000fe200000001ff */
[----:B------:R-:W-:-:S05]  /*3350*/  FADD.FTZ R104, R104, R162 ;  /* 0x000000a268687221 */ /* 0x000fca0000010000 */
[----:B------:R-:W-:-:S07]  /*3360*/  MOV R163, R104 ;  /* 0x0000006800a37202 */ /* 0x000fce0000000f00 */
[----:B------:R-:W-:Y:S05]  /*3370*/  WARPSYNC.COLLECTIVE R106, `(.L_x_662) ;  /* 0x000000006a087348 */ /* 0x000fea0003c00000 */
[----:B------:R0:W1:Y:S02]  /*3380*/  SHFL.BFLY P2, R162, R163, R159, R158 ;  /* 0x0c00009fa3a27389 */ /* 0x000064000004009e */
[----:B01----:R-:W-:Y:S01]  /*3390*/  ENDCOLLECTIVE ;  /* 0x000000000000791b */ /* 0x003fe20003800000 */
.L_x_662:
[----:B------:R-:W-:Y:S01]  /*33a0*/  HFMA2.MMA R159, -RZ, RZ, 0, 4.76837158203125e-07 ;  /* 0x00000008ff9f7435 */ /* 0x000fe200000001ff */
[----:B------:R-:W-:-:S05]  /*33b0*/  FADD.FTZ R104, R104, R162 ;  /* 0x000000a268687221 */ /* 0x000fca0000010000 */
[----:B------:R-:W-:-:S07]  /*33c0*/  MOV R163, R104 ;  /* 0x0000006800a37202 */ /* 0x000fce0000000f00 */
[----:B------:R-:W-:Y:S05]  /*33d0*/  WARPSYNC.COLLECTIVE R106, `(.L_x_663) ;  /* 0x000000006a087348 */ /* 0x000fea0003c00000 */
[----:B------:R0:W1:Y:S02]  /*33e0*/  SHFL.BFLY P2, R162, R163, R159, R158 ;  /* 0x0c00009fa3a27389 */ /* 0x000064000004009e */
[----:B01----:R-:W-:Y:S01]  /*33f0*/  ENDCOLLECTIVE ;  /* 0x000000000000791b */ /* 0x003fe20003800000 */
.L_x_663:
[----:B------:R-:W-:Y:S01]  /*3400*/  HFMA2.MMA R159, -RZ, RZ, 0, 9.5367431640625e-07 ;  /* 0x00000010ff9f7435 */ /* 0x000fe200000001ff */
[----:B------:R-:W-:-:S05]  /*3410*/  FADD.FTZ R104, R104, R162 ;  /* 0x000000a268687221 */ /* 0x000fca0000010000 */
[----:B------:R-:W-:-:S07]  /*3420*/  MOV R163, R104 ;  /* 0x0000006800a37202 */ /* 0x000fce0000000f00 */
[----:B------:R-:W-:Y:S05]  /*3430*/  WARPSYNC.COLLECTIVE R106, `(.L_x_664) ;  /* 0x000000006a087348 */ /* 0x000fea0003c00000 */
[----:B------:R0:W1:Y:S02]  /*3440*/  SHFL.BFLY P2, R162, R163, R159, R158 ;  /* 0x0c00009fa3a27389 */ /* 0x000064000004009e */
[----:B01----:R-:W-:Y:S01]  /*3450*/  ENDCOLLECTIVE ;  /* 0x000000000000791b */ /* 0x003fe20003800000 */
.L_x_664:
[----:B------:R-:W-:Y:S01]  /*3460*/  HFMA2.MMA R159, -RZ, RZ, 0, 5.9604644775390625e-08 ;  /* 0x00000001ff9f7435 */ /* 0x000fe200000001ff */
[----:B------:R-:W-:-:S04]  /*3470*/  FADD.FTZ R104, R104, R162 ;  /* 0x000000a268687221 */ /* 0x000fc80000010000 */
[----:B------:R-:W-:-:S04]  /*3480*/  FMUL.FTZ R104, R104, 0.00043402778101153671741 ;  /* 0x39e38e3968687820 */ /* 0x000fc80000410000 */
        /* <DEDUP_REMOVED lines=143> */
[----:B------:R-:W-:-:S03]  /*3d80*/  MOV R158, 0x1f ;  /* 0x0000001f009e7802 */ /* 0x000fc60000000f00 */
[----:B------:R-:W-:Y:S01]  /*3d90*/  FFMA.FTZ R105, R105, R105, R106 ;  /* 0x0000006969697223 */ /* 0x000fe2000001006a */
[----:B------:R-:W-:-:S04]  /*3da0*/  MOV R106, 0xffffffff ;  /* 0xffffffff006a7802 */ /* 0x000fc80000000f00 */
[----:B------:R-:W-:-:S07]  /*3db0*/  MOV R163, R105 ;  /* 0x0000006900a37202 */ /* 0x000fce0000000f00 */
[----:B------:R-:W-:Y:S05]  /*3dc0*/  WARPSYNC.COLLECTIVE R106, `(.L_x_665) ;  /* 0x000000006a087348 */ /* 0x000fea0003c00000 */
[----:B------:R0:W1:Y:S02]  /*3dd0*/  SHFL.BFLY P2, R162, R163, R159, R158 ;  /* 0x0c00009fa3a27389 */ /* 0x000064000004009e */
[----:B01----:R-:W-:Y:S01]  /*3de0*/  ENDCOLLECTIVE ;  /* 0x000000000000791b */ /* 0x003fe20003800000 */
.L_x_665:
[----:B------:R-:W-:Y:S01]  /*3df0*/  HFMA2.MMA R159, -RZ, RZ, 0, 1.1920928955078125e-07 ;  /* 0x00000002ff9f7435 */ /* 0x000fe200000001ff */
[----:B------:R-:W-:-:S05]  /*3e00*/  FADD.FTZ R105, R105, R162 ;  /* 0x000000a269697221 */ /* 0x000fca0000010000 */
[----:B------:R-:W-:-:S07]  /*3e10*/  MOV R163, R105 ;  /* 0x0000006900a37202 */ /* 0x000fce0000000f00 */
[----:B------:R-:W-:Y:S05]  /*3e20*/  WARPSYNC.COLLECTIVE R106, `(.L_x_666) ;  /* 0x000000006a087348 */ /* 0x000fea0003c00000 */
[----:B------:R0:W1:Y:S02]  /*3e30*/  SHFL.BFLY P2, R162, R163, R159, R158 ;  /* 0x0c00009fa3a27389 */ /* 0x000064000004009e */
[----:B01----:R-:W-:Y:S01]  /*3e40*/  ENDCOLLECTIVE ;  /* 0x000000000000791b */ /* 0x003fe20003800000 */
.L_x_666:
[----:B------:R-:W-:Y:S01]  /*3e50*/  HFMA2.MMA R159, -RZ, RZ, 0, 2.384185791015625e-07 ;  /* 0x00000004ff9f7435 */ /* 0x000fe200000001ff */
[----:B------:R-:W-:-:S05]  /*3e60*/  FADD.FTZ R105, R105, R162 ;  /* 0x000000a269697221 */ /* 0x000fca0000010000 */
[----:B------:R-:W-:-:S07]  /*3e70*/  MOV R163, R105 ;  /* 0x0000006900a37202 */ /* 0x000fce0000000f00 */
[----:B------:R-:W-:Y:S05]  /*3e80*/  WARPSYNC.COLLECTIVE R106, `(.L_x_667) ;  /* 0x000000006a087348 */ /* 0x000fea0003c00000 */
[----:B------:R0:W1:Y:S02]  /*3e90*/  SHFL.BFLY P2, R162, R163, R159, R158 ;  /* 0x0c00009fa3a27389 */ /* 0x000064000004009e */
[----:B01----:R-:W-:Y:S01]  /*3ea0*/  ENDCOLLECTIVE ;  /* 0x000000000000791b */ /* 0x003fe20003800000 */
.L_x_667:
[----:B------:R-:W-:Y:S01]  /*3eb0*/  HFMA2.MMA R159, -RZ, RZ, 0, 4.76837158203125e-07 ;  /* 0x00000008ff9f7435 */ /* 0x000fe200000001ff */
[----:B------:R-:W-:-:S05]  /*3ec0*/  FADD.FTZ R105, R105, R162 ;  /* 0x000000a269697221 */ /* 0x000fca0000010000 */
[----:B------:R-:W-:-:S07]  /*3ed0*/  MOV R163, R105 ;  /* 0x0000006900a37202 */ /* 0x000fce0000000f00 */
[----:B------:R-:W-:Y:S05]  /*3ee0*/  WARPSYNC.COLLECTIVE R106, `(.L_x_668) ;  /* 0x000000006a087348 */ /* 0x000fea0003c00000 */
[----:B------:R0:W1:Y:S02]  /*3ef0*/  SHFL.BFLY P2, R162, R163, R159, R158 ;  /* 0x0c00009fa3a27389 */ /* 0x000064000004009e */
[----:B01----:R-:W-:Y:S01]  /*3f00*/  ENDCOLLECTIVE ;  /* 0x000000000000791b */ /* 0x003fe20003800000 */
.L_x_668:
[----:B------:R-:W-:Y:S01]  /*3f10*/  HFMA2.MMA R159, -RZ, RZ, 0, 9.5367431640625e-07 ;  /* 0x00000010ff9f7435 */ /* 0x000fe200000001ff */
[----:B------:R-:W-:-:S05]  /*3f20*/  FADD.FTZ R105, R105, R162 ;  /* 0x000000a269697221 */ /* 0x000fca0000010000 */
[----:B------:R-:W-:-:S07]  /*3f30*/  MOV R163, R105 ;  /* 0x0000006900a37202 */ /* 0x000fce0000000f00 */
[----:B------:R-:W-:Y:S05]  /*3f40*/  WARPSYNC.COLLECTIVE R106, `(.L_x_669) ;  /* 0x000000006a087348 */ /* 0x000fea0003c00000 */
[----:B------:R0:W1:Y:S02]  /*3f50*/  SHFL.BFLY P2, R162, R163, R159, R158 ;  /* 0x0c00009fa3a27389 */ /* 0x000064000004009e */
[----:B01----:R-:W-:Y:S01]  /*3f60*/  ENDCOLLECTIVE ;  /* 0x000000000000791b */ /* 0x003fe20003800000 */
.L_x_669:
[----:B------:R-:W-:Y:S05]  /*3f70*/  BRA `(.L_x_670) ;  /* 0xffffffd800c47947 */ /* 0x000fea000383ffff */
.L_x_671:
        /* <DEDUP_REMOVED lines=16> */
.L_x_2028:


//--------------------- .text._ZN10layer_norm13ln_fwd_kernelINS_13Kernel_traitsI6__halffS2_fjLj18432ELj2ELj1ELj4ELj16ENS_18Kernel_traits_baseILj18432ES2_fS2_fjLj128EEEEEEEvNS_9FwdParamsE --------------------------
	.section	.text._ZN10layer_norm13ln_fwd_kernelINS_13Kernel_traitsI6__halffS2_fjLj18432ELj2ELj1ELj4ELj16ENS_18Kernel_traits_baseILj18432ES2_fS2_fjLj128EEEEEEEvNS_9FwdParamsE,"ax",@progbits
	.align	128
        .global         _ZN10layer_norm13ln_fwd_kernelINS_13Kernel_traitsI6__halffS2_fjLj18432ELj2ELj1ELj4ELj16ENS_18Kernel_traits_baseILj18432ES2_fS2_fjLj128EEEEEEEvNS_9FwdParamsE
        .type           _ZN10layer_norm13ln_fwd_kernelINS_13Kernel_traitsI6__halffS2_fjLj18432ELj2ELj1ELj4ELj16ENS_18Kernel_traits_baseILj18432ES2_fS2_fjLj128EEEEEEEvNS_9FwdParamsE,@function
        .size           _ZN10layer_norm13ln_fwd_kernelINS_13Kernel_traitsI6__halffS2_fjLj18432ELj2ELj1ELj4ELj16ENS_18Kernel_traits_baseILj18432ES2_fS2_fjLj128EEEEEEEvNS_9FwdParamsE,(.L_x_2029 - _ZN10layer_norm13ln_fwd_kernelINS_13Kernel_traitsI6__halffS2_fjLj18432ELj2ELj1ELj4ELj16ENS_18Kernel_traits_baseILj18432ES2_fS2_fjLj128EEEEEEEvNS_9FwdParamsE)
        .other          _ZN10layer_norm13ln_fwd_kernelINS_13Kernel_traitsI6__halffS2_fjLj18432ELj2ELj1ELj4ELj16ENS_18Kernel_traits_baseILj18432ES2_fS2_fjLj128EEEEEEEvNS_9FwdParamsE,@"STO_CUDA_ENTRY STV_DEFAULT"
_ZN10layer_norm13ln_fwd_kernelINS_13Kernel_traitsI6__halffS2_fjLj18432ELj2ELj1ELj4ELj16ENS_18Kernel_traits_baseILj18432ES2_fS2_fjLj128EEEEEEEvNS_9FwdParamsE:
.text._ZN10layer_norm13ln_fwd_kernelINS_13Kernel_traitsI6__halffS2_fjLj18432ELj2ELj1ELj4ELj16ENS_18Kernel_traits_baseILj18432ES2_fS2_fjLj128EEEEEEEvNS_9FwdParamsE:
        /* <DEDUP_REMOVED lines=56> */
.L_x_675:
[----:B------:R-:W1:Y:S01]  /*0380*/  LDC.64 R72, c[0x0][0x220] ;  /* 0x00008800ff487b82 */ /* 0x000e620000000a00 */
[----:B0-2---:R-:W-:-:S04]  /*0390*/  SHF.L.U32 R4, R149, 0x7, RZ ;  /* 0x0000000795047819 */ /* 0x005fc800000006ff */
        /* <DEDUP_REMOVED lines=299> */
.L_x_686:
        /* <DEDUP_REMOVED lines=81> */
.L_x_674:
[----:B------:R-:W2:Y:S04]  /*1b60*/  LDG.E.STRONG.GPU R0, desc[UR6][R172.64] ;  /* 0x00000006ac007981 */ /* 0x000ea8000c1ef900 */
[----:B--2---:R-:W-:Y:S01]  /*1b70*/  CCTL.IVALL ;  /* 0x00000000ff00798f */ /* 0x004fe20002000000 */
[----:B------:R-:W-:Y:S05]  /*1b80*/  YIELD ;  /* 0x0000000000007946 */ /* 0x000fea0003800000 */
[----:B------:R-:W-:-:S13]  /*1b90*/  ISETP.NE.AND P1, PT, R0, R177, PT ;  /* 0x000000b10000720c */ /* 0x000fda0003f25270 */
[----:B------:R-:W-:Y:S05]  /*1ba0*/  @P1 BRA `(.L_x_674) ;  /* 0xfffffffc00ec1947 */ /* 0x000fea000383ffff */
.L_x_673:
[----:B------:R-:W-:Y:S01]  /*1bb0*/  ISETP.GT.U32.AND P1, PT, R151, 0x1, PT ;  /* 0x000000019700780c */ /* 0x000fe20003f24070 */
[----:B------:R-:W-:Y:S05]  /*1bc0*/  WARPSYNC.ALL ;  /* 0x0000000000007948 */ /* 0x000fea0003800000 */
[----:B------:R-:W-:Y:S01]  /*1bd0*/  BAR.SYNC.DEFER_BLOCKING 0x0 ;  /* 0x0000000000007b1d */ /* 0x000fe20000010000 */
[----:B0-----:R-:W-:Y:S02]  /*1be0*/  CS2R R174, SRZ ;  /* 0x0000000000ae7805 */ /* 0x001fe4000001ff00 */
[----:B------:R-:W-:-:S03]  /*1bf0*/  MOV R177, RZ ;  /* 0x000000ff00b17202 */ /* 0x000fc60000000f00 */
[----:B------:R-:W-:Y:S02]  /*1c00*/  ULDC UR4, c[0x0][0x214] ;  /* 0x0000850000047ab9 */ /* 0x000fe40000000800 */
[----:B------:R-:W0:Y:S01]  /*1c10*/  @!P1 LDC.64 R178, c[0x0][0x250] ;  /* 0x00009400ffb29b82 */ /* 0x000e220000000a00 */
[----:B------:R-:W-:-:S04]  /*1c20*/  @!P1 IADD3 R0, P2, R151, R176, RZ ;  /* 0x000000b097009210 */ /* 0x000fc80007f5e0ff */
[----:B------:R-:W-:Y:S02]  /*1c30*/  @!P1 IADD3.X R173, RZ, R182, RZ, P2, !PT ;  /* 0x000000b6ffad9210 */ /* 0x000fe400017fe4ff */
[----:B0-----:R-:W-:-:S04]  /*1c40*/  @!P1 LEA R172, P2, R0, R178, 0x3 ;  /* 0x000000b200ac9211 */ /* 0x001fc800078418ff */
[----:B------:R-:W-:-:S05]  /*1c50*/  @!P1 LEA.HI.X R173, R0, R179, R173, 0x3, P2 ;  /* 0x000000b300ad9211 */ /* 0x000fca00010f1cad */
[----:B------:R-:W2:Y:S01]  /*1c60*/  @!P1 LDG.E.64 R174, desc[UR6][R172.64] ;  /* 0x00000006acae9981 */ /* 0x000ea2000c1e1b00 */
[----:B------:R-:W-:Y:S02]  /*1c70*/  @!P1 MOV R177, 0x46100000 ;  /* 0x4610000000b19802 */ /* 0x000fe40000000f00 */
[----:B-----5:R-:W-:Y:S02]  /*1c80*/  SHF.R.U64 R182, R112, 0x10, R113 ;  /* 0x0000001070b67819 */ /* 0x020fe40000001271 */
[----:B------:R-:W-:Y:S01]  /*1c90*/  IADD3 R150, R150, 0x1, RZ ;  /* 0x0000000196967810 */ /* 0x000fe20007ffe0ff */
[----:B------:R-:W0:Y:S03]  /*1ca0*/  SHFL.DOWN PT, R176, R177, 0x1, 0x1f ;  /* 0x08201f00b1b07f89 */ /* 0x000e2600000e0000 */
[----:B------:R-:W-:Y:S01]  /*1cb0*/  LOP3.LUT R150, R150, 0x3, RZ, 0xc0, !PT ;  /* 0x0000000396967812 */ /* 0x000fe200078ec0ff */
[----:B0-----:R-:W-:-:S06]  /*1cc0*/  FADD.FTZ R180, R176, R177 ;  /* 0x000000b1b0b47221 */ /* 0x001fcc0000010000 */
        /* <DEDUP_REMOVED lines=10> */
[----:B------:R-:W-:-:S03]  /*1d70*/  LOP3.LUT R172, R151, 0x1, R146, 0xf8, !PT ;  /* 0x0000000197ac7812 */ /* 0x000fc600078ef892 */
[----:B------:R-:W-:Y:S01]  /*1d80*/  FMUL.FTZ R177, R176, R177 ;  /* 0x000000b1b0b17220 */ /* 0x000fe20000410000 */
[----:B------:R-:W0:Y:S01]  /*1d90*/  SHFL.IDX PT, R0, R0, RZ, 0x1f ;  /* 0x00001fff00007589 */ /* 0x000e2200000e0000 */
[----:B------:R-:W-:Y:S02]  /*1da0*/  LOP3.LUT P1, RZ, R172, 0x3, R171, 0xf8, !PT ;  /* 0x00000003acff7812 */ /* 0x000fe4000782f8ab */
[----:B------:R-:W-:Y:S01]  /*1db0*/  FFMA.FTZ R180, R180, R177, R173 ;  /* 0x000000b1b4b47223 */ /* 0x000fe200000100ad */
[--C-:B0-----:R-:W-:Y:S01]  /*1dc0*/  FADD.FTZ R221, R4, -R0.reuse ;  /* 0x8000000004dd7221 */ /* 0x101fe20000010000 */
[--C-:B------:R-:W-:Y:S01]  /*1dd0*/  FADD.FTZ R237, R7, -R0.reuse ;  /* 0x8000000007ed7221 */ /* 0x100fe20000010000 */
[----:B------:R-:W0:Y:S02]  /*1de0*/  LDC R4, c[0x0][0x260] ;  /* 0x00009800ff047b82 */ /* 0x000e240000000800 */
        /* <DEDUP_REMOVED lines=24> */
[----:B0-----:R-:W-:Y:S01]  /*1f70*/  FFMA.FTZ R4, R7, 5.4253472626442089677e-05, R4 ;  /* 0x38638e3907047823 */ /* 0x001fe20000010004 */
        /* <DEDUP_REMOVED lines=28> */
[----:B------:R-:W-:Y:S01]  /*2140*/  FMUL.FTZ R20, R4, R237 ;  /* 0x000000ed04147220 */ /* 0x000fe20000410000 */
[----:B------:R-:W-:Y:S01]  /*2150*/  SHF.R.U64 R5, R110, 0x10, R111 ;  /* 0x000000106e057819 */ /* 0x000fe2000000126f */
[----:B------:R-:W-:Y:S01]  /*2160*/  FMUL.FTZ R22, R4, R241 ;  /* 0x000000f104167220 */ /* 0x000fe20000410000 */
        /* <DEDUP_REMOVED lines=11> */
[C---:B------:R-:W-:Y:S01]  /*2220*/  FMUL.FTZ R34, R4.reuse, R177 ;  /* 0x000000b104227220 */ /* 0x040fe20000410000 */
[C---:B------:R-:W-:Y:S01]  /*2230*/  FMUL.FTZ R48, R4.reuse, R15 ;  /* 0x0000000f04307220 */ /* 0x040fe20000410000 */
[C---:B------:R-:W-:Y:S01]  /*2240*/  FMUL.FTZ R62, R4.reuse, R11 ;  /* 0x0000000b043e7220 */ /* 0x040fe20000410000 */
[C---:B------:R-:W-:Y:S01]  /*2250*/  FMUL.FTZ R56, R4.reuse, R9 ;  /* 0x0000000904387220 */ /* 0x040fe20000410000 */
[C---:B------:R-:W-:Y:S01]  /*2260*/  FMUL.FTZ R183, R4.reuse, R73 ;  /* 0x0000004904b77220 */ /* 0x040fe20000410000 */
[----:B------:R-:W-:Y:S01]  /*2270*/  SHF.R.U32.HI R7, RZ, 0x10, R111 ;  /* 0x00000010ff077819 */ /* 0x000fe2000001166f */
[C---:B------:R-:W-:Y:S01]  /*2280*/  FMUL.FTZ R72, R4.reuse, R19 ;  /* 0x0000001304487220 */ /* 0x040fe20000410000 */
[----:B------:R-:W-:Y:S01]  /*2290*/  SHF.R.U32.HI R5, RZ, 0x10, R3 ;  /* 0x00000010ff057819 */ /* 0x000fe20000011603 */
[C---:B------:R-:W-:Y:S01]  /*22a0*/  FMUL.FTZ R177, R4.reuse, R21 ;  /* 0x0000001504b17220 */ /* 0x040fe20000410000 */
[----:B------:R-:W-:Y:S01]  /*22b0*/  F2FP.F16.F32.PACK_AB R22, RZ, R22 ;  /* 0x00000016ff16723e */ /* 0x000fe200000000ff */
[--C-:B------:R-:W-:Y:S01]  /*22c0*/  FADD.FTZ R75, R75, -R0.reuse ;  /* 0x800000004b4b7221 */ /* 0x100fe20000010000 */
[----:B------:R-:W-:Y:S01]  /*22d0*/  F2FP.F16.F32.PACK_AB R24, RZ, R24 ;  /* 0x00000018ff18723e */ /* 0x000fe200000000ff */
[C---:B------:R-:W-:Y:S01]  /*22e0*/  FMUL.FTZ R17, R4.reuse, R17 ;  /* 0x0000001104117220 */ /* 0x040fe20000410000 */
[----:B------:R-:W-:Y:S01]  /*22f0*/  F2FP.F16.F32.PACK_AB R26, RZ, R26 ;  /* 0x0000001aff1a723e */ /* 0x000fe200000000ff */
[----:B------:R-:W-:Y:S01]  /*2300*/  FMUL.FTZ R30, R4, R171 ;  /* 0x000000ab041e7220 */ /* 0x000fe20000410000 */
[----:B------:R-:W-:Y:S01]  /*2310*/  SHF.R.U64 R9, R76, 0x10, R77 ;  /* 0x000000104c097819 */ /* 0x000fe2000000124d */
        /* <DEDUP_REMOVED lines=8> */
[C---:B------:R-:W-:Y:S01]  /*23a0*/  FMUL.FTZ R23, R4.reuse, R23 ;  /* 0x0000001704177220 */ /* 0x040fe20000410000 */
[----:B------:R-:W-:Y:S01]  /*23b0*/  F2FP.F16.F32.PACK_AB R28, RZ, R28 ;  /* 0x0000001cff1c723e */ /* 0x000fe200000000ff */
[C---:B------:R-:W-:Y:S01]  /*23c0*/  FMUL.FTZ R65, R4.reuse, R65 ;  /* 0x0000004104417220 */ /* 0x040fe20000410000 */
[----:B------:R-:W-:Y:S01]  /*23d0*/  SHF.R.U32.HI R21, RZ, 0x10, R115 ;  /* 0x00000010ff157819 */ /* 0x000fe20000011673 */
[--C-:B------:R-:W-:Y:S01]  /*23e0*/  FADD.FTZ R27, R27, -R0.reuse ;  /* 0x800000001b1b7221 */ /* 0x100fe20000010000 */
[----:B------:R-:W-:Y:S01]  /*23f0*/  SHF.R.U32.HI R19, RZ, 0x10, R79 ;  /* 0x00000010ff137819 */ /* 0x000fe2000001164f */
[----:B------:R-:W-:Y:S01]  /*2400*/  FMUL.FTZ R55, R4, R221 ;  /* 0x000000dd04377220 */ /* 0x000fe20000410000 */
[----:B------:R-:W-:Y:S01]  /*2410*/  FADD.FTZ R221, R74, -R0 ;  /* 0x800000004add7221 */ /* 0x000fe20000010000 */
[----:B------:R-:W-:Y:S01]  /*2420*/  FMUL.FTZ R42, R4, R173 ;  /* 0x000000ad042a7220 */ /* 0x000fe20000410000 */
[----:B------:R-:W-:-:S02]  /*2430*/  HFMA2 R5, R5.H0_H0, R20.H0_H0, R7.H0_H0 ;  /* 0x2000001405057231 */ /* 0x000fc40000040807 */
[--C-:B------:R-:W-:Y:S01]  /*2440*/  FADD.FTZ R33, R33, -R0.reuse ;  /* 0x8000000021217221 */ /* 0x100fe20000010000 */
[C---:B------:R-:W-:Y:S01]  /*2450*/  FMUL.FTZ R74, R4.reuse, R61 ;  /* 0x0000003d044a7220 */ /* 0x040fe20000410000 */
[C---:B------:R-:W-:Y:S01]  /*2460*/  FMUL.FTZ R173, R4.reuse, R59 ;  /* 0x0000003b04ad7220 */ /* 0x040fe20000410000 */
[----:B------:R-:W-:Y:S01]  /*2470*/  FMUL.FTZ R184, R4, R75 ;  /* 0x0000004b04b87220 */ /* 0x000fe20000410000 */
[----:B------:R-:W-:Y:S02]  /*2480*/  HFMA2 R182, R9.H0_H0, R22.H0_H0, R182.H0_H0 ;  /* 0x2000001609b67231 */ /* 0x000fe400000408b6 */
[--C-:B------:R-:W-:Y:S01]  /*2490*/  FADD.FTZ R193, R35, -R0.reuse ;  /* 0x8000000023c17221 */ /* 0x100fe20000010000 */
[----:B------:R-:W-:Y:S01]  /*24a0*/  HFMA2 R7, R11.H0_H0, R24.H0_H0, R15.H0_H0 ;  /* 0x200000180b077231 */ /* 0x000fe2000004080f */
[----:B------:R-:W-:Y:S01]  /*24b0*/  F2FP.F16.F32.PACK_AB R17, RZ, R17 ;  /* 0x00000011ff11723e */ /* 0x000fe200000000ff */
[----:B------:R-:W-:Y:S01]  /*24c0*/  HFMA2 R73, R73.H0_H0, R26.H0_H0, R18.H0_H0 ;  /* 0x2000001a49497231 */ /* 0x000fe20000040812 */
[----:B------:R-:W-:Y:S01]  /*24d0*/  F2FP.F16.F32.PACK_AB R30, RZ, R30 ;  /* 0x0000001eff1e723e */ /* 0x000fe200000000ff */
[----:B------:R-:W-:Y:S01]  /*24e0*/  HFMA2 R9, R19.H0_H0, R28.H0_H0, R21.H0_H0 ;  /* 0x2000001c13097231 */ /* 0x000fe20000040815 */
[----:B------:R-:W-:Y:S01]  /*24f0*/  F2FP.F16.F32.PACK_AB R61, RZ, R63 ;  /* 0x0000003fff3d723e */ /* 0x000fe200000000ff */
[--C-:B------:R-:W-:Y:S01]  /*2500*/  FADD.FTZ R215, R36, -R0.reuse ;  /* 0x8000000024d77221 */ /* 0x100fe20000010000 */
[----:B------:R-:W-:Y:S01]  /*2510*/  F2FP.F16.F32.PACK_AB R59, RZ, R67 ;  /* 0x00000043ff3b723e */ /* 0x000fe200000000ff */
[----:B------:R-:W-:Y:S01]  /*2520*/  FMUL.FTZ R27, R4, R27 ;  /* 0x0000001b041b7220 */ /* 0x000fe20000410000 */
[----:B------:R-:W-:Y:S01]  /*2530*/  SHF.R.U64 R75, R116, 0x10, R117 ;  /* 0x00000010744b7819 */ /* 0x000fe20000001275 */
[----:B------:R-:W-:Y:S01]  /*2540*/  FMUL.FTZ R36, R4, R175 ;  /* 0x000000af04247220 */ /* 0x000fe20000410000 */
[----:B------:R-:W-:Y:S01]  /*2550*/  SHF.R.U64 R18, R80, 0x10, R81 ;  /* 0x0000001050127819 */ /* 0x000fe20000001251 */
[C---:B------:R-:W-:Y:S01]  /*2560*/  FMUL.FTZ R44, R4.reuse, R209 ;  /* 0x000000d1042c7220 */ /* 0x040fe20000410000 */
[----:B------:R-:W-:Y:S01]  /*2570*/  SHF.R.U32.HI R15, RZ, 0x10, R117 ;  /* 0x00000010ff0f7819 */ /* 0x000fe20000011675 */
[C---:B------:R-:W-:Y:S01]  /*2580*/  FMUL.FTZ R33, R4.reuse, R33 ;  /* 0x0000002104217220 */ /* 0x040fe20000410000 */
        /* <DEDUP_REMOVED lines=9> */
[--C-:B------:R-:W-:Y:S01]  /*2620*/  FADD.FTZ R35, R39, -R0.reuse ;  /* 0x8000000027237221 */ /* 0x100fe20000010000 */
[----:B------:R-:W-:Y:S01]  /*2630*/  SHF.R.U64 R67, R82, 0x10, R83 ;  /* 0x0000001052437819 */ /* 0x000fe20000001253 */
[--C-:B------:R-:W-:Y:S01]  /*2640*/  FADD.FTZ R201, R41, -R0.reuse ;  /* 0x8000000029c97221 */ /* 0x100fe20000010000 */
[----:B------:R-:W-:Y:S01]  /*2650*/  SHF.R.U32.HI R21, RZ, 0x10, R119 ;  /* 0x00000010ff157819 */ /* 0x000fe20000011677 */
[----:B------:R-:W-:Y:S01]  /*2660*/  FMUL.FTZ R50, R4, R31 ;  /* 0x0000001f04327220 */ /* 0x000fe20000410000 */
[----:B------:R-:W-:Y:S01]  /*2670*/  SHF.R.U32.HI R20, RZ, 0x10, R83 ;  /* 0x00000010ff147819 */ /* 0x000fe20000011653 */
        /* <DEDUP_REMOVED lines=16> */
[--C-:B------:R-:W-:Y:S01]  /*2780*/  FADD.FTZ R205, R51, -R0.reuse ;  /* 0x8000000033cd7221 */ /* 0x100fe20000010000 */
[----:B------:R-:W-:Y:S01]  /*2790*/  SHF.R.U64 R19, R86, 0x10, R87 ;  /* 0x0000001056137819 */ /* 0x000fe20000001257 */
[----:B------:R-:W-:Y:S01]  /*27a0*/  FMUL.FTZ R201, R4, R201 ;  /* 0x000000c904c97220 */ /* 0x000fe20000410000 */
[----:B------:R-:W-:Y:S01]  /*27b0*/  F2FP.F16.F32.PACK_AB R44, RZ, R44 ;  /* 0x0000002cff2c723e */ /* 0x000fe200000000ff */
[----:B------:R-:W-:Y:S01]  /*27c0*/  HFMA2 R17, R18.H0_H0, R27.H0_H0, R17.H0_H0 ;  /* 0x2000001b12117231 */ /* 0x000fe20000040811 */
[----:B------:R-:W-:Y:S01]  /*27d0*/  F2FP.F16.F32.PACK_AB R31, RZ, R33 ;  /* 0x00000021ff1f723e */ /* 0x000fe200000000ff */
[--C-:B------:R-:W-:Y:S01]  /*27e0*/  FADD.FTZ R51, R54, -R0.reuse ;  /* 0x8000000036337221 */ /* 0x100fe20000010000 */
[----:B------:R-:W-:Y:S01]  /*27f0*/  SHF.R.U32.HI R22, RZ, 0x10, R123 ;  /* 0x00000010ff167819 */ /* 0x000fe2000001167b */
[----:B------:R-:W-:Y:S01]  /*2800*/  FMUL.FTZ R46, R4, R191 ;  /* 0x000000bf042e7220 */ /* 0x000fe20000410000 */
[----:B------:R-:W-:Y:S01]  /*2810*/  SHF.R.U32.HI R21, RZ, 0x10, R87 ;  /* 0x00000010ff157819 */ /* 0x000fe20000011657 */
[----:B------:R-:W-:Y:S01]  /*2820*/  HFMA2 R18, R19.H0_H0, R36.H0_H0, R20.H0_H0 ;  /* 0x2000002413127231 */ /* 0x000fe20000040814 */
[----:B------:R-:W-:Y:S01]  /*2830*/  SHF.R.U64 R23, R124, 0x10, R125 ;  /* 0x000000107c177819 */ /* 0x000fe2000000127d */
[----:B------:R-:W-:Y:S01]  /*2840*/  FMUL.FTZ R54, R4, R25 ;  /* 0x0000001904367220 */ /* 0x000fe20000410000 */
[----:B------:R-:W-:Y:S01]  /*2850*/  SHF.R.U64 R24, R88, 0x10, R89 ;  /* 0x0000001058187819 */ /* 0x000fe20000001259 */
[C---:B------:R-:W-:Y:S01]  /*2860*/  FMUL.FTZ R43, R4.reuse, R43 ;  /* 0x0000002b042b7220 */ /* 0x040fe20000410000 */
[----:B------:R-:W-:Y:S01]  /*2870*/  F2FP.F16.F32.PACK_AB R33, RZ, R193 ;  /* 0x000000c1ff21723e */ /* 0x000fe200000000ff */
[----:B------:R-:W-:Y:S01]  /*2880*/  HFMA2 R19, R21.H0_H0, R44.H0_H0, R22.H0_H0 ;  /* 0x2000002c15137231 */ /* 0x000fe20000040816 */
[----:B------:R-:W-:Y:S01]  /*2890*/  SHF.R.U32.HI R28, RZ, 0x10, R125 ;  /* 0x00000010ff1c7819 */ /* 0x000fe2000001167d */
[----:B------:R-:W-:Y:S01]  /*28a0*/  HFMA2 R20, R24.H0_H0, R31.H0_H0, R23.H0_H0 ;  /* 0x2000001f18147231 */ /* 0x000fe20000040817 */
[----:B------:R-:W-:Y:S01]  /*28b0*/  SHF.R.U32.HI R26, RZ, 0x10, R89 ;  /* 0x00000010ff1a7819 */ /* 0x000fe20000011659 */
[--C-:B------:R-:W-:Y:S01]  /*28c0*/  FADD.FTZ R53, R53, -R0.reuse ;  /* 0x8000000035357221 */ /* 0x100fe20000010000 */
[----:B------:R-:W-:Y:S01]  /*28d0*/  F2FP.F16.F32.PACK_AB R25, RZ, R37 ;  /* 0x00000025ff19723e */ /* 0x000fe200000000ff */
[----:B------:R-:W-:Y:S01]  /*28e0*/  FMUL.FTZ R172, R4, R205 ;  /* 0x000000cd04ac7220 */ /* 0x000fe20000410000 */
[----:B------:R-:W-:Y:S01]  /*28f0*/  SHF.R.U64 R23, R126, 0x10, R127 ;  /* 0x000000107e177819 */ /* 0x000fe2000000127f */
[----:B------:R-:W-:Y:S01]  /*2900*/  HFMA2 R21, R26.H0_H0, R33.H0_H0, R28.H0_H0 ;  /* 0x200000211a157231 */ /* 0x000fe2000004081c */
[----:B------:R-:W-:Y:S01]  /*2910*/  SHF.R.U64 R22, R90, 0x10, R91 ;  /* 0x000000105a167819 */ /* 0x000fe2000000125b */
[C---:B------:R-:W-:Y:S01]  /*2920*/  FMUL.FTZ R175, R4.reuse, R53 ;  /* 0x0000003504af7220 */ /* 0x040fe20000410000 */
[----:B------:R-:W-:Y:S01]  /*2930*/  F2FP.F16.F32.PACK_AB R35, RZ, R35 ;  /* 0x00000023ff23723e */ /* 0x000fe200000000ff */
[--C-:B------:R-:W-:Y:S01]  /*2940*/  FADD.FTZ R57, R57, -R0.reuse ;  /* 0x8000000039397221 */ /* 0x100fe20000010000 */
[----:B------:R-:W-:Y:S01]  /*2950*/  SHF.R.U32.HI R26, RZ, 0x10, R127 ;  /* 0x00000010ff1a7819 */ /* 0x000fe2000001167f */
[----:B------:R-:W-:Y:S01]  /*2960*/  HFMA2 R22, R22.H0_H0, R25.H0_H0, R23.H0_H0 ;  /* 0x2000001916167231 */ /* 0x000fe20000040817 */
[----:B------:R-:W-:Y:S01]  /*2970*/  SHF.R.U32.HI R24, RZ, 0x10, R91 ;  /* 0x00000010ff187819 */ /* 0x000fe2000001165b */
[C---:B------:R-:W-:Y:S01]  /*2980*/  FMUL.FTZ R176, R4.reuse, R187 ;  /* 0x000000bb04b07220 */ /* 0x040fe20000410000 */
[----:B------:R-:W-:Y:S01]  /*2990*/  F2FP.F16.F32.PACK_AB R37, RZ, R201 ;  /* 0x000000c9ff25723e */ /* 0x000fe200000000ff */
[----:B------:R-:W-:Y:S01]  /*29a0*/  FMUL.FTZ R57, R4, R57 ;  /* 0x0000003904397220 */ /* 0x000fe20000410000 */
[----:B------:R-:W-:Y:S01]  /*29b0*/  SHF.R.U64 R27, R128, 0x10, R129 ;  /* 0x00000010801b7819 */ /* 0x000fe20000001281 */
[----:B------:R-:W-:Y:S01]  /*29c0*/  HFMA2 R23, R24.H0_H0, R35.H0_H0, R26.H0_H0 ;  /* 0x2000002318177231 */ /* 0x000fe2000004081a */
[----:B------:R-:W-:Y:S01]  /*29d0*/  SHF.R.U64 R28, R92, 0x10, R93 ;  /* 0x000000105c1c7819 */ /* 0x000fe2000000125d */
        /* <DEDUP_REMOVED lines=32> */
[--C-:B------:R-:W-:Y:S01]  /*2be0*/  FADD.FTZ R71, R71, -R0.reuse ;  /* 0x8000000047477221 */ /* 0x100fe20000010000 */
[----:B------:R-:W-:Y:S01]  /*2bf0*/  SHF.R.U64 R34, R98, 0x10, R99 ;  /* 0x0000001062227819 */ /* 0x000fe20000001263 */
        /* <DEDUP_REMOVED lines=24> */
[----:B------:R-:W-:Y:S01]  /*2d80*/  FMUL.FTZ R39, R4, R223 ;  /* 0x000000df04277220 */ /* 0x000fe20000410000 */
[----:B------:R-:W-:Y:S01]  /*2d90*/  SHF.R.U32.HI R43, RZ, 0x10, R139 ;  /* 0x00000010ff2b7819 */ /* 0x000fe2000001168b */
[--C-:B------:R-:W-:Y:S01]  /*2da0*/  FADD.FTZ R199, R40, -R0.reuse ;  /* 0x8000000028c77221 */ /* 0x100fe20000010000 */
[----:B------:R-:W-:Y:S01]  /*2db0*/  SHF.R.U32.HI R44, RZ, 0x10, R103 ;  /* 0x00000010ff2c7819 */ /* 0x000fe20000011667 */
[----:B------:R-:W-:Y:S01]  /*2dc0*/  HFMA2 R36, R36.H0_H0, R181.H0_H0, R37.H0_H0 ;  /* 0x200000b524247231 */ /* 0x000fe20000040825 */
        /* <DEDUP_REMOVED lines=13> */
[----:B------:R-:W-:Y:S01]  /*2ea0*/  HFMA2 R59, R97.H0_H0, R47.H0_H0, R133.H0_H0 ;  /* 0x2000002f613b7231 */ /* 0x000fe20000040885 */
[----:B------:R-:W-:Y:S01]  /*2eb0*/  F2FP.F16.F32.PACK_AB R8, RZ, R8 ;  /* 0x00000008ff08723e */ /* 0x000fe200000000ff */
[----:B------:R-:W-:Y:S01]  /*2ec0*/  FADD.FTZ R69, R69, -R0 ;  /* 0x8000000045457221 */ /* 0x000fe20000010000 */
        /* <DEDUP_REMOVED lines=30> */
[----:B------:R-:W-:Y:S01]  /*30b0*/  PRMT R12, R184, 0x7610, R12 ;  /* 0x00007610b80c7816 */ /* 0x000fe2000000000c */
[----:B------:R-:W-:Y:S01]  /*30c0*/  HFMA2 R172, R88.H0_H0, R62.H0_H0, R124.H0_H0 ;  /* 0x2000003e58ac7231 */ /* 0x000fe2000004087c */
[----:B------:R-:W-:Y:S01]  /*30d0*/  LOP3.LUT R182, R182, 0xffff, RZ, 0xc0, !PT ;  /* 0x0000ffffb6b67812 */ /* 0x000fe200078ec0ff */
[----:B------:R-:W-:Y:S01]  /*30e0*/  HFMA2 R60, R101.H0_H0, R53.H0_H0, R137.H0_H0 ;  /* 0x20000035653c7231 */ /* 0x000fe20000040889 */
[----:B------:R-:W-:Y:S01]  /*30f0*/  F2FP.F16.F32.PACK_AB R49, RZ, R49 ;  /* 0x00000031ff31723e */ /* 0x000fe200000000ff */
[C---:B------:R-:W-:Y:S01]  /*3100*/  FMUL.FTZ R68, R4.reuse, R213 ;  /* 0x000000d504447220 */ /* 0x040fe20000410000 */
[----:B------:R-:W-:Y:S01]  /*3110*/  LOP3.LUT R179, R179, 0xffff, RZ, 0xc0, !PT ;  /* 0x0000ffffb3b37812 */ /* 0x000fe200078ec0ff */
[C---:B------:R-:W-:Y:S01]  /*3120*/  FMUL.FTZ R174, R4.reuse, R203 ;  /* 0x000000cb04ae7220 */ /* 0x040fe20000410000 */
[----:B------:R-:W-:Y:S01]  /*3130*/  F2FP.F16.F32.PACK_AB R39, RZ, R39 ;  /* 0x00000027ff27723e */ /* 0x000fe200000000ff */
[----:B------:R-:W-:Y:S01]  /*3140*/  HFMA2 R62, R98.H0_H0, R49.H0_H0, R134.H0_H0 ;  /* 0x20000031623e7231 */ /* 0x000fe20000040886 */
[----:B------:R-:W-:Y:S01]  /*3150*/  F2FP.F16.F32.PACK_AB R48, RZ, R48 ;  /* 0x00000030ff30723e */ /* 0x000fe200000000ff */
[----:B------:R-:W-:Y:S01]  /*3160*/  FMUL.FTZ R178, R4, R221 ;  /* 0x000000dd04b27220 */ /* 0x000fe20000410000 */
[----:B------:R-:W-:Y:S01]  /*3170*/  PRMT R8, R10, 0x7610, R8 ;  /* 0x000076100a087816 */ /* 0x000fe20000000008 */
[----:B------:R-:W-:Y:S01]  /*3180*/  HFMA2 R185, R78.H0_H0, R39.H0_H0, R114.H0_H0 ;  /* 0x200000274eb97231 */ /* 0x000fe20000040872 */
[----:B------:R-:W-:Y:S01]  /*3190*/  F2FP.F16.F32.PACK_AB R40, RZ, R40 ;  /* 0x00000028ff28723e */ /* 0x000fe200000000ff */
[----:B------:R-:W-:Y:S01]  /*31a0*/  HFMA2 R176, R86.H0_H0, R48.H0_H0, R122.H0_H0 ;  /* 0x2000003056b07231 */ /* 0x000fe2000004087a */
[----:B------:R-:W-:Y:S01]  /*31b0*/  LOP3.LUT R12, R12, 0xffff, RZ, 0xc0, !PT ;  /* 0x0000ffff0c0c7812 */ /* 0x000fe200078ec0ff */
[----:B------:R-:W-:Y:S01]  /*31c0*/  FMUL.FTZ R211, R4, R211 ;  /* 0x000000d304d37220 */ /* 0x000fe20000410000 */
[----:B------:R-:W-:Y:S01]  /*31d0*/  SHF.L.U64.HI R51, R182, 0x10, RZ ;  /* 0x00000010b6337819 */ /* 0x000fe200000102ff */
[----:B------:R-:W-:Y:S01]  /*31e0*/  HFMA2 R187, R80.H0_H0, R40.H0_H0, R116.H0_H0 ;  /* 0x2000002850bb7231 */ /* 0x000fe20000040874 */
[----:B------:R-:W-:-:S02]  /*31f0*/  PRMT R6, R181, 0x7610, R6 ;  /* 0x00007610b5067816 */ /* 0x000fc40000000006 */
[C---:B------:R-:W-:Y:S02]  /*3200*/  SHF.L.U32 R47, R179.reuse, 0x10, RZ ;  /* 0x00000010b32f7819 */ /* 0x040fe400000006ff */
[----:B------:R-:W-:Y:S02]  /*3210*/  F2FP.F16.F32.PACK_AB R16, RZ, R16 ;  /* 0x00000010ff10723e */ /* 0x000fe400000000ff */
[----:B------:R-:W-:Y:S02]  /*3220*/  LOP3.LUT R8, R8, 0xffff, RZ, 0xc0, !PT ;  /* 0x0000ffff08087812 */ /* 0x000fe400078ec0ff */
[----:B------:R-:W-:Y:S01]  /*3230*/  SHF.L.U64.HI R53, R179, 0x10, RZ ;  /* 0x00000010b3357819 */ /* 0x000fe200000102ff */
[----:B------:R-:W-:Y:S01]  /*3240*/  HFMA2 R180, R87.H0_H0, R16.H0_H0, R123.H0_H0 ;  /* 0x2000001057b47231 */ /* 0x000fe2000004087b */
[----:B------:R-:W-:Y:S02]  /*3250*/  PRMT R10, R183, 0x7610, R10 ;  /* 0x00007610b70a7816 */ /* 0x000fe4000000000a */
[----:B------:R-:W-:-:S02]  /*3260*/  SHF.L.U32 R49, R182, 0x10, RZ ;  /* 0x00000010b6317819 */ /* 0x000fc400000006ff */
[----:B------:R-:W-:Y:S02]  /*3270*/  F2FP.F16.F32.PACK_AB R14, RZ, R14 ;  /* 0x0000000eff0e723e */ /* 0x000fe400000000ff */
[----:B------:R-:W-:Y:S02]  /*3280*/  LOP3.LUT R48, R12, 0xffff0000, R51, 0xf8, !PT ;  /* 0xffff00000c307812 */ /* 0x000fe400078ef833 */
[----:B------:R-:W-:Y:S01]  /*3290*/  LOP3.LUT R73, R73, 0xffff, RZ, 0xc0, !PT ;  /* 0x0000ffff49497812 */ /* 0x000fe200078ec0ff */
[----:B------:R-:W-:Y:S01]  /*32a0*/  HFMA2 R190, R83.H0_H0, R14.H0_H0, R119.H0_H0 ;  /* 0x2000000e53be7231 */ /* 0x000fe20000040877 */
[----:B------:R-:W-:Y:S02]  /*32b0*/  F2FP.F16.F32.PACK_AB R13, RZ, R13 ;  /* 0x0000000dff0d723e */ /* 0x000fe400000000ff */
[----:B------:R-:W-:Y:S02]  /*32c0*/  LOP3.LUT R6, R47, 0xffff, R6, 0xf8, !PT ;  /* 0x0000ffff2f067812 */ /* 0x000fe400078ef806 */
[----:B------:R-:W-:Y:S01]  /*32d0*/  PRMT R12, R186, 0x7610, R12 ;  /* 0x00007610ba0c7816 */ /* 0x000fe2000000000c */
[----:B------:R-:W-:Y:S01]  /*32e0*/  HFMA2 R192, R85.H0_H0, R13.H0_H0, R121.H0_H0 ;  /* 0x2000000d55c07231 */ /* 0x000fe20000040879 */
[----:B------:R-:W-:-:S02]  /*32f0*/  LOP3.LUT R47, R8, 0xffff0000, R53, 0xf8, !PT ;  /* 0xffff0000082f7812 */ /* 0x000fc400078ef835 */
[----:B------:R-:W-:Y:S02]  /*3300*/  LOP3.LUT R75, R75, 0xffff, RZ, 0xc0, !PT ;  /* 0x0000ffff4b4b7812 */ /* 0x000fe400078ec0ff */
[--C-:B------:R-:W-:Y:S02]  /*3310*/  LOP3.LUT R8, R49, 0xffff, R10.reuse, 0xf8, !PT ;  /* 0x0000ffff31087812 */ /* 0x100fe400078ef80a */
[----:B------:R-:W-:Y:S02]  /*3320*/  PRMT R10, R185, 0x7610, R10 ;  /* 0x00007610b90a7816 */ /* 0x000fe4000000000a */
[----:B------:R-:W-:Y:S02]  /*3330*/  PRMT R16, R188, 0x7610, R16 ;  /* 0x00007610bc107816 */ /* 0x000fe40000000010 */
[----:B------:R-:W-:Y:S02]  /*3340*/  SHF.L.U32 R49, R73, 0x10, RZ ;  /* 0x0000001049317819 */ /* 0x000fe400000006ff */
[----:B------:R-:W-:-:S02]  /*3350*/  LOP3.LUT R12, R12, 0xffff, RZ, 0xc0, !PT ;  /* 0x0000ffff0c0c7812 */ /* 0x000fc400078ec0ff */
[----:B------:R-:W-:Y:S02]  /*3360*/  SHF.L.U64.HI R73, R73, 0x10, RZ ;  /* 0x0000001049497819 */ /* 0x000fe400000102ff */
[----:B------:R-:W-:Y:S02]  /*3370*/  F2FP.F16.F32.PACK_AB R41, RZ, R41 ;  /* 0x00000029ff29723e */ /* 0x000fe400000000ff */
[----:B------:R-:W-:Y:S02]  /*3380*/  F2FP.F16.F32.PACK_AB R50, RZ, R50 ;  /* 0x00000032ff32723e */ /* 0x000fe400000000ff */
[----:B------:R-:W-:Y:S01]  /*3390*/  PRMT R14, R187, 0x7610, R14 ;  /* 0x00007610bb0e7816 */ /* 0x000fe2000000000e */
[----:B------:R-:W-:Y:S01]  /*33a0*/  HFMA2 R189, R82.H0_H0, R41.H0_H0, R118.H0_H0 ;  /* 0x2000002952bd7231 */ /* 0x000fe20000040876 */
[----:B------:R-:W-:Y:S01]  /*33b0*/  SHF.L.U32 R51, R75, 0x10, RZ ;  /* 0x000000104b337819 */ /* 0x000fe200000006ff */
[----:B------:R-:W-:Y:S01]  /*33c0*/  HFMA2 R175, R89.H0_H0, R50.H0_H0, R125.H0_H0 ;  /* 0x2000003259af7231 */ /* 0x000fe2000004087d */
[----:B------:R-:W-:-:S02]  /*33d0*/  F2FP.F16.F32.PACK_AB R69, RZ, R69 ;  /* 0x00000045ff45723e */ /* 0x000fc400000000ff */
[----:B------:R-:W-:Y:S02]  /*33e0*/  SHF.R.U64 R35, R142, 0x10, R143 ;  /* 0x000000108e237819 */ /* 0x000fe4000000128f */
[----:B------:R-:W-:Y:S02]  /*33f0*/  SHF.R.U64 R70, R106, 0x10, R107 ;  /* 0x000000106a467819 */ /* 0x000fe4000000126b */
[----:B------:R-:W-:Y:S02]  /*3400*/  F2FP.F16.F32.PACK_AB R42, RZ, R42 ;  /* 0x0000002aff2a723e */ /* 0x000fe400000000ff */
[----:B------:R-:W-:Y:S01]  /*3410*/  F2FP.F16.F32.PACK_AB R54, RZ, R54 ;  /* 0x00000036ff36723e */ /* 0x000fe200000000ff */
[----:B------:R-:W-:Y:S01]  /*3420*/  HFMA2 R35, R70.H0_H0, R69.H0_H0, R35.H0_H0 ;  /* 0x2000004546237231 */ /* 0x000fe20000040823 */
[----:B------:R-:W-:Y:S01]  /*3430*/  LOP3.LUT R16, R16, 0xffff, RZ, 0xc0, !PT ;  /* 0x0000ffff10107812 */ /* 0x000fe200078ec0ff */
[----:B------:R-:W-:Y:S01]  /*3440*/  HFMA2 R191, R84.H0_H0, R42.H0_H0, R120.H0_H0 ;  /* 0x2000002a54bf7231 */ /* 0x000fe20000040878 */
[----:B------:R-:W-:Y:S01]  /*3450*/  SHF.L.U64.HI R53, R75, 0x10, RZ ;  /* 0x000000104b357819 */ /* 0x000fe200000102ff */
[----:B------:R-:W-:Y:S01]  /*3460*/  HFMA2 R70, R91.H0_H0, R54.H0_H0, R127.H0_H0 ;  /* 0x200000365b467231 */ /* 0x000fe2000004087f */
[----:B------:R-:W-:-:S02]  /*3470*/  LOP3.LUT R10, R49, 0xffff, R10, 0xf8, !PT ;  /* 0x0000ffff310a7812 */ /* 0x000fc400078ef80a */
[----:B------:R-:W-:Y:S02]  /*3480*/  LOP3.LUT R49, R12, 0xffff0000, R73, 0xf8, !PT ;  /* 0xffff00000c317812 */ /* 0x000fe400078ef849 */
[----:B------:R-:W-:Y:S02]  /*3490*/  LOP3.LUT R12, R51, 0xffff, R14, 0xf8, !PT ;  /* 0x0000ffff330c7812 */ /* 0x000fe400078ef80e */
[----:B------:R-:W-:Y:S02]  /*34a0*/  PRMT R51, R192, 0x7610, R51 ;  /* 0x00007610c0337816 */ /* 0x000fe40000000033 */
[----:B------:R-:W-:Y:S02]  /*34b0*/  F2FP.F16.F32.PACK_AB R52, RZ, R52 ;  /* 0x00000034ff34723e */ /* 0x000fe400000000ff */
[----:B------:R-:W-:Y:S02]  /*34c0*/  LOP3.LUT R50, R16, 0xffff0000, R53, 0xf8, !PT ;  /* 0xffff000010327812 */ /* 0x000fe400078ef835 */
[----:B------:R-:W-:Y:S01]  /*34d0*/  LOP3.LUT R67, R67, 0xffff, RZ, 0xc0, !PT ;  /* 0x0000ffff43437812 */ /* 0x000fe200078ec0ff */
[----:B------:R-:W-:Y:S01]  /*34e0*/  HFMA2 R71, R90.H0_H0, R52.H0_H0, R126.H0_H0 ;  /* 0x200000345a477231 */ /* 0x000fe2000004087e */
[----:B------:R-:W-:-:S02]  /*34f0*/  PRMT R16, R190, 0x7610, R16 ;  /* 0x00007610be107816 */ /* 0x000fc40000000010 */
[----:B------:R-:W-:Y:S02]  /*3500*/  LOP3.LUT R54, R65, 0xffff, RZ, 0xc0, !PT ;  /* 0x0000ffff41367812 */ /* 0x000fe400078ec0ff */
[----:B------:R-:W-:Y:S02]  /*3510*/  LOP3.LUT R53, R51, 0xffff, RZ, 0xc0, !PT ;  /* 0x0000ffff33357812 */ /* 0x000fe400078ec0ff */
[----:B------:R-:W-:Y:S02]  /*3520*/  PRMT R14, R189, 0x7610, R14 ;  /* 0x00007610bd0e7816 */ /* 0x000fe4000000000e */
[C---:B------:R-:W-:Y:S02]  /*3530*/  SHF.L.U32 R51, R67.reuse, 0x10, RZ ;  /* 0x0000001043337819 */ /* 0x040fe400000006ff */
[----:B------:R-:W-:Y:S02]  /*3540*/  LOP3.LUT R16, R16, 0xffff, RZ, 0xc0, !PT ;  /* 0x0000ffff10107812 */ /* 0x000fe400078ec0ff */
[----:B------:R-:W-:-:S02]  /*3550*/  SHF.L.U64.HI R67, R67, 0x10, RZ ;  /* 0x0000001043437819 */ /* 0x000fc400000102ff */
[----:B------:R-:W-:Y:S02]  /*3560*/  PRMT R52, R191, 0x7610, R52 ;  /* 0x00007610bf347816 */ /* 0x000fe40000000034 */
[----:B------:R-:W-:Y:S02]  /*3570*/  SHF.L.U32 R65, R54, 0x10, RZ ;  /* 0x0000001036417819 */ /* 0x000fe400000006ff */
[----:B------:R-:W-:Y:S02]  /*3580*/  LOP3.LUT R20, R20, 0xffff, RZ, 0xc0, !PT ;  /* 0x0000ffff14147812 */ /* 0x000fe400078ec0ff */
[----:B------:R-:W-:Y:S02]  /*3590*/  SHF.L.U64.HI R54, R54, 0x10, RZ ;  /* 0x0000001036367819 */ /* 0x000fe400000102ff */
[----:B------:R-:W-:Y:S02]  /*35a0*/  LOP3.LUT R14, R51, 0xffff, R14, 0xf8, !PT ;  /* 0x0000ffff330e7812 */ /* 0x000fe400078ef80e */
[----:B------:R-:W-:-:S02]  /*35b0*/  F2FP.F16.F32.PACK_AB R64, RZ, R64 ;  /* 0x00000040ff40723e */ /* 0x000fc400000000ff */
[----:B------:R-:W-:Y:S02]  /*35c0*/  LOP3.LUT R51, R16, 0xffff0000, R67, 0xf8, !PT ;  /* 0xffff000010337812 */ /* 0x000fe400078ef843 */
[----:B------:R-:W-:Y:S01]  /*35d0*/  F2FP.F16.F32.PACK_AB R58, RZ, R58 ;  /* 0x0000003aff3a723e */ /* 0x000fe200000000ff */
[----:B------:R-:W-:Y:S01]  /*35e0*/  HFMA2 R69, R92.H0_H0, R64.H0_H0, R128.H0_H0 ;  /* 0x200000405c457231 */ /* 0x000fe20000040880 */
[----:B------:R-:W-:Y:S02]  /*35f0*/  LOP3.LUT R16, R65, 0xffff, R52, 0xf8, !PT ;  /* 0x0000ffff41107812 */ /* 0x000fe400078ef834 */
[----:B------:R-:W-:Y:S01]  /*3600*/  F2FP.F16.F32.PACK_AB R56, RZ, R56 ;  /* 0x00000038ff38723e */ /* 0x000fe200000000ff */
[----:B------:R-:W-:Y:S01]  /*3610*/  HFMA2 R64, R94.H0_H0, R58.H0_H0, R130.H0_H0 ;  /* 0x2000003a5e407231 */ /* 0x000fe20000040882 */
[----:B------:R-:W-:Y:S02]  /*3620*/  SHF.L.U32 R65, R20, 0x10, RZ ;  /* 0x0000001014417819 */ /* 0x000fe400000006ff */
[----:B------:R-:W-:Y:S01]  /*3630*/  LOP3.LUT R52, R53, 0xffff0000, R54, 0xf8, !PT ;  /* 0xffff000035347812 */ /* 0x000fe200078ef836 */
[----:B------:R-:W-:Y:S01]  /*3640*/  HFMA2 R56, R93.H0_H0, R56.H0_H0, R129.H0_H0 ;  /* 0x200000385d387231 */ /* 0x000fe20000040881 */
[----:B------:R-:W-:-:S02]  /*3650*/  LOP3.LUT R18, R18, 0xffff, RZ, 0xc0, !PT ;  /* 0x0000ffff12127812 */ /* 0x000fc400078ec0ff */
[----:B------:R-:W-:Y:S02]  /*3660*/  LOP3.LUT R54, R175, 0xffff, RZ, 0xc0, !PT ;  /* 0x0000ffffaf367812 */ /* 0x000fe400078ec0ff */
[----:B------:R-:W-:Y:S02]  /*3670*/  SHF.L.U64.HI R67, R20, 0x10, RZ ;  /* 0x0000001014437819 */ /* 0x000fe400000102ff */
[----:B------:R-:W-:Y:S02]  /*3680*/  LOP3.LUT R20, R65, 0xffff, R172, 0xf8, !PT ;  /* 0x0000ffff41147812 */ /* 0x000fe400078ef8ac */
[----:B------:R-:W-:Y:S02]  /*3690*/  LOP3.LUT R53, R180, 0xffff, RZ, 0xc0, !PT ;  /* 0x0000ffffb4357812 */ /* 0x000fe400078ec0ff */
[----:B------:R-:W-:Y:S02]  /*36a0*/  SHF.L.U64.HI R58, R18, 0x10, RZ ;  /* 0x00000010123a7819 */ /* 0x000fe400000102ff */
[----:B------:R-:W-:-:S02]  /*36b0*/  LOP3.LUT R65, R24, 0xffff, RZ, 0xc0, !PT ;  /* 0x0000ffff18417812 */ /* 0x000fc400078ec0ff */
[----:B------:R-:W-:Y:S02]  /*36c0*/  LOP3.LUT R54, R54, 0xffff0000, R67, 0xf8, !PT ;  /* 0xffff000036367812 */ /* 0x000fe400078ef843 */
[----:B------:R-:W-:Y:S02]  /*36d0*/  LOP3.LUT R67, R22, 0xffff, RZ, 0xc0, !PT ;  /* 0x0000ffff16437812 */ /* 0x000fe400078ec0ff */
[----:B------:R-:W-:Y:S02]  /*36e0*/  F2FP.F16.F32.PACK_AB R66, RZ, R66 ;  /* 0x00000042ff42723e */ /* 0x000fe400000000ff */
[----:B------:R-:W-:Y:S02]  /*36f0*/  LOP3.LUT R53, R53, 0xffff0000, R58, 0xf8, !PT ;  /* 0xffff000035357812 */ /* 0x000fe400078ef83a */
[----:B------:R-:W-:Y:S01]  /*3700*/  SHF.L.U32 R24, R65, 0x10, RZ ;  /* 0x0000001041187819 */ /* 0x000fe200000006ff */
[----:B------:R-:W-:Y:S01]  /*3710*/  HFMA2 R66, R96.H0_H0, R66.H0_H0, R132.H0_H0 ;  /* 0x2000004260427231 */ /* 0x000fe20000040884 */
[----:B------:R-:W-:-:S02]  /*3720*/  LOP3.LUT R58, R56, 0xffff, RZ, 0xc0, !PT ;  /* 0x0000ffff383a7812 */ /* 0x000fc400078ec0ff */
[----:B------:R-:W-:Y:S02]  /*3730*/  SHF.L.U64.HI R65, R65, 0x10, RZ ;  /* 0x0000001041417819 */ /* 0x000fe400000102ff */
[----:B------:R-:W-:Y:S02]  /*3740*/  F2FP.F16.F32.PACK_AB R72, RZ, R72 ;  /* 0x00000048ff48723e */ /* 0x000fe400000000ff */
[C---:B------:R-:W-:Y:S02]  /*3750*/  SHF.L.U32 R22, R67.reuse, 0x10, RZ ;  /* 0x0000001043167819 */ /* 0x040fe400000006ff */
[----:B------:R-:W-:Y:S01]  /*3760*/  LOP3.LUT R28, R28, 0xffff, RZ, 0xc0, !PT ;  /* 0x0000ffff1c1c7812 */ /* 0x000fe200078ec0ff */
[----:B------:R-:W-:Y:S01]  /*3770*/  HFMA2 R55, R103.H0_H0, R72.H0_H0, R139.H0_H0 ;  /* 0x2000004867377231 */ /* 0x000fe2000004088b */
[----:B------:R-:W-:Y:S02]  /*3780*/  LOP3.LUT R70, R70, 0xffff, RZ, 0xc0, !PT ;  /* 0x0000ffff46467812 */ /* 0x000fe400078ec0ff */
[----:B------:R-:W-:-:S02]  /*3790*/  SHF.L.U64.HI R67, R67, 0x10, RZ ;  /* 0x0000001043437819 */ /* 0x000fc400000102ff */
[----:B------:R-:W-:Y:S02]  /*37a0*/  F2FP.F16.F32.PACK_AB R171, RZ, R171 ;  /* 0x000000abffab723e */ /* 0x000fe400000000ff */
[----:B------:R-:W-:Y:S02]  /*37b0*/  LOP3.LUT R58, R58, 0xffff0000, R65, 0xf8, !PT ;  /* 0xffff00003a3a7812 */ /* 0x000fe400078ef841 */
[----:B------:R-:W-:Y:S01]  /*37c0*/  LOP3.LUT R26, R26, 0xffff, RZ, 0xc0, !PT ;  /* 0x0000ffff1a1a7812 */ /* 0x000fe200078ec0ff */
[----:B------:R-:W-:Y:S01]  /*37d0*/  HFMA2 R38, R105.H0_H0, R171.H0_H0, R141.H0_H0 ;  /* 0x200000ab69267231 */ /* 0x000fe2000004088d */
[----:B------:R-:W-:Y:S02]  /*37e0*/  SHF.L.U32 R65, R28, 0x10, RZ ;  /* 0x000000101c417819 */ /* 0x000fe400000006ff */
[----:B------:R-:W-:Y:S02]  /*37f0*/  F2FP.F16.F32.PACK_AB R74, RZ, R74 ;  /* 0x0000004aff4a723e */ /* 0x000fe400000000ff */
[----:B------:R-:W-:-:S02]  /*3800*/  LOP3.LUT R56, R70, 0xffff0000, R67, 0xf8, !PT ;  /* 0xffff000046387812 */ /* 0x000fc400078ef843 */
[----:B------:R-:W-:Y:S01]  /*3810*/  LOP3.LUT R32, R32, 0xffff, RZ, 0xc0, !PT ;  /* 0x0000ffff20207812 */ /* 0x000fe200078ec0ff */
[----:B------:R-:W-:Y:S01]  /*3820*/  HFMA2 R42, R104.H0_H0, R74.H0_H0, R140.H0_H0 ;  /* 0x2000004a682a7231 */ /* 0x000fe2000004088c */
[----:B------:R-:W-:Y:S02]  /*3830*/  F2FP.F16.F32.PACK_AB R68, RZ, R68 ;  /* 0x00000044ff44723e */ /* 0x000fe400000000ff */
[----:B------:R-:W-:Y:S02]  /*3840*/  LOP3.LUT R59, R59, 0xffff, RZ, 0xc0, !PT ;  /* 0x0000ffff3b3b7812 */ /* 0x000fe400078ec0ff */
[----:B------:R-:W-:Y:S01]  /*3850*/  SHF.L.U64.HI R70, R28, 0x10, RZ ;  /* 0x000000101c467819 */ /* 0x000fe200000102ff */
[----:B------:R-:W-:Y:S01]  /*3860*/  HFMA2 R68, R100.H0_H0, R68.H0_H0, R136.H0_H0 ;  /* 0x2000004464447231 */ /* 0x000fe20000040888 */
[----:B------:R-:W-:Y:S02]  /*3870*/  SHF.L.U32 R67, R26, 0x10, RZ ;  /* 0x000000101a437819 */ /* 0x000fe400000006ff */
[----:B------:R-:W-:-:S02]  /*3880*/  LOP3.LUT R46, R46, 0xffff, RZ, 0xc0, !PT ;  /* 0x0000ffff2e2e7812 */ /* 0x000fc400078ec0ff */
[----:B------:R-:W-:Y:S02]  /*3890*/  LOP3.LUT R28, R65, 0xffff, R66, 0xf8, !PT ;  /* 0x0000ffff411c7812 */ /* 0x000fe400078ef842 */
[----:B------:R-:W-:Y:S02]  /*38a0*/  LOP3.LUT R34, R34, 0xffff, RZ, 0xc0, !PT ;  /* 0x0000ffff22227812 */ /* 0x000fe400078ec0ff */
[----:B------:R-:W-:Y:S02]  /*38b0*/  SHF.L.U32 R65, R32, 0x10, RZ ;  /* 0x0000001020417819 */ /* 0x000fe400000006ff */
[----:B------:R-:W-:Y:S02]  /*38c0*/  F2FP.F16.F32.PACK_AB R173, RZ, R173 ;  /* 0x000000adffad723e */ /* 0x000fe400000000ff */
[----:B------:R-:W-:Y:S02]  /*38d0*/  SHF.L.U64.HI R72, R26, 0x10, RZ ;  /* 0x000000101a487819 */ /* 0x000fe400000102ff */
[----:B------:R-:W-:Y:S01]  /*38e0*/  LOP3.LUT R59, R59, 0xffff0000, R70, 0xf8, !PT ;  /* 0xffff00003b3b7812 */ /* 0x000fe200078ef846 */
[----:B------:R-:W-:Y:S01]  /*38f0*/  HFMA2 R13, R106.H0_H0, R173.H0_H0, R142.H0_H0 ;  /* 0x200000ad6a0d7231 */ /* 0x000fe2000004088e */
[----:B------:R-:W-:-:S02]  /*3900*/  LOP3.LUT R36, R36, 0xffff, RZ, 0xc0, !PT ;  /* 0x0000ffff24247812 */ /* 0x000fc400078ec0ff */
[----:B------:R-:W-:Y:S02]  /*3910*/  LOP3.LUT R66, R55, 0xffff, RZ, 0xc0, !PT ;  /* 0x0000ffff37427812 */ /* 0x000fe400078ec0ff */
[----:B------:R-:W-:Y:S02]  /*3920*/  LOP3.LUT R26, R67, 0xffff, R64, 0xf8, !PT ;  /* 0x0000ffff431a7812 */ /* 0x000fe400078ef840 */
[----:B------:R-:W-:Y:S02]  /*3930*/  LOP3.LUT R70, R61, 0xffff, RZ, 0xc0, !PT ;  /* 0x0000ffff3d467812 */ /* 0x000fe400078ec0ff */
[----:B------:R-:W-:Y:S02]  /*3940*/  SHF.L.U32 R55, R46, 0x10, RZ ;  /* 0x000000102e377819 */ /* 0x000fe400000006ff */
[C---:B------:R-:W-:Y:S02]  /*3950*/  SHF.L.U32 R61, R34.reuse, 0x10, RZ ;  /* 0x00000010223d7819 */ /* 0x040fe400000006ff */
[----:B------:R-:W-:-:S02]  /*3960*/  SHF.L.U64.HI R67, R34, 0x10, RZ ;  /* 0x0000001022437819 */ /* 0x000fc400000102ff */
[----:B------:R-:W-:Y:S02]  /*3970*/  LOP3.LUT R35, R35, 0xffff, RZ, 0xc0, !PT ;  /* 0x0000ffff23237812 */ /* 0x000fe400078ec0ff */
[----:B------:R-:W-:Y:S02]  /*3980*/  LOP3.LUT R34, R65, 0xffff, R62, 0xf8, !PT ;  /* 0x0000ffff41227812 */ /* 0x000fe400078ef83e */
[----:B------:R-:W-:Y:S02]  /*3990*/  LOP3.LUT R64, R38, 0xffff, RZ, 0xc0, !PT ;  /* 0x0000ffff26407812 */ /* 0x000fe400078ec0ff */
[----:B------:R-:W-:Y:S02]  /*39a0*/  LOP3.LUT R24, R24, 0xffff, R69, 0xf8, !PT ;  /* 0x0000ffff18187812 */ /* 0x000fe400078ef845 */
[C---:B------:R-:W-:Y:S02]  /*39b0*/  SHF.L.U32 R38, R36.reuse, 0x10, RZ ;  /* 0x0000001024267819 */ /* 0x040fe400000006ff */
[----:B------:R-:W-:-:S02]  /*39c0*/  SHF.L.U64.HI R65, R36, 0x10, RZ ;  /* 0x0000001024417819 */ /* 0x000fc400000102ff */
[----:B------:R-:W-:Y:S02]  /*39d0*/  SHF.L.U64.HI R69, R32, 0x10, RZ ;  /* 0x0000001020457819 */ /* 0x000fe400000102ff */
[----:B------:R-:W-:Y:S02]  /*39e0*/  LOP3.LUT R36, R55, 0xffff, R42, 0xf8, !PT ;  /* 0x0000ffff37247812 */ /* 0x000fe400078ef82a */
[----:B------:R-:W-:Y:S02]  /*39f0*/  LOP3.LUT R32, R61, 0xffff, R68, 0xf8, !PT ;  /* 0x0000ffff3d207812 */ /* 0x000fe400078ef844 */
[----:B------:R-:W-:Y:S02]  /*3a00*/  SHF.L.U32 R42, R35, 0x10, RZ ;  /* 0x00000010232a7819 */ /* 0x000fe400000006ff */
[----:B------:R-:W-:Y:S02]  /*3a10*/  SHF.L.U64.HI R61, R46, 0x10, RZ ;  /* 0x000000102e3d7819 */ /* 0x000fe400000102ff */
[----:B------:R-:W-:-:S02]  /*3a20*/  LOP3.LUT R46, R9, 0xffff, RZ, 0xc0, !PT ;  /* 0x0000ffff092e7812 */ /* 0x000fc400078ec0ff */
[----:B------:R-:W-:Y:S02]  /*3a30*/  LOP3.LUT R42, R42, 0xffff, R13, 0xf8, !PT ;  /* 0x0000ffff2a2a7812 */ /* 0x000fe400078ef80d */
[----:B------:R-:W-:Y:S02]  /*3a40*/  LOP3.LUT R68, R5, 0xffff, RZ, 0xc0, !PT ;  /* 0x0000ffff05447812 */ /* 0x000fe400078ec0ff */
[----:B------:R-:W-:Y:S02]  /*3a50*/  LOP3.LUT R13, R7, 0xffff, RZ, 0xc0, !PT ;  /* 0x0000ffff070d7812 */ /* 0x000fe400078ec0ff */
[----:B------:R-:W-:Y:S02]  /*3a60*/  LOP3.LUT R5, R11, 0xffff, RZ, 0xc0, !PT ;  /* 0x0000ffff0b057812 */ /* 0x000fe400078ec0ff */
[----:B------:R-:W-:Y:S02]  /*3a70*/  PRMT R11, R49, 0x5410, R46 ;  /* 0x00005410310b7816 */ /* 0x000fe4000000002e */
[----:B------:R-:W-:-:S02]  /*3a80*/  LOP3.LUT R46, R19, 0xffff, RZ, 0xc0, !PT ;  /* 0x0000ffff132e7812 */ /* 0x000fc400078ec0ff */
[----:B------:R-:W-:Y:S02]  /*3a90*/  LOP3.LUT R63, R63, 0xffff, RZ, 0xc0, !PT ;  /* 0x0000ffff3f3f7812 */ /* 0x000fe400078ec0ff */
[----:B------:R-:W-:Y:S02]  /*3aa0*/  PRMT R9, R48, 0x5410, R13 ;  /* 0x0000541030097816 */ /* 0x000fe4000000000d */
[----:B------:R-:W-:Y:S02]  /*3ab0*/  LOP3.LUT R48, R15, 0xffff, RZ, 0xc0, !PT ;  /* 0x0000ffff0f307812 */ /* 0x000fe400078ec0ff */
[----:B------:R-:W-:Y:S02]  /*3ac0*/  PRMT R19, R53, 0x5410, R46 ;  /* 0x0000541035137816 */ /* 0x000fe4000000002e */
[----:B------:R-:W-:Y:S02]  /*3ad0*/  LOP3.LUT R46, R27, 0xffff, RZ, 0xc0, !PT ;  /* 0x0000ffff1b2e7812 */ /* 0x000fe400078ec0ff */
[----:B------:R-:W-:-:S02]  /*3ae0*/  LOP3.LUT R63, R63, 0xffff0000, R72, 0xf8, !PT ;  /* 0xffff00003f3f7812 */ /* 0x000fc400078ef848 */
[----:B------:R-:W-:Y:S02]  /*3af0*/  PRMT R15, R51, 0x5410, R48 ;  /* 0x00005410330f7816 */ /* 0x000fe40000000030 */
[----:B------:R-:W-:Y:S01]  /*3b00*/  PRMT R13, R50, 0x5410, R5 ;  /* 0x00005410320d7816 */ /* 0x000fe20000000005 */
[----:B------:R-:W0:Y:S01]  /*3b10*/  @!P1 LDC.64 R48, c[0x0][0x230] ;  /* 0x00008c00ff309b82 */ /* 0x000e220000000a00 */
[----:B------:R-:W-:Y:S02]  /*3b20*/  PRMT R7, R47, 0x5410, R68 ;  /* 0x000054102f077816 */ /* 0x000fe40000000044 */
[----:B------:R-:W-:Y:S02]  /*3b30*/  PRMT R27, R63, 0x5410, R46 ;  /* 0x000054103f1b7816 */ /* 0x000fe4000000002e */
[----:B------:R-:W-:Y:S02]  /*3b40*/  F2FP.F16.F32.PACK_AB R174, RZ, R174 ;  /* 0x000000aeffae723e */ /* 0x000fe400000000ff */
[----:B------:R-:W-:Y:S01]  /*3b50*/  F2FP.F16.F32.PACK_AB R177, RZ, R177 ;  /* 0x000000b1ffb1723e */ /* 0x000fe200000000ff */
[----:B------:R-:W1:Y:S01]  /*3b60*/  @!P1 LDC.64 R50, c[0x0][0x238] ;  /* 0x00008e00ff329b82 */ /* 0x000e620000000a00 */
[----:B------:R-:W-:Y:S01]  /*3b70*/  LOP3.LUT R45, R45, 0xffff, RZ, 0xc0, !PT ;  /* 0x0000ffff2d2d7812 */ /* 0x000fe200078ec0ff */
[----:B------:R-:W-:Y:S01]  /*3b80*/  HFMA2 R39, R107.H0_H0, R174.H0_H0, R143.H0_H0 ;  /* 0x200000ae6b277231 */ /* 0x000fe2000004088f */
[----:B------:R-:W-:Y:S01]  /*3b90*/  LOP3.LUT R60, R60, 0xffff, RZ, 0xc0, !PT ;  /* 0x0000ffff3c3c7812 */ /* 0x000fe200078ec0ff */
[----:B------:R-:W-:Y:S01]  /*3ba0*/  HFMA2 R40, R108.H0_H0, R177.H0_H0, R144.H0_H0 ;  /* 0x200000b16c287231 */ /* 0x000fe20000040890 */
[----:B------:R-:W-:-:S02]  /*3bb0*/  SHF.L.U64.HI R62, R35, 0x10, RZ ;  /* 0x00000010233e7819 */ /* 0x000fc400000102ff */
[----:B------:R-:W-:Y:S01]  /*3bc0*/  F2FP.F16.F32.PACK_AB R178, RZ, R178 ;  /* 0x000000b2ffb2723e */ /* 0x000fe200000000ff */
[----:B------:R-:W2:Y:S01]  /*3bd0*/  LDC.64 R46, c[0x0][0x228] ;  /* 0x00008a00ff2e7b82 */ /* 0x000ea20000000a00 */
[----:B------:R-:W-:Y:S02]  /*3be0*/  LOP3.LUT R39, R39, 0xffff, RZ, 0xc0, !PT ;  /* 0x0000ffff27277812 */ /* 0x000fe400078ec0ff */
[----:B------:R-:W-:Y:S01]  /*3bf0*/  SHF.L.U32 R35, R45, 0x10, RZ ;  /* 0x000000102d237819 */ /* 0x000fe200000006ff */
[----:B------:R-:W-:Y:S01]  /*3c00*/  HFMA2 R41, R109.H0_H0, R178.H0_H0, R145.H0_H0 ;  /* 0x200000b26d297231 */ /* 0x000fe20000040891 */
[----:B------:R-:W-:Y:S02]  /*3c10*/  LOP3.LUT R70, R70, 0xffff0000, R69, 0xf8, !PT ;  /* 0xffff000046467812 */ /* 0x000fe400078ef845 */
[----:B------:R-:W-:Y:S02]  /*3c20*/  LOP3.LUT R67, R60, 0xffff0000, R67, 0xf8, !PT ;  /* 0xffff00003c437812 */ /* 0x000fe400078ef843 */
[----:B------:R-:W-:-:S02]  /*3c30*/  LOP3.LUT R66, R66, 0xffff0000, R65, 0xf8, !PT ;  /* 0xffff000042427812 */ /* 0x000fc400078ef841 */
[----:B------:R-:W-:Y:S02]  /*3c40*/  LOP3.LUT R17, R17, 0xffff, RZ, 0xc0, !PT ;  /* 0x0000ffff11117812 */ /* 0x000fe400078ec0ff */
[----:B------:R-:W-:Y:S02]  /*3c50*/  LOP3.LUT R31, R31, 0xffff, RZ, 0xc0, !PT ;  /* 0x0000ffff1f1f7812 */ /* 0x000fe400078ec0ff */
[----:B------:R-:W-:Y:S02]  /*3c60*/  LOP3.LUT R30, R30, 0xffff, RZ, 0xc0, !PT ;  /* 0x0000ffff1e1e7812 */ /* 0x000fe400078ec0ff */
[----:B------:R-:W-:Y:S02]  /*3c70*/  LOP3.LUT R5, R33, 0xffff, RZ, 0xc0, !PT ;  /* 0x0000ffff21057812 */ /* 0x000fe400078ec0ff */
[----:B------:R-:W-:Y:S02]  /*3c80*/  F2FP.F16.F32.PACK_AB R57, RZ, R211 ;  /* 0x000000d3ff39723e */ /* 0x000fe400000000ff */
[----:B------:R-:W-:-:S02]  /*3c90*/  LOP3.LUT R62, R39, 0xffff0000, R62, 0xf8, !PT ;  /* 0xffff0000273e7812 */ /* 0x000fc400078ef83e */
[----:B------:R-:W-:Y:S01]  /*3ca0*/  LOP3.LUT R40, R35, 0xffff, R40, 0xf8, !PT ;  /* 0x0000ffff23287812 */ /* 0x000fe200078ef828 */
[----:B--2---:R-:W-:Y:S01]  /*3cb0*/  IMAD.WIDE.U32 R170, R170, 0x8, R46 ;  /* 0x00000008aaaa7825 */ /* 0x004fe200078e002e */
[----:B------:R-:W-:-:S03]  /*3cc0*/  PRMT R17, R52, 0x5410, R17 ;  /* 0x0000541034117816 */ /* 0x000fc60000000011 */
[----:B------:R-:W-:Y:S01]  /*3cd0*/  HFMA2 R57, R102.H0_H0, R57.H0_H0, R138.H0_H0 ;  /* 0x2000003966397231 */ /* 0x000fe2000004088a */
[----:B------:R-:W-:Y:S02]  /*3ce0*/  PRMT R35, R70, 0x5410, R31 ;  /* 0x0000541046237816 */ /* 0x000fe4000000001f */
[----:B------:R-:W-:Y:S01]  /*3cf0*/  PRMT R33, R67, 0x5410, R30 ;  /* 0x0000541043217816 */ /* 0x000fe2000000001e */
[----:B0-----:R-:W-:Y:S01]  /*3d00*/  @!P1 IMAD.WIDE R30, R152, 0x4, R48 ;  /* 0x00000004981e9825 */ /* 0x001fe200078e0230 */
[----:B------:R-:W-:Y:S02]  /*3d10*/  PRMT R39, R66, 0x5410, R5 ;  /* 0x0000541042277816 */ /* 0x000fe40000000005 */
[----:B------:R-:W-:Y:S01]  /*3d20*/  SHF.L.U64.HI R60, R45, 0x10, RZ ;  /* 0x000000102d3c7819 */ /* 0x000fe200000102ff */
[----:B------:R-:W-:Y:S01]  /*3d30*/  IMAD.WIDE.U32 R48, R153, 0x8, R46 ;  /* 0x0000000899307825 */ /* 0x000fe200078e002e */
[----:B------:R-:W-:Y:S01]  /*3d40*/  LOP3.LUT R52, R29, 0xffff, RZ, 0xc0, !PT ;  /* 0x0000ffff1d347812 */ /* 0x000fe200078ec0ff */
[----:B------:R0:W-:Y:S01]  /*3d50*/  @!P1 STG.E desc[UR6][R30.64], R0 ;  /* 0x000000001e009986 */ /* 0x0001e2000c101906 */
[----:B------:R-:W-:Y:S01]  /*3d60*/  LOP3.LUT R5, R44, 0xffff, RZ, 0xc0, !PT ;  /* 0x0000ffff2c057812 */ /* 0x000fe200078ec0ff */
[----:B-1----:R-:W-:Y:S01]  /*3d70*/  @!P1 IMAD.WIDE R44, R152, 0x4, R50 ;  /* 0x00000004982c9825 */ /* 0x002fe200078e0232 */
[----:B------:R-:W-:-:S02]  /*3d80*/  LOP3.LUT R21, R21, 0xffff, RZ, 0xc0, !PT ;  /* 0x0000ffff15157812 */ /* 0x000fc400078ec0ff */
[----:B------:R-:W-:Y:S01]  /*3d90*/  SHF.L.U32 R73, R18, 0x10, RZ ;  /* 0x0000001012497819 */ /* 0x000fe200000006ff */
[----:B------:R-:W-:Y:S01]  /*3da0*/  IMAD.WIDE.U32 R50, R168, 0x8, R46 ;  /* 0x00000008a8327825 */ /* 0x000fe200078e002e */
[----:B------:R-:W-:Y:S01]  /*3db0*/  LOP3.LUT R41, R41, 0xffff, RZ, 0xc0, !PT ;  /* 0x0000ffff29297812 */ /* 0x000fe200078ec0ff */
[----:B------:R1:W-:Y:S01]  /*3dc0*/  @!P1 STG.E desc[UR6][R44.64], R4 ;  /* 0x000000042c009986 */ /* 0x0003e2000c101906 */
[----:B------:R-:W-:Y:S02]  /*3dd0*/  LOP3.LUT R23, R23, 0xffff, RZ, 0xc0, !PT ;  /* 0x0000ffff17177812 */ /* 0x000fe400078ec0ff */
[----:B------:R-:W-:Y:S01]  /*3de0*/  PRMT R29, R59, 0x5410, R52 ;  /* 0x000054103b1d7816 */ /* 0x000fe20000000034 */
[----:B------:R-:W-:Y:S01]  /*3df0*/  IMAD.WIDE.U32 R52, R167, 0x8, R46 ;  /* 0x00000008a7347825 */ /* 0x000fe200078e002e */
[----:B------:R-:W-:Y:S01]  /*3e00*/  PRMT R21, R54, 0x5410, R21 ;  /* 0x0000541036157816 */ /* 0x000fe20000000015 */
        /* <DEDUP_REMOVED lines=18> */
[--C-:B------:R-:W-:Y:S01]  /*3f30*/  IMAD.WIDE.U32 R162, R162, 0x8, R46.reuse ;  /* 0x00000008a2a27825 */ /* 0x100fe200078e002e */
[----:B------:R-:W-:Y:S01]  /*3f40*/  LOP3.LUT R37, R37, 0xffff, RZ, 0xc0, !PT ;  /* 0x0000ffff25257812 */ /* 0x000fe200078ec0ff */
[----:B------:R2:W-:Y:S01]  /*3f50*/  STG.E.64 desc[UR6][R54.64], R16 ;  /* 0x0000001036007986 */ /* 0x0005e2000c101b06 */
[----:B------:R-:W-:Y:S01]  /*3f60*/  LOP3.LUT R43, R43, 0xffff, RZ, 0xc0, !PT ;  /* 0x0000ffff2b2b7812 */ /* 0x000fe200078ec0ff */
[----:B0-----:R-:W-:Y:S01]  /*3f70*/  IMAD.WIDE.U32 R30, R161, 0x8, R46 ;  /* 0x00000008a11e7825 */ /* 0x001fe200078e002e */
[----:B------:R-:W-:Y:S01]  /*3f80*/  PRMT R37, R64, 0x5410, R37 ;  /* 0x0000541040257816 */ /* 0x000fe20000000025 */
[----:B------:R2:W-:Y:S01]  /*3f90*/  STG.E.64 desc[UR6][R164.64], R18 ;  /* 0x00000012a4007986 */ /* 0x0005e2000c101b06 */
[----:B------:R-:W-:Y:S01]  /*3fa0*/  PRMT R43, R62, 0x5410, R43 ;  /* 0x000054103e2b7816 */ /* 0x000fe2000000002b */
[--C-:B------:R-:W-:Y:S01]  /*3fb0*/  IMAD.WIDE.U32 R160, R160, 0x8, R46.reuse ;  /* 0x00000008a0a07825 */ /* 0x100fe200078e002e */
[----:B------:R-:W-:Y:S01]  /*3fc0*/  IADD3 R152, R152, UR5, RZ ;  /* 0x0000000598987c10 */ /* 0x000fe2000fffe0ff */
[----:B------:R2:W-:Y:S01]  /*3fd0*/  STG.E.64 desc[UR6][R56.64], R20 ;  /* 0x0000001438007986 */ /* 0x0005e2000c101b06 */
[----:B------:R-:W-:Y:S01]  /*3fe0*/  SEL R0, RZ, 0x1, P0 ;  /* 0x00000001ff007807 */ /* 0x000fe20000000000 */
[--C-:B-1----:R-:W-:Y:S01]  /*3ff0*/  IMAD.WIDE.U32 R4, R159, 0x8, R46.reuse ;  /* 0x000000089f047825 */ /* 0x102fe200078e002e */
        /* <DEDUP_REMOVED lines=19> */
.L_x_672:
[----:B------:R-:W-:Y:S01]  /*4130*/  HFMA2.MMA R181, -RZ, RZ, 0, 5.9604644775390625e-08 ;  /* 0x00000001ffb57435 */ /* 0x000fe200000001ff */
[----:B------:R-:W-:Y:S02]  /*4140*/  MOV R182, R0 ;  /* 0x0000000000b67202 */ /* 0x000fe40000000f00 */
[----:B------:R-:W-:Y:S02]  /*4150*/  MOV R184, 0x1f ;  /* 0x0000001f00b87802 */ /* 0x000fe40000000f00 */
[----:B------:R-:W-:-:S07]  /*4160*/  MOV R179, 0xffffffff ;  /* 0xffffffff00b37802 */ /* 0x000fce0000000f00 */
[----:B-----5:R-:W-:Y:S05]  /*4170*/  WARPSYNC.COLLECTIVE R179, `(.L_x_676) ;  /* 0x00000000b3087348 */ /* 0x020fea0003c00000 */
[----:B------:R0:W1:Y:S02]  /*4180*/  SHFL.BFLY P2, R180, R182, R181, R184 ;  /* 0x0c0000b5b6b47389 */ /* 0x00006400000400b8 */
[----:B01---5:R-:W-:Y:S01]  /*4190*/  ENDCOLLECTIVE ;  /* 0x000000000000791b */ /* 0x023fe20003800000 */
.L_x_676:
[----:B------:R-:W-:Y:S01]  /*41a0*/  HFMA2.MMA R181, -RZ, RZ, 0, 1.1920928955078125e-07 ;  /* 0x00000002ffb57435 */ /* 0x000fe200000001ff */
[----:B------:R-:W-:-:S05]  /*41b0*/  MOV R173, R180 ;  /* 0x000000b400ad7202 */ /* 0x000fca0000000f00 */
[----:B------:R-:W-:-:S05]  /*41c0*/  FADD.FTZ R173, R0, R173 ;  /* 0x000000ad00ad7221 */ /* 0x000fca0000010000 */
[----:B------:R-:W-:-:S07]  /*41d0*/  MOV R182, R173 ;  /* 0x000000ad00b67202 */ /* 0x000fce0000000f00 */
[----:B------:R-:W-:Y:S05]  /*41e0*/  WARPSYNC.COLLECTIVE R179, `(.L_x_677) ;  /* 0x00000000b3087348 */ /* 0x000fea0003c00000 */
[----:B------:R0:W1:Y:S02]  /*41f0*/  SHFL.BFLY P2, R180, R182, R181, R184 ;  /* 0x0c0000b5b6b47389 */ /* 0x00006400000400b8 */
[----:B01----:R-:W-:Y:S01]  /*4200*/  ENDCOLLECTIVE ;  /* 0x000000000000791b */ /* 0x003fe20003800000 */
.L_x_677:
[----:B------:R-:W-:Y:S01]  /*4210*/  HFMA2.MMA R181, -RZ, RZ, 0, 2.384185791015625e-07 ;  /* 0x00000004ffb57435 */ /* 0x000fe200000001ff */
[----:B------:R-:W-:-:S05]  /*4220*/  MOV R172, R180 ;  /* 0x000000b400ac7202 */ /* 0x000fca0000000f00 */
[----:B------:R-:W-:-:S05]  /*4230*/  FADD.FTZ R175, R173, R172 ;  /* 0x000000acadaf7221 */ /* 0x000fca0000010000 */
[----:B------:R-:W-:-:S07]  /*4240*/  MOV R182, R175 ;  /* 0x000000af00b67202 */ /* 0x000fce0000000f00 */
[----:B------:R-:W-:Y:S05]  /*4250*/  WARPSYNC.COLLECTIVE R179, `(.L_x_678) ;  /* 0x00000000b3087348 */ /* 0x000fea0003c00000 */
[----:B------:R0:W1:Y:S02]  /*4260*/  SHFL.BFLY P2, R180, R182, R181, R184 ;  /* 0x0c0000b5b6b47389 */ /* 0x00006400000400b8 */
[----:B01----:R-:W-:Y:S01]  /*4270*/  ENDCOLLECTIVE ;  /* 0x000000000000791b */ /* 0x003fe20003800000 */
.L_x_678:
[----:B------:R-:W-:Y:S01]  /*4280*/  HFMA2.MMA R181, -RZ, RZ, 0, 4.76837158203125e-07 ;  /* 0x00000008ffb57435 */ /* 0x000fe200000001ff */
[----:B------:R-:W-:-:S05]  /*4290*/  MOV R172, R180 ;  /* 0x000000b400ac7202 */ /* 0x000fca0000000f00 */
[----:B------:R-:W-:-:S05]  /*42a0*/  FADD.FTZ R176, R175, R172 ;  /* 0x000000acafb07221 */ /* 0x000fca0000010000 */
[----:B------:R-:W-:-:S07]  /*42b0*/  MOV R182, R176 ;  /* 0x000000b000b67202 */ /* 0x000fce0000000f00 */
[----:B------:R-:W-:Y:S05]  /*42c0*/  WARPSYNC.COLLECTIVE R179, `(.L_x_679) ;  /* 0x00000000b3087348 */ /* 0x000fea0003c00000 */
[----:B------:R0:W1:Y:S02]  /*42d0*/  SHFL.BFLY P2, R180, R182, R181, R184 ;  /* 0x0c0000b5b6b47389 */ /* 0x00006400000400b8 */
[----:B01----:R-:W-:Y:S01]  /*42e0*/  ENDCOLLECTIVE ;  /* 0x000000000000791b */ /* 0x003fe20003800000 */
.L_x_679:
[----:B------:R-:W-:Y:S01]  /*42f0*/  HFMA2.MMA R181, -RZ, RZ, 0, 9.5367431640625e-07 ;  /* 0x00000010ffb57435 */ /* 0x000fe200000001ff */
[----:B------:R-:W-:-:S05]  /*4300*/  MOV R177, R180 ;  /* 0x000000b400b17202 */ /* 0x000fca0000000f00 */
[----:B------:R-:W-:-:S05]  /*4310*/  FADD.FTZ R177, R176, R177 ;  /* 0x000000b1b0b17221 */ /* 0x000fca0000010000 */
[----:B------:R-:W-:-:S07]  /*4320*/  MOV R182, R177 ;  /* 0x000000b100b67202 */ /* 0x000fce0000000f00 */
[----:B------:R-:W-:Y:S05]  /*4330*/  WARPSYNC.COLLECTIVE R179, `(.L_x_680) ;  /* 0x00000000b3087348 */ /* 0x000fea0003c00000 */
[----:B------:R0:W1:Y:S02]  /*4340*/  SHFL.BFLY P2, R180, R182, R181, R184 ;  /* 0x0c0000b5b6b47389 */ /* 0x00006400000400b8 */
[----:B01----:R-:W-:Y:S01]  /*4350*/  ENDCOLLECTIVE ;  /* 0x000000000000791b */ /* 0x003fe20003800000 */
.L_x_680:
[----:B------:R-:W-:Y:S01]  /*4360*/  HFMA2.MMA R181, -RZ, RZ, 0, 5.9604644775390625e-08 ;  /* 0x00000001ffb57435 */ /* 0x000fe200000001ff */
[----:B------:R-:W-:-:S05]  /*4370*/  MOV R172, R180 ;  /* 0x000000b400ac7202 */ /* 0x000fca0000000f00 */
[----:B------:R-:W-:-:S04]  /*4380*/  FADD.FTZ R172, R177, R172 ;  /* 0x000000acb1ac7221 */ /* 0x000fc80000010000 */
        /* <DEDUP_REMOVED lines=149> */
.L_x_681:
[----:B------:R-:W-:Y:S01]  /*4ce0*/  HFMA2.MMA R181, -RZ, RZ, 0, 1.1920928955078125e-07 ;  /* 0x00000002ffb57435 */ /* 0x000fe200000001ff */
[----:B------:R-:W-:-:S05]  /*4cf0*/  MOV R173, R180 ;  /* 0x000000b400ad7202 */ /* 0x000fca0000000f00 */
[----:B------:R-:W-:-:S05]  /*4d00*/  FADD.FTZ R173, R0, R173 ;  /* 0x000000ad00ad7221 */ /* 0x000fca0000010000 */
[----:B------:R-:W-:-:S07]  /*4d10*/  MOV R182, R173 ;  /* 0x000000ad00b67202 */ /* 0x000fce0000000f00 */
[----:B------:R-:W-:Y:S05]  /*4d20*/  WARPSYNC.COLLECTIVE R179, `(.L_x_682) ;  /* 0x00000000b3087348 */ /* 0x000fea0003c00000 */
[----:B------:R0:W1:Y:S02]  /*4d30*/  SHFL.BFLY P2, R180, R182, R181, R184 ;  /* 0x0c0000b5b6b47389 */ /* 0x00006400000400b8 */
[----:B01----:R-:W-:Y:S01]  /*4d40*/  ENDCOLLECTIVE ;  /* 0x000000000000791b */ /* 0x003fe20003800000 */
.L_x_682:
[----:B------:R-:W-:Y:S01]  /*4d50*/  HFMA2.MMA R181, -RZ, RZ, 0, 2.384185791015625e-07 ;  /* 0x00000004ffb57435 */ /* 0x000fe200000001ff */
[----:B------:R-:W-:-:S05]  /*4d60*/  MOV R176, R180 ;  /* 0x000000b400b07202 */ /* 0x000fca0000000f00 */
[----:B------:R-:W-:-:S05]  /*4d70*/  FADD.FTZ R176, R173, R176 ;  /* 0x000000b0adb07221 */ /* 0x000fca0000010000 */
[----:B------:R-:W-:-:S07]  /*4d80*/  MOV R182, R176 ;  /* 0x000000b000b67202 */ /* 0x000fce0000000f00 */
[----:B------:R-:W-:Y:S05]  /*4d90*/  WARPSYNC.COLLECTIVE R179, `(.L_x_683) ;  /* 0x00000000b3087348 */ /* 0x000fea0003c00000 */
[----:B------:R0:W1:Y:S02]  /*4da0*/  SHFL.BFLY P2, R180, R182, R181, R184 ;  /* 0x0c0000b5b6b47389 */ /* 0x00006400000400b8 */
[----:B01----:R-:W-:Y:S01]  /*4db0*/  ENDCOLLECTIVE ;  /* 0x000000000000791b */ /* 0x003fe20003800000 */
.L_x_683:
[----:B------:R-:W-:Y:S01]  /*4dc0*/  HFMA2.MMA R181, -RZ, RZ, 0, 4.76837158203125e-07 ;  /* 0x00000008ffb57435 */ /* 0x000fe200000001ff */
[----:B------:R-:W-:-:S05]  /*4dd0*/  MOV R175, R180 ;  /* 0x000000b400af7202 */ /* 0x000fca0000000f00 */
[----:B------:R-:W-:-:S05]  /*4de0*/  FADD.FTZ R175, R176, R175 ;  /* 0x000000afb0af7221 */ /* 0x000fca0000010000 */
[----:B------:R-:W-:-:S07]  /*4df0*/  MOV R182, R175 ;  /* 0x000000af00b67202 */ /* 0x000fce0000000f00 */
[----:B------:R-:W-:Y:S05]  /*4e00*/  WARPSYNC.COLLECTIVE R179, `(.L_x_684) ;  /* 0x00000000b3087348 */ /* 0x000fea0003c00000 */
[----:B------:R0:W1:Y:S02]  /*4e10*/  SHFL.BFLY P2, R180, R182, R181, R184 ;  /* 0x0c0000b5b6b47389 */ /* 0x00006400000400b8 */
[----:B01----:R-:W-:Y:S01]  /*4e20*/  ENDCOLLECTIVE ;  /* 0x000000000000791b */ /* 0x003fe20003800000 */
.L_x_684:
[----:B------:R-:W-:Y:S01]  /*4e30*/  HFMA2.MMA R181, -RZ, RZ, 0, 9.5367431640625e-07 ;  /* 0x00000010ffb57435 */ /* 0x000fe200000001ff */
[----:B------:R-:W-:-:S05]  /*4e40*/  MOV R178, R180 ;  /* 0x000000b400b27202 */ /* 0x000fca0000000f00 */
[----:B------:R-:W-:-:S05]  /*4e50*/  FADD.FTZ R178, R175, R178 ;  /* 0x000000b2afb27221 */ /* 0x000fca0000010000 */
[----:B------:R-:W-:-:S07]  /*4e60*/  MOV R182, R178 ;  /* 0x000000b200b67202 */ /* 0x000fce0000000f00 */
[----:B------:R-:W-:Y:S05]  /*4e70*/  WARPSYNC.COLLECTIVE R179, `(.L_x_685) ;  /* 0x00000000b3087348 */ /* 0x000fea0003c00000 */
[----:B------:R0:W1:Y:S02]  /*4e80*/  SHFL.BFLY P2, R180, R182, R181, R184 ;  /* 0x0c0000b5b6b47389 */ /* 0x00006400000400b8 */
[----:B01----:R-:W-:Y:S01]  /*4e90*/  ENDCOLLECTIVE ;  /* 0x000000000000791b */ /* 0x003fe20003800000 */
.L_x_685:
[----:B------:R-:W-:Y:S01]  /*4ea0*/  MOV R177, R180 ;  /* 0x000000b400b17202 */ /* 0x000fe20000000f00 */
[----:B------:R-:W-:Y:S06]  /*4eb0*/  BRA `(.L_x_686) ;  /* 0xffffffc400e47947 */ /* 0x000fec000383ffff */
.L_x_687:
        /* <DEDUP_REMOVED lines=12> */
.L_x_2029:


//--------------------- .text._ZN10layer_norm13ln_fwd_kernelINS_13Kernel_traitsI6__halfS2_S2_fjLj18432ELj2ELj1ELj4ELj16ENS_18Kernel_traits_baseILj18432ES2_S2_S2_fjLj128EEEEEEEvNS_9FwdParamsE --------------------------
	.section	.text._ZN10layer_norm13ln_fwd_kernelINS_13Kernel_traitsI6__halfS2_S2_fjLj18432ELj2ELj1ELj4ELj16ENS_18Kernel_traits_baseILj18432ES2_S2_S2_fjLj128EEEEEEEvNS_9FwdParamsE,"ax",@progbits
	.align	128
        .global         _ZN10layer_norm13ln_fwd_kernelINS_13Kernel_traitsI6__halfS2_S2_fjLj18432ELj2ELj1ELj4ELj16ENS_18Kernel_traits_baseILj18432ES2_S2_S2_fjLj128EEEEEEEvNS_9FwdParamsE
        .type           _ZN10layer_norm13ln_fwd_kernelINS_13Kernel_traitsI6__halfS2_S2_fjLj18432ELj2ELj1ELj4ELj16ENS_18Kernel_traits_baseILj18432ES2_S2_S2_fjLj128EEEEEEEvNS_9FwdParamsE,@function
        .size           _ZN10layer_norm13ln_fwd_kernelINS_13Kernel_traitsI6__halfS2_S2_fjLj18432ELj2ELj1ELj4ELj16ENS_18Kernel_traits_baseILj18432ES2_S2_S2_fjLj128EEEEEEEvNS_9FwdParamsE,(.L_x_2030 - _ZN10layer_norm13ln_fwd_kernelINS_13Kernel_traitsI6__halfS2_S2_fjLj18432ELj2ELj1ELj4ELj16ENS_18Kernel_traits_baseILj18432ES2_S2_S2_fjLj128EEEEEEEvNS_9FwdParamsE)
        .other          _ZN10layer_norm13ln_fwd_kernelINS_13Kernel_traitsI6__halfS2_S2_fjLj18432ELj2ELj1ELj4ELj16ENS_18Kernel_traits_baseILj18432ES2_S2_S2_fjLj128EEEEEEEvNS_9FwdParamsE,@"STO_CUDA_ENTRY STV_DEFAULT"
_ZN10layer_norm13ln_fwd_kernelINS_13Kernel_traitsI6__halfS2_S2_fjLj18432ELj2ELj1ELj4ELj16ENS_18Kernel_traits_baseILj18432ES2_S2_S2_fjLj128EEEEEEEvNS_9FwdParamsE:
.text._ZN10layer_norm13ln_fwd_kernelINS_13Kernel_traitsI6__halfS2_S2_fjLj18432ELj2ELj1ELj4ELj16ENS_18Kernel_traits_baseILj18432ES2_S2_S2_fjLj128EEEEEEEvNS_9FwdParamsE:
        /* <DEDUP_REMOVED lines=39> */
.L_x_691:
        /* <DEDUP_REMOVED lines=44> */
[--C-:B------:R-:W-:Y:S02]  /*0530*/  HADD2.F32 R9, -RZ, R10.reuse.H1_H1 ;  /* 0x3000000aff097230 */ /* 0x100fe40000004100 */
[----:B------:R-:W-:Y:S01]  /*0540*/  FADD.FTZ R13, R5, R8 ;  /* 0x00000008050d7221 */ /* 0x000fe20000010000 */
[----:B------:R-:W-:Y:S02]  /*0550*/  HADD2.F32 R8, -RZ, R10.H0_H0 ;  /* 0x2000000aff087230 */ /* 0x000fe40000004100 */
[--C-:B------:R-:W-:Y:S02]  /*0560*/  HADD2.F32 R10, -RZ, R11.reuse.H0_H0 ;  /* 0x2000000bff0a7230 */ /* 0x100fe40000004100 */
[----:B------:R-:W-:Y:S01]  /*0570*/  FADD.FTZ R12, R6, R13 ;  /* 0x0000000d060c7221 */ /* 0x000fe20000010000 */
[----:B------:R-:W-:-:S02]  /*0580*/  HADD2.F32 R11, -RZ, R11.H1_H1 ;  /* 0x3000000bff0b7230 */ /* 0x000fc40000004100 */
[----:B---3--:R-:W-:Y:S02]  /*0590*/  HADD2.F32 R120, -RZ, R91.H1_H1 ;  /* 0x3000005bff787230 */ /* 0x008fe40000004100 */
[----:B------:R-:W-:-:S04]  /*05a0*/  FADD.FTZ R13, R7, R12 ;  /* 0x0000000c070d7221 */ /* 0x000fc80000010000 */
[----:B------:R-:W-:-:S04]  /*05b0*/  FADD.FTZ R12, R8, R13 ;  /* 0x0000000d080c7221 */ /* 0x000fc80000010000 */
        /* <DEDUP_REMOVED lines=8> */
[----:B------:R-:W-:-:S04]  /*0640*/  FADD.FTZ R15, R13, R88 ;  /* 0x000000580d0f7221 */ /* 0x000fc80000010000 */
[----:B------:R-:W-:Y:S01]  /*0650*/  FADD.FTZ R88, R14, R15 ;  /* 0x0000000f0e587221 */ /* 0x000fe20000010000 */
[--C-:B------:R-:W-:Y:S02]  /*0660*/  HADD2.F32 R15, -RZ, R90.reuse.H0_H0 ;  /* 0x2000005aff0f7230 */ /* 0x100fe40000004100 */
[----:B------:R-:W-:Y:S02]  /*0670*/  HADD2.F32 R90, -RZ, R90.H1_H1 ;  /* 0x3000005aff5a7230 */ /* 0x000fe40000004100 */
[----:B------:R-:W-:-:S04]  /*0680*/  FADD.FTZ R88, R89, R88 ;  /* 0x0000005859587221 */ /* 0x000fc80000010000 */
[----:B------:R-:W-:Y:S01]  /*0690*/  FADD.FTZ R121, R15, R88 ;  /* 0x000000580f797221 */ /* 0x000fe20000010000 */
[----:B------:R-:W-:Y:S02]  /*06a0*/  HADD2.F32 R88, -RZ, R91.H0_H0 ;  /* 0x2000005bff587230 */ /* 0x000fe40000004100 */
[----:B----4-:R-:W-:Y:S02]  /*06b0*/  HADD2.F32 R91, -RZ, R92.H0_H0 ;  /* 0x2000005cff5b7230 */ /* 0x010fe40000004100 */
[----:B------:R-:W-:Y:S01]  /*06c0*/  FADD.FTZ R121, R90, R121 ;  /* 0x000000795a797221 */ /* 0x000fe20000010000 */
[----:B------:R-:W-:-:S03]  /*06d0*/  HADD2.F32 R134, -RZ, R104.H1_H1 ;  /* 0x30000068ff867230 */ /* 0x000fc60000004100 */
[----:B------:R-:W-:Y:S01]  /*06e0*/  FADD.FTZ R121, R88, R121 ;  /* 0x0000007958797221 */ /* 0x000fe20000010000 */
[----:B------:R-:W-:Y:S02]  /*06f0*/  HADD2.F32 R138, -RZ, R106.H1_H1 ;  /* 0x3000006aff8a7230 */ /* 0x000fe40000004100 */
[----:B------:R-:W-:Y:S02]  /*0700*/  HADD2.F32 R137, -RZ, R107.H0_H0 ;  /* 0x2000006bff897230 */ /* 0x000fe40000004100 */
[----:B------:R-:W-:Y:S01]  /*0710*/  FADD.FTZ R122, R120, R121 ;  /* 0x00000079787a7221 */ /* 0x000fe20000010000 */
[----:B------:R-:W-:Y:S02]  /*0720*/  HADD2.F32 R121, -RZ, R92.H1_H1 ;  /* 0x3000005cff797230 */ /* 0x000fe40000004100 */
[----:B------:R-:W-:Y:S02]  /*0730*/  HADD2.F32 R92, -RZ, R93.H0_H0 ;  /* 0x2000005dff5c7230 */ /* 0x000fe40000004100 */
[----:B------:R-:W-:Y:S01]  /*0740*/  FADD.FTZ R122, R91, R122 ;  /* 0x0000007a5b7a7221 */ /* 0x000fe20000010000 */
[----:B------:R-:W-:Y:S01]  /*0750*/  HADD2.F32 R140, -RZ, R107.H1_H1 ;  /* 0x3000006bff8c7230 */ /* 0x000fe20000004100 */
[----:B------:R-:W-:Y:S01]  /*0760*/  LOP3.LUT R107, R158, 0x7fffffc, RZ, 0xc0, !PT ;  /* 0x07fffffc9e6b7812 */ /* 0x000fe200078ec0ff */
[----:B------:R-:W-:-:S02]  /*0770*/  HADD2.F32 R139, -RZ, R108.H0_H0 ;  /* 0x2000006cff8b7230 */ /* 0x000fc40000004100 */
[----:B------:R-:W-:Y:S01]  /*0780*/  FADD.FTZ R123, R121, R122 ;  /* 0x0000007a797b7221 */ /* 0x000fe20000010000 */
[----:B------:R-:W-:Y:S01]  /*0790*/  HADD2.F32 R122, -RZ, R93.H1_H1 ;  /* 0x3000005dff7a7230 */ /* 0x000fe20000004100 */
[----:B------:R-:W-:Y:S01]  /*07a0*/  @!P0 IADD3 R107, R107, 0x4, RZ ;  /* 0x000000046b6b8810 */ /* 0x000fe20007ffe0ff */
[----:B------:R-:W-:Y:S02]  /*07b0*/  HADD2.F32 R93, -RZ, R94.H0_H0 ;  /* 0x2000005eff5d7230 */ /* 0x000fe40000004100 */
[----:B------:R-:W-:Y:S01]  /*07c0*/  FADD.FTZ R123, R92, R123 ;  /* 0x0000007b5c7b7221 */ /* 0x000fe20000010000 */
[----:B------:R-:W-:Y:S02]  /*07d0*/  HADD2.F32 R141, -RZ, R108.H1_H1 ;  /* 0x3000006cff8d7230 */ /* 0x000fe40000004100 */
[----:B------:R-:W-:Y:S02]  /*07e0*/  HADD2.F32 R108, -RZ, R109.H0_H0 ;  /* 0x2000006dff6c7230 */ /* 0x000fe40000004100 */
[----:B------:R-:W-:Y:S01]  /*07f0*/  FADD.FTZ R124, R122, R123 ;  /* 0x0000007b7a7c7221 */ /* 0x000fe20000010000 */
[----:B------:R-:W-:-:S02]  /*0800*/  HADD2.F32 R123, -RZ, R94.H1_H1 ;  /* 0x3000005eff7b7230 */ /* 0x000fc40000004100 */
[----:B------:R-:W-:Y:S02]  /*0810*/  HADD2.F32 R94, -RZ, R95.H0_H0 ;  /* 0x2000005fff5e7230 */ /* 0x000fe40000004100 */
[----:B------:R-:W-:Y:S01]  /*0820*/  FADD.FTZ R124, R93, R124 ;  /* 0x0000007c5d7c7221 */ /* 0x000fe20000010000 */
[----:B------:R-:W-:Y:S02]  /*0830*/  HADD2.F32 R142, -RZ, R109.H1_H1 ;  /* 0x3000006dff8e7230 */ /* 0x000fe40000004100 */
[----:B------:R-:W-:Y:S02]  /*0840*/  HADD2.F32 R109, -RZ, R110.H0_H0 ;  /* 0x2000006eff6d7230 */ /* 0x000fe40000004100 */
[----:B------:R-:W-:Y:S01]  /*0850*/  FADD.FTZ R125, R123, R124 ;  /* 0x0000007c7b7d7221 */ /* 0x000fe20000010000 */
[----:B------:R-:W-:Y:S02]  /*0860*/  HADD2.F32 R124, -RZ, R95.H1_H1 ;  /* 0x3000005fff7c7230 */ /* 0x000fe40000004100 */
[----:B------:R-:W-:-:S02]  /*0870*/  HADD2.F32 R95, -RZ, R96.H0_H0 ;  /* 0x20000060ff5f7230 */ /* 0x000fc40000004100 */
[----:B------:R-:W-:Y:S01]  /*0880*/  FADD.FTZ R125, R94, R125 ;  /* 0x0000007d5e7d7221 */ /* 0x000fe20000010000 */
[----:B------:R-:W-:Y:S02]  /*0890*/  HADD2.F32 R143, -RZ, R110.H1_H1 ;  /* 0x3000006eff8f7230 */ /* 0x000fe40000004100 */
        /* <DEDUP_REMOVED lines=50> */
[----:B------:R-:W-:-:S02]  /*0bc0*/  HADD2.F32 R133, -RZ, R105.H0_H0 ;  /* 0x20000069ff857230 */ /* 0x000fc40000004100 */
[----:B------:R-:W-:Y:S02]  /*0bd0*/  HADD2.F32 R119, -RZ, R119.H1_H1 ;  /* 0x30000077ff777230 */ /* 0x000fe40000004100 */
[----:B------:R-:W-:Y:S01]  /*0be0*/  FADD.FTZ R135, R103, R136 ;  /* 0x0000008867877221 */ /* 0x000fe20000010000 */
[----:B------:R-:W-:-:S03]  /*0bf0*/  HADD2.F32 R136, -RZ, R105.H1_H1 ;  /* 0x30000069ff887230 */ /* 0x000fc60000004100 */
        /* <DEDUP_REMOVED lines=197> */
.L_x_702:
        /* <DEDUP_REMOVED lines=89> */
.L_x_690:
[----:B------:R-:W2:Y:S04]  /*1de0*/  LDG.E.STRONG.GPU R107, desc[UR6][R104.64] ;  /* 0x00000006686b7981 */ /* 0x000ea8000c1ef900 */
[----:B--2---:R-:W-:Y:S01]  /*1df0*/  CCTL.IVALL ;  /* 0x00000000ff00798f */ /* 0x004fe20002000000 */
[----:B------:R-:W-:Y:S05]  /*1e00*/  YIELD ;  /* 0x0000000000007946 */ /* 0x000fea0003800000 */
[----:B------:R-:W-:-:S13]  /*1e10*/  ISETP.NE.AND P1, PT, R107, R106, PT ;  /* 0x0000006a6b00720c */ /* 0x000fda0003f25270 */
[----:B------:R-:W-:Y:S05]  /*1e20*/  @P1 BRA `(.L_x_690) ;  /* 0xfffffffc00ec1947 */ /* 0x000fea000383ffff */
.L_x_689:
        /* <DEDUP_REMOVED lines=111> */
[----:B------:R-:W-:-:S02]  /*2520*/  F2FP.F16.F32.PACK_AB R8, R13, R12 ;  /* 0x0000000c0d08723e */ /* 0x000fc400000000ff */
[----:B------:R-:W-:Y:S02]  /*2530*/  F2FP.F16.F32.PACK_AB R9, R89, R14 ;  /* 0x0000000e5909723e */ /* 0x000fe400000000ff */
[----:B------:R-:W-:Y:S01]  /*2540*/  F2FP.F16.F32.PACK_AB R10, R90, R15 ;  /* 0x0000000f5a0a723e */ /* 0x000fe200000000ff */
[----:B----4-:R-:W-:Y:S01]  /*2550*/  @!P1 IMAD.WIDE R104, R0, 0x4, R104 ;  /* 0x0000000400689825 */ /* 0x010fe200078e0268 */
[----:B------:R-:W-:Y:S02]  /*2560*/  F2FP.F16.F32.PACK_AB R11, R120, R88 ;  /* 0x00000058780b723e */ /* 0x000fe400000000ff */
[----:B------:R-:W-:Y:S02]  /*2570*/  F2FP.F16.F32.PACK_AB R12, R121, R91 ;  /* 0x0000005b790c723e */ /* 0x000fe400000000ff */
[----:B------:R-:W-:Y:S02]  /*2580*/  F2FP.F16.F32.PACK_AB R14, R123, R93 ;  /* 0x0000005d7b0e723e */ /* 0x000fe400000000ff */
[----:B------:R-:W-:-:S02]  /*2590*/  F2FP.F16.F32.PACK_AB R88, R125, R95 ;  /* 0x0000005f7d58723e */ /* 0x000fc400000000ff */
[----:B------:R-:W-:Y:S01]  /*25a0*/  F2FP.F16.F32.PACK_AB R90, R127, R97 ;  /* 0x000000617f5a723e */ /* 0x000fe200000000ff */
        /* <DEDUP_REMOVED lines=11> */
[----:B------:R-:W-:Y:S01]  /*2660*/  F2FP.F16.F32.PACK_AB R89, R126, R96 ;  /* 0x000000607e59723e */ /* 0x000fe200000000ff */
[----:B-----5:R-:W-:Y:S01]  /*2670*/  HFMA2.MMA R4, R84, R4, R48 ;  /* 0x0000000454047235 */ /* 0x020fe20000000030 */
[----:B------:R-:W-:Y:S01]  /*2680*/  F2FP.F16.F32.PACK_AB R91, R128, R98 ;  /* 0x00000062805b723e */ /* 0x000fe200000000ff */
[----:B------:R-:W-:Y:S01]  /*2690*/  HFMA2.MMA R6, R86, R6, R50 ;  /* 0x0000000656067235 */ /* 0x000fe20000000032 */
[--C-:B------:R-:W-:Y:S01]  /*26a0*/  FADD.FTZ R139, R139, -R106.reuse ;  /* 0x8000006a8b8b7221 */ /* 0x100fe20000010000 */
[--C-:B------:R-:W-:Y:S01]  /*26b0*/  FADD.FTZ R141, R141, -R106.reuse ;  /* 0x8000006a8d8d7221 */ /* 0x100fe20000010000 */
[--C-:B------:R-:W-:Y:S01]  /*26c0*/  FADD.FTZ R109, R109, -R106.reuse ;  /* 0x8000006a6d6d7221 */ /* 0x100fe20000010000 */
[----:B------:R-:W-:Y:S01]  /*26d0*/  FADD.FTZ R143, R143, -R106 ;  /* 0x8000006a8f8f7221 */ /* 0x000fe20000010000 */
[----:B0-----:R-:W-:Y:S01]  /*26e0*/  @!P1 IMAD.WIDE R100, R0, 0x4, R162 ;  /* 0x0000000400649825 */ /* 0x001fe200078e02a2 */
[----:B------:R-:W-:-:S03]  /*26f0*/  HFMA2.MMA R8, R80, R8, R44 ;  /* 0x0000000850087235 */ /* 0x000fc6000000002c */
[--C-:B------:R-:W-:Y:S01]  /*2700*/  FADD.FTZ R130, R130, -R106.reuse ;  /* 0x8000006a82827221 */ /* 0x100fe20000010000 */
[----:B------:R-:W-:Y:S01]  /*2710*/  HFMA2.MMA R10, R82, R10, R46 ;  /* 0x0000000a520a7235 */ /* 0x000fe2000000002e */
        /* <DEDUP_REMOVED lines=28> */
[----:B------:R-:W-:Y:S01]  /*28e0*/  HFMA2 R5, R85, R5, R49 ;  /* 0x0000000555057231 */ /* 0x000fe20000000031 */
[----:B------:R-:W-:Y:S01]  /*28f0*/  HFMA2.MMA R12, R76, R12, R40 ;  /* 0x0000000c4c0c7235 */ /* 0x000fe20000000028 */
[----:B------:R-:W-:Y:S01]  /*2900*/  HFMA2 R7, R87, R7, R51 ;  /* 0x0000000757077231 */ /* 0x000fe20000000033 */
[----:B------:R-:W-:Y:S01]  /*2910*/  HFMA2.MMA R14, R78, R14, R42 ;  /* 0x0000000e4e0e7235 */ /* 0x000fe2000000002a */
[C---:B------:R-:W-:Y:S01]  /*2920*/  FMUL.FTZ R129, R159.reuse, R129 ;  /* 0x000000819f817220 */ /* 0x040fe20000410000 */
[C---:B------:R-:W-:Y:S01]  /*2930*/  FMUL.FTZ R158, R159.reuse, R158 ;  /* 0x0000009e9f9e7220 */ /* 0x040fe20000410000 */
[----:B------:R-:W-:Y:S01]  /*2940*/  FMUL.FTZ R131, R159, R131 ;  /* 0x000000839f837220 */ /* 0x000fe20000410000 */
[----:B------:R-:W-:-:S04]  /*2950*/  IMAD.WIDE.U32 R94, R160, 0x10, R164 ;  /* 0x00000010a05e7825 */ /* 0x000fc800078e00a4 */
[----:B------:R-:W-:Y:S01]  /*2960*/  HFMA2 R9, R81, R9, R45 ;  /* 0x0000000951097231 */ /* 0x000fe2000000002d */
[----:B------:R-:W-:Y:S01]  /*2970*/  HFMA2.MMA R88, R72, R88, R36 ;  /* 0x0000005848587235 */ /* 0x000fe20000000024 */
[C---:B0-----:R-:W-:Y:S01]  /*2980*/  FMUL.FTZ R106, R159.reuse, R99 ;  /* 0x000000639f6a7220 */ /* 0x041fe20000410000 */
[----:B------:R-:W-:Y:S01]  /*2990*/  HFMA2 R11, R83, R11, R47 ;  /* 0x0000000b530b7231 */ /* 0x000fe2000000002f */
[----:B------:R-:W-:Y:S01]  /*29a0*/  HFMA2.MMA R90, R74, R90, R38 ;  /* 0x0000005a4a5a7235 */ /* 0x000fe20000000026 */
        /* <DEDUP_REMOVED lines=37> */
[----:B------:R-:W-:Y:S01]  /*2c00*/  F2FP.F16.F32.PACK_AB R106, R129, R106 ;  /* 0x0000006a816a723e */ /* 0x000fe200000000ff */
[----:B------:R-:W-:Y:S01]  /*2c10*/  FMUL.FTZ R112, R159, R112 ;  /* 0x000000709f707220 */ /* 0x000fe20000410000 */
[----:B------:R-:W-:Y:S01]  /*2c20*/  F2FP.F16.F32.PACK_AB R131, R131, R158 ;  /* 0x0000009e8383723e */ /* 0x000fe200000000ff */
[C---:B------:R-:W-:Y:S01]  /*2c30*/  FMUL.FTZ R146, R159.reuse, R146 ;  /* 0x000000929f927220 */ /* 0x040fe20000410000 */
[C---:B------:R-:W-:Y:S01]  /*2c40*/  FMUL.FTZ R114, R159.reuse, R114 ;  /* 0x000000729f727220 */ /* 0x040fe20000410000 */
[C---:B------:R-:W-:Y:S01]  /*2c50*/  FMUL.FTZ R148, R159.reuse, R148 ;  /* 0x000000949f947220 */ /* 0x040fe20000410000 */
[----:B------:R0:W-:Y:S01]  /*2c60*/  STG.E.128 desc[UR6][R96.64], R12 ;  /* 0x0000000c60007986 */ /* 0x0001e2000c101d06 */
[----:B------:R-:W-:Y:S01]  /*2c70*/  F2FP.F16.F32.PACK_AB R104, R134, R104 ;  /* 0x000000688668723e */ /* 0x000fe200000000ff */
[C---:B------:R-:W-:Y:S01]  /*2c80*/  FMUL.FTZ R116, R159.reuse, R116 ;  /* 0x000000749f747220 */ /* 0x040fe20000410000 */
[----:B------:R-:W-:Y:S01]  /*2c90*/  F2FP.F16.F32.PACK_AB R135, R138, R135 ;  /* 0x000000878a87723e */ /* 0x000fe200000000ff */
[C---:B------:R-:W-:Y:S01]  /*2ca0*/  FMUL.FTZ R150, R159.reuse, R150 ;  /* 0x000000969f967220 */ /* 0x040fe20000410000 */
[C---:B------:R-:W-:Y:S01]  /*2cb0*/  FMUL.FTZ R118, R159.reuse, R118 ;  /* 0x000000769f767220 */ /* 0x040fe20000410000 */
[----:B------:R-:W-:Y:S01]  /*2cc0*/  FMUL.FTZ R119, R159, R119 ;  /* 0x000000779f777220 */ /* 0x000fe20000410000 */
[----:B------:R1:W-:Y:S01]  /*2cd0*/  STG.E.128 desc[UR6][R156.64], R88 ;  /* 0x000000589c007986 */ /* 0x0003e2000c101d06 */
[----:B------:R-:W-:-:S02]  /*2ce0*/  F2FP.F16.F32.PACK_AB R139, R141, R139 ;  /* 0x0000008b8d8b723e */ /* 0x000fc400000000ff */
[----:B------:R-:W-:Y:S02]  /*2cf0*/  F2FP.F16.F32.PACK_AB R107, R130, R107 ;  /* 0x0000006b826b723e */ /* 0x000fe400000000ff */
[----:B------:R-:W-:Y:S02]  /*2d00*/  F2FP.F16.F32.PACK_AB R105, R132, R105 ;  /* 0x000000698469723e */ /* 0x000fe400000000ff */
[----:B------:R-:W-:Y:S02]  /*2d10*/  F2FP.F16.F32.PACK_AB R133, R136, R133 ;  /* 0x000000858885723e */ /* 0x000fe400000000ff */
[----:B------:R-:W-:Y:S02]  /*2d20*/  F2FP.F16.F32.PACK_AB R137, R140, R137 ;  /* 0x000000898c89723e */ /* 0x000fe400000000ff */
[----:B0-----:R-:W-:Y:S02]  /*2d30*/  F2FP.F16.F32.PACK_AB R14, R143, R109 ;  /* 0x0000006d8f0e723e */ /* 0x001fe400000000ff */
[----:B------:R-:W-:-:S02]  /*2d40*/  F2FP.F16.F32.PACK_AB R115, R149, R115 ;  /* 0x000000739573723e */ /* 0x000fc400000000ff */
[----:B------:R-:W-:Y:S02]  /*2d50*/  F2FP.F16.F32.PACK_AB R117, R151, R117 ;  /* 0x000000759775723e */ /* 0x000fe400000000ff */
[----:B-1----:R-:W-:Y:S02]  /*2d60*/  F2FP.F16.F32.PACK_AB R88, R145, R111 ;  /* 0x0000006f9158723e */ /* 0x002fe400000000ff */
[----:B------:R-:W-:Y:S01]  /*2d70*/  F2FP.F16.F32.PACK_AB R90, R147, R113 ;  /* 0x00000071935a723e */ /* 0x000fe200000000ff */
[----:B------:R-:W-:Y:S01]  /*2d80*/  HFMA2.MMA R4, R68, R106, R32 ;  /* 0x0000006a44047235 */ /* 0x000fe20000000020 */
[----:B------:R-:W-:Y:S01]  /*2d90*/  F2FP.F16.F32.PACK_AB R13, R142, R108 ;  /* 0x0000006c8e0d723e */ /* 0x000fe200000000ff */
[----:B------:R-:W-:Y:S01]  /*2da0*/  HFMA2.MMA R6, R70, R131, R34 ;  /* 0x0000008346067235 */ /* 0x000fe20000000022 */
        /* <DEDUP_REMOVED lines=8> */
[----:B------:R-:W-:Y:S01]  /*2e30*/  F2FP.F16.F32.PACK_AB R118, R119, R118 ;  /* 0x000000767776723e */ /* 0x000fe200000000ff */
[----:B------:R-:W-:Y:S01]  /*2e40*/  HFMA2 R7, R71, R105, R35 ;  /* 0x0000006947077231 */ /* 0x000fe20000000023 */
[----:B------:R-:W-:Y:S01]  /*2e50*/  HFMA2.MMA R12, R60, R139, R24 ;  /* 0x0000008b3c0c7235 */ /* 0x000fe20000000018 */
[----:B------:R-:W-:Y:S01]  /*2e60*/  IMAD.WIDE.U32 R154, R154, 0x10, R164 ;  /* 0x000000109a9a7825 */ /* 0x000fe200078e00a4 */
[----:B------:R-:W-:-:S03]  /*2e70*/  HFMA2.MMA R14, R62, R14, R26 ;  /* 0x0000000e3e0e7235 */ /* 0x000fc6000000001a */
[----:B------:R-:W-:Y:S01]  /*2e80*/  HFMA2 R9, R65, R133, R29 ;  /* 0x0000008541097231 */ /* 0x000fe2000000001d */
[----:B------:R-:W-:Y:S01]  /*2e90*/  HFMA2.MMA R88, R56, R88, R20 ;  /* 0x0000005838587235 */ /* 0x000fe20000000014 */
[----:B------:R-:W-:Y:S01]  /*2ea0*/  HFMA2 R11, R67, R137, R31 ;  /* 0x00000089430b7231 */ /* 0x000fe2000000001f */
[----:B------:R-:W-:Y:S01]  /*2eb0*/  HFMA2.MMA R90, R58, R90, R22 ;  /* 0x0000005a3a5a7235 */ /* 0x000fe20000000016 */
[----:B------:R-:W-:-:S04]  /*2ec0*/  IMAD.WIDE.U32 R100, R153, 0x10, R164 ;  /* 0x0000001099647825 */ /* 0x000fc800078e00a4 */
[----:B------:R-:W-:Y:S01]  /*2ed0*/  HFMA2 R13, R61, R13, R25 ;  /* 0x0000000d3d0d7231 */ /* 0x000fe20000000019 */
[----:B------:R-:W-:Y:S01]  /*2ee0*/  HFMA2.MMA R92, R52, R115, R16 ;  /* 0x00000073345c7235 */ /* 0x000fe20000000010 */
[----:B------:R-:W-:Y:S01]  /*2ef0*/  HFMA2 R15, R63, R15, R27 ;  /* 0x0000000f3f0f7231 */ /* 0x000fe2000000001b */
[----:B------:R-:W-:Y:S01]  /*2f00*/  HFMA2.MMA R94, R54, R117, R18 ;  /* 0x00000075365e7235 */ /* 0x000fe20000000012 */
[----:B------:R-:W-:-:S04]  /*2f10*/  IMAD.WIDE.U32 R152, R152, 0x10, R164 ;  /* 0x0000001098987825 */ /* 0x000fc800078e00a4 */
[----:B------:R-:W-:Y:S02]  /*2f20*/  HFMA2 R89, R57, R89, R21 ;  /* 0x0000005939597231 */ /* 0x000fe40000000015 */
[----:B------:R-:W-:Y:S02]  /*2f30*/  HFMA2 R91, R59, R91, R23 ;  /* 0x0000005b3b5b7231 */ /* 0x000fe40000000017 */
[----:B------:R-:W-:-:S04]  /*2f40*/  IMAD.WIDE.U32 R102, R161, 0x10, R164 ;  /* 0x00000010a1667825 */ /* 0x000fc800078e00a4 */
[----:B------:R-:W-:Y:S01]  /*2f50*/  HFMA2 R93, R53, R116, R17 ;  /* 0x00000074355d7231 */ /* 0x000fe20000000011 */
[----:B------:R0:W-:Y:S01]  /*2f60*/  STG.E.128 desc[UR6][R98.64], R4 ;  /* 0x0000000462007986 */ /* 0x0001e2000c101d06 */
[----:B------:R-:W-:-:S03]  /*2f70*/  HFMA2 R95, R55, R118, R19 ;  /* 0x00000076375f7231 */ /* 0x000fc60000000013 */
        /* <DEDUP_REMOVED lines=11> */
.L_x_688:
[----:B------:R-:W-:Y:S01]  /*3030*/  HFMA2.MMA R159, -RZ, RZ, 0, 5.9604644775390625e-08 ;  /* 0x00000001ff9f7435 */ /* 0x000fe200000001ff */
[----:B------:R-:W-:Y:S02]  /*3040*/  MOV R163, R104 ;  /* 0x0000006800a37202 */ /* 0x000fe40000000f00 */
[----:B------:R-:W-:Y:S02]  /*3050*/  MOV R158, 0x1f ;  /* 0x0000001f009e7802 */ /* 0x000fe40000000f00 */
[----:B------:R-:W-:-:S07]  /*3060*/  MOV R106, 0xffffffff ;  /* 0xffffffff006a7802 */ /* 0x000fce0000000f00 */
[----:B-----5:R-:W-:Y:S05]  /*3070*/  WARPSYNC.COLLECTIVE R106, `(.L_x_692) ;  /* 0x000000006a087348 */ /* 0x020fea0003c00000 */
[----:B------:R0:W1:Y:S02]  /*3080*/  SHFL.BFLY P2, R162, R163, R159, R158 ;  /* 0x0c00009fa3a27389 */ /* 0x000064000004009e */
[----:B01---5:R-:W-:Y:S01]  /*3090*/  ENDCOLLECTIVE ;  /* 0x000000000000791b */ /* 0x023fe20003800000 */
.L_x_692:
[----:B------:R-:W-:Y:S01]  /*30a0*/  HFMA2.MMA R159, -RZ, RZ, 0, 1.1920928955078125e-07 ;  /* 0x00000002ff9f7435 */ /* 0x000fe200000001ff */
[----:B------:R-:W-:-:S05]  /*30b0*/  FADD.FTZ R104, R104, R162 ;  /* 0x000000a268687221 */ /* 0x000fca0000010000 */
[----:B------:R-:W-:-:S07]  /*30c0*/  MOV R163, R104 ;  /* 0x0000006800a37202 */ /* 0x000fce0000000f00 */
[----:B------:R-:W-:Y:S05]  /*30d0*/  WARPSYNC.COLLECTIVE R106, `(.L_x_693) ;  /* 0x000000006a087348 */ /* 0x000fea0003c00000 */
[----:B------:R0:W1:Y:S02]  /*30e0*/  SHFL.BFLY P2, R162, R163, R159, R158 ;  /* 0x0c00009fa3a27389 */ /* 0x000064000004009e */
[----:B01----:R-:W-:Y:S01]  /*30f0*/  ENDCOLLECTIVE ;  /* 0x000000000000791b */ /* 0x003fe20003800000 */
.L_x_693:
[----:B------:R-:W-:Y:S01]  /*3100*/  HFMA2.MMA R159, -RZ, RZ, 0, 2.384185791015625e-07 ;  /* 0x00000004ff9f7435 */ /* 0x000fe200000001ff */
[----:B------:R-:W-:-:S05]  /*3110*/  FADD.FTZ R104, R104, R162 ;  /* 0x000000a268687221 */ /* 0x000fca0000010000 */
[----:B------:R-:W-:-:S07]  /*3120*/  MOV R163, R104 ;  /* 0x0000006800a37202 */ /* 0x000fce0000000f00 */
[----:B------:R-:W-:Y:S05]  /*3130*/  WARPSYNC.COLLECTIVE R106, `(.L_x_694) ;  /* 0x000000006a087348 */ /* 0x000fea0003c00000 */
[----:B------:R0:W1:Y:S02]  /*3140*/  SHFL.BFLY P2, R162, R163, R159, R158 ;  /* 0x0c00009fa3a27389 */ /* 0x000064000004009e */
[----:B01----:R-:W-:Y:S01]  /*3150*/  ENDCOLLECTIVE ;  /* 0x000000000000791b */ /* 0x003fe20003800000 */
.L_x_694:
[----:B------:R-:W-:Y:S01]  /*3160*/  HFMA2.MMA R159, -RZ, RZ, 0, 4.76837158203125e-07 ;  /* 0x00000008ff9f7435 */ /* 0x000fe200000001ff */
[----:B------:R-:W-:-:S05]  /*3170*/  FADD.FTZ R104, R104, R162 ;  /* 0x000000a268687221 */ /* 0x000fca0000010000 */
[----:B------:R-:W-:-:S07]  /*3180*/  MOV R163, R104 ;  /* 0x0000006800a37202 */ /* 0x000fce0000000f00 */
[----:B------:R-:W-:Y:S05]  /*3190*/  WARPSYNC.COLLECTIVE R106, `(.L_x_695) ;  /* 0x000000006a087348 */ /* 0x000fea0003c00000 */
[----:B------:R0:W1:Y:S02]  /*31a0*/  SHFL.BFLY P2, R162, R163, R159, R158 ;  /* 0x0c00009fa3a27389 */ /* 0x000064000004009e */
[----:B01----:R-:W-:Y:S01]  /*31b0*/  ENDCOLLECTIVE ;  /* 0x000000000000791b */ /* 0x003fe20003800000 */
.L_x_695:
[----:B------:R-:W-:Y:S01]  /*31c0*/  HFMA2.MMA R159, -RZ, RZ, 0, 9.5367431640625e-07 ;  /* 0x00000010ff9f7435 */ /* 0x000fe200000001ff */
[----:B------:R-:W-:-:S05]  /*31d0*/  FADD.FTZ R104, R104, R162 ;  /* 0x000000a268687221 */ /* 0x000fca0000010000 */
[----:B------:R-:W-:-:S07]  /*31e0*/  MOV R163, R104 ;  /* 0x0000006800a37202 */ /* 0x000fce0000000f00 */
[----:B------:R-:W-:Y:S05]  /*31f0*/  WARPSYNC.COLLECTIVE R106, `(.L_x_696) ;  /* 0x000000006a087348 */ /* 0x000fea0003c00000 */
[----:B------:R0:W1:Y:S02]  /*3200*/  SHFL.BFLY P2, R162, R163, R159, R158 ;  /* 0x0c00009fa3a27389 */ /* 0x000064000004009e */
[----:B01----:R-:W-:Y:S01]  /*3210*/  ENDCOLLECTIVE ;  /* 0x000000000000791b */ /* 0x003fe20003800000 */
.L_x_696:
        /* <DEDUP_REMOVED lines=153> */
.L_x_697:
[----:B------:R-:W-:Y:S01]  /*3bb0*/  HFMA2.MMA R159, -RZ, RZ, 0, 1.1920928955078125e-07 ;  /* 0x00000002ff9f7435 */ /* 0x000fe200000001ff */
[----:B------:R-:W-:-:S05]  /*3bc0*/  FADD.FTZ R105, R105, R162 ;  /* 0x000000a269697221 */ /* 0x000fca0000010000 */
[----:B------:R-:W-:-:S07]  /*3bd0*/  MOV R163, R105 ;  /* 0x0000006900a37202 */ /* 0x000fce0000000f00 */
[----:B------:R-:W-:Y:S05]  /*3be0*/  WARPSYNC.COLLECTIVE R106, `(.L_x_698) ;  /* 0x000000006a087348 */ /* 0x000fea0003c00000 */
[----:B------:R0:W1:Y:S02]  /*3bf0*/  SHFL.BFLY P2, R162, R163, R159, R158 ;  /* 0x0c00009fa3a27389 */ /* 0x000064000004009e */
[----:B01----:R-:W-:Y:S01]  /*3c00*/  ENDCOLLECTIVE ;  /* 0x000000000000791b */ /* 0x003fe20003800000 */
.L_x_698:
[----:B------:R-:W-:Y:S01]  /*3c10*/  HFMA2.MMA R159, -RZ, RZ, 0, 2.384185791015625e-07 ;  /* 0x00000004ff9f7435 */ /* 0x000fe200000001ff */
[----:B------:R-:W-:-:S05]  /*3c20*/  FADD.FTZ R105, R105, R162 ;  /* 0x000000a269697221 */ /* 0x000fca0000010000 */
[----:B------:R-:W-:-:S07]  /*3c30*/  MOV R163, R105 ;  /* 0x0000006900a37202 */ /* 0x000fce0000000f00 */
[----:B------:R-:W-:Y:S05]  /*3c40*/  WARPSYNC.COLLECTIVE R106, `(.L_x_699) ;  /* 0x000000006a087348 */ /* 0x000fea0003c00000 */
[----:B------:R0:W1:Y:S02]  /*3c50*/  SHFL.BFLY P2, R162, R163, R159, R158 ;  /* 0x0c00009fa3a27389 */ /* 0x000064000004009e */
[----:B01----:R-:W-:Y:S01]  /*3c60*/  ENDCOLLECTIVE ;  /* 0x000000000000791b */ /* 0x003fe20003800000 */
.L_x_699:
[----:B------:R-:W-:Y:S01]  /*3c70*/  HFMA2.MMA R159, -RZ, RZ, 0, 4.76837158203125e-07 ;  /* 0x00000008ff9f7435 */ /* 0x000fe200000001ff */
[----:B------:R-:W-:-:S05]  /*3c80*/  FADD.FTZ R105, R105, R162 ;  /* 0x000000a269697221 */ /* 0x000fca0000010000 */
[----:B------:R-:W-:-:S07]  /*3c90*/  MOV R163, R105 ;  /* 0x0000006900a37202 */ /* 0x000fce0000000f00 */
[----:B------:R-:W-:Y:S05]  /*3ca0*/  WARPSYNC.COLLECTIVE R106, `(.L_x_700) ;  /* 0x000000006a087348 */ /* 0x000fea0003c00000 */
[----:B------:R0:W1:Y:S02]  /*3cb0*/  SHFL.BFLY P2, R162, R163, R159, R158 ;  /* 0x0c00009fa3a27389 */ /* 0x000064000004009e */
[----:B01----:R-:W-:Y:S01]  /*3cc0*/  ENDCOLLECTIVE ;  /* 0x000000000000791b */ /* 0x003fe20003800000 */
.L_x_700:
[----:B------:R-:W-:Y:S01]  /*3cd0*/  HFMA2.MMA R159, -RZ, RZ, 0, 9.5367431640625e-07 ;  /* 0x00000010ff9f7435 */ /* 0x000fe200000001ff */
[----:B------:R-:W-:-:S05]  /*3ce0*/  FADD.FTZ R105, R105, R162 ;  /* 0x000000a269697221 */ /* 0x000fca0000010000 */
[----:B------:R-:W-:-:S07]  /*3cf0*/  MOV R163, R105 ;  /* 0x0000006900a37202 */ /* 0x000fce0000000f00 */
[----:B------:R-:W-:Y:S05]  /*3d00*/  WARPSYNC.COLLECTIVE R106, `(.L_x_701) ;  /* 0x000000006a087348 */ /* 0x000fea0003c00000 */
[----:B------:R0:W1:Y:S02]  /*3d10*/  SHFL.BFLY P2, R162, R163, R159, R158 ;  /* 0x0c00009fa3a27389 */ /* 0x000064000004009e */
[----:B01----:R-:W-:Y:S01]  /*3d20*/  ENDCOLLECTIVE ;  /* 0x000000000000791b */ /* 0x003fe20003800000 */
.L_x_701:
[----:B------:R-:W-:Y:S05]  /*3d30*/  BRA `(.L_x_702) ;  /* 0xffffffd800c47947 */ /* 0x000fea000383ffff */
.L_x_703:
        /* <DEDUP_REMOVED lines=12> */
.L_x_2030:


//--------------------- .text._ZN10layer_norm13ln_fwd_kernelINS_13Kernel_traitsIffffjLj18432ELj4ELj1ELj4ELj16ENS_18Kernel_traits_baseILj18432EffffjLj128EEEEEEEvNS_9FwdParamsE --------------------------
	.section	.text._ZN10layer_norm13ln_fwd_kernelINS_13Kernel_traitsIffffjLj18432ELj4ELj1ELj4ELj16ENS_18Kernel_traits_baseILj18432EffffjLj128EEEEEEEvNS_9FwdParamsE,"ax",@progbits
	.align	128
        .global         _ZN10layer_norm13ln_fwd_kernelINS_13Kernel_traitsIffffjLj18432ELj4ELj1ELj4ELj16ENS_18Kernel_traits_baseILj18432EffffjLj128EEEEEEEvNS_9FwdParamsE
        .type           _ZN10layer_norm13ln_fwd_kernelINS_13Kernel_traitsIffffjLj18432ELj4ELj1ELj4ELj16ENS_18Kernel_traits_baseILj18432EffffjLj128EEEEEEEvNS_9FwdParamsE,@function
        .size           _ZN10layer_norm13ln_fwd_kernelINS_13Kernel_traitsIffffjLj18432ELj4ELj1ELj4ELj16ENS_18Kernel_traits_baseILj18432EffffjLj128EEEEEEEvNS_9FwdParamsE,(.L_x_2031 - _ZN10layer_norm13ln_fwd_kernelINS_13Kernel_traitsIffffjLj18432ELj4ELj1ELj4ELj16ENS_18Kernel_traits_baseILj18432EffffjLj128EEEEEEEvNS_9FwdParamsE)
        .other          _ZN10layer_norm13ln_fwd_kernelINS_13Kernel_traitsIffffjLj18432ELj4ELj1ELj4ELj16ENS_18Kernel_traits_baseILj18432EffffjLj128EEEEEEEvNS_9FwdParamsE,@"STO_CUDA_ENTRY STV_DEFAULT"
_ZN10layer_norm13ln_fwd_kernelINS_13Kernel_traitsIffffjLj18432ELj4ELj1ELj4ELj16ENS_18Kernel_traits_baseILj18432EffffjLj128EEEEEEEvNS_9FwdParamsE:
.text._ZN10layer_norm13ln_fwd_kernelINS_13Kernel_traitsIffffjLj18432ELj4ELj1ELj4ELj16ENS_18Kernel_traits_baseILj18432EffffjLj128EEEEEEEvNS_9FwdParamsE:
[----:B------:R-:W-:Y:S01]  /*0000*/  LDC R1, c[0x0][0x28] ;  /* 0x00000a00ff017b82 */ /* 0x000fe20000000800 */
[----:B------:R-:W0:Y:S07]  /*0010*/  S2R R2, SR_TID.X ;  /* 0x0000000000027919 */ /* 0x000e2e0000002100 */
[----:B------:R-:W1:Y:S01]  /*0020*/  S2UR UR4, SR_CTAID.X ;  /* 0x00000000000479c3 */ /* 0x000e620000002500 */
[----:B------:R-:W-:Y:S01]  /*0030*/  ULDC UR6, c[0x0][0x214] ;  /* 0x0000850000067ab9 */ /* 0x000fe20000000800 */
[----:B-1----:R-:W-:Y:S01]  /*0040*/  USHF.R.U32.HI UR5, URZ, 0x2, UR4 ;  /* 0x000000023f057899 */ /* 0x002fe20008011604 */
[----:B0-----:R-:W-:-:S05]  /*0050*/  SHF.R.U32.HI R101, RZ, 0x7, R2 ;  /* 0x00000007ff657819 */ /* 0x001fca0000011602 */
[----:B------:R-:W-:-:S04]  /*0060*/  IADD3 R109, R101, UR5, RZ ;  /* 0x00000005656d7c10 */ /* 0x000fc8000fffe0ff */
[----:B------:R-:W-:-:S13]  /*0070*/  ISETP.GE.AND P0, PT, R109, UR6, PT ;  /* 0x000000066d007c0c */ /* 0x000fda000bf06270 */
[----:B------:R-:W-:Y:S05]  /*0080*/  @P0 EXIT ;  /* 0x000000000000094d */ /* 0x000fea0003800000 */
[----:B------:R-:W0:Y:S01]  /*0090*/  LDC.64 R78, c[0x0][0x248] ;  /* 0x00009200ff4e7b82 */ /* 0x000e220000000a00 */
[----:B------:R-:W-:Y:S01]  /*00a0*/  ULOP3.LUT UR4, UR4, 0x3, URZ, 0xc0, !UPT ;  /* 0x0000000304047892 */ /* 0x000fe2000f8ec03f */
[----:B------:R-:W-:Y:S01]  /*00b0*/  LOP3.LUT R3, R2, 0x1f, RZ, 0xc0, !PT ;  /* 0x0000001f02037812 */ /* 0x000fe200078ec0ff */
[----:B------:R-:W-:Y:S02]  /*00c0*/  ULDC.64 UR8, c[0x0][0x208] ;  /* 0x0000820000087ab9 */ /* 0x000fe40000000a00 */
[----:B------:R-:W-:-:S03]  /*00d0*/  USHF.L.U32 UR6, UR4, 0x7, URZ ;  /* 0x0000000704067899 */ /* 0x000fc6000800063f */
[----:B------:R-:W1:Y:S03]  /*00e0*/  LDC.64 R76, c[0x0][0x240] ;  /* 0x00009000ff4c7b82 */ /* 0x000e660000000a00 */
[----:B------:R-:W-:-:S04]  /*00f0*/  MOV R0, UR6 ;  /* 0x0000000600007c02 */ /* 0x000fc80008000f00 */
        /* <DEDUP_REMOVED lines=13> */
[----:B------:R-:W0:Y:S03]  /*01d0*/  S2R R0, SR_CTAID.X ;  /* 0x0000000000007919 */ /* 0x000e260000002500 */
        /* <DEDUP_REMOVED lines=8> */
[----:B------:R1:W5:Y:S01]  /*0260*/  LDG.E.128 R40, desc[UR8][R76.64+0x10000] ;  /* 0x010000084c287981 */ /* 0x000362000c1e1d00 */
[----:B------:R-:W-:-:S02]  /*0270*/  SHF.R.U32.HI R107, RZ, 0x5, R2 ;  /* 0x00000005ff6b7819 */ /* 0x000fc40000011602 */
[----:B------:R-:W-:Y:S01]  /*0280*/  SHF.L.U32 R101, R101, 0x2, RZ ;  /* 0x0000000265657819 */ /* 0x000fe200000006ff */
[----:B-1----:R-:W-:Y:S01]  /*0290*/  HFMA2.MMA R76, -RZ, RZ, 0, 5.9604644775390625e-08 ;  /* 0x00000001ff4c7435 */ /* 0x002fe200000001ff */
[C---:B0-----:R-:W-:Y:S02]  /*02a0*/  LOP3.LUT R105, R107.reuse, 0x3, R0, 0xc8, !PT ;  /* 0x000000036b697812 */ /* 0x041fe400078ec800 */
[----:B------:R-:W-:Y:S02]  /*02b0*/  MOV R102, RZ ;  /* 0x000000ff00667202 */ /* 0x000fe40000000f00 */
[----:B------:R-:W-:Y:S02]  /*02c0*/  LOP3.LUT R107, R107, 0x3, RZ, 0xc0, !PT ;  /* 0x000000036b6b7812 */ /* 0x000fe400078ec0ff */
[----:B------:R-:W-:Y:S02]  /*02d0*/  SHF.L.U32 R103, R109, 0x2, RZ ;  /* 0x000000026d677819 */ /* 0x000fe400000006ff */
[----:B------:R-:W-:-:S02]  /*02e0*/  IADD3 R104, R101, 0x4, RZ ;  /* 0x0000000465687810 */ /* 0x000fc40007ffe0ff */
[----:B------:R-:W-:-:S07]  /*02f0*/  PRMT R0, R76, 0x7610, R0 ;  /* 0x000076104c007816 */ /* 0x000fce0000000000 */
.L_x_707:
[----:B0-----:R-:W0:Y:S01]  /*0300*/  LDC.64 R88, c[0x0][0x220] ;  /* 0x00008800ff587b82 */ /* 0x001e220000000a00 */
[----:B------:R-:W-:-:S05]  /*0310*/  IMAD R91, R109, 0x1200, R100 ;  /* 0x000012006d5b7824 */ /* 0x000fca00078e0264 */
[C---:B------:R-:W-:Y:S01]  /*0320*/  IADD3 R117, R91.reuse, 0x200, RZ ;  /* 0x000002005b757810 */ /* 0x040fe20007ffe0ff */
[----:B0-----:R-:W-:-:S06]  /*0330*/  IMAD.WIDE.U32 R120, R91, 0x10, R88 ;  /* 0x000000105b787825 */ /* 0x001fcc00078e0058 */
        /* <DEDUP_REMOVED lines=60> */
[----:B------:R-:W-:-:S03]  /*0700*/  SEL R106, R104, R101, !P0 ;  /* 0x00000065686a7207 */ /* 0x000fc60004000000 */
        /* <DEDUP_REMOVED lines=95> */
.L_x_718:
[----:B------:R-:W-:Y:S01]  /*0d00*/  ISETP.NE.AND P1, PT, R3, RZ, PT ;  /* 0x000000ff0300720c */ /* 0x000fe20003f25270 */
[----:B-1----:R-:W-:Y:S01]  /*0d10*/  FADD.FTZ R111, R124, R127 ;  /* 0x0000007f7c6f7221 */ /* 0x002fe20000010000 */
[----:B------:R-:W-:Y:S11]  /*0d20*/  WARPSYNC.ALL ;  /* 0x0000000000007948 */ /* 0x000ff60003800000 */
[----:B------:R-:W1:Y:S01]  /*0d30*/  @!P1 S2R R125, SR_CgaCtaId ;  /* 0x00000000007d9919 */ /* 0x000e620000008800 */
[----:B------:R-:W-:-:S02]  /*0d40*/  @!P1 MOV R108, 0x400 ;  /* 0x00000400006c9802 */ /* 0x000fc40000000f00 */
[----:B------:R-:W-:Y:S02]  /*0d50*/  @!P1 IADD3 R0, R107, R106, RZ ;  /* 0x0000006a6b009210 */ /* 0x000fe40007ffe0ff */
[----:B-1----:R-:W-:-:S04]  /*0d60*/  @!P1 LEA R125, R125, R108, 0x18 ;  /* 0x0000006c7d7d9211 */ /* 0x002fc800078ec0ff */
        /* <DEDUP_REMOVED lines=36> */
[----:B------:R-:W-:-:S02]  /*0fb0*/  FMUL.FTZ R127, R131, R0 ;  /* 0x00000000837f7220 */ /* 0x000fc40000410000 */
[----:B------:R-:W0:Y:S01]  /*0fc0*/  S2R R0, SR_TID.X ;  /* 0x0000000000007919 */ /* 0x000e220000002100 */
[----:B------:R-:W-:Y:S01]  /*0fd0*/  FMUL.FTZ R111, R110, R110 ;  /* 0x0000006e6e6f7220 */ /* 0x000fe20000410000 */
[C---:B------:R-:W-:Y:S01]  /*0fe0*/  FFMA.FTZ R133, R124.reuse, R129, R127 ;  /* 0x000000817c857223 */ /* 0x040fe2000001007f */
[----:B--2---:R-:W-:Y:S02]  /*0ff0*/  FADD.FTZ R127, R125, R106 ;  /* 0x0000006a7d7f7221 */ /* 0x004fe40000010000 */
[----:B------:R-:W-:Y:S01]  /*1000*/  FMUL.FTZ R124, R124, R111 ;  /* 0x0000006f7c7c7220 */ /* 0x000fe20000410000 */
[----:B------:R-:W-:Y:S01]  /*1010*/  LOP3.LUT R125, R102, 0x1, RZ, 0xc0, !PT ;  /* 0x00000001667d7812 */ /* 0x000fe200078ec0ff */
[----:B------:R-:W2:Y:S01]  /*1020*/  @!P2 LDC.64 R110, c[0x0][0x250] ;  /* 0x00009400ff6eab82 */ /* 0x000ea20000000a00 */
[----:B-1----:R-:W-:Y:S01]  /*1030*/  FMUL.FTZ R133, R108, R133 ;  /* 0x000000856c857220 */ /* 0x002fe20000410000 */
[----:B------:R-:W-:Y:S01]  /*1040*/  FMUL.FTZ R124, R131, R124 ;  /* 0x0000007c837c7220 */ /* 0x000fe20000410000 */
[----:B------:R-:W-:-:S03]  /*1050*/  IADD3 R106, -R125, RZ, RZ ;  /* 0x000000ff7d6a7210 */ /* 0x000fc60007ffe1ff */
[----:B------:R-:W-:Y:S01]  /*1060*/  FFMA.FTZ R124, R108, R124, R127 ;  /* 0x0000007c6c7c7223 */ /* 0x000fe2000001007f */
[----:B------:R-:W-:Y:S01]  /*1070*/  SHFL.IDX PT, R126, R133, RZ, 0x1f ;  /* 0x00001fff857e7589 */ /* 0x000fe200000e0000 */
[----:B------:R-:W-:-:S03]  /*1080*/  LOP3.LUT R106, R106, UR6, RZ, 0xc0, !PT ;  /* 0x000000066a6a7c12 */ /* 0x000fc6000f8ec0ff */
[----:B------:R-:W1:Y:S01]  /*1090*/  SHFL.IDX PT, R127, R124, RZ, 0x1f ;  /* 0x00001fff7c7f7589 */ /* 0x000e6200000e0000 */
[----:B------:R-:W-:-:S04]  /*10a0*/  IADD3 R128, P3, R103, R106, RZ ;  /* 0x0000006a67807210 */ /* 0x000fc80007f7e0ff */
[----:B------:R-:W-:Y:S02]  /*10b0*/  @!P2 IADD3 R106, P4, R128, UR4, RZ ;  /* 0x00000004806aac10 */ /* 0x000fe4000ff9e0ff */
[----:B------:R-:W-:-:S04]  /*10c0*/  IADD3.X R129, RZ, RZ, RZ, P3, !PT ;  /* 0x000000ffff817210 */ /* 0x000fc80001ffe4ff */
[----:B------:R-:W-:Y:S02]  /*10d0*/  @!P2 IADD3.X R108, RZ, R129, RZ, P4, !PT ;  /* 0x00000081ff6ca210 */ /* 0x000fe400027fe4ff */
[----:B--2---:R-:W-:-:S04]  /*10e0*/  @!P2 LEA R110, P3, R106, R110, 0x3 ;  /* 0x0000006e6a6ea211 */ /* 0x004fc800078618ff */
[----:B------:R-:W-:-:S05]  /*10f0*/  @!P2 LEA.HI.X R111, R106, R111, R108, 0x3, P3 ;  /* 0x0000006f6a6fa211 */ /* 0x000fca00018f1c6c */
[----:B-1----:R1:W-:Y:S01]  /*1100*/  @!P2 STG.E.64 desc[UR8][R110.64], R126 ;  /* 0x0000007e6e00a986 */ /* 0x0023e2000c101b08 */
[----:B0-----:R-:W-:-:S13]  /*1110*/  ISETP.NE.AND P2, PT, R0, RZ, PT ;  /* 0x000000ff0000720c */ /* 0x001fda0003f45270 */
[----:B-1----:R-:W-:Y:S05]  /*1120*/  @P2 BRA `(.L_x_705) ;  /* 0x0000000000542947 */ /* 0x002fea0003800000 */
[----:B------:R-:W-:Y:S01]  /*1130*/  ISETP.NE.AND P2, PT, R125, RZ, PT ;  /* 0x000000ff7d00720c */ /* 0x000fe20003f45270 */
[----:B------:R-:W-:Y:S01]  /*1140*/  ULDC.64 UR10, c[0x0][0x258] ;  /* 0x00009600000a7ab9 */ /* 0x000fe20000000a00 */
[----:B------:R-:W-:Y:S02]  /*1150*/  MOV R125, 0x1 ;  /* 0x00000001007d7802 */ /* 0x000fe40000000f00 */
[----:B------:R-:W-:Y:S02]  /*1160*/  SEL R106, RZ, UR7, !P2 ;  /* 0x00000007ff6a7c07 */ /* 0x000fe4000d000000 */
[----:B------:R-:W-:Y:S02]  /*1170*/  LOP3.LUT P2, RZ, R102, 0x2, RZ, 0xc0, !PT ;  /* 0x0000000266ff7812 */ /* 0x000fe4000784c0ff */
[----:B------:R-:W-:Y:S02]  /*1180*/  IADD3 R108, P3, R106, UR5, RZ ;  /* 0x000000056a6c7c10 */ /* 0x000fe4000ff7e0ff */
[----:B------:R-:W-:-:S02]  /*1190*/  SEL R125, R125, 0xffffffff, !P2 ;  /* 0xffffffff7d7d7807 */ /* 0x000fc40005000000 */
[----:B------:R-:W-:Y:S02]  /*11a0*/  LEA.HI.X.SX32 R111, R106, RZ, 0x1, P3 ;  /* 0x000000ff6a6f7211 */ /* 0x000fe400018f0eff */
[----:B------:R-:W-:-:S04]  /*11b0*/  LEA R110, P3, R108, UR10, 0x2 ;  /* 0x0000000a6c6e7c11 */ /* 0x000fc8000f8610ff */
[----:B------:R-:W-:Y:S01]  /*11c0*/  LEA.HI.X R111, R108, UR11, R111, 0x2, P3 ;  /* 0x0000000b6c6f7c11 */ /* 0x000fe200098f146f */
[----:B------:R-:W-:Y:S06]  /*11d0*/  MEMBAR.ALL.GPU ;  /* 0x0000000000007992 */ /* 0x000fec000000a000 */
[----:B------:R-:W-:-:S00]  /*11e0*/  ERRBAR ;  /* 0x00000000000079ab */ /* 0x000fc00000000000 */
[----:B------:R-:W-:Y:S06]  /*11f0*/  CGAERRBAR ;  /* 0x00000000000075ab */ /* 0x000fec0000000000 */
[----:B------:R0:W-:Y:S01]  /*1200*/  REDG.E.ADD.S32.STRONG.GPU desc[UR8][R110.64], R125 ;  /* 0x0000007d6e00798e */ /* 0x0001e2000c10e388 */
[----:B------:R-:W-:-:S04]  /*1210*/  SHF.L.U32 R106, R102, 0x1, RZ ;  /* 0x00000001666a7819 */ /* 0x000fc800000006ff */
[----:B------:R-:W-:-:S07]  /*1220*/  LOP3.LUT R127, R106, 0x4, RZ, 0xc, !PT ;  /* 0x000000046a7f7812 */ /* 0x000fce00078e0cff */
.L_x_706:
[----:B------:R-:W2:Y:S04]  /*1230*/  LDG.E.STRONG.GPU R106, desc[UR8][R110.64] ;  /* 0x000000086e6a7981 */ /* 0x000ea8000c1ef900 */
[----:B--2---:R-:W-:Y:S01]  /*1240*/  CCTL.IVALL ;  /* 0x00000000ff00798f */ /* 0x004fe20002000000 */
[----:B------:R-:W-:Y:S05]  /*1250*/  YIELD ;  /* 0x0000000000007946 */ /* 0x000fea0003800000 */
[----:B------:R-:W-:-:S13]  /*1260*/  ISETP.NE.AND P2, PT, R106, R127, PT ;  /* 0x0000007f6a00720c */ /* 0x000fda0003f45270 */
[----:B------:R-:W-:Y:S05]  /*1270*/  @P2 BRA `(.L_x_706) ;  /* 0xfffffffc00ec2947 */ /* 0x000fea000383ffff */
.L_x_705:
[----:B0-----:R-:W0:Y:S01]  /*1280*/  @!P1 LDC.64 R124, c[0x0][0x250] ;  /* 0x00009400ff7c9b82 */ /* 0x001e220000000a00 */
[----:B------:R-:W-:Y:S07]  /*1290*/  WARPSYNC.ALL ;  /* 0x0000000000007948 */ /* 0x000fee0003800000 */
[----:B------:R-:W-:Y:S01]  /*12a0*/  BAR.SYNC.DEFER_BLOCKING 0x0 ;  /* 0x0000000000007b1d */ /* 0x000fe20000010000 */
[----:B------:R-:W-:Y:S02]  /*12b0*/  @!P1 IADD3 R106, P2, R3, R128, RZ ;  /* 0x00000080036a9210 */ /* 0x000fe40007f5e0ff */
[----:B------:R-:W-:-:S02]  /*12c0*/  CS2R R110, SRZ ;  /* 0x00000000006e7805 */ /* 0x000fc4000001ff00 */
[----:B------:R-:W-:Y:S01]  /*12d0*/  @!P1 IADD3.X R108, RZ, R129, RZ, P2, !PT ;  /* 0x00000081ff6c9210 */ /* 0x000fe200017fe4ff */
[----:B------:R-:W-:Y:S01]  /*12e0*/  ULDC.64 UR10, c[0x0][0x228] ;  /* 0x00008a00000a7ab9 */ /* 0x000fe20000000a00 */
[----:B0-----:R-:W-:-:S04]  /*12f0*/  @!P1 LEA R124, P2, R106, R124, 0x3 ;  /* 0x0000007c6a7c9211 */ /* 0x001fc800078418ff */
        /* <DEDUP_REMOVED lines=10> */
[----:B------:R-:W-:Y:S04]  /*13a0*/  SHFL.DOWN PT, R133, R126, 0x1, 0x1f ;  /* 0x08201f007e857f89 */ /* 0x000fe800000e0000 */
[----:B--2---:R-:W1:Y:S02]  /*13b0*/  SHFL.DOWN PT, R129, R110, 0x2, 0x1f ;  /* 0x08401f006e817f89 */ /* 0x004e6400000e0000 */
[----:B-1----:R-:W-:Y:S01]  /*13c0*/  FMUL.FTZ R108, R106, R129 ;  /* 0x000000816a6c7220 */ /* 0x002fe20000410000 */
[----:B------:R-:W-:-:S03]  /*13d0*/  FADD.FTZ R129, -R129, R110 ;  /* 0x0000006e81817221 */ /* 0x000fc60000010100 */
[----:B------:R-:W-:Y:S01]  /*13e0*/  FFMA.FTZ R131, R127, R110, R108 ;  /* 0x0000006e7f837223 */ /* 0x000fe2000001006c */
[----:B------:R-:W-:Y:S01]  /*13f0*/  FMUL.FTZ R124, R129, R129 ;  /* 0x00000081817c7220 */ /* 0x000fe20000410000 */
[----:B------:R-:W1:Y:S01]  /*1400*/  SHFL.DOWN PT, R108, R111, 0x2, 0x1f ;  /* 0x08401f006f6c7f89 */ /* 0x000e6200000e0000 */
[----:B------:R-:W-:Y:S01]  /*1410*/  FADD.FTZ R110, R126, R133 ;  /* 0x000000857e6e7221 */ /* 0x000fe20000010000 */
[----:B0-----:R-:W-:Y:S01]  /*1420*/  FMUL.FTZ R131, R128, R131 ;  /* 0x0000008380837220 */ /* 0x001fe20000410000 */
[----:B------:R-:W-:Y:S02]  /*1430*/  FMUL.FTZ R127, R124, R127 ;  /* 0x0000007f7c7f7220 */ /* 0x000fe40000410000 */
[----:B------:R-:W0:Y:S02]  /*1440*/  S2R R124, SR_CTAID.X ;  /* 0x00000000007c7919 */ /* 0x000e240000002500 */
[----:B------:R-:W-:Y:S01]  /*1450*/  FMUL.FTZ R127, R106, R127 ;  /* 0x0000007f6a7f7220 */ /* 0x000fe20000410000 */
[----:B------:R-:W2:Y:S01]  /*1460*/  MUFU.RCP R110, R110 ;  /* 0x0000006e006e7308 */ /* 0x000ea20000001000 */
[----:B------:R-:W3:Y:S01]  /*1470*/  SHFL.DOWN PT, R130, R131, 0x1, 0x1f ;  /* 0x08201f0083827f89 */ /* 0x000ee200000e0000 */
[----:B-1----:R-:W-:-:S04]  /*1480*/  FADD.FTZ R125, R108, R111 ;  /* 0x0000006f6c7d7221 */ /* 0x002fc80000010000 */
[----:B------:R-:W-:-:S05]  /*1490*/  FFMA.FTZ R125, R128, R127, R125 ;  /* 0x0000007f807d7223 */ /* 0x000fca000001007d */
[----:B------:R-:W1:Y:S01]  /*14a0*/  SHFL.DOWN PT, R106, R125, 0x1, 0x1f ;  /* 0x08201f007d6a7f89 */ /* 0x000e6200000e0000 */
[----:B---3--:R-:W-:Y:S01]  /*14b0*/  FMUL.FTZ R111, R133, R130 ;  /* 0x00000082856f7220 */ /* 0x008fe20000410000 */
[----:B------:R-:W-:Y:S01]  /*14c0*/  FADD.FTZ R130, R131, -R130 ;  /* 0x8000008283827221 */ /* 0x000fe20000010000 */
[----:B0-----:R-:W-:Y:S02]  /*14d0*/  SHF.L.U32 R124, R124, 0x7, RZ ;  /* 0x000000077c7c7819 */ /* 0x001fe400000006ff */
[----:B------:R-:W-:-:S04]  /*14e0*/  FFMA.FTZ R111, R126, R131, R111 ;  /* 0x000000837e6f7223 */ /* 0x000fc8000001006f */
[----:B--2---:R-:W-:Y:S01]  /*14f0*/  FMUL.FTZ R108, R110, R111 ;  /* 0x0000006f6e6c7220 */ /* 0x004fe20000410000 */
[----:B------:R-:W-:-:S04]  /*1500*/  FMUL.FTZ R111, R130, R130 ;  /* 0x00000082826f7220 */ /* 0x000fc80000410000 */
[----:B------:R-:W-:Y:S01]  /*1510*/  FMUL.FTZ R126, R126, R111 ;  /* 0x0000006f7e7e7220 */ /* 0x000fe20000410000 */
[----:B------:R-:W0:Y:S03]  /*1520*/  SHFL.IDX PT, R108, R108, RZ, 0x1f ;  /* 0x00001fff6c6c7589 */ /* 0x000e2600000e0000 */
[----:B------:R-:W-:Y:S01]  /*1530*/  FMUL.FTZ R126, R133, R126 ;  /* 0x0000007e857e7220 */ /* 0x000fe20000410000 */
[----:B-1----:R-:W-:Y:S01]  /*1540*/  FADD.FTZ R111, R125, R106 ;  /* 0x0000006a7d6f7221 */ /* 0x002fe20000010000 */
[----:B------:R-:W-:Y:S01]  /*1550*/  LOP3.LUT R125, R124, 0x180, R3, 0xe2, !PT ;  /* 0x000001807c7d7812 */ /* 0x000fe200078ee203 */
[----:B------:R-:W1:Y:S02]  /*1560*/  LDC R106, c[0x0][0x260] ;  /* 0x00009800ff6a7b82 */ /* 0x000e640000000800 */
[----:B------:R-:W-:Y:S01]  /*1570*/  FFMA.FTZ R111, R110, R126, R111 ;  /* 0x0000007e6e6f7223 */ /* 0x000fe2000001006f */
[----:B------:R-:W-:-:S05]  /*1580*/  LOP3.LUT R132, R125, 0x60, R0, 0xf8, !PT ;  /* 0x000000607d847812 */ /* 0x000fca00078ef800 */
[----:B------:R-:W1:Y:S01]  /*1590*/  SHFL.IDX PT, R111, R111, RZ, 0x1f ;  /* 0x00001fff6f6f7589 */ /* 0x000e6200000e0000 */
[----:B------:R-:W-:Y:S01]  /*15a0*/  IMAD R132, R109, 0x1200, R132 ;  /* 0x000012006d847824 */ /* 0x000fe200078e0284 */
[----:B0-----:R-:W-:-:S13]  /*15b0*/  R2UR UR6, R108 ;  /* 0x000000006c0672ca */ /* 0x001fda00000e0000 */
[----:B------:R-:W-:Y:S01]  /*15c0*/  FADD.FTZ R133, R114, -UR6 ;  /* 0x8000000672857e21 */ /* 0x000fe20008010000 */
[----:B------:R-:W-:Y:S01]  /*15d0*/  FADD.FTZ R135, R123, -UR6 ;  /* 0x800000067b877e21 */ /* 0x000fe20008010000 */
[----:B------:R-:W-:Y:S01]  /*15e0*/  FADD.FTZ R134, R115, -UR6 ;  /* 0x8000000673867e21 */ /* 0x000fe20008010000 */
[----:B------:R-:W-:Y:S01]  /*15f0*/  FADD.FTZ R115, R92, -UR6 ;  /* 0x800000065c737e21 */ /* 0x000fe20008010000 */
[----:B------:R-:W-:Y:S01]  /*1600*/  FADD.FTZ R123, R93, -UR6 ;  /* 0x800000065d7b7e21 */ /* 0x000fe20008010000 */
[----:B------:R-:W-:Y:S01]  /*1610*/  FADD.FTZ R127, R121, -UR6 ;  /* 0x80000006797f7e21 */ /* 0x000fe20008010000 */
[----:B-1----:R-:W-:Y:S01]  /*1620*/  FFMA.FTZ R114, R111, 5.4253472626442089677e-05, R106 ;  /* 0x38638e396f727823 */ /* 0x002fe2000001006a */
[----:B------:R-:W0:Y:S01]  /*1630*/  @!P1 LDC.64 R92, c[0x0][0x238] ;  /* 0x00008e00ff5c9b82 */ /* 0x000e220000000a00 */
[----:B------:R-:W-:Y:S01]  /*1640*/  FADD.FTZ R131, R113, -UR6 ;  /* 0x8000000671837e21 */ /* 0x000fe20008010000 */
[----:B------:R-:W-:Y:S01]  /*1650*/  FADD.FTZ R0, R76, -UR6 ;  /* 0x800000064c007e21 */ /* 0x000fe20008010000 */
[----:B------:R1:W2:Y:S01]  /*1660*/  MUFU.RSQ R136, R114 ;  /* 0x0000007200887308 */ /* 0x0002a20000001400 */
[----:B------:R-:W-:Y:S01]  /*1670*/  FADD.FTZ R113, R79, -UR6 ;  /* 0x800000064f717e21 */ /* 0x000fe20008010000 */
[----:B------:R-:W-:Y:S01]  /*1680*/  MOV R79, UR6 ;  /* 0x00000006004f7c02 */ /* 0x000fe20008000f00 */
[----:B------:R-:W-:Y:S01]  /*1690*/  FADD.FTZ R128, R122, -UR6 ;  /* 0x800000067a807e21 */ /* 0x000fe20008010000 */
[----:B------:R-:W-:Y:S01]  /*16a0*/  FADD.FTZ R108, R98, -UR6 ;  /* 0x80000006626c7e21 */ /* 0x000fe20008010000 */
[----:B------:R-:W3:Y:S01]  /*16b0*/  @!P1 LDC.64 R110, c[0x0][0x230] ;  /* 0x00008c00ff6e9b82 */ /* 0x000ee20000000a00 */
[----:B------:R-:W-:Y:S01]  /*16c0*/  FADD.FTZ R124, R94, -UR6 ;  /* 0x800000065e7c7e21 */ /* 0x000fe20008010000 */
[----:B------:R-:W-:Y:S01]  /*16d0*/  FADD.FTZ R129, R112, -UR6 ;  /* 0x8000000670817e21 */ /* 0x000fe20008010000 */
[----:B------:R-:W-:Y:S01]  /*16e0*/  FADD.FTZ R130, R95, -UR6 ;  /* 0x800000065f827e21 */ /* 0x000fe20008010000 */
[----:B------:R-:W-:Y:S01]  /*16f0*/  FADD.FTZ R94, R80, -UR6 ;  /* 0x80000006505e7e21 */ /* 0x000fe20008010000 */
[----:B------:R-:W-:Y:S01]  /*1700*/  FADD.FTZ R98, R82, -UR6 ;  /* 0x8000000652627e21 */ /* 0x000fe20008010000 */
[----:B------:R-:W-:Y:S01]  /*1710*/  FADD.FTZ R120, R120, -UR6 ;  /* 0x8000000678787e21 */ /* 0x000fe20008010000 */
[----:B------:R-:W-:Y:S01]  /*1720*/  FADD.FTZ R112, R99, -UR6 ;  /* 0x8000000663707e21 */ /* 0x000fe20008010000 */
[----:B------:R-:W-:Y:S01]  /*1730*/  FADD.FTZ R95, R78, -UR6 ;  /* 0x800000064e5f7e21 */ /* 0x000fe20008010000 */
[----:B-1----:R-:W-:Y:S01]  /*1740*/  FADD.FTZ R114, R83, -UR6 ;  /* 0x8000000653727e21 */ /* 0x002fe20008010000 */
[----:B------:R-:W-:Y:S01]  /*1750*/  LEA R80, P2, R132, UR10, 0x4 ;  /* 0x0000000a84507c11 */ /* 0x000fe2000f8420ff */
[----:B------:R-:W-:Y:S01]  /*1760*/  FADD.FTZ R99, R77, -UR6 ;  /* 0x800000064d637e21 */ /* 0x000fe20008010000 */
[----:B--2---:R-:W-:Y:S01]  /*1770*/  R2UR UR12, R136 ;  /* 0x00000000880c72ca */ /* 0x004fe200000e0000 */
[----:B------:R-:W-:Y:S01]  /*1780*/  FADD.FTZ R106, R97, -UR6 ;  /* 0x80000006616a7e21 */ /* 0x000fe20008010000 */
[C---:B------:R-:W-:Y:S01]  /*1790*/  IADD3 R82, R132.reuse, 0x400, RZ ;  /* 0x0000040084527810 */ /* 0x040fe20007ffe0ff */
[----:B------:R-:W-:Y:S01]  /*17a0*/  FADD.FTZ R126, R119, -UR6 ;  /* 0x80000006777e7e21 */ /* 0x000fe20008010000 */
[----:B0-----:R-:W-:Y:S01]  /*17b0*/  @!P1 IMAD.WIDE R92, R109, 0x4, R92 ;  /* 0x000000046d5c9825 */ /* 0x001fe200078e025c */
[----:B------:R-:W-:-:S03]  /*17c0*/  IADD3 R83, R132, 0x200, RZ ;  /* 0x0000020084537810 */ /* 0x000fc60007ffe0ff */
[----:B------:R-:W-:Y:S01]  /*17d0*/  FADD.FTZ R97, R81, -UR6 ;  /* 0x8000000651617e21 */ /* 0x000fe20008010000 */
[----:B------:R-:W-:Y:S01]  /*17e0*/  FADD.FTZ R121, R85, -UR6 ;  /* 0x8000000655797e21 */ /* 0x000fe20008010000 */
[----:B------:R-:W-:Y:S01]  /*17f0*/  FADD.FTZ R122, R86, -UR6 ;  /* 0x80000006567a7e21 */ /* 0x000fe20008010000 */
[----:B------:R-:W-:Y:S01]  /*1800*/  FADD.FTZ R119, R84, -UR6 ;  /* 0x8000000654777e21 */ /* 0x000fe20008010000 */
[----:B------:R-:W-:Y:S01]  /*1810*/  LEA.HI.X R81, R132, UR11, RZ, 0x4, P2 ;  /* 0x0000000b84517c11 */ /* 0x000fe200090f24ff */
[----:B------:R-:W-:Y:S01]  /*1820*/  FADD.FTZ R117, R117, -UR6 ;  /* 0x8000000675757e21 */ /* 0x000fe20008010000 */
[----:B---3--:R-:W-:-:S04]  /*1830*/  @!P1 IMAD.WIDE R110, R109, 0x4, R110 ;  /* 0x000000046d6e9825 */ /* 0x008fc800078e026e */
[----:B------:R-:W-:Y:S01]  /*1840*/  FMUL.FTZ R76, R127, UR12 ;  /* 0x0000000c7f4c7c20 */ /* 0x000fe20008410000 */
[----:B------:R-:W-:Y:S01]  /*1850*/  MOV R127, UR12 ;  /* 0x0000000c007f7c02 */ /* 0x000fe20008000f00 */
[----:B------:R-:W-:Y:S01]  /*1860*/  FMUL.FTZ R78, R135, UR12 ;  /* 0x0000000c874e7c20 */ /* 0x000fe20008410000 */
[----:B------:R-:W-:Y:S01]  /*1870*/  FMUL.FTZ R77, R128, UR12 ;  /* 0x0000000c804d7c20 */ /* 0x000fe20008410000 */
[----:B------:R0:W-:Y:S01]  /*1880*/  @!P1 STG.E desc[UR8][R110.64], R79 ;  /* 0x0000004f6e009986 */ /* 0x0001e2000c101908 */
[----:B------:R-:W-:Y:S01]  /*1890*/  FMUL.FTZ R85, R120, UR12 ;  /* 0x0000000c78557c20 */ /* 0x000fe20008410000 */
[----:B------:R-:W-:Y:S01]  /*18a0*/  LEA R84, P2, R83, UR10, 0x4 ;  /* 0x0000000a53547c11 */ /* 0x000fe2000f8420ff */
[----:B------:R-:W-:Y:S01]  /*18b0*/  FADD.FTZ R116, R116, -UR6 ;  /* 0x8000000674747e21 */ /* 0x000fe20008010000 */
[----:B------:R1:W-:Y:S01]  /*18c0*/  @!P1 STG.E desc[UR8][R92.64], R127 ;  /* 0x0000007f5c009986 */ /* 0x0003e2000c101908 */
[----:B------:R-:W-:Y:S01]  /*18d0*/  LEA R86, P1, R82, UR10, 0x4 ;  /* 0x0000000a52567c11 */ /* 0x000fe2000f8220ff */
[----:B------:R-:W-:Y:S01]  /*18e0*/  FADD.FTZ R118, R118, -UR6 ;  /* 0x8000000676767e21 */ /* 0x000fe20008010000 */
[----:B------:R-:W-:Y:S01]  /*18f0*/  FADD.FTZ R125, R87, -UR6 ;  /* 0x80000006577d7e21 */ /* 0x000fe20008010000 */
[----:B------:R-:W-:Y:S01]  /*1900*/  FMUL.FTZ R126, R126, UR12 ;  /* 0x0000000c7e7e7c20 */ /* 0x000fe20008410000 */
[----:B------:R-:W-:Y:S01]  /*1910*/  LEA.HI.X R87, R82, UR11, RZ, 0x4, P1 ;  /* 0x0000000b52577c11 */ /* 0x000fe200088f24ff */
[----:B------:R-:W-:Y:S01]  /*1920*/  FMUL.FTZ R82, R117, UR12 ;  /* 0x0000000c75527c20 */ /* 0x000fe20008410000 */
[----:B------:R-:W-:Y:S01]  /*1930*/  FMUL.FTZ R117, R118, UR12 ;  /* 0x0000000c76757c20 */ /* 0x000fe20008410000 */
[----:B0----5:R-:W-:Y:S01]  /*1940*/  FFMA.FTZ R79, R75, R78, R39 ;  /* 0x0000004e4b4f7223 */ /* 0x021fe20000010027 */
[----:B------:R-:W-:Y:S01]  /*1950*/  FFMA.FTZ R78, R74, R77, R38 ;  /* 0x0000004d4a4e7223 */ /* 0x000fe20000010026 */
[----:B------:R-:W-:Y:S01]  /*1960*/  FFMA.FTZ R77, R73, R76, R37 ;  /* 0x0000004c494d7223 */ /* 0x000fe20000010025 */
[----:B------:R-:W-:Y:S01]  /*1970*/  FFMA.FTZ R76, R72, R85, R36 ;  /* 0x00000055484c7223 */ /* 0x000fe20000010024 */
[----:B------:R-:W-:Y:S01]  /*1980*/  LEA.HI.X R85, R83, UR11, RZ, 0x4, P2 ;  /* 0x0000000b53557c11 */ /* 0x000fe200090f24ff */
[----:B------:R-:W-:Y:S01]  /*1990*/  FMUL.FTZ R83, R116, UR12 ;  /* 0x0000000c74537c20 */ /* 0x000fe20008410000 */
[----:B------:R-:W-:Y:S01]  /*19a0*/  FADD.FTZ R96, R96, -UR6 ;  /* 0x8000000660607e21 */ /* 0x000fe20008010000 */
[----:B------:R-:W-:Y:S01]  /*19b0*/  IADD3 R111, R132, 0x600, RZ ;  /* 0x00000600846f7810 */ /* 0x000fe20007ffe0ff */
[----:B------:R0:W-:Y:S01]  /*19c0*/  STG.E.128 desc[UR8][R80.64], R76 ;  /* 0x0000004c50007986 */ /* 0x0001e2000c101d08 */
[----:B------:R-:W-:Y:S01]  /*19d0*/  FMUL.FTZ R129, R129, UR12 ;  /* 0x0000000c81817c20 */ /* 0x000fe20008410000 */
[----:B-1----:R-:W-:Y:S01]  /*19e0*/  FMUL.FTZ R92, R131, UR12 ;  /* 0x0000000c835c7c20 */ /* 0x002fe20008410000 */
[----:B------:R-:W-:Y:S01]  /*19f0*/  FMUL.FTZ R133, R133, UR12 ;  /* 0x0000000c85857c20 */ /* 0x000fe20008410000 */
[----:B------:R-:W-:Y:S01]  /*1a00*/  FMUL.FTZ R134, R134, UR12 ;  /* 0x0000000c86867c20 */ /* 0x000fe20008410000 */
[----:B------:R-:W-:Y:S01]  /*1a10*/  LEA R110, P1, R111, UR10, 0x4 ;  /* 0x0000000a6f6e7c11 */ /* 0x000fe2000f8220ff */
[----:B------:R-:W-:Y:S01]  /*1a20*/  FMUL.FTZ R106, R106, UR12 ;  /* 0x0000000c6a6a7c20 */ /* 0x000fe20008410000 */
[----:B------:R-:W-:Y:S01]  /*1a30*/  FMUL.FTZ R127, R108, UR12 ;  /* 0x0000000c6c7f7c20 */ /* 0x000fe20008410000 */
[----:B------:R-:W-:Y:S01]  /*1a40*/  FMUL.FTZ R112, R112, UR12 ;  /* 0x0000000c70707c20 */ /* 0x000fe20008410000 */
[----:B------:R-:W-:Y:S01]  /*1a50*/  IADD3 R120, R132, 0x800, RZ ;  /* 0x0000080084787810 */ /* 0x000fe20007ffe0ff */
[----:B------:R-:W-:Y:S01]  /*1a60*/  FMUL.FTZ R115, R115, UR12 ;  /* 0x0000000c73737c20 */ /* 0x000fe20008410000 */
[----:B------:R-:W-:Y:S01]  /*1a70*/  LEA.HI.X R111, R111, UR11, RZ, 0x4, P1 ;  /* 0x0000000b6f6f7c11 */ /* 0x000fe200088f24ff */
[----:B------:R-:W-:Y:S01]  /*1a80*/  FMUL.FTZ R130, R130, UR12 ;  /* 0x0000000c82827c20 */ /* 0x000fe20008410000 */
[----:B------:R-:W-:Y:S01]  /*1a90*/  FADD.FTZ R88, R88, -UR6 ;  /* 0x8000000658587e21 */ /* 0x000fe20008010000 */
[----:B------:R-:W-:Y:S01]  /*1aa0*/  FADD.FTZ R89, R89, -UR6 ;  /* 0x8000000659597e21 */ /* 0x000fe20008010000 */
[----:B------:R-:W-:Y:S01]  /*1ab0*/  FADD.FTZ R90, R90, -UR6 ;  /* 0x800000065a5a7e21 */ /* 0x000fe20008010000 */
[----:B------:R-:W-:Y:S01]  /*1ac0*/  FADD.FTZ R91, R91, -UR6 ;  /* 0x800000065b5b7e21 */ /* 0x000fe20008010000 */
[----:B------:R-:W-:Y:S01]  /*1ad0*/  FMUL.FTZ R114, R114, UR12 ;  /* 0x0000000c72727c20 */ /* 0x000fe20008410000 */
[----:B0-----:R-:W-:Y:S01]  /*1ae0*/  FFMA.FTZ R79, R71, R126, R35 ;  /* 0x0000007e474f7223 */ /* 0x001fe20000010023 */
[----:B------:R-:W-:Y:S01]  /*1af0*/  FFMA.FTZ R78, R70, R117, R34 ;  /* 0x00000075464e7223 */ /* 0x000fe20000010022 */
[----:B------:R-:W-:Y:S01]  /*1b00*/  FFMA.FTZ R77, R69, R82, R33 ;  /* 0x00000052454d7223 */ /* 0x000fe20000010021 */
[----:B------:R-:W-:Y:S01]  /*1b10*/  FFMA.FTZ R76, R68, R83, R32 ;  /* 0x00000053444c7223 */ /* 0x000fe20000010020 */
[----:B------:R-:W-:Y:S01]  /*1b20*/  FMUL.FTZ R117, R96, UR12 ;  /* 0x0000000c60757c20 */ /* 0x000fe20008410000 */
[----:B------:R-:W-:Y:S01]  /*1b30*/  FFMA.FTZ R83, R67, R134, R31 ;  /* 0x0000008643537223 */ /* 0x000fe2000001001f */
[----:B------:R-:W-:Y:S01]  /*1b40*/  FFMA.FTZ R82, R66, R133, R30 ;  /* 0x0000008542527223 */ /* 0x000fe2000001001e */
[----:B------:R-:W-:Y:S01]  /*1b50*/  FFMA.FTZ R81, R65, R92, R29 ;  /* 0x0000005c41517223 */ /* 0x000fe2000001001d */
[----:B------:R-:W-:Y:S01]  /*1b60*/  FFMA.FTZ R80, R64, R129, R28 ;  /* 0x0000008140507223 */ /* 0x000fe2000001001c */
[----:B------:R0:W-:Y:S01]  /*1b70*/  STG.E.128 desc[UR8][R84.64], R76 ;  /* 0x0000004c54007986 */ /* 0x0001e2000c101d08 */
[----:B------:R-:W-:Y:S01]  /*1b80*/  LEA R92, P2, R120, UR10, 0x4 ;  /* 0x0000000a785c7c11 */ /* 0x000fe2000f8420ff */
[----:B------:R-:W-:Y:S01]  /*1b90*/  FMUL.FTZ R119, R119, UR12 ;  /* 0x0000000c77777c20 */ /* 0x000fe20008410000 */
[----:B------:R-:W-:Y:S01]  /*1ba0*/  IADD3 R96, R132, 0x1000, RZ ;  /* 0x0000100084607810 */ /* 0x000fe20007ffe0ff */
[----:B------:R1:W-:Y:S01]  /*1bb0*/  STG.E.128 desc[UR8][R86.64], R80 ;  /* 0x0000005056007986 */ /* 0x0003e2000c101d08 */
[----:B------:R-:W-:Y:S01]  /*1bc0*/  LEA.HI.X R93, R120, UR11, RZ, 0x4, P2 ;  /* 0x0000000b785d7c11 */ /* 0x000fe200090f24ff */
[----:B------:R-:W-:Y:S01]  /*1bd0*/  ULDC UR6, c[0x0][0x214] ;  /* 0x0000850000067ab9 */ /* 0x000fe20000000800 */
[----:B------:R-:W-:Y:S01]  /*1be0*/  IADD3 R109, R109, UR7, RZ ;  /* 0x000000076d6d7c10 */ /* 0x000fe2000fffe0ff */
[----:B0-----:R-:W-:Y:S01]  /*1bf0*/  FFMA.FTZ R79, R63, R112, R27 ;  /* 0x000000703f4f7223 */ /* 0x001fe2000001001b */
[----:B------:R-:W-:Y:S01]  /*1c00*/  FFMA.FTZ R78, R62, R127, R26 ;  /* 0x0000007f3e4e7223 */ /* 0x000fe2000001001a */
[----:B------:R-:W-:Y:S01]  /*1c10*/  FFMA.FTZ R77, R61, R106, R25 ;  /* 0x0000006a3d4d7223 */ /* 0x000fe20000010019 */
[----:B------:R-:W-:Y:S01]  /*1c20*/  FFMA.FTZ R76, R60, R117, R24 ;  /* 0x000000753c4c7223 */ /* 0x000fe20000010018 */
[----:B------:R-:W-:Y:S01]  /*1c30*/  FMUL.FTZ R84, R123, UR12 ;  /* 0x0000000c7b547c20 */ /* 0x000fe20008410000 */
[----:B------:R-:W-:Y:S01]  /*1c40*/  FMUL.FTZ R85, R124, UR12 ;  /* 0x0000000c7c557c20 */ /* 0x000fe20008410000 */
[----:B-1----:R-:W-:Y:S01]  /*1c50*/  IADD3 R87, R132, 0xa00, RZ ;  /* 0x00000a0084577810 */ /* 0x002fe20007ffe0ff */
[----:B------:R-:W-:Y:S01]  /*1c60*/  FMUL.FTZ R106, R113, UR12 ;  /* 0x0000000c716a7c20 */ /* 0x000fe20008410000 */
[----:B------:R0:W-:Y:S01]  /*1c70*/  STG.E.128 desc[UR8][R110.64], R76 ;  /* 0x0000004c6e007986 */ /* 0x0001e2000c101d08 */
[----:B------:R-:W-:Y:S01]  /*1c80*/  FFMA.FTZ R83, R59, R130, R23 ;  /* 0x000000823b537223 */ /* 0x000fe20000010017 */
[----:B------:R-:W-:Y:S01]  /*1c90*/  FFMA.FTZ R82, R58, R85, R22 ;  /* 0x000000553a527223 */ /* 0x000fe20000010016 */
[----:B------:R-:W-:Y:S01]  /*1ca0*/  FFMA.FTZ R81, R57, R84, R21 ;  /* 0x0000005439517223 */ /* 0x000fe20000010015 */
[----:B------:R-:W-:Y:S01]  /*1cb0*/  FFMA.FTZ R80, R56, R115, R20 ;  /* 0x0000007338507223 */ /* 0x000fe20000010014 */
[----:B------:R-:W-:Y:S01]  /*1cc0*/  FMUL.FTZ R113, R95, UR12 ;  /* 0x0000000c5f717c20 */ /* 0x000fe20008410000 */
[C---:B------:R-:W-:Y:S01]  /*1cd0*/  LEA R86, P1, R87.reuse, UR10, 0x4 ;  /* 0x0000000a57567c11 */ /* 0x040fe2000f8220ff */
[----:B------:R-:W-:Y:S01]  /*1ce0*/  FMUL.FTZ R95, R0, UR12 ;  /* 0x0000000c005f7c20 */ /* 0x000fe20008410000 */
[C---:B------:R-:W-:Y:S01]  /*1cf0*/  IADD3 R85, R132.reuse, 0xc00, RZ ;  /* 0x00000c0084557810 */ /* 0x040fe20007ffe0ff */
[----:B------:R1:W-:Y:S01]  /*1d00*/  STG.E.128 desc[UR8][R92.64], R80 ;  /* 0x000000505c007986 */ /* 0x0003e2000c101d08 */
[----:B------:R-:W-:Y:S01]  /*1d10*/  LEA.HI.X R87, R87, UR11, RZ, 0x4, P1 ;  /* 0x0000000b57577c11 */ /* 0x000fe200088f24ff */
[----:B------:R-:W-:Y:S01]  /*1d20*/  FMUL.FTZ R0, R97, UR12 ;  /* 0x0000000c61007c20 */ /* 0x000fe20008410000 */
[----:B------:R-:W-:Y:S01]  /*1d30*/  IADD3 R132, R132, 0xe00, RZ ;  /* 0x00000e0084847810 */ /* 0x000fe20007ffe0ff */
[----:B------:R-:W-:Y:S01]  /*1d40*/  FMUL.FTZ R97, R122, UR12 ;  /* 0x0000000c7a617c20 */ /* 0x000fe20008410000 */
[----:B------:R-:W-:Y:S01]  /*1d50*/  LEA R84, P2, R85, UR10, 0x4 ;  /* 0x0000000a55547c11 */ /* 0x000fe2000f8420ff */
[----:B0-----:R-:W-:Y:S01]  /*1d60*/  FMUL.FTZ R76, R99, UR12 ;  /* 0x0000000c634c7c20 */ /* 0x001fe20008410000 */
[----:B------:R-:W-:Y:S01]  /*1d70*/  FFMA.FTZ R79, R55, R106, R19 ;  /* 0x0000006a374f7223 */ /* 0x000fe20000010013 */
[----:B------:R-:W-:Y:S01]  /*1d80*/  FFMA.FTZ R78, R54, R113, R18 ;  /* 0x00000071364e7223 */ /* 0x000fe20000010012 */
[----:B------:R-:W-:Y:S01]  /*1d90*/  FMUL.FTZ R99, R90, UR12 ;  /* 0x0000000c5a637c20 */ /* 0x000fe20008410000 */
[----:B------:R-:W-:Y:S01]  /*1da0*/  FFMA.FTZ R77, R53, R76, R17 ;  /* 0x0000004c354d7223 */ /* 0x000fe20000010011 */
[----:B------:R-:W-:Y:S01]  /*1db0*/  FFMA.FTZ R76, R52, R95, R16 ;  /* 0x0000005f344c7223 */ /* 0x000fe20000010010 */
[----:B------:R-:W-:Y:S01]  /*1dc0*/  FMUL.FTZ R95, R98, UR12 ;  /* 0x0000000c625f7c20 */ /* 0x000fe20008410000 */
[----:B------:R-:W-:Y:S01]  /*1dd0*/  LEA.HI.X R85, R85, UR11, RZ, 0x4, P2 ;  /* 0x0000000b55557c11 */ /* 0x000fe200090f24ff */
[----:B------:R-:W-:Y:S01]  /*1de0*/  FFMA.FTZ R90, R46, R97, R10 ;  /* 0x000000612e5a7223 */ /* 0x000fe2000001000a */
[----:B-1----:R-:W-:Y:S01]  /*1df0*/  LEA R80, P3, R96, UR10, 0x4 ;  /* 0x0000000a60507c11 */ /* 0x002fe2000f8620ff */
[----:B------:R-:W-:Y:S01]  /*1e00*/  FMUL.FTZ R93, R94, UR12 ;  /* 0x0000000c5e5d7c20 */ /* 0x000fe20008410000 */
[----:B------:R-:W-:Y:S01]  /*1e10*/  LEA R82, P1, R132, UR10, 0x4 ;  /* 0x0000000a84527c11 */ /* 0x000fe2000f8220ff */
[----:B------:R0:W-:Y:S01]  /*1e20*/  STG.E.128 desc[UR8][R86.64], R76 ;  /* 0x0000004c56007986 */ /* 0x0001e2000c101d08 */
[----:B------:R-:W-:Y:S01]  /*1e30*/  LEA.HI.X R81, R96, UR11, RZ, 0x4, P3 ;  /* 0x0000000b60517c11 */ /* 0x000fe200098f24ff */
[----:B------:R-:W-:Y:S01]  /*1e40*/  FMUL.FTZ R92, R121, UR12 ;  /* 0x0000000c795c7c20 */ /* 0x000fe20008410000 */
[----:B------:R-:W-:Y:S01]  /*1e50*/  FMUL.FTZ R94, R125, UR12 ;  /* 0x0000000c7d5e7c20 */ /* 0x000fe20008410000 */
[----:B------:R-:W-:Y:S01]  /*1e60*/  FMUL.FTZ R96, R91, UR12 ;  /* 0x0000000c5b607c20 */ /* 0x000fe20008410000 */
[----:B------:R-:W-:-:S02]  /*1e70*/  LEA.HI.X R83, R132, UR11, RZ, 0x4, P1 ;  /* 0x0000000b84537c11 */ /* 0x000fc400088f24ff */
[----:B------:R-:W-:Y:S01]  /*1e80*/  FFMA.FTZ R91, R47, R94, R11 ;  /* 0x0000005e2f5b7223 */ /* 0x000fe2000001000b */
[----:B------:R-:W-:Y:S01]  /*1e90*/  FFMA.FTZ R94, R42, R99, R6 ;  /* 0x000000632a5e7223 */ /* 0x000fe20000010006 */
[----:B------:R-:W-:Y:S01]  /*1ea0*/  ISETP.GE.AND P1, PT, R109, UR6, PT ;  /* 0x000000066d007c0c */ /* 0x000fe2000bf26270 */
[----:B0-----:R-:W-:Y:S01]  /*1eb0*/  FMUL.FTZ R87, R88, UR12 ;  /* 0x0000000c58577c20 */ /* 0x001fe20008410000 */
[----:B------:R-:W-:Y:S01]  /*1ec0*/  FMUL.FTZ R86, R89, UR12 ;  /* 0x0000000c59567c20 */ /* 0x000fe20008410000 */
        /* <DEDUP_REMOVED lines=15> */
.L_x_704:
[----:B------:R-:W-:Y:S01]  /*1fc0*/  HFMA2.MMA R128, -RZ, RZ, 0, 5.9604644775390625e-08 ;  /* 0x00000001ff807435 */ /* 0x000fe200000001ff */
[----:B------:R-:W-:Y:S02]  /*1fd0*/  MOV R129, R0 ;  /* 0x0000000000817202 */ /* 0x000fe40000000f00 */
[----:B------:R-:W-:Y:S02]  /*1fe0*/  MOV R131, 0x1f ;  /* 0x0000001f00837802 */ /* 0x000fe40000000f00 */
[----:B------:R-:W-:-:S07]  /*1ff0*/  MOV R126, 0xffffffff ;  /* 0xffffffff007e7802 */ /* 0x000fce0000000f00 */
[----:B-----5:R-:W-:Y:S05]  /*2000*/  WARPSYNC.COLLECTIVE R126, `(.L_x_708) ;  /* 0x000000007e087348 */ /* 0x020fea0003c00000 */
[----:B------:R0:W1:Y:S02]  /*2010*/  SHFL.BFLY P1, R127, R129, R128, R131 ;  /* 0x0c000080817f7389 */ /* 0x0000640000020083 */
[----:B01---5:R-:W-:Y:S01]  /*2020*/  ENDCOLLECTIVE ;  /* 0x000000000000791b */ /* 0x023fe20003800000 */
.L_x_708:
[----:B------:R-:W-:Y:S01]  /*2030*/  HFMA2.MMA R128, -RZ, RZ, 0, 1.1920928955078125e-07 ;  /* 0x00000002ff807435 */ /* 0x000fe200000001ff */
[----:B------:R-:W-:-:S05]  /*2040*/  MOV R111, R127 ;  /* 0x0000007f006f7202 */ /* 0x000fca0000000f00 */
[----:B------:R-:W-:-:S05]  /*2050*/  FADD.FTZ R111, R0, R111 ;  /* 0x0000006f006f7221 */ /* 0x000fca0000010000 */
[----:B------:R-:W-:-:S07]  /*2060*/  MOV R129, R111 ;  /* 0x0000006f00817202 */ /* 0x000fce0000000f00 */
[----:B------:R-:W-:Y:S05]  /*2070*/  WARPSYNC.COLLECTIVE R126, `(.L_x_709) ;  /* 0x000000007e087348 */ /* 0x000fea0003c00000 */
[----:B------:R0:W1:Y:S02]  /*2080*/  SHFL.BFLY P1, R127, R129, R128, R131 ;  /* 0x0c000080817f7389 */ /* 0x0000640000020083 */
[----:B01----:R-:W-:Y:S01]  /*2090*/  ENDCOLLECTIVE ;  /* 0x000000000000791b */ /* 0x003fe20003800000 */
.L_x_709:
[----:B------:R-:W-:Y:S01]  /*20a0*/  HFMA2.MMA R128, -RZ, RZ, 0, 2.384185791015625e-07 ;  /* 0x00000004ff807435 */ /* 0x000fe200000001ff */
[----:B------:R-:W-:-:S05]  /*20b0*/  MOV R108, R127 ;  /* 0x0000007f006c7202 */ /* 0x000fca0000000f00 */
[----:B------:R-:W-:-:S05]  /*20c0*/  FADD.FTZ R108, R111, R108 ;  /* 0x0000006c6f6c7221 */ /* 0x000fca0000010000 */
[----:B------:R-:W-:-:S07]  /*20d0*/  MOV R129, R108 ;  /* 0x0000006c00817202 */ /* 0x000fce0000000f00 */
[----:B------:R-:W-:Y:S05]  /*20e0*/  WARPSYNC.COLLECTIVE R126, `(.L_x_710) ;  /* 0x000000007e087348 */ /* 0x000fea0003c00000 */
[----:B------:R0:W1:Y:S02]  /*20f0*/  SHFL.BFLY P1, R127, R129, R128, R131 ;  /* 0x0c000080817f7389 */ /* 0x0000640000020083 */
[----:B01----:R-:W-:Y:S01]  /*2100*/  ENDCOLLECTIVE ;  /* 0x000000000000791b */ /* 0x003fe20003800000 */
.L_x_710:
[----:B------:R-:W-:Y:S01]  /*2110*/  HFMA2.MMA R128, -RZ, RZ, 0, 4.76837158203125e-07 ;  /* 0x00000008ff807435 */ /* 0x000fe200000001ff */
[----:B------:R-:W-:-:S05]  /*2120*/  MOV R125, R127 ;  /* 0x0000007f007d7202 */ /* 0x000fca0000000f00 */
[----:B------:R-:W-:-:S05]  /*2130*/  FADD.FTZ R125, R108, R125 ;  /* 0x0000007d6c7d7221 */ /* 0x000fca0000010000 */
[----:B------:R-:W-:-:S07]  /*2140*/  MOV R129, R125 ;  /* 0x0000007d00817202 */ /* 0x000fce0000000f00 */
[----:B------:R-:W-:Y:S05]  /*2150*/  WARPSYNC.COLLECTIVE R126, `(.L_x_711) ;  /* 0x000000007e087348 */ /* 0x000fea0003c00000 */
[----:B------:R0:W1:Y:S02]  /*2160*/  SHFL.BFLY P1, R127, R129, R128, R131 ;  /* 0x0c000080817f7389 */ /* 0x0000640000020083 */
[----:B01----:R-:W-:Y:S01]  /*2170*/  ENDCOLLECTIVE ;  /* 0x000000000000791b */ /* 0x003fe20003800000 */
.L_x_711:
[----:B------:R-:W-:Y:S01]  /*2180*/  HFMA2.MMA R128, -RZ, RZ, 0, 9.5367431640625e-07 ;  /* 0x00000010ff807435 */ /* 0x000fe200000001ff */
[----:B------:R-:W-:-:S05]  /*2190*/  MOV R110, R127 ;  /* 0x0000007f006e7202 */ /* 0x000fca0000000f00 */
[----:B------:R-:W-:-:S05]  /*21a0*/  FADD.FTZ R124, R125, R110 ;  /* 0x0000006e7d7c7221 */ /* 0x000fca0000010000 */
[----:B------:R-:W-:-:S07]  /*21b0*/  MOV R129, R124 ;  /* 0x0000007c00817202 */ /* 0x000fce0000000f00 */
[----:B------:R-:W-:Y:S05]  /*21c0*/  WARPSYNC.COLLECTIVE R126, `(.L_x_712) ;  /* 0x000000007e087348 */ /* 0x000fea0003c00000 */
[----:B------:R0:W1:Y:S02]  /*21d0*/  SHFL.BFLY P1, R127, R129, R128, R131 ;  /* 0x0c000080817f7389 */ /* 0x0000640000020083 */
[----:B01----:R-:W-:Y:S01]  /*21e0*/  ENDCOLLECTIVE ;  /* 0x000000000000791b */ /* 0x003fe20003800000 */
.L_x_712:
[----:B------:R-:W-:Y:S01]  /*21f0*/  HFMA2.MMA R128, -RZ, RZ, 0, 5.9604644775390625e-08 ;  /* 0x00000001ff807435 */ /* 0x000fe200000001ff */
[----:B------:R-:W-:-:S04]  /*2200*/  FADD.FTZ R110, R124, R127 ;  /* 0x0000007f7c6e7221 */ /* 0x000fc80000010000 */
[----:B------:R-:W-:-:S04]  /*2210*/  FMUL.FTZ R110, R110, 0.00086805556202307343483 ;  /* 0x3a638e396e6e7820 */ /* 0x000fc80000410000 */
        /* <DEDUP_REMOVED lines=76> */
.L_x_713:
[----:B------:R-:W-:Y:S01]  /*26e0*/  HFMA2.MMA R128, -RZ, RZ, 0, 1.1920928955078125e-07 ;  /* 0x00000002ff807435 */ /* 0x000fe200000001ff */
[----:B------:R-:W-:-:S05]  /*26f0*/  MOV R111, R127 ;  /* 0x0000007f006f7202 */ /* 0x000fca0000000f00 */
[----:B------:R-:W-:-:S05]  /*2700*/  FADD.FTZ R111, R0, R111 ;  /* 0x0000006f006f7221 */ /* 0x000fca0000010000 */
[----:B------:R-:W-:-:S07]  /*2710*/  MOV R129, R111 ;  /* 0x0000006f00817202 */ /* 0x000fce0000000f00 */
[----:B------:R-:W-:Y:S05]  /*2720*/  WARPSYNC.COLLECTIVE R126, `(.L_x_714) ;  /* 0x000000007e087348 */ /* 0x000fea0003c00000 */
[----:B------:R0:W1:Y:S02]  /*2730*/  SHFL.BFLY P1, R127, R129, R128, R131 ;  /* 0x0c000080817f7389 */ /* 0x0000640000020083 */
[----:B01----:R-:W-:Y:S01]  /*2740*/  ENDCOLLECTIVE ;  /* 0x000000000000791b */ /* 0x003fe20003800000 */
.L_x_714:
[----:B------:R-:W-:Y:S01]  /*2750*/  HFMA2.MMA R128, -RZ, RZ, 0, 2.384185791015625e-07 ;  /* 0x00000004ff807435 */ /* 0x000fe200000001ff */
[----:B------:R-:W-:-:S05]  /*2760*/  MOV R108, R127 ;  /* 0x0000007f006c7202 */ /* 0x000fca0000000f00 */
[----:B------:R-:W-:-:S05]  /*2770*/  FADD.FTZ R108, R111, R108 ;  /* 0x0000006c6f6c7221 */ /* 0x000fca0000010000 */
[----:B------:R-:W-:-:S07]  /*2780*/  MOV R129, R108 ;  /* 0x0000006c00817202 */ /* 0x000fce0000000f00 */
[----:B------:R-:W-:Y:S05]  /*2790*/  WARPSYNC.COLLECTIVE R126, `(.L_x_715) ;  /* 0x000000007e087348 */ /* 0x000fea0003c00000 */
[----:B------:R0:W1:Y:S02]  /*27a0*/  SHFL.BFLY P1, R127, R129, R128, R131 ;  /* 0x0c000080817f7389 */ /* 0x0000640000020083 */
[----:B01----:R-:W-:Y:S01]  /*27b0*/  ENDCOLLECTIVE ;  /* 0x000000000000791b */ /* 0x003fe20003800000 */
.L_x_715:
[----:B------:R-:W-:Y:S01]  /*27c0*/  HFMA2.MMA R128, -RZ, RZ, 0, 4.76837158203125e-07 ;  /* 0x00000008ff807435 */ /* 0x000fe200000001ff */
[----:B------:R-:W-:-:S05]  /*27d0*/  MOV R125, R127 ;  /* 0x0000007f007d7202 */ /* 0x000fca0000000f00 */
[----:B------:R-:W-:-:S05]  /*27e0*/  FADD.FTZ R125, R108, R125 ;  /* 0x0000007d6c7d7221 */ /* 0x000fca0000010000 */
[----:B------:R-:W-:-:S07]  /*27f0*/  MOV R129, R125 ;  /* 0x0000007d00817202 */ /* 0x000fce0000000f00 */
[----:B------:R-:W-:Y:S05]  /*2800*/  WARPSYNC.COLLECTIVE R126, `(.L_x_716) ;  /* 0x000000007e087348 */ /* 0x000fea0003c00000 */
[----:B------:R0:W1:Y:S02]  /*2810*/  SHFL.BFLY P1, R127, R129, R128, R131 ;  /* 0x0c000080817f7389 */ /* 0x0000640000020083 */
[----:B01----:R-:W-:Y:S01]  /*2820*/  ENDCOLLECTIVE ;  /* 0x000000000000791b */ /* 0x003fe20003800000 */
.L_x_716:
[----:B------:R-:W-:Y:S01]  /*2830*/  HFMA2.MMA R128, -RZ, RZ, 0, 9.5367431640625e-07 ;  /* 0x00000010ff807435 */ /* 0x000fe200000001ff */
[----:B------:R-:W-:-:S05]  /*2840*/  MOV R124, R127 ;  /* 0x0000007f007c7202 */ /* 0x000fca0000000f00 */
[----:B------:R-:W-:-:S05]  /*2850*/  FADD.FTZ R124, R125, R124 ;  /* 0x0000007c7d7c7221 */ /* 0x000fca0000010000 */
[----:B------:R-:W-:-:S07]  /*2860*/  MOV R129, R124 ;  /* 0x0000007c00817202 */ /* 0x000fce0000000f00 */
[----:B------:R-:W-:Y:S05]  /*2870*/  WARPSYNC.COLLECTIVE R126, `(.L_x_717) ;  /* 0x000000007e087348 */ /* 0x000fea0003c00000 */
[----:B------:R0:W1:Y:S02]  /*2880*/  SHFL.BFLY P1, R127, R129, R128, R131 ;  /* 0x0c000080817f7389 */ /* 0x0000640000020083 */
[----:B01----:R-:W-:Y:S01]  /*2890*/  ENDCOLLECTIVE ;  /* 0x000000000000791b */ /* 0x003fe20003800000 */
.L_x_717:
[----:B------:R-:W-:Y:S05]  /*28a0*/  BRA `(.L_x_718) ;  /* 0xffffffe400147947 */ /* 0x000fea000383ffff */
.L_x_719:
        /* <DEDUP_REMOVED lines=13> */
.L_x_2031:


//--------------------- .text._ZN10layer_norm13ln_fwd_kernelINS_13Kernel_traitsI13__nv_bfloat16fS2_fjLj16384ELj2ELj1ELj4ELj16ENS_18Kernel_traits_baseILj16384ES2_fS2_fjLj128EEEEEEEvNS_9FwdParamsE --------------------------
	.section	.text._ZN10layer_norm13ln_fwd_kernelINS_13Kernel_traitsI13__nv_bfloat16fS2_fjLj16384ELj2ELj1ELj4ELj16ENS_18Kernel_traits_baseILj16384ES2_fS2_fjLj128EEEEEEEvNS_9FwdParamsE,"ax",@progbits
	.align	128
        .global         _ZN10layer_norm13ln_fwd_kernelINS_13Kernel_traitsI13__nv_bfloat16fS2_fjLj16384ELj2ELj1ELj4ELj16ENS_18Kernel_traits_baseILj16384ES2_fS2_fjLj128EEEEEEEvNS_9FwdParamsE
        .type           _ZN10layer_norm13ln_fwd_kernelINS_13Kernel_traitsI13__nv_bfloat16fS2_fjLj16384ELj2ELj1ELj4ELj16ENS_18Kernel_traits_baseILj16384ES2_fS2_fjLj128EEEEEEEvNS_9FwdParamsE,@function
        .size           _ZN10layer_norm13ln_fwd_kernelINS_13Kernel_traitsI13__nv_bfloat16fS2_fjLj16384ELj2ELj1ELj4ELj16ENS_18Kernel_traits_baseILj16384ES2_fS2_fjLj128EEEEEEEvNS_9FwdParamsE,(.L_x_2032 - _ZN10layer_norm13ln_fwd_kernelINS_13Kernel_traitsI13__nv_bfloat16fS2_fjLj16384ELj2ELj1ELj4ELj16ENS_18Kernel_traits_baseILj16384ES2_fS2_fjLj128EEEEEEEvNS_9FwdParamsE)
        .other          _ZN10layer_norm13ln_fwd_kernelINS_13Kernel_traitsI13__nv_bfloat16fS2_fjLj16384ELj2ELj1ELj4ELj16ENS_18Kernel_traits_baseILj16384ES2_fS2_fjLj128EEEEEEEvNS_9FwdParamsE,@"STO_CUDA_ENTRY STV_DEFAULT"
_ZN10layer_norm13ln_fwd_kernelINS_13Kernel_traitsI13__nv_bfloat16fS2_fjLj16384ELj2ELj1ELj4ELj16ENS_18Kernel_traits_baseILj16384ES2_fS2_fjLj128EEEEEEEvNS_9FwdParamsE:
.text._ZN10layer_norm13ln_fwd_kernelINS_13Kernel_traitsI13__nv_bfloat16fS2_fjLj16384ELj2ELj1ELj4ELj16ENS_18Kernel_traits_baseILj16384ES2_fS2_fjLj128EEEEEEEvNS_9FwdParamsE:
        /* <DEDUP_REMOVED lines=53> */
.L_x_723:
        /* <DEDUP_REMOVED lines=275> */
.L_x_734:
        /* <DEDUP_REMOVED lines=52> */
[----:B------:R-:W-:Y:S02]  /*17c0*/  LOP3.LUT R13, R3, 0x1, RZ, 0xc0, !PT ;  /* 0x00000001030d7812 */ /* 0x000fe400078ec0ff */
[----:B------:R-:W-:Y:S02]  /*17d0*/  LEA.HI R150, R2, R149, RZ, 0x19 ;  /* 0x0000009502967211 */ /* 0x000fe400078fc8ff */
[----:B------:R-:W-:Y:S01]  /*17e0*/  IADD3 R152, -R13, RZ, RZ ;  /* 0x000000ff0d987210 */ /* 0x000fe20007ffe1ff */
[----:B------:R-:W-:Y:S03]  /*17f0*/  SHFL.IDX PT, R144, R144, RZ, 0x1f ;  /* 0x00001fff90907589 */ /* 0x000fe600000e0000 */
        /* <DEDUP_REMOVED lines=25> */
.L_x_722:
[----:B------:R-:W2:Y:S04]  /*1990*/  LDG.E.STRONG.GPU R144, desc[UR6][R14.64] ;  /* 0x000000060e907981 */ /* 0x000ea8000c1ef900 */
[----:B--2---:R-:W-:Y:S01]  /*19a0*/  CCTL.IVALL ;  /* 0x00000000ff00798f */ /* 0x004fe20002000000 */
[----:B------:R-:W-:Y:S05]  /*19b0*/  YIELD ;  /* 0x0000000000007946 */ /* 0x000fea0003800000 */
[----:B------:R-:W-:-:S13]  /*19c0*/  ISETP.NE.AND P1, PT, R144, R149, PT ;  /* 0x000000959000720c */ /* 0x000fda0003f25270 */
[----:B------:R-:W-:Y:S05]  /*19d0*/  @P1 BRA `(.L_x_722) ;  /* 0xfffffffc00ec1947 */ /* 0x000fea000383ffff */
.L_x_721:
        /* <DEDUP_REMOVED lines=13> */
[----:B------:R-:W-:Y:S02]  /*1ab0*/  LOP3.LUT R147, R147, 0x1, R0, 0xf8, !PT ;  /* 0x0000000193937812 */ /* 0x000fe400078ef800 */
[----:B------:R-:W-:Y:S01]  /*1ac0*/  IADD3 R3, R3, 0x1, RZ ;  /* 0x0000000103037810 */ /* 0x000fe20007ffe0ff */
[----:B------:R-:W0:Y:S01]  /*1ad0*/  SHFL.DOWN PT, R148, R149, 0x1, 0x1f ;  /* 0x08201f0095947f89 */ /* 0x000e2200000e0000 */
[----:B------:R-:W-:Y:S02]  /*1ae0*/  LOP3.LUT P1, RZ, R147, 0x3, R146, 0xf8, !PT ;  /* 0x0000000393ff7812 */ /* 0x000fe4000782f892 */
[----:B-----5:R-:W-:Y:S02]  /*1af0*/  SHF.R.U64 R147, R116, 0x10, R117 ;  /* 0x0000001074937819 */ /* 0x020fe40000001275 */
[----:B------:R-:W-:Y:S01]  /*1b00*/  LOP3.LUT R3, R3, 0x3, RZ, 0xc0, !PT ;  /* 0x0000000303037812 */ /* 0x000fe200078ec0ff */
[----:B0-----:R-:W-:-:S06]  /*1b10*/  FADD.FTZ R152, R148, R149 ;  /* 0x0000009594987221 */ /* 0x001fcc0000010000 */
[----:B------:R-:W0:Y:S01]  /*1b20*/  MUFU.RCP R152, R152 ;  /* 0x0000009800987308 */ /* 0x000e220000001000 */
[----:B--2---:R-:W1:Y:S02]  /*1b30*/  SHFL.DOWN PT, R151, R144, 0x1, 0x1f ;  /* 0x08201f0090977f89 */ /* 0x004e6400000e0000 */
[----:B-1----:R-:W-:Y:S01]  /*1b40*/  FMUL.FTZ R150, R148, R151 ;  /* 0x0000009794967220 */ /* 0x002fe20000410000 */
[----:B------:R-:W-:-:S03]  /*1b50*/  FADD.FTZ R151, -R151, R144 ;  /* 0x0000009097977221 */ /* 0x000fc60000010100 */
[----:B------:R-:W-:Y:S01]  /*1b60*/  FFMA.FTZ R13, R149, R144, R150 ;  /* 0x00000090950d7223 */ /* 0x000fe20000010096 */
[----:B------:R-:W-:Y:S01]  /*1b70*/  FMUL.FTZ R14, R151, R151 ;  /* 0x00000097970e7220 */ /* 0x000fe20000410000 */
[----:B------:R-:W1:Y:S01]  /*1b80*/  SHFL.DOWN PT, R150, R145, 0x1, 0x1f ;  /* 0x08201f0091967f89 */ /* 0x000e6200000e0000 */
[----:B------:R-:W-:Y:S01]  /*1b90*/  SHF.R.U64 R151, R118, 0x10, R119 ;  /* 0x0000001076977819 */ /* 0x000fe20000001277 */
[----:B0-----:R-:W-:Y:S01]  /*1ba0*/  FMUL.FTZ R13, R152, R13 ;  /* 0x0000000d980d7220 */ /* 0x001fe20000410000 */
[----:B------:R-:W-:-:S04]  /*1bb0*/  FMUL.FTZ R149, R14, R149 ;  /* 0x000000950e957220 */ /* 0x000fc80000410000 */
[----:B------:R-:W-:Y:S01]  /*1bc0*/  FMUL.FTZ R149, R148, R149 ;  /* 0x0000009594957220 */ /* 0x000fe20000410000 */
[----:B------:R-:W0:Y:S01]  /*1bd0*/  SHFL.IDX PT, R13, R13, RZ, 0x1f ;  /* 0x00001fff0d0d7589 */ /* 0x000e2200000e0000 */
[----:B-1----:R-:W-:Y:S01]  /*1be0*/  FADD.FTZ R15, R150, R145 ;  /* 0x00000091960f7221 */ /* 0x002fe20000010000 */
[----:B------:R-:W-:-:S03]  /*1bf0*/  SHF.R.U32.HI R145, RZ, 0x10, R113 ;  /* 0x00000010ff917819 */ /* 0x000fc60000011671 */
[----:B------:R-:W-:Y:S01]  /*1c00*/  FFMA.FTZ R149, R152, R149, R15 ;  /* 0x0000009598957223 */ /* 0x000fe2000001000f */
[--C-:B0-----:R-:W-:Y:S01]  /*1c10*/  FADD.FTZ R14, R16, -R13.reuse ;  /* 0x8000000d100e7221 */ /* 0x101fe20000010000 */
[--C-:B------:R-:W-:Y:S01]  /*1c20*/  FADD.FTZ R15, R17, -R13.reuse ;  /* 0x8000000d110f7221 */ /* 0x100fe20000010000 */
[--C-:B------:R-:W-:Y:S01]  /*1c30*/  FADD.FTZ R16, R18, -R13.reuse ;  /* 0x8000000d12107221 */ /* 0x100fe20000010000 */
[--C-:B------:R-:W-:Y:S01]  /*1c40*/  FADD.FTZ R17, R19, -R13.reuse ;  /* 0x8000000d13117221 */ /* 0x100fe20000010000 */
[--C-:B------:R-:W-:Y:S01]  /*1c50*/  FADD.FTZ R18, R36, -R13.reuse ;  /* 0x8000000d24127221 */ /* 0x100fe20000010000 */
[----:B------:R-:W0:Y:S01]  /*1c60*/  LDC R19, c[0x0][0x260] ;  /* 0x00009800ff137b82 */ /* 0x000e220000000800 */
        /* <DEDUP_REMOVED lines=24> */
[----:B0-----:R-:W-:Y:S01]  /*1df0*/  FFMA.FTZ R19, R36, 6.103515625e-05, R19 ;  /* 0x3880000024137823 */ /* 0x001fe20000010013 */
        /* <DEDUP_REMOVED lines=193> */
[----:B------:R-:W-:Y:S01]  /*2a10*/  FMUL.FTZ R56, R19, R56 ;  /* 0x0000003813387220 */ /* 0x000fe20000410000 */
[----:B------:R-:W-:Y:S01]  /*2a20*/  SHF.R.U64 R150, R30, 0x10, R31 ;  /* 0x000000101e967819 */ /* 0x000fe2000000121f */
[----:B------:R-:W-:Y:S01]  /*2a30*/  FADD.FTZ R64, R64, -R13 ;  /* 0x8000000d40407221 */ /* 0x000fe20000010000 */
[----:B------:R-:W-:Y:S01]  /*2a40*/  LOP3.LUT R18, R18, 0xffff, RZ, 0xc0, !PT ;  /* 0x0000ffff12127812 */ /* 0x000fe200078ec0ff */
[----:B------:R-:W-:Y:S01]  /*2a50*/  HFMA2.BF16_V2 R44, R27.H0_H0, R44.H0_H0, R119.H0_H0 ;  /* 0x2000002c1b2c7231 */ /* 0x000fe20000240877 */
[----:B------:R-:W-:Y:S01]  /*2a60*/  SHF.L.U64.HI R145, R145, 0x10, RZ ;  /* 0x0000001091917819 */ /* 0x000fe200000102ff */
[----:B------:R-:W-:Y:S01]  /*2a70*/  HFMA2.BF16_V2 R55, R150.H0_H0, R55.H0_H0, R149.H0_H0 ;  /* 0x2000003796377231 */ /* 0x000fe20000240895 */
[----:B------:R-:W-:Y:S01]  /*2a80*/  PRMT R36, R15, 0x7610, R36 ;  /* 0x000076100f247816 */ /* 0x000fe20000000024 */
[----:B------:R-:W-:Y:S01]  /*2a90*/  HFMA2.BF16_V2 R48, R30.H0_H0, R48.H0_H0, R122.H0_H0 ;  /* 0x200000301e307231 */ /* 0x000fe2000024087a */
[----:B------:R-:W-:Y:S01]  /*2aa0*/  SHF.L.U32 R17, R144, 0x10, RZ ;  /* 0x0000001090117819 */ /* 0x000fe200000006ff */
[----:B------:R-:W-:Y:S01]  /*2ab0*/  FMUL.FTZ R64, R19, R64 ;  /* 0x0000004013407220 */ /* 0x000fe20000410000 */
[----:B------:R-:W-:Y:S01]  /*2ac0*/  LOP3.LUT R16, R16, 0xffff, R75, 0xf8, !PT ;  /* 0x0000ffff10107812 */ /* 0x000fe200078ef84b */
[----:B------:R-:W-:Y:S01]  /*2ad0*/  HFMA2.BF16_V2 R59, R33.H0_H0, R59.H0_H0, R125.H0_H0 ;  /* 0x2000003b213b7231 */ /* 0x000fe2000024087d */
[----:B------:R-:W-:Y:S01]  /*2ae0*/  LOP3.LUT R41, R41, 0xffff, RZ, 0xc0, !PT ;  /* 0x0000ffff29297812 */ /* 0x000fe200078ec0ff */
[----:B------:R-:W-:Y:S01]  /*2af0*/  FADD.FTZ R156, R89, -R13 ;  /* 0x8000000d599c7221 */ /* 0x000fe20000010000 */
[----:B------:R-:W-:Y:S01]  /*2b00*/  SHF.L.U64.HI R75, R144, 0x10, RZ ;  /* 0x00000010904b7819 */ /* 0x000fe200000102ff */
[----:B------:R-:W-:Y:S01]  /*2b10*/  HFMA2.BF16_V2 R51, R28.H0_H0, R51.H0_H0, R120.H0_H0 ;  /* 0x200000331c337231 */ /* 0x000fe20000240878 */
[----:B------:R-:W-:Y:S01]  /*2b20*/  SHF.R.U32.HI R148, RZ, 0x10, R121 ;  /* 0x00000010ff947819 */ /* 0x000fe20000011679 */
[----:B------:R-:W-:Y:S01]  /*2b30*/  HFMA2.BF16_V2 R57, R31.H0_H0, R57.H0_H0, R123.H0_H0 ;  /* 0x200000391f397231 */ /* 0x000fe2000024087b */
[----:B------:R-:W-:Y:S01]  /*2b40*/  SHF.R.U32.HI R147, RZ, 0x10, R29 ;  /* 0x00000010ff937819 */ /* 0x000fe2000001161d */
[----:B------:R-:W-:Y:S01]  /*2b50*/  FADD.FTZ R70, R70, -R13 ;  /* 0x8000000d46467221 */ /* 0x000fe20000010000 */
[----:B------:R-:W-:Y:S01]  /*2b60*/  LOP3.LUT R15, R18, 0xffff0000, R145, 0xf8, !PT ;  /* 0xffff0000120f7812 */ /* 0x000fe200078ef891 */
[----:B------:R-:W-:Y:S01]  /*2b70*/  HFMA2.BF16_V2 R58, R35.H0_H0, R58.H0_H0, R127.H0_H0 ;  /* 0x2000003a233a7231 */ /* 0x000fe2000024087f */
[----:B------:R-:W-:Y:S01]  /*2b80*/  LOP3.LUT R144, R43, 0xffff, RZ, 0xc0, !PT ;  /* 0x0000ffff2b907812 */ /* 0x000fe200078ec0ff */
[----:B------:R-:W-:Y:S01]  /*2b90*/  HFMA2.BF16_V2 R52, R147.H0_H0, R52.H0_H0, R148.H0_H0 ;  /* 0x2000003493347231 */ /* 0x000fe20000240894 */
[----:B------:R-:W-:Y:S01]  /*2ba0*/  LOP3.LUT R18, R38, 0xffff, RZ, 0xc0, !PT ;  /* 0x0000ffff26127812 */ /* 0x000fe200078ec0ff */
[C---:B------:R-:W-:Y:S01]  /*2bb0*/  FMUL.FTZ R89, R19.reuse, R156 ;  /* 0x0000009c13597220 */ /* 0x040fe20000410000 */
[----:B------:R-:W-:Y:S01]  /*2bc0*/  SHF.R.U32.HI R151, RZ, 0x10, R123 ;  /* 0x00000010ff977819 */ /* 0x000fe2000001167b */
[----:B------:R-:W-:Y:S01]  /*2bd0*/  FMUL.FTZ R70, R19, R70 ;  /* 0x0000004613467220 */ /* 0x000fe20000410000 */
[----:B------:R-:W-:Y:S01]  /*2be0*/  SHF.R.U32.HI R152, RZ, 0x10, R31 ;  /* 0x00000010ff987819 */ /* 0x000fe2000001161f */
[----:B------:R-:W-:Y:S01]  /*2bf0*/  HFMA2.BF16_V2 R67, R97.H0_H0, R67.H0_H0, R129.H0_H0 ;  /* 0x2000004361437231 */ /* 0x000fe20000240881 */
[----:B------:R-:W-:Y:S01]  /*2c00*/  LOP3.LUT R36, R17, 0xffff, R36, 0xf8, !PT ;  /* 0x0000ffff11247812 */ /* 0x000fe200078ef824 */
[--C-:B------:R-:W-:Y:S01]  /*2c10*/  FADD.FTZ R88, R88, -R13.reuse ;  /* 0x8000000d58587221 */ /* 0x100fe20000010000 */
[C---:B------:R-:W-:Y:S01]  /*2c20*/  SHF.L.U32 R38, R41.reuse, 0x10, RZ ;  /* 0x0000001029267819 */ /* 0x040fe200000006ff */
[----:B------:R-:W-:Y:S01]  /*2c30*/  HFMA2.BF16_V2 R53, R152.H0_H0, R53.H0_H0, R151.H0_H0 ;  /* 0x2000003598357231 */ /* 0x000fe20000240897 */
[----:B------:R-:W-:Y:S01]  /*2c40*/  LOP3.LUT R42, R42, 0xffff, RZ, 0xc0, !PT ;  /* 0x0000ffff2a2a7812 */ /* 0x000fe200078ec0ff */
[--C-:B------:R-:W-:Y:S01]  /*2c50*/  FADD.FTZ R90, R90, -R13.reuse ;  /* 0x8000000d5a5a7221 */ /* 0x100fe20000010000 */
[----:B------:R-:W-:Y:S01]  /*2c60*/  SHF.L.U64.HI R17, R41, 0x10, RZ ;  /* 0x0000001029117819 */ /* 0x000fe200000102ff */
[C---:B------:R-:W-:Y:S01]  /*2c70*/  FMUL.FTZ R88, R19.reuse, R88 ;  /* 0x0000005813587220 */ /* 0x040fe20000410000 */
[----:B------:R-:W-:Y:S01]  /*2c80*/  SHF.L.U32 R43, R144, 0x10, RZ ;  /* 0x00000010902b7819 */ /* 0x000fe200000006ff */
[----:B------:R-:W-:Y:S01]  /*2c90*/  HFMA2.BF16_V2 R72, R98.H0_H0, R72.H0_H0, R130.H0_H0 ;  /* 0x2000004862487231 */ /* 0x000fe20000240882 */
[----:B------:R-:W-:Y:S01]  /*2ca0*/  F2FP.BF16.F32.PACK_AB R63, RZ, R63 ;  /* 0x0000003fff3f723e */ /* 0x000fe200000010ff */
[----:B------:R-:W-:Y:S01]  /*2cb0*/  FADD.FTZ R92, R92, -R13 ;  /* 0x8000000d5c5c7221 */ /* 0x000fe20000010000 */
[----:B------:R-:W-:Y:S01]  /*2cc0*/  SHF.R.U32.HI R149, RZ, 0x10, R127 ;  /* 0x00000010ff957819 */ /* 0x000fe2000001167f */
[----:B------:R-:W-:Y:S01]  /*2cd0*/  FMUL.FTZ R90, R19, R90 ;  /* 0x0000005a135a7220 */ /* 0x000fe20000410000 */
[----:B------:R-:W-:Y:S01]  /*2ce0*/  SHF.R.U32.HI R150, RZ, 0x10, R35 ;  /* 0x00000010ff967819 */ /* 0x000fe20000011623 */
[----:B------:R-:W-:Y:S01]  /*2cf0*/  HFMA2.BF16_V2 R61, R34.H0_H0, R61.H0_H0, R126.H0_H0 ;  /* 0x2000003d223d7231 */ /* 0x000fe2000024087e */
[----:B------:R-:W-:Y:S01]  /*2d00*/  LOP3.LUT R50, R50, 0xffff, RZ, 0xc0, !PT ;  /* 0x0000ffff32327812 */ /* 0x000fe200078ec0ff */
[----:B------:R-:W-:Y:S01]  /*2d10*/  FADD.FTZ R158, R91, -R13 ;  /* 0x8000000d5b9e7221 */ /* 0x000fe20000010000 */
[----:B------:R-:W-:Y:S01]  /*2d20*/  SHF.R.U64 R148, R126, 0x10, R127 ;  /* 0x000000107e947819 */ /* 0x000fe2000000127f */
[----:B------:R-:W-:Y:S01]  /*2d30*/  HFMA2.BF16_V2 R63, R150.H0_H0, R63.H0_H0, R149.H0_H0 ;  /* 0x2000003f963f7231 */ /* 0x000fe20000240895 */
[----:B------:R-:W-:Y:S01]  /*2d40*/  SHF.R.U64 R147, R34, 0x10, R35 ;  /* 0x0000001022937819 */ /* 0x000fe20000001223 */
[----:B------:R-:W-:Y:S01]  /*2d50*/  HFMA2.BF16_V2 R71, R100.H0_H0, R71.H0_H0, R132.H0_H0 ;  /* 0x2000004764477231 */ /* 0x000fe20000240884 */
[----:B------:R-:W-:Y:S01]  /*2d60*/  LOP3.LUT R38, R38, 0xffff, R39, 0xf8, !PT ;  /* 0x0000ffff26267812 */ /* 0x000fe200078ef827 */
[----:B------:R-:W-:Y:S01]  /*2d70*/  FMUL.FTZ R91, R19, R92 ;  /* 0x0000005c135b7220 */ /* 0x000fe20000410000 */
[----:B------:R-:W-:Y:S01]  /*2d80*/  LOP3.LUT R55, R55, 0xffff, RZ, 0xc0, !PT ;  /* 0x0000ffff37377812 */ /* 0x000fe200078ec0ff */
[----:B------:R-:W-:Y:S01]  /*2d90*/  HFMA2.BF16_V2 R60, R147.H0_H0, R60.H0_H0, R148.H0_H0 ;  /* 0x2000003c933c7231 */ /* 0x000fe20000240894 */
[----:B------:R-:W-:Y:S01]  /*2da0*/  LOP3.LUT R39, R42, 0xffff0000, R17, 0xf8, !PT ;  /* 0xffff00002a277812 */ /* 0x000fe200078ef811 */
[----:B------:R-:W-:Y:S01]  /*2db0*/  HFMA2.BF16_V2 R73, R101.H0_H0, R73.H0_H0, R133.H0_H0 ;  /* 0x2000004965497231 */ /* 0x000fe20000240885 */
[----:B------:R-:W-:Y:S01]  /*2dc0*/  F2FP.BF16.F32.PACK_AB R65, RZ, R65 ;  /* 0x00000041ff41723e */ /* 0x000fe200000010ff */
[C---:B------:R-:W-:Y:S01]  /*2dd0*/  FMUL.FTZ R83, R19.reuse, R154 ;  /* 0x0000009a13537220 */ /* 0x040fe20000410000 */
[----:B------:R-:W-:Y:S01]  /*2de0*/  SHF.R.U64 R152, R128, 0x10, R129 ;  /* 0x0000001080987819 */ /* 0x000fe20000001281 */
[----:B------:R-:W-:Y:S01]  /*2df0*/  FMUL.FTZ R158, R19, R158 ;  /* 0x0000009e139e7220 */ /* 0x000fe20000410000 */
[----:B------:R-:W-:Y:S01]  /*2e00*/  SHF.R.U64 R151, R96, 0x10, R97 ;  /* 0x0000001060977819 */ /* 0x000fe20000001261 */
[----:B------:R-:W-:Y:S01]  /*2e10*/  HFMA2.BF16_V2 R82, R103.H0_H0, R82.H0_H0, R135.H0_H0 ;  /* 0x2000005267527231 */ /* 0x000fe20000240887 */
[----:B------:R-:W-:-:S02]  /*2e20*/  LOP3.LUT R42, R43, 0xffff, R46, 0xf8, !PT ;  /* 0x0000ffff2b2a7812 */ /* 0x000fc400078ef82e */
[----:B------:R-:W-:Y:S01]  /*2e30*/  LOP3.LUT R49, R49, 0xffff, RZ, 0xc0, !PT ;  /* 0x0000ffff31317812 */ /* 0x000fe200078ec0ff */
[----:B------:R-:W-:Y:S01]  /*2e40*/  HFMA2.BF16_V2 R65, R151.H0_H0, R65.H0_H0, R152.H0_H0 ;  /* 0x2000004197417231 */ /* 0x000fe20000240898 */
[----:B------:R-:W-:Y:S02]  /*2e50*/  SHF.L.U64.HI R46, R50, 0x10, RZ ;  /* 0x00000010322e7819 */ /* 0x000fe400000102ff */
[----:B------:R-:W-:Y:S02]  /*2e60*/  SHF.L.U32 R17, R55, 0x10, RZ ;  /* 0x0000001037117819 */ /* 0x000fe400000006ff */
[----:B------:R-:W-:Y:S02]  /*2e70*/  F2FP.BF16.F32.PACK_AB R56, RZ, R56 ;  /* 0x00000038ff38723e */ /* 0x000fe400000010ff */
[----:B------:R-:W-:Y:S02]  /*2e80*/  SHF.R.U64 R149, R130, 0x10, R131 ;  /* 0x0000001082957819 */ /* 0x000fe40000001283 */
[----:B------:R-:W-:Y:S01]  /*2e90*/  SHF.R.U64 R150, R98, 0x10, R99 ;  /* 0x0000001062967819 */ /* 0x000fe20000001263 */
[----:B------:R-:W-:Y:S01]  /*2ea0*/  HFMA2.BF16_V2 R56, R32.H0_H0, R56.H0_H0, R124.H0_H0 ;  /* 0x2000003820387231 */ /* 0x000fe2000024087c */
[----:B------:R-:W-:-:S02]  /*2eb0*/  LOP3.LUT R54, R54, 0xffff, RZ, 0xc0, !PT ;  /* 0x0000ffff36367812 */ /* 0x000fc400078ec0ff */
[----:B------:R-:W-:Y:S01]  /*2ec0*/  SHF.R.U32.HI R148, RZ, 0x10, R131 ;  /* 0x00000010ff947819 */ /* 0x000fe20000011683 */
[----:B------:R-:W-:Y:S01]  /*2ed0*/  HFMA2.BF16_V2 R68, R150.H0_H0, R68.H0_H0, R149.H0_H0 ;  /* 0x2000004496447231 */ /* 0x000fe20000240895 */
[----:B------:R-:W-:Y:S02]  /*2ee0*/  SHF.R.U32.HI R147, RZ, 0x10, R99 ;  /* 0x00000010ff937819 */ /* 0x000fe40000011663 */
[----:B------:R-:W-:Y:S02]  /*2ef0*/  LOP3.LUT R41, R44, 0xffff, RZ, 0xc0, !PT ;  /* 0x0000ffff2c297812 */ /* 0x000fe400078ec0ff */
[----:B------:R-:W-:Y:S01]  /*2f00*/  LOP3.LUT R49, R49, 0xffff0000, R46, 0xf8, !PT ;  /* 0xffff000031317812 */ /* 0x000fe200078ef82e */
[----:B------:R-:W-:Y:S01]  /*2f10*/  HFMA2.BF16_V2 R69, R147.H0_H0, R69.H0_H0, R148.H0_H0 ;  /* 0x2000004593457231 */ /* 0x000fe20000240894 */
[----:B------:R-:W-:Y:S02]  /*2f20*/  SHF.L.U32 R44, R50, 0x10, RZ ;  /* 0x00000010322c7819 */ /* 0x000fe400000006ff */
[----:B------:R-:W-:-:S02]  /*2f30*/  LOP3.LUT R46, R17, 0xffff, R48, 0xf8, !PT ;  /* 0x0000ffff112e7812 */ /* 0x000fc400078ef830 */
[----:B------:R-:W-:Y:S02]  /*2f40*/  SHF.L.U64.HI R50, R55, 0x10, RZ ;  /* 0x0000001037327819 */ /* 0x000fe400000102ff */
[C---:B------:R-:W-:Y:S02]  /*2f50*/  SHF.L.U32 R17, R54.reuse, 0x10, RZ ;  /* 0x0000001036117819 */ /* 0x040fe400000006ff */
[----:B------:R-:W-:Y:S02]  /*2f60*/  F2FP.BF16.F32.PACK_AB R64, RZ, R64 ;  /* 0x00000040ff40723e */ /* 0x000fe400000010ff */
[----:B------:R-:W-:Y:S02]  /*2f70*/  LOP3.LUT R55, R59, 0xffff, RZ, 0xc0, !PT ;  /* 0x0000ffff3b377812 */ /* 0x000fe400078ec0ff */
[----:B------:R-:W-:Y:S01]  /*2f80*/  SHF.L.U64.HI R54, R54, 0x10, RZ ;  /* 0x0000001036367819 */ /* 0x000fe200000102ff */
[----:B------:R-:W-:Y:S01]  /*2f90*/  HFMA2.BF16_V2 R64, R96.H0_H0, R64.H0_H0, R128.H0_H0 ;  /* 0x2000004060407231 */ /* 0x000fe20000240880 */
[----:B------:R-:W-:-:S02]  /*2fa0*/  SHF.R.U32.HI R149, RZ, 0x10, R135 ;  /* 0x00000010ff957819 */ /* 0x000fc40000011687 */
[----:B------:R-:W-:Y:S02]  /*2fb0*/  SHF.R.U32.HI R150, RZ, 0x10, R103 ;  /* 0x00000010ff967819 */ /* 0x000fe40000011667 */
[----:B------:R-:W-:Y:S02]  /*2fc0*/  LOP3.LUT R60, R60, 0xffff, RZ, 0xc0, !PT ;  /* 0x0000ffff3c3c7812 */ /* 0x000fe400078ec0ff */
[----:B------:R-:W-:Y:S01]  /*2fd0*/  F2FP.BF16.F32.PACK_AB R80, RZ, R80 ;  /* 0x00000050ff50723e */ /* 0x000fe200000010ff */
[----:B------:R-:W-:Y:S01]  /*2fe0*/  HFMA2.BF16_V2 R78, R150.H0_H0, R78.H0_H0, R149.H0_H0 ;  /* 0x2000004e964e7231 */ /* 0x000fe20000240895 */
[----:B------:R-:W-:Y:S02]  /*2ff0*/  SHF.R.U64 R147, R136, 0x10, R137 ;  /* 0x0000001088937819 */ /* 0x000fe40000001289 */
[----:B------:R-:W-:Y:S02]  /*3000*/  SHF.R.U64 R148, R104, 0x10, R105 ;  /* 0x0000001068947819 */ /* 0x000fe40000001269 */
[----:B------:R-:W-:-:S02]  /*3010*/  LOP3.LUT R65, R65, 0xffff, RZ, 0xc0, !PT ;  /* 0x0000ffff41417812 */ /* 0x000fc400078ec0ff */
[----:B------:R-:W-:Y:S01]  /*3020*/  LOP3.LUT R44, R44, 0xffff, R51, 0xf8, !PT ;  /* 0x0000ffff2c2c7812 */ /* 0x000fe200078ef833 */
[----:B------:R-:W-:Y:S01]  /*3030*/  HFMA2.BF16_V2 R80, R148.H0_H0, R80.H0_H0, R147.H0_H0 ;  /* 0x2000005094507231 */ /* 0x000fe20000240893 */
[----:B------:R-:W-:Y:S02]  /*3040*/  LOP3.LUT R51, R57, 0xffff, RZ, 0xc0, !PT ;  /* 0x0000ffff39337812 */ /* 0x000fe400078ec0ff */
[----:B------:R-:W-:Y:S02]  /*3050*/  LOP3.LUT R55, R55, 0xffff0000, R54, 0xf8, !PT ;  /* 0xffff000037377812 */ /* 0x000fe400078ef836 */
[----:B------:R-:W-:Y:S02]  /*3060*/  LOP3.LUT R48, R17, 0xffff, R56, 0xf8, !PT ;  /* 0x0000ffff11307812 */ /* 0x000fe400078ef838 */
[----:B------:R-:W-:Y:S02]  /*3070*/  LOP3.LUT R57, R58, 0xffff, RZ, 0xc0, !PT ;  /* 0x0000ffff3a397812 */ /* 0x000fe400078ec0ff */
[----:B------:R-:W-:-:S02]  /*3080*/  SHF.L.U64.HI R54, R60, 0x10, RZ ;  /* 0x000000103c367819 */ /* 0x000fc400000102ff */
[----:B------:R-:W-:Y:S02]  /*3090*/  F2FP.BF16.F32.PACK_AB R79, RZ, R79 ;  /* 0x0000004fff4f723e */ /* 0x000fe400000010ff */
[----:B------:R-:W-:Y:S02]  /*30a0*/  SHF.L.U32 R17, R65, 0x10, RZ ;  /* 0x0000001041117819 */ /* 0x000fe400000006ff */
[----:B------:R-:W-:Y:S01]  /*30b0*/  F2FP.BF16.F32.PACK_AB R89, RZ, R89 ;  /* 0x00000059ff59723e */ /* 0x000fe200000010ff */
[----:B------:R-:W-:Y:S01]  /*30c0*/  HFMA2.BF16_V2 R79, R105.H0_H0, R79.H0_H0, R137.H0_H0 ;  /* 0x2000004f694f7231 */ /* 0x000fe20000240889 */
[----:B------:R-:W-:Y:S02]  /*30d0*/  SHF.R.U64 R150, R140, 0x10, R141 ;  /* 0x000000108c967819 */ /* 0x000fe4000000128d */
[----:B------:R-:W-:Y:S02]  /*30e0*/  SHF.R.U64 R149, R108, 0x10, R109 ;  /* 0x000000106c957819 */ /* 0x000fe4000000126d */
[----:B------:R-:W-:-:S02]  /*30f0*/  LOP3.LUT R68, R68, 0xffff, RZ, 0xc0, !PT ;  /* 0x0000ffff44447812 */ /* 0x000fc400078ec0ff */
[----:B------:R-:W-:Y:S01]  /*3100*/  F2FP.BF16.F32.PACK_AB R70, RZ, R70 ;  /* 0x00000046ff46723e */ /* 0x000fe200000010ff */
[----:B------:R-:W-:Y:S01]  /*3110*/  HFMA2.BF16_V2 R89, R149.H0_H0, R89.H0_H0, R150.H0_H0 ;  /* 0x2000005995597231 */ /* 0x000fe20000240896 */
[----:B------:R-:W-:Y:S02]  /*3120*/  LOP3.LUT R57, R57, 0xffff0000, R54, 0xf8, !PT ;  /* 0xffff000039397812 */ /* 0x000fe400078ef836 */
[----:B------:R-:W-:Y:S01]  /*3130*/  F2FP.BF16.F32.PACK_AB R84, RZ, R84 ;  /* 0x00000054ff54723e */ /* 0x000fe200000010ff */
[----:B------:R-:W-:Y:S01]  /*3140*/  HFMA2.BF16_V2 R70, R99.H0_H0, R70.H0_H0, R131.H0_H0 ;  /* 0x2000004663467231 */ /* 0x000fe20000240883 */
[----:B------:R-:W-:Y:S02]  /*3150*/  SHF.R.U32.HI R151, RZ, 0x10, R129 ;  /* 0x00000010ff977819 */ /* 0x000fe40000011681 */
[----:B------:R-:W-:Y:S01]  /*3160*/  SHF.R.U32.HI R152, RZ, 0x10, R97 ;  /* 0x00000010ff987819 */ /* 0x000fe20000011661 */
[----:B------:R-:W-:Y:S01]  /*3170*/  HFMA2.BF16_V2 R84, R107.H0_H0, R84.H0_H0, R139.H0_H0 ;  /* 0x200000546b547231 */ /* 0x000fe2000024088b */
[----:B------:R-:W-:-:S02]  /*3180*/  LOP3.LUT R59, R67, 0xffff, RZ, 0xc0, !PT ;  /* 0x0000ffff433b7812 */ /* 0x000fc400078ec0ff */
[----:B------:R-:W-:Y:S01]  /*3190*/  SHF.L.U64.HI R56, R65, 0x10, RZ ;  /* 0x0000001041387819 */ /* 0x000fe200000102ff */
[----:B------:R-:W-:Y:S01]  /*31a0*/  HFMA2.BF16_V2 R66, R152.H0_H0, R66.H0_H0, R151.H0_H0 ;  /* 0x2000004298427231 */ /* 0x000fe20000240897 */
[----:B------:R-:W-:Y:S02]  /*31b0*/  LOP3.LUT R54, R17, 0xffff, R64, 0xf8, !PT ;  /* 0x0000ffff11367812 */ /* 0x000fe400078ef840 */
[----:B------:R-:W-:Y:S02]  /*31c0*/  LOP3.LUT R74, R74, 0xffff, RZ, 0xc0, !PT ;  /* 0x0000ffff4a4a7812 */ /* 0x000fe400078ec0ff */
[----:B------:R-:W-:Y:S02]  /*31d0*/  SHF.L.U32 R17, R68, 0x10, RZ ;  /* 0x0000001044117819 */ /* 0x000fe400000006ff */
[----:B------:R-:W-:Y:S02]  /*31e0*/  LOP3.LUT R80, R80, 0xffff, RZ, 0xc0, !PT ;  /* 0x0000ffff50507812 */ /* 0x000fe400078ec0ff */
[----:B------:R-:W-:-:S02]  /*31f0*/  LOP3.LUT R51, R51, 0xffff0000, R50, 0xf8, !PT ;  /* 0xffff000033337812 */ /* 0x000fc400078ef832 */
[----:B------:R-:W-:Y:S02]  /*3200*/  SHF.L.U32 R50, R60, 0x10, RZ ;  /* 0x000000103c327819 */ /* 0x000fe400000006ff */
[----:B------:R-:W-:Y:S02]  /*3210*/  LOP3.LUT R59, R59, 0xffff0000, R56, 0xf8, !PT ;  /* 0xffff00003b3b7812 */ /* 0x000fe400078ef838 */
[----:B------:R-:W-:Y:S02]  /*3220*/  F2FP.BF16.F32.PACK_AB R88, RZ, R88 ;  /* 0x00000058ff58723e */ /* 0x000fe400000010ff */
[----:B------:R-:W-:Y:S02]  /*3230*/  SHF.L.U32 R58, R74, 0x10, RZ ;  /* 0x000000104a3a7819 */ /* 0x000fe400000006ff */
[----:B------:R-:W-:Y:S01]  /*3240*/  LOP3.LUT R56, R17, 0xffff, R72, 0xf8, !PT ;  /* 0x0000ffff11387812 */ /* 0x000fe200078ef848 */
[----:B------:R-:W-:Y:S01]  /*3250*/  HFMA2.BF16_V2 R88, R108.H0_H0, R88.H0_H0, R140.H0_H0 ;  /* 0x200000586c587231 */ /* 0x000fe2000024088c */
[----:B------:R-:W-:-:S02]  /*3260*/  F2FP.BF16.F32.PACK_AB R92, RZ, R90 ;  /* 0x0000005aff5c723e */ /* 0x000fc400000010ff */
[----:B------:R-:W-:Y:S02]  /*3270*/  SHF.R.U64 R151, R134, 0x10, R135 ;  /* 0x0000001086977819 */ /* 0x000fe40000001287 */
[----:B------:R-:W-:Y:S01]  /*3280*/  SHF.R.U64 R152, R102, 0x10, R103 ;  /* 0x0000001066987819 */ /* 0x000fe20000001267 */
[----:B------:R-:W-:Y:S01]  /*3290*/  HFMA2.BF16_V2 R92, R109.H0_H0, R92.H0_H0, R141.H0_H0 ;  /* 0x2000005c6d5c7231 */ /* 0x000fe2000024088d */
[----:B------:R-:W-:Y:S02]  /*32a0*/  LOP3.LUT R72, R79, 0xffff, RZ, 0xc0, !PT ;  /* 0x0000ffff4f487812 */ /* 0x000fe400078ec0ff */
[----:B------:R-:W-:Y:S01]  /*32b0*/  LOP3.LUT R87, R87, 0xffff, RZ, 0xc0, !PT ;  /* 0x0000ffff57577812 */ /* 0x000fe200078ec0ff */
[----:B------:R-:W-:Y:S01]  /*32c0*/  HFMA2.BF16_V2 R76, R152.H0_H0, R76.H0_H0, R151.H0_H0 ;  /* 0x2000004c984c7231 */ /* 0x000fe20000240897 */
[----:B------:R-:W-:Y:S02]  /*32d0*/  SHF.L.U64.HI R17, R80, 0x10, RZ ;  /* 0x0000001050117819 */ /* 0x000fe400000102ff */
[----:B------:R-:W-:-:S02]  /*32e0*/  LOP3.LUT R89, R89, 0xffff, RZ, 0xc0, !PT ;  /* 0x0000ffff59597812 */ /* 0x000fc400078ec0ff */
[----:B------:R-:W-:Y:S02]  /*32f0*/  LOP3.LUT R50, R50, 0xffff, R61, 0xf8, !PT ;  /* 0x0000ffff32327812 */ /* 0x000fe400078ef83d */
[----:B------:R-:W-:Y:S02]  /*3300*/  LOP3.LUT R61, R70, 0xffff, RZ, 0xc0, !PT ;  /* 0x0000ffff463d7812 */ /* 0x000fe400078ec0ff */
[----:B------:R-:W-:Y:S02]  /*3310*/  LOP3.LUT R58, R58, 0xffff, R71, 0xf8, !PT ;  /* 0x0000ffff3a3a7812 */ /* 0x000fe400078ef847 */
[----:B------:R-:W-:Y:S02]  /*3320*/  LOP3.LUT R72, R72, 0xffff0000, R17, 0xf8, !PT ;  /* 0xffff000048487812 */ /* 0x000fe400078ef811 */
[----:B------:R-:W-:Y:S02]  /*3330*/  LOP3.LUT R71, R84, 0xffff, RZ, 0xc0, !PT ;  /* 0x0000ffff54477812 */ /* 0x000fe400078ec0ff */
[----:B------:R-:W-:-:S02]  /*3340*/  SHF.L.U64.HI R70, R87, 0x10, RZ ;  /* 0x0000001057467819 */ /* 0x000fc400000102ff */
[----:B------:R-:W-:Y:S02]  /*3350*/  F2FP.BF16.F32.PACK_AB R93, RZ, R93 ;  /* 0x0000005dff5d723e */ /* 0x000fe400000010ff */
[----:B------:R-:W-:Y:S02]  /*3360*/  SHF.L.U32 R17, R89, 0x10, RZ ;  /* 0x0000001059117819 */ /* 0x000fe400000006ff */
[----:B------:R-:W-:Y:S01]  /*3370*/  SHF.L.U64.HI R60, R68, 0x10, RZ ;  /* 0x00000010443c7819 */ /* 0x000fe200000102ff */
[----:B------:R-:W-:Y:S01]  /*3380*/  HFMA2.BF16_V2 R93, R111.H0_H0, R93.H0_H0, R143.H0_H0 ;  /* 0x2000005d6f5d7231 */ /* 0x000fe2000024088f */
[----:B------:R-:W-:Y:S02]  /*3390*/  LOP3.LUT R71, R71, 0xffff0000, R70, 0xf8, !PT ;  /* 0xffff000047477812 */ /* 0x000fe400078ef846 */
[----:B------:R-:W-:Y:S02]  /*33a0*/  LOP3.LUT R67, R73, 0xffff, RZ, 0xc0, !PT ;  /* 0x0000ffff49437812 */ /* 0x000fe400078ec0ff */
[----:B------:R-:W-:-:S02]  /*33b0*/  SHF.L.U64.HI R68, R74, 0x10, RZ ;  /* 0x000000104a447819 */ /* 0x000fc400000102ff */
[----:B------:R-:W-:Y:S02]  /*33c0*/  LOP3.LUT R70, R17, 0xffff, R88, 0xf8, !PT ;  /* 0x0000ffff11467812 */ /* 0x000fe400078ef858 */
[----:B------:R-:W-:Y:S02]  /*33d0*/  LOP3.LUT R76, R76, 0xffff, RZ, 0xc0, !PT ;  /* 0x0000ffff4c4c7812 */ /* 0x000fe400078ec0ff */
[----:B------:R-:W-:Y:S02]  /*33e0*/  LOP3.LUT R73, R92, 0xffff, RZ, 0xc0, !PT ;  /* 0x0000ffff5c497812 */ /* 0x000fe400078ec0ff */
[----:B------:R-:W-:Y:S02]  /*33f0*/  SHF.L.U64.HI R74, R89, 0x10, RZ ;  /* 0x00000010594a7819 */ /* 0x000fe400000102ff */
[----:B------:R-:W-:Y:S02]  /*3400*/  LOP3.LUT R17, R14, 0xffff, RZ, 0xc0, !PT ;  /* 0x0000ffff0e117812 */ /* 0x000fe400078ec0ff */
[----:B------:R-:W-:-:S02]  /*3410*/  LOP3.LUT R61, R61, 0xffff0000, R60, 0xf8, !PT ;  /* 0xffff00003d3d7812 */ /* 0x000fc400078ef83c */
[C---:B------:R-:W-:Y:S02]  /*3420*/  SHF.L.U32 R60, R76.reuse, 0x10, RZ ;  /* 0x000000104c3c7819 */ /* 0x040fe400000006ff */
[----:B------:R-:W-:Y:S02]  /*3430*/  SHF.L.U64.HI R64, R76, 0x10, RZ ;  /* 0x000000104c407819 */ /* 0x000fe400000102ff */
[----:B------:R-:W-:Y:S02]  /*3440*/  LOP3.LUT R73, R73, 0xffff0000, R74, 0xf8, !PT ;  /* 0xffff000049497812 */ /* 0x000fe400078ef84a */
[----:B------:R-:W-:Y:S02]  /*3450*/  SHF.L.U32 R14, R17, 0x10, RZ ;  /* 0x00000010110e7819 */ /* 0x000fe400000006ff */
[----:B------:R-:W-:Y:S02]  /*3460*/  LOP3.LUT R74, R93, 0xffff, RZ, 0xc0, !PT ;  /* 0x0000ffff5d4a7812 */ /* 0x000fe400078ec0ff */
[----:B------:R-:W-:-:S02]  /*3470*/  SHF.L.U64.HI R17, R17, 0x10, RZ ;  /* 0x0000001011117819 */ /* 0x000fc400000102ff */
[----:B------:R-:W-:Y:S02]  /*3480*/  LOP3.LUT R76, R37, 0xffff, RZ, 0xc0, !PT ;  /* 0x0000ffff254c7812 */ /* 0x000fe400078ec0ff */
[----:B------:R-:W-:Y:S02]  /*3490*/  LOP3.LUT R18, R18, 0xffff0000, R75, 0xf8, !PT ;  /* 0xffff000012127812 */ /* 0x000fe400078ef84b */
[----:B------:R-:W-:Y:S02]  /*34a0*/  LOP3.LUT R37, R40, 0xffff, RZ, 0xc0, !PT ;  /* 0x0000ffff28257812 */ /* 0x000fe400078ec0ff */
[----:B------:R-:W-:Y:S02]  /*34b0*/  LOP3.LUT R74, R74, 0xffff0000, R17, 0xf8, !PT ;  /* 0xffff00004a4a7812 */ /* 0x000fe400078ef811 */
[----:B------:R-:W-:Y:S02]  /*34c0*/  PRMT R17, R15, 0x5410, R76 ;  /* 0x000054100f117816 */ /* 0x000fe4000000004c */
[----:B------:R-:W-:-:S02]  /*34d0*/  PRMT R37, R18, 0x5410, R37 ;  /* 0x0000541012257816 */ /* 0x000fc40000000025 */
[----:B------:R-:W-:Y:S02]  /*34e0*/  LOP3.LUT R52, R52, 0xffff, RZ, 0xc0, !PT ;  /* 0x0000ffff34347812 */ /* 0x000fe400078ec0ff */
[----:B------:R-:W-:Y:S02]  /*34f0*/  LOP3.LUT R18, R53, 0xffff, RZ, 0xc0, !PT ;  /* 0x0000ffff35127812 */ /* 0x000fe400078ec0ff */
[----:B------:R-:W-:Y:S02]  /*3500*/  PRMT R15, R62, 0x7610, R15 ;  /* 0x000076103e0f7816 */ /* 0x000fe4000000000f */
[----:B------:R-:W-:Y:S02]  /*3510*/  SHF.L.U64.HI R144, R144, 0x10, RZ ;  /* 0x0000001090907819 */ /* 0x000fe400000102ff */
[----:B------:R-:W-:Y:S02]  /*3520*/  LOP3.LUT R40, R45, 0xffff, RZ, 0xc0, !PT ;  /* 0x0000ffff2d287812 */ /* 0x000fe400078ec0ff */
[----:B------:R-:W-:-:S02]  /*3530*/  LOP3.LUT R76, R47, 0xffff, RZ, 0xc0, !PT ;  /* 0x0000ffff2f4c7812 */ /* 0x000fc400078ec0ff */
[----:B------:R-:W-:Y:S02]  /*3540*/  PRMT R45, R49, 0x5410, R52 ;  /* 0x00005410312d7816 */ /* 0x000fe40000000034 */
[----:B------:R-:W-:Y:S02]  /*3550*/  PRMT R47, R51, 0x5410, R18 ;  /* 0x00005410332f7816 */ /* 0x000fe40000000012 */
[----:B------:R-:W-:Y:S02]  /*3560*/  LOP3.LUT R52, R15, 0xffff, RZ, 0xc0, !PT ;  /* 0x0000ffff0f347812 */ /* 0x000fe400078ec0ff */
[----:B------:R-:W-:Y:S02]  /*3570*/  LOP3.LUT R41, R41, 0xffff0000, R144, 0xf8, !PT ;  /* 0xffff000029297812 */ /* 0x000fe400078ef890 */
[----:B------:R-:W-:Y:S02]  /*3580*/  PRMT R18, R63, 0x7610, R18 ;  /* 0x000076103f127816 */ /* 0x000fe40000000012 */
[----:B------:R-:W-:Y:S01]  /*3590*/  PRMT R49, R55, 0x5410, R52 ;  /* 0x0000541037317816 */ /* 0x000fe20000000034 */
[----:B------:R-:W0:Y:S01]  /*35a0*/  @!P1 LDC.64 R62, c[0x0][0x230] ;  /* 0x00008c00ff3e9b82 */ /* 0x000e220000000a00 */
[----:B------:R-:W-:-:S02]  /*35b0*/  LOP3.LUT R18, R18, 0xffff, RZ, 0xc0, !PT ;  /* 0x0000ffff12127812 */ /* 0x000fc400078ec0ff */
[----:B------:R-:W-:Y:S02]  /*35c0*/  LOP3.LUT R52, R69, 0xffff, RZ, 0xc0, !PT ;  /* 0x0000ffff45347812 */ /* 0x000fe400078ec0ff */
[----:B------:R-:W-:Y:S02]  /*35d0*/  PRMT R43, R41, 0x5410, R40 ;  /* 0x00005410292b7816 */ /* 0x000fe40000000028 */
[----:B------:R-:W-:Y:S01]  /*35e0*/  PRMT R51, R57, 0x5410, R18 ;  /* 0x0000541039337816 */ /* 0x000fe20000000012 */
[----:B------:R-:W1:Y:S01]  /*35f0*/  @!P1 LDC.64 R40, c[0x0][0x238] ;  /* 0x00008e00ff289b82 */ /* 0x000e620000000a00 */
[----:B------:R-:W-:Y:S02]  /*3600*/  PRMT R57, R61, 0x5410, R52 ;  /* 0x000054103d397816 */ /* 0x000fe40000000034 */
[----:B------:R-:W-:Y:S02]  /*3610*/  F2FP.BF16.F32.PACK_AB R83, RZ, R83 ;  /* 0x00000053ff53723e */ /* 0x000fe400000010ff */
[----:B------:R-:W-:-:S02]  /*3620*/  SHF.R.U32.HI R152, RZ, 0x10, R139 ;  /* 0x00000010ff987819 */ /* 0x000fc4000001168b */
[----:B------:R-:W-:Y:S01]  /*3630*/  SHF.R.U32.HI R151, RZ, 0x10, R107 ;  /* 0x00000010ff977819 */ /* 0x000fe2000001166b */
[----:B------:R-:W2:Y:S01]  /*3640*/  LDC.64 R52, c[0x0][0x228] ;  /* 0x00008a00ff347b82 */ /* 0x000ea20000000a00 */
[----:B------:R-:W-:Y:S02]  /*3650*/  F2FP.BF16.F32.PACK_AB R90, RZ, R158 ;  /* 0x0000009eff5a723e */ /* 0x000fe400000010ff */
[----:B------:R-:W-:Y:S01]  /*3660*/  SHF.R.U32.HI R147, RZ, 0x10, R141 ;  /* 0x00000010ff937819 */ /* 0x000fe2000001168d */
[----:B------:R-:W-:Y:S01]  /*3670*/  HFMA2.BF16_V2 R83, R151.H0_H0, R83.H0_H0, R152.H0_H0 ;  /* 0x2000005397537231 */ /* 0x000fe20000240898 */
[----:B------:R-:W-:Y:S02]  /*3680*/  SHF.R.U32.HI R148, RZ, 0x10, R109 ;  /* 0x00000010ff947819 */ /* 0x000fe4000001166d */
        /* <DEDUP_REMOVED lines=80> */
.L_x_720:
[----:B------:R-:W-:Y:S01]  /*3b90*/  HFMA2.MMA R155, -RZ, RZ, 0, 5.9604644775390625e-08 ;  /* 0x00000001ff9b7435 */ /* 0x000fe200000001ff */
[----:B------:R-:W-:Y:S02]  /*3ba0*/  MOV R156, R13 ;  /* 0x0000000d009c7202 */ /* 0x000fe40000000f00 */
[----:B------:R-:W-:Y:S02]  /*3bb0*/  MOV R158, 0x1f ;  /* 0x0000001f009e7802 */ /* 0x000fe40000000f00 */
[----:B------:R-:W-:-:S07]  /*3bc0*/  MOV R153, 0xffffffff ;  /* 0xffffffff00997802 */ /* 0x000fce0000000f00 */
[----:B-----5:R-:W-:Y:S05]  /*3bd0*/  WARPSYNC.COLLECTIVE R153, `(.L_x_724) ;  /* 0x0000000099087348 */ /* 0x020fea0003c00000 */
[----:B------:R0:W1:Y:S02]  /*3be0*/  SHFL.BFLY P2, R154, R156, R155, R158 ;  /* 0x0c00009b9c9a7389 */ /* 0x000064000004009e */
[----:B01---5:R-:W-:Y:S01]  /*3bf0*/  ENDCOLLECTIVE ;  /* 0x000000000000791b */ /* 0x023fe20003800000 */
.L_x_724:
[----:B------:R-:W-:Y:S01]  /*3c00*/  HFMA2.MMA R155, -RZ, RZ, 0, 1.1920928955078125e-07 ;  /* 0x00000002ff9b7435 */ /* 0x000fe200000001ff */
[----:B------:R-:W-:-:S05]  /*3c10*/  MOV R14, R154 ;  /* 0x0000009a000e7202 */ /* 0x000fca0000000f00 */
[----:B------:R-:W-:-:S05]  /*3c20*/  FADD.FTZ R15, R13, R14 ;  /* 0x0000000e0d0f7221 */ /* 0x000fca0000010000 */
[----:B------:R-:W-:-:S07]  /*3c30*/  MOV R156, R15 ;  /* 0x0000000f009c7202 */ /* 0x000fce0000000f00 */
[----:B------:R-:W-:Y:S05]  /*3c40*/  WARPSYNC.COLLECTIVE R153, `(.L_x_725) ;  /* 0x0000000099087348 */ /* 0x000fea0003c00000 */
[----:B------:R0:W1:Y:S02]  /*3c50*/  SHFL.BFLY P2, R154, R156, R155, R158 ;  /* 0x0c00009b9c9a7389 */ /* 0x000064000004009e */
[----:B01----:R-:W-:Y:S01]  /*3c60*/  ENDCOLLECTIVE ;  /* 0x000000000000791b */ /* 0x003fe20003800000 */
.L_x_725:
[----:B------:R-:W-:Y:S01]  /*3c70*/  HFMA2.MMA R155, -RZ, RZ, 0, 2.384185791015625e-07 ;  /* 0x00000004ff9b7435 */ /* 0x000fe200000001ff */
[----:B------:R-:W-:-:S05]  /*3c80*/  MOV R14, R154 ;  /* 0x0000009a000e7202 */ /* 0x000fca0000000f00 */
[----:B------:R-:W-:-:S05]  /*3c90*/  FADD.FTZ R145, R15, R14 ;  /* 0x0000000e0f917221 */ /* 0x000fca0000010000 */
[----:B------:R-:W-:-:S07]  /*3ca0*/  MOV R156, R145 ;  /* 0x00000091009c7202 */ /* 0x000fce0000000f00 */
[----:B------:R-:W-:Y:S05]  /*3cb0*/  WARPSYNC.COLLECTIVE R153, `(.L_x_726) ;  /* 0x0000000099087348 */ /* 0x000fea0003c00000 */
[----:B------:R0:W1:Y:S02]  /*3cc0*/  SHFL.BFLY P2, R154, R156, R155, R158 ;  /* 0x0c00009b9c9a7389 */ /* 0x000064000004009e */
[----:B01----:R-:W-:Y:S01]  /*3cd0*/  ENDCOLLECTIVE ;  /* 0x000000000000791b */ /* 0x003fe20003800000 */
.L_x_726:
[----:B------:R-:W-:Y:S01]  /*3ce0*/  HFMA2.MMA R155, -RZ, RZ, 0, 4.76837158203125e-07 ;  /* 0x00000008ff9b7435 */ /* 0x000fe200000001ff */
[----:B------:R-:W-:-:S05]  /*3cf0*/  MOV R14, R154 ;  /* 0x0000009a000e7202 */ /* 0x000fca0000000f00 */
[----:B------:R-:W-:-:S05]  /*3d00*/  FADD.FTZ R150, R145, R14 ;  /* 0x0000000e91967221 */ /* 0x000fca0000010000 */
[----:B------:R-:W-:-:S07]  /*3d10*/  MOV R156, R150 ;  /* 0x00000096009c7202 */ /* 0x000fce0000000f00 */
[----:B------:R-:W-:Y:S05]  /*3d20*/  WARPSYNC.COLLECTIVE R153, `(.L_x_727) ;  /* 0x0000000099087348 */ /* 0x000fea0003c00000 */
[----:B------:R0:W1:Y:S02]  /*3d30*/  SHFL.BFLY P2, R154, R156, R155, R158 ;  /* 0x0c00009b9c9a7389 */ /* 0x000064000004009e */
[----:B01----:R-:W-:Y:S01]  /*3d40*/  ENDCOLLECTIVE ;  /* 0x000000000000791b */ /* 0x003fe20003800000 */
.L_x_727:
[----:B------:R-:W-:Y:S01]  /*3d50*/  HFMA2.MMA R155, -RZ, RZ, 0, 9.5367431640625e-07 ;  /* 0x00000010ff9b7435 */ /* 0x000fe200000001ff */
[----:B------:R-:W-:-:S05]  /*3d60*/  MOV R151, R154 ;  /* 0x0000009a00977202 */ /* 0x000fca0000000f00 */
[----:B------:R-:W-:-:S05]  /*3d70*/  FADD.FTZ R151, R150, R151 ;  /* 0x0000009796977221 */ /* 0x000fca0000010000 */
[----:B------:R-:W-:-:S07]  /*3d80*/  MOV R156, R151 ;  /* 0x00000097009c7202 */ /* 0x000fce0000000f00 */
[----:B------:R-:W-:Y:S05]  /*3d90*/  WARPSYNC.COLLECTIVE R153, `(.L_x_728) ;  /* 0x0000000099087348 */ /* 0x000fea0003c00000 */
[----:B------:R0:W1:Y:S02]  /*3da0*/  SHFL.BFLY P2, R154, R156, R155, R158 ;  /* 0x0c00009b9c9a7389 */ /* 0x000064000004009e */
[----:B01----:R-:W-:Y:S01]  /*3db0*/  ENDCOLLECTIVE ;  /* 0x000000000000791b */ /* 0x003fe20003800000 */
.L_x_728:
        /* <DEDUP_REMOVED lines=136> */
.L_x_729:
[----:B------:R-:W-:Y:S01]  /*4640*/  HFMA2.MMA R155, -RZ, RZ, 0, 1.1920928955078125e-07 ;  /* 0x00000002ff9b7435 */ /* 0x000fe200000001ff */
[----:B------:R-:W-:-:S05]  /*4650*/  MOV R150, R154 ;  /* 0x0000009a00967202 */ /* 0x000fca0000000f00 */
[----:B------:R-:W-:-:S05]  /*4660*/  FADD.FTZ R150, R13, R150 ;  /* 0x000000960d967221 */ /* 0x000fca0000010000 */
[----:B------:R-:W-:-:S07]  /*4670*/  MOV R156, R150 ;  /* 0x00000096009c7202 */ /* 0x000fce0000000f00 */
[----:B------:R-:W-:Y:S05]  /*4680*/  WARPSYNC.COLLECTIVE R153, `(.L_x_730) ;  /* 0x0000000099087348 */ /* 0x000fea0003c00000 */
[----:B------:R0:W1:Y:S02]  /*4690*/  SHFL.BFLY P2, R154, R156, R155, R158 ;  /* 0x0c00009b9c9a7389 */ /* 0x000064000004009e */
[----:B01----:R-:W-:Y:S01]  /*46a0*/  ENDCOLLECTIVE ;  /* 0x000000000000791b */ /* 0x003fe20003800000 */
.L_x_730:
[----:B------:R-:W-:Y:S01]  /*46b0*/  HFMA2.MMA R155, -RZ, RZ, 0, 2.384185791015625e-07 ;  /* 0x00000004ff9b7435 */ /* 0x000fe200000001ff */
[----:B------:R-:W-:-:S05]  /*46c0*/  MOV R15, R154 ;  /* 0x0000009a000f7202 */ /* 0x000fca0000000f00 */
[----:B------:R-:W-:-:S05]  /*46d0*/  FADD.FTZ R15, R150, R15 ;  /* 0x0000000f960f7221 */ /* 0x000fca0000010000 */
[----:B------:R-:W-:-:S07]  /*46e0*/  MOV R156, R15 ;  /* 0x0000000f009c7202 */ /* 0x000fce0000000f00 */
[----:B------:R-:W-:Y:S05]  /*46f0*/  WARPSYNC.COLLECTIVE R153, `(.L_x_731) ;  /* 0x0000000099087348 */ /* 0x000fea0003c00000 */
[----:B------:R0:W1:Y:S02]  /*4700*/  SHFL.BFLY P2, R154, R156, R155, R158 ;  /* 0x0c00009b9c9a7389 */ /* 0x000064000004009e */
[----:B01----:R-:W-:Y:S01]  /*4710*/  ENDCOLLECTIVE ;  /* 0x000000000000791b */ /* 0x003fe20003800000 */
.L_x_731:
[----:B------:R-:W-:Y:S01]  /*4720*/  HFMA2.MMA R155, -RZ, RZ, 0, 4.76837158203125e-07 ;  /* 0x00000008ff9b7435 */ /* 0x000fe200000001ff */
[----:B------:R-:W-:-:S05]  /*4730*/  MOV R152, R154 ;  /* 0x0000009a00987202 */ /* 0x000fca0000000f00 */
[----:B------:R-:W-:-:S05]  /*4740*/  FADD.FTZ R152, R15, R152 ;  /* 0x000000980f987221 */ /* 0x000fca0000010000 */
[----:B------:R-:W-:-:S07]  /*4750*/  MOV R156, R152 ;  /* 0x00000098009c7202 */ /* 0x000fce0000000f00 */
[----:B------:R-:W-:Y:S05]  /*4760*/  WARPSYNC.COLLECTIVE R153, `(.L_x_732) ;  /* 0x0000000099087348 */ /* 0x000fea0003c00000 */
[----:B------:R0:W1:Y:S02]  /*4770*/  SHFL.BFLY P2, R154, R156, R155, R158 ;  /* 0x0c00009b9c9a7389 */ /* 0x000064000004009e */
[----:B01----:R-:W-:Y:S01]  /*4780*/  ENDCOLLECTIVE ;  /* 0x000000000000791b */ /* 0x003fe20003800000 */
.L_x_732:
[----:B------:R-:W-:Y:S01]  /*4790*/  HFMA2.MMA R155, -RZ, RZ, 0, 9.5367431640625e-07 ;  /* 0x00000010ff9b7435 */ /* 0x000fe200000001ff */
[----:B------:R-:W-:-:S05]  /*47a0*/  MOV R145, R154 ;  /* 0x0000009a00917202 */ /* 0x000fca0000000f00 */
[----:B------:R-:W-:-:S05]  /*47b0*/  FADD.FTZ R145, R152, R145 ;  /* 0x0000009198917221 */ /* 0x000fca0000010000 */
[----:B------:R-:W-:-:S07]  /*47c0*/  MOV R156, R145 ;  /* 0x00000091009c7202 */ /* 0x000fce0000000f00 */
[----:B------:R-:W-:Y:S05]  /*47d0*/  WARPSYNC.COLLECTIVE R153, `(.L_x_733) ;  /* 0x0000000099087348 */ /* 0x000fea0003c00000 */
[----:B------:R0:W1:Y:S02]  /*47e0*/  SHFL.BFLY P2, R154, R156, R155, R158 ;  /* 0x0c00009b9c9a7389 */ /* 0x000064000004009e */
[----:B01----:R-:W-:Y:S01]  /*47f0*/  ENDCOLLECTIVE ;  /* 0x000000000000791b */ /* 0x003fe20003800000 */
.L_x_733:
[----:B------:R-:W-:Y:S05]  /*4800*/  BRA `(.L_x_734) ;  /* 0xffffffcc001c7947 */ /* 0x000fea000383ffff */
.L_x_735:
        /* <DEDUP_REMOVED lines=15> */
.L_x_2032:


//--------------------- .text._ZN10layer_norm13ln_fwd_kernelINS_13Kernel_traitsI13__nv_bfloat16S2_S2_fjLj16384ELj2ELj1ELj4ELj16ENS_18Kernel_traits_baseILj16384ES2_S2_S2_fjLj128EEEEEEEvNS_9FwdParamsE --------------------------
	.section	.text._ZN10layer_norm13ln_fwd_kernelINS_13Kernel_traitsI13__nv_bfloat16S2_S2_fjLj16384ELj2ELj1ELj4ELj16ENS_18Kernel_traits_baseILj16384ES2_S2_S2_fjLj128EEEEEEEvNS_9FwdParamsE,"ax",@progbits
	.align	128
        .global         _ZN10layer_norm13ln_fwd_kernelINS_13Kernel_traitsI13__nv_bfloat16S2_S2_fjLj16384ELj2ELj1ELj4ELj16ENS_18Kernel_traits_baseILj16384ES2_S2_S2_fjLj128EEEEEEEvNS_9FwdParamsE
        .type           _ZN10layer_norm13ln_fwd_kernelINS_13Kernel_traitsI13__nv_bfloat16S2_S2_fjLj16384ELj2ELj1ELj4ELj16ENS_18Kernel_traits_baseILj16384ES2_S2_S2_fjLj128EEEEEEEvNS_9FwdParamsE,@function
        .size           _ZN10layer_norm13ln_fwd_kernelINS_13Kernel_traitsI13__nv_bfloat16S2_S2_fjLj16384ELj2ELj1ELj4ELj16ENS_18Kernel_traits_baseILj16384ES2_S2_S2_fjLj128EEEEEEEvNS_9FwdParamsE,(.L_x_2033 - _ZN10layer_norm13ln_fwd_kernelINS_13Kernel_traitsI13__nv_bfloat16S2_S2_fjLj16384ELj2ELj1ELj4ELj16ENS_18Kernel_traits_baseILj16384ES2_S2_S2_fjLj128EEEEEEEvNS_9FwdParamsE)
        .other          _ZN10layer_norm13ln_fwd_kernelINS_13Kernel_traitsI13__nv_bfloat16S2_S2_fjLj16384ELj2ELj1ELj4ELj16ENS_18Kernel_traits_baseILj16384ES2_S2_S2_fjLj128EEEEEEEvNS_9FwdParamsE,@"STO_CUDA_ENTRY STV_DEFAULT"
_ZN10layer_norm13ln_fwd_kernelINS_13Kernel_traitsI13__nv_bfloat16S2_S2_fjLj16384ELj2ELj1ELj4ELj16ENS_18Kernel_traits_baseILj16384ES2_S2_S2_fjLj128EEEEEEEvNS_9FwdParamsE:
.text._ZN10layer_norm13ln_fwd_kernelINS_13Kernel_traitsI13__nv_bfloat16S2_S2_fjLj16384ELj2ELj1ELj4ELj16ENS_18Kernel_traits_baseILj16384ES2_S2_S2_fjLj128EEEEEEEvNS_9FwdParamsE:
        /* <DEDUP_REMOVED lines=36> */
.L_x_739:
        /* <DEDUP_REMOVED lines=344> */
.L_x_750:
        /* <DEDUP_REMOVED lines=38> */
[----:B------:R-:W-:Y:S01]  /*1a20*/  FFMA.FTZ R138, R140, R142, R138 ;  /* 0x0000008e8c8a7223 */ /* 0x000fe2000001008a */
[----:B------:R-:W-:-:S04]  /*1a30*/  LEA.HI R140, R2, R3, RZ, 0x19 ;  /* 0x00000003028c7211 */ /* 0x000fc800078fc8ff */
[----:B------:R-:W2:Y:S01]  /*1a40*/  SHFL.DOWN PT, R101, R138, 0x1, 0x1f ;  /* 0x08201f008a657f89 */ /* 0x000ea200000e0000 */
[----:B0-----:R-:W-:-:S06]  /*1a50*/  FADD.FTZ R103, R102, R100 ;  /* 0x0000006466677221 */ /* 0x001fcc0000010000 */
[----:B------:R-:W0:Y:S01]  /*1a60*/  MUFU.RCP R103, R103 ;  /* 0x0000006700677308 */ /* 0x000e220000001000 */
[----:B-1----:R-:W-:Y:S01]  /*1a70*/  FADD.FTZ R132, R136, -R130 ;  /* 0x8000008288847221 */ /* 0x002fe20000010000 */
[----:B------:R-:W-:-:S03]  /*1a80*/  FMUL.FTZ R134, R100, R130 ;  /* 0x0000008264867220 */ /* 0x000fc60000410000 */
[----:B------:R-:W-:Y:S01]  /*1a90*/  FMUL.FTZ R132, R132, R132 ;  /* 0x0000008484847220 */ /* 0x000fe20000410000 */
[----:B------:R-:W-:Y:S01]  /*1aa0*/  FFMA.FTZ R134, R102, R136, R134 ;  /* 0x0000008866867223 */ /* 0x000fe20000010086 */
[----:B--2---:R-:W-:Y:S02]  /*1ab0*/  FADD.FTZ R130, R138, R101 ;  /* 0x000000658a827221 */ /* 0x004fe40000010000 */
[----:B------:R-:W-:-:S04]  /*1ac0*/  FMUL.FTZ R132, R102, R132 ;  /* 0x0000008466847220 */ /* 0x000fc80000410000 */
[----:B------:R-:W-:Y:S02]  /*1ad0*/  FMUL.FTZ R132, R100, R132 ;  /* 0x0000008464847220 */ /* 0x000fe40000410000 */
[----:B------:R-:W1:Y:S02]  /*1ae0*/  @!P1 LDC.64 R100, c[0x0][0x250] ;  /* 0x00009400ff649b82 */ /* 0x000e640000000a00 */
[C---:B0-----:R-:W-:Y:S01]  /*1af0*/  FFMA.FTZ R132, R103.reuse, R132, R130 ;  /* 0x0000008467847223 */ /* 0x041fe20000010082 */
[----:B------:R-:W-:Y:S01]  /*1b00*/  FMUL.FTZ R102, R103, R134 ;  /* 0x0000008667667220 */ /* 0x000fe20000410000 */
[----:B------:R-:W-:-:S03]  /*1b10*/  LOP3.LUT R130, R7, 0x1, RZ, 0xc0, !PT ;  /* 0x0000000107827812 */ /* 0x000fc600078ec0ff */
[----:B------:R-:W-:Y:S01]  /*1b20*/  SHFL.IDX PT, R103, R132, RZ, 0x1f ;  /* 0x00001fff84677589 */ /* 0x000fe200000e0000 */
[----:B------:R-:W-:-:S03]  /*1b30*/  IADD3 R138, -R130, RZ, RZ ;  /* 0x000000ff828a7210 */ /* 0x000fc60007ffe1ff */
        /* <DEDUP_REMOVED lines=25> */
.L_x_738:
[----:B------:R-:W2:Y:S04]  /*1cd0*/  LDG.E.STRONG.GPU R102, desc[UR6][R100.64] ;  /* 0x0000000664667981 */ /* 0x000ea8000c1ef900 */
[----:B--2---:R-:W-:Y:S01]  /*1ce0*/  CCTL.IVALL ;  /* 0x00000000ff00798f */ /* 0x004fe20002000000 */
[----:B------:R-:W-:Y:S05]  /*1cf0*/  YIELD ;  /* 0x0000000000007946 */ /* 0x000fea0003800000 */
[----:B------:R-:W-:-:S13]  /*1d00*/  ISETP.NE.AND P1, PT, R102, R132, PT ;  /* 0x000000846600720c */ /* 0x000fda0003f25270 */
[----:B------:R-:W-:Y:S05]  /*1d10*/  @P1 BRA `(.L_x_738) ;  /* 0xfffffffc00ec1947 */ /* 0x000fea000383ffff */
.L_x_737:
        /* <DEDUP_REMOVED lines=18> */
[----:B0-----:R-:W-:-:S06]  /*1e40*/  FADD.FTZ R128, R134, R130 ;  /* 0x0000008286807221 */ /* 0x001fcc0000010000 */
[----:B------:R-:W0:Y:S01]  /*1e50*/  MUFU.RCP R128, R128 ;  /* 0x0000008000807308 */ /* 0x000e220000001000 */
[----:B--2---:R-:W1:Y:S04]  /*1e60*/  SHFL.DOWN PT, R136, R102, 0x1, 0x1f ;  /* 0x08201f0066887f89 */ /* 0x004e6800000e0000 */
[----:B------:R-:W2:Y:S01]  /*1e70*/  SHFL.DOWN PT, R138, R103, 0x1, 0x1f ;  /* 0x08201f00678a7f89 */ /* 0x000ea200000e0000 */
[----:B-1----:R-:W-:Y:S01]  /*1e80*/  FADD.FTZ R132, -R136, R102 ;  /* 0x0000006688847221 */ /* 0x002fe20000010100 */
[----:B------:R-:W-:-:S03]  /*1e90*/  FMUL.FTZ R136, R134, R136 ;  /* 0x0000008886887220 */ /* 0x000fc60000410000 */
[----:B------:R-:W-:-:S04]  /*1ea0*/  FMUL.FTZ R101, R132, R132 ;  /* 0x0000008484657220 */ /* 0x000fc80000410000 */
[----:B------:R-:W-:Y:S01]  /*1eb0*/  FMUL.FTZ R100, R101, R130 ;  /* 0x0000008265647220 */ /* 0x000fe20000410000 */
[----:B--2---:R-:W-:Y:S01]  /*1ec0*/  FADD.FTZ R101, R138, R103 ;  /* 0x000000678a657221 */ /* 0x004fe20000010000 */
[----:B------:R-:W-:Y:S02]  /*1ed0*/  FFMA.FTZ R103, R130, R102, R136 ;  /* 0x0000006682677223 */ /* 0x000fe40000010088 */
[----:B------:R-:W-:Y:S02]  /*1ee0*/  FMUL.FTZ R100, R134, R100 ;  /* 0x0000006486647220 */ /* 0x000fe40000410000 */
[C---:B0-----:R-:W-:Y:S02]  /*1ef0*/  FMUL.FTZ R130, R128.reuse, R103 ;  /* 0x0000006780827220 */ /* 0x041fe40000410000 */
[----:B------:R-:W-:Y:S01]  /*1f00*/  FFMA.FTZ R132, R128, R100, R101 ;  /* 0x0000006480847223 */ /* 0x000fe20000010065 */
[----:B------:R-:W0:Y:S03]  /*1f10*/  @!P1 LDC.64 R102, c[0x0][0x230] ;  /* 0x00008c00ff669b82 */ /* 0x000e260000000a00 */
[----:B------:R-:W1:Y:S04]  /*1f20*/  SHFL.IDX PT, R130, R130, RZ, 0x1f ;  /* 0x00001fff82827589 */ /* 0x000e6800000e0000 */
[----:B------:R1:W2:Y:S01]  /*1f30*/  SHFL.IDX PT, R101, R132, RZ, 0x1f ;  /* 0x00001fff84657589 */ /* 0x0002a200000e0000 */
[----:B------:R-:W2:Y:S01]  /*1f40*/  LDC R100, c[0x0][0x260] ;  /* 0x00009800ff647b82 */ /* 0x000ea20000000800 */
[----:B0-----:R-:W-:-:S04]  /*1f50*/  @!P1 IMAD.WIDE R102, R6, 0x4, R102 ;  /* 0x0000000406669825 */ /* 0x001fc800078e0266 */
[--C-:B-1----:R-:W-:Y:S01]  /*1f60*/  FADD.FTZ R132, R104, -R130.reuse ;  /* 0x8000008268847221 */ /* 0x102fe20000010000 */
[--C-:B------:R-:W-:Y:S01]  /*1f70*/  FADD.FTZ R134, R105, -R130.reuse ;  /* 0x8000008269867221 */ /* 0x100fe20000010000 */
[--C-:B------:R-:W-:Y:S01]  /*1f80*/  FADD.FTZ R15, R15, -R130.reuse ;  /* 0x800000820f0f7221 */ /* 0x100fe20000010000 */
[----:B------:R-:W0:Y:S01]  /*1f90*/  LDC.64 R104, c[0x0][0x228] ;  /* 0x00008a00ff687b82 */ /* 0x000e220000000a00 */
[----:B------:R-:W-:Y:S01]  /*1fa0*/  FADD.FTZ R17, R17, -R130 ;  /* 0x8000008211117221 */ /* 0x000fe20000010000 */
[----:B--2---:R-:W-:Y:S01]  /*1fb0*/  FFMA.FTZ R128, R101, 6.103515625e-05, R100 ;  /* 0x3880000065807823 */ /* 0x004fe20000010064 */
[--C-:B------:R-:W-:Y:S01]  /*1fc0*/  FADD.FTZ R119, R119, -R130.reuse ;  /* 0x8000008277777221 */ /* 0x100fe20000010000 */
[--C-:B------:R-:W-:Y:S01]  /*1fd0*/  FADD.FTZ R117, R117, -R130.reuse ;  /* 0x8000008275757221 */ /* 0x100fe20000010000 */
[--C-:B------:R-:W-:Y:S01]  /*1fe0*/  FADD.FTZ R125, R125, -R130.reuse ;  /* 0x800000827d7d7221 */ /* 0x100fe20000010000 */
[--C-:B------:R-:W-:Y:S01]  /*1ff0*/  FADD.FTZ R123, R123, -R130.reuse ;  /* 0x800000827b7b7221 */ /* 0x100fe20000010000 */
[--C-:B------:R-:W-:Y:S01]  /*2000*/  FADD.FTZ R131, R131, -R130.reuse ;  /* 0x8000008283837221 */ /* 0x100fe20000010000 */
[----:B------:R-:W1:Y:S01]  /*2010*/  @!P1 LDC.64 R100, c[0x0][0x238] ;  /* 0x00008e00ff649b82 */ /* 0x000e620000000a00 */
[----:B------:R-:W2:Y:S01]  /*2020*/  MUFU.RSQ R128, R128 ;  /* 0x0000008000807308 */ /* 0x000ea20000001400 */
        /* <DEDUP_REMOVED lines=16> */
[C---:B--2---:R-:W-:Y:S01]  /*2130*/  FMUL.FTZ R15, R128.reuse, R15 ;  /* 0x0000000f800f7220 */ /* 0x044fe20000410000 */
        /* <DEDUP_REMOVED lines=80> */
[----:B0-----:R-:W-:Y:S01]  /*2640*/  IMAD.WIDE.U32 R112, R10, 0x10, R104 ;  /* 0x000000100a707825 */ /* 0x001fe200078e0068 */
        /* <DEDUP_REMOVED lines=11> */
[----:B-1----:R-:W-:Y:S01]  /*2700*/  IMAD.WIDE.U32 R100, R8, 0x10, R104 ;  /* 0x0000001008647825 */ /* 0x002fe200078e0068 */
        /* <DEDUP_REMOVED lines=98> */
.L_x_736:
[----:B------:R-:W-:Y:S01]  /*2d30*/  HFMA2.MMA R142, -RZ, RZ, 0, 5.9604644775390625e-08 ;  /* 0x00000001ff8e7435 */ /* 0x000fe200000001ff */
[----:B------:R-:W-:Y:S02]  /*2d40*/  MOV R140, R101 ;  /* 0x00000065008c7202 */ /* 0x000fe40000000f00 */
[----:B------:R-:W-:Y:S02]  /*2d50*/  MOV R144, 0x1f ;  /* 0x0000001f00907802 */ /* 0x000fe40000000f00 */
[----:B------:R-:W-:-:S07]  /*2d60*/  MOV R138, 0xffffffff ;  /* 0xffffffff008a7802 */ /* 0x000fce0000000f00 */
[----:B-----5:R-:W-:Y:S05]  /*2d70*/  WARPSYNC.COLLECTIVE R138, `(.L_x_740) ;  /* 0x000000008a087348 */ /* 0x020fea0003c00000 */
[----:B------:R0:W1:Y:S02]  /*2d80*/  SHFL.BFLY P2, R136, R140, R142, R144 ;  /* 0x0c00008e8c887389 */ /* 0x0000640000040090 */
[----:B01---5:R-:W-:Y:S01]  /*2d90*/  ENDCOLLECTIVE ;  /* 0x000000000000791b */ /* 0x023fe20003800000 */
.L_x_740:
[----:B------:R-:W-:Y:S01]  /*2da0*/  HFMA2.MMA R142, -RZ, RZ, 0, 1.1920928955078125e-07 ;  /* 0x00000002ff8e7435 */ /* 0x000fe200000001ff */
[----:B------:R-:W-:-:S05]  /*2db0*/  MOV R100, R136 ;  /* 0x0000008800647202 */ /* 0x000fca0000000f00 */
[----:B------:R-:W-:-:S05]  /*2dc0*/  FADD.FTZ R103, R101, R100 ;  /* 0x0000006465677221 */ /* 0x000fca0000010000 */
[----:B------:R-:W-:-:S07]  /*2dd0*/  MOV R140, R103 ;  /* 0x00000067008c7202 */ /* 0x000fce0000000f00 */
[----:B------:R-:W-:Y:S05]  /*2de0*/  WARPSYNC.COLLECTIVE R138, `(.L_x_741) ;  /* 0x000000008a087348 */ /* 0x000fea0003c00000 */
[----:B------:R0:W1:Y:S02]  /*2df0*/  SHFL.BFLY P2, R136, R140, R142, R144 ;  /* 0x0c00008e8c887389 */ /* 0x0000640000040090 */
[----:B01----:R-:W-:Y:S01]  /*2e00*/  ENDCOLLECTIVE ;  /* 0x000000000000791b */ /* 0x003fe20003800000 */
.L_x_741:
[----:B------:R-:W-:Y:S01]  /*2e10*/  HFMA2.MMA R142, -RZ, RZ, 0, 2.384185791015625e-07 ;  /* 0x00000004ff8e7435 */ /* 0x000fe200000001ff */
[----:B------:R-:W-:-:S05]  /*2e20*/  MOV R100, R136 ;  /* 0x0000008800647202 */ /* 0x000fca0000000f00 */
[----:B------:R-:W-:-:S05]  /*2e30*/  FADD.FTZ R130, R103, R100 ;  /* 0x0000006467827221 */ /* 0x000fca0000010000 */
[----:B------:R-:W-:-:S07]  /*2e40*/  MOV R140, R130 ;  /* 0x00000082008c7202 */ /* 0x000fce0000000f00 */
[----:B------:R-:W-:Y:S05]  /*2e50*/  WARPSYNC.COLLECTIVE R138, `(.L_x_742) ;  /* 0x000000008a087348 */ /* 0x000fea0003c00000 */
[----:B------:R0:W1:Y:S02]  /*2e60*/  SHFL.BFLY P2, R136, R140, R142, R144 ;  /* 0x0c00008e8c887389 */ /* 0x0000640000040090 */
[----:B01----:R-:W-:Y:S01]  /*2e70*/  ENDCOLLECTIVE ;  /* 0x000000000000791b */ /* 0x003fe20003800000 */
.L_x_742:
[----:B------:R-:W-:Y:S01]  /*2e80*/  HFMA2.MMA R142, -RZ, RZ, 0, 4.76837158203125e-07 ;  /* 0x00000008ff8e7435 */ /* 0x000fe200000001ff */
[----:B------:R-:W-:-:S05]  /*2e90*/  MOV R100, R136 ;  /* 0x0000008800647202 */ /* 0x000fca0000000f00 */
[----:B------:R-:W-:-:S05]  /*2ea0*/  FADD.FTZ R132, R130, R100 ;  /* 0x0000006482847221 */ /* 0x000fca0000010000 */
[----:B------:R-:W-:-:S07]  /*2eb0*/  MOV R140, R132 ;  /* 0x00000084008c7202 */ /* 0x000fce0000000f00 */
[----:B------:R-:W-:Y:S05]  /*2ec0*/  WARPSYNC.COLLECTIVE R138, `(.L_x_743) ;  /* 0x000000008a087348 */ /* 0x000fea0003c00000 */
[----:B------:R0:W1:Y:S02]  /*2ed0*/  SHFL.BFLY P2, R136, R140, R142, R144 ;  /* 0x0c00008e8c887389 */ /* 0x0000640000040090 */
[----:B01----:R-:W-:Y:S01]  /*2ee0*/  ENDCOLLECTIVE ;  /* 0x000000000000791b */ /* 0x003fe20003800000 */
.L_x_743:
[----:B------:R-:W-:Y:S01]  /*2ef0*/  HFMA2.MMA R142, -RZ, RZ, 0, 9.5367431640625e-07 ;  /* 0x00000010ff8e7435 */ /* 0x000fe200000001ff */
[----:B------:R-:W-:-:S05]  /*2f00*/  MOV R100, R136 ;  /* 0x0000008800647202 */ /* 0x000fca0000000f00 */
[----:B------:R-:W-:-:S05]  /*2f10*/  FADD.FTZ R134, R132, R100 ;  /* 0x0000006484867221 */ /* 0x000fca0000010000 */
[----:B------:R-:W-:-:S07]  /*2f20*/  MOV R140, R134 ;  /* 0x00000086008c7202 */ /* 0x000fce0000000f00 */
[----:B------:R-:W-:Y:S05]  /*2f30*/  WARPSYNC.COLLECTIVE R138, `(.L_x_744) ;  /* 0x000000008a087348 */ /* 0x000fea0003c00000 */
[----:B------:R0:W1:Y:S02]  /*2f40*/  SHFL.BFLY P2, R136, R140, R142, R144 ;  /* 0x0c00008e8c887389 */ /* 0x0000640000040090 */
[----:B01----:R-:W-:Y:S01]  /*2f50*/  ENDCOLLECTIVE ;  /* 0x000000000000791b */ /* 0x003fe20003800000 */
.L_x_744:
        /* <DEDUP_REMOVED lines=136> */
.L_x_745:
[----:B------:R-:W-:Y:S01]  /*37e0*/  HFMA2.MMA R142, -RZ, RZ, 0, 1.1920928955078125e-07 ;  /* 0x00000002ff8e7435 */ /* 0x000fe200000001ff */
[----:B------:R-:W-:-:S05]  /*37f0*/  MOV R130, R136 ;  /* 0x0000008800827202 */ /* 0x000fca0000000f00 */
[----:B------:R-:W-:-:S05]  /*3800*/  FADD.FTZ R130, R101, R130 ;  /* 0x0000008265827221 */ /* 0x000fca0000010000 */
[----:B------:R-:W-:-:S07]  /*3810*/  MOV R140, R130 ;  /* 0x00000082008c7202 */ /* 0x000fce0000000f00 */
[----:B------:R-:W-:Y:S05]  /*3820*/  WARPSYNC.COLLECTIVE R138, `(.L_x_746) ;  /* 0x000000008a087348 */ /* 0x000fea0003c00000 */
[----:B------:R0:W1:Y:S02]  /*3830*/  SHFL.BFLY P2, R136, R140, R142, R144 ;  /* 0x0c00008e8c887389 */ /* 0x0000640000040090 */
[----:B01----:R-:W-:Y:S01]  /*3840*/  ENDCOLLECTIVE ;  /* 0x000000000000791b */ /* 0x003fe20003800000 */
.L_x_746:
[----:B------:R-:W-:Y:S01]  /*3850*/  HFMA2.MMA R142, -RZ, RZ, 0, 2.384185791015625e-07 ;  /* 0x00000004ff8e7435 */ /* 0x000fe200000001ff */
[----:B------:R-:W-:-:S05]  /*3860*/  MOV R103, R136 ;  /* 0x0000008800677202 */ /* 0x000fca0000000f00 */
[----:B------:R-:W-:-:S05]  /*3870*/  FADD.FTZ R103, R130, R103 ;  /* 0x0000006782677221 */ /* 0x000fca0000010000 */
[----:B------:R-:W-:-:S07]  /*3880*/  MOV R140, R103 ;  /* 0x00000067008c7202 */ /* 0x000fce0000000f00 */
[----:B------:R-:W-:Y:S05]  /*3890*/  WARPSYNC.COLLECTIVE R138, `(.L_x_747) ;  /* 0x000000008a087348 */ /* 0x000fea0003c00000 */
[----:B------:R0:W1:Y:S02]  /*38a0*/  SHFL.BFLY P2, R136, R140, R142, R144 ;  /* 0x0c00008e8c887389 */ /* 0x0000640000040090 */
[----:B01----:R-:W-:Y:S01]  /*38b0*/  ENDCOLLECTIVE ;  /* 0x000000000000791b */ /* 0x003fe20003800000 */
.L_x_747:
[----:B------:R-:W-:Y:S01]  /*38c0*/  HFMA2.MMA R142, -RZ, RZ, 0, 4.76837158203125e-07 ;  /* 0x00000008ff8e7435 */ /* 0x000fe200000001ff */
[----:B------:R-:W-:-:S05]  /*38d0*/  MOV R132, R136 ;  /* 0x0000008800847202 */ /* 0x000fca0000000f00 */
[----:B------:R-:W-:-:S05]  /*38e0*/  FADD.FTZ R132, R103, R132 ;  /* 0x0000008467847221 */ /* 0x000fca0000010000 */
[----:B------:R-:W-:-:S07]  /*38f0*/  MOV R140, R132 ;  /* 0x00000084008c7202 */ /* 0x000fce0000000f00 */
[----:B------:R-:W-:Y:S05]  /*3900*/  WARPSYNC.COLLECTIVE R138, `(.L_x_748) ;  /* 0x000000008a087348 */ /* 0x000fea0003c00000 */
[----:B------:R0:W1:Y:S02]  /*3910*/  SHFL.BFLY P2, R136, R140, R142, R144 ;  /* 0x0c00008e8c887389 */ /* 0x0000640000040090 */
[----:B01----:R-:W-:Y:S01]  /*3920*/  ENDCOLLECTIVE ;  /* 0x000000000000791b */ /* 0x003fe20003800000 */
.L_x_748:
[----:B------:R-:W-:Y:S01]  /*3930*/  HFMA2.MMA R142, -RZ, RZ, 0, 9.5367431640625e-07 ;  /* 0x00000010ff8e7435 */ /* 0x000fe200000001ff */
[----:B------:R-:W-:-:S05]  /*3940*/  MOV R134, R136 ;  /* 0x0000008800867202 */ /* 0x000fca0000000f00 */
[----:B------:R-:W-:-:S05]  /*3950*/  FADD.FTZ R134, R132, R134 ;  /* 0x0000008684867221 */ /* 0x000fca0000010000 */
[----:B------:R-:W-:-:S07]  /*3960*/  MOV R140, R134 ;  /* 0x00000086008c7202 */ /* 0x000fce0000000f00 */
[----:B------:R-:W-:Y:S05]  /*3970*/  WARPSYNC.COLLECTIVE R138, `(.L_x_749) ;  /* 0x000000008a087348 */ /* 0x000fea0003c00000 */
[----:B------:R0:W1:Y:S02]  /*3980*/  SHFL.BFLY P2, R136, R140, R142, R144 ;  /* 0x0c00008e8c887389 */ /* 0x0000640000040090 */
[----:B01----:R-:W-:Y:S01]  /*3990*/  ENDCOLLECTIVE ;  /* 0x000000000000791b */ /* 0x003fe20003800000 */
.L_x_749:
[----:B------:R-:W-:Y:S05]  /*39a0*/  BRA `(.L_x_750) ;  /* 0xffffffdc00847947 */ /* 0x000fea000383ffff */
.L_x_751:
        /* <DEDUP_REMOVED lines=13> */
.L_x_2033:


//--------------------- .text._ZN10layer_norm13ln_fwd_kernelINS_13Kernel_traitsI6__halffS2_fjLj16384ELj2ELj1ELj4ELj16ENS_18Kernel_traits_baseILj16384ES2_fS2_fjLj128EEEEEEEvNS_9FwdParamsE --------------------------
	.section	.text._ZN10layer_norm13ln_fwd_kernelINS_13Kernel_traitsI6__halffS2_fjLj16384ELj2ELj1ELj4ELj16ENS_18Kernel_traits_baseILj16384ES2_fS2_fjLj128EEEEEEEvNS_9FwdParamsE,"ax",@progbits
	.align	128
        .global         _ZN10layer_norm13ln_fwd_kernelINS_13Kernel_traitsI6__halffS2_fjLj16384ELj2ELj1ELj4ELj16ENS_18Kernel_traits_baseILj16384ES2_fS2_fjLj128EEEEEEEvNS_9FwdParamsE
        .type           _ZN10layer_norm13ln_fwd_kernelINS_13Kernel_traitsI6__halffS2_fjLj16384ELj2ELj1ELj4ELj16ENS_18Kernel_traits_baseILj16384ES2_fS2_fjLj128EEEEEEEvNS_9FwdParamsE,@function
        .size           _ZN10layer_norm13ln_fwd_kernelINS_13Kernel_traitsI6__halffS2_fjLj16384ELj2ELj1ELj4ELj16ENS_18Kernel_traits_baseILj16384ES2_fS2_fjLj128EEEEEEEvNS_9FwdParamsE,(.L_x_2034 - _ZN10layer_norm13ln_fwd_kernelINS_13Kernel_traitsI6__halffS2_fjLj16384ELj2ELj1ELj4ELj16ENS_18Kernel_traits_baseILj16384ES2_fS2_fjLj128EEEEEEEvNS_9FwdParamsE)
        .other          _ZN10layer_norm13ln_fwd_kernelINS_13Kernel_traitsI6__halffS2_fjLj16384ELj2ELj1ELj4ELj16ENS_18Kernel_traits_baseILj16384ES2_fS2_fjLj128EEEEEEEvNS_9FwdParamsE,@"STO_CUDA_ENTRY STV_DEFAULT"
_ZN10layer_norm13ln_fwd_kernelINS_13Kernel_traitsI6__halffS2_fjLj16384ELj2ELj1ELj4ELj16ENS_18Kernel_traits_baseILj16384ES2_fS2_fjLj128EEEEEEEvNS_9FwdParamsE:
.text._ZN10layer_norm13ln_fwd_kernelINS_13Kernel_traitsI6__halffS2_fjLj16384ELj2ELj1ELj4ELj16ENS_18Kernel_traits_baseILj16384ES2_fS2_fjLj128EEEEEEEvNS_9FwdParamsE:
        /* <DEDUP_REMOVED lines=53> */
.L_x_755:
        /* <DEDUP_REMOVED lines=275> */
.L_x_766:
        /* <DEDUP_REMOVED lines=81> */
.L_x_754:
[----:B------:R-:W2:Y:S04]  /*1990*/  LDG.E.STRONG.GPU R144, desc[UR6][R14.64] ;  /* 0x000000060e907981 */ /* 0x000ea8000c1ef900 */
[----:B--2---:R-:W-:Y:S01]  /*19a0*/  CCTL.IVALL ;  /* 0x00000000ff00798f */ /* 0x004fe20002000000 */
[----:B------:R-:W-:Y:S05]  /*19b0*/  YIELD ;  /* 0x0000000000007946 */ /* 0x000fea0003800000 */
[----:B------:R-:W-:-:S13]  /*19c0*/  ISETP.NE.AND P1, PT, R144, R149, PT ;  /* 0x000000959000720c */ /* 0x000fda0003f25270 */
[----:B------:R-:W-:Y:S05]  /*19d0*/  @P1 BRA `(.L_x_754) ;  /* 0xfffffffc00ec1947 */ /* 0x000fea000383ffff */
.L_x_753:
        /* <DEDUP_REMOVED lines=259> */
[----:B------:R-:W-:Y:S01]  /*2a10*/  FMUL.FTZ R56, R19, R56 ;  /* 0x0000003813387220 */ /* 0x000fe20000410000 */
[----:B------:R-:W-:Y:S01]  /*2a20*/  SHF.R.U64 R150, R30, 0x10, R31 ;  /* 0x000000101e967819 */ /* 0x000fe2000000121f */
[----:B------:R-:W-:Y:S01]  /*2a30*/  FADD.FTZ R64, R64, -R13 ;  /* 0x8000000d40407221 */ /* 0x000fe20000010000 */
[----:B------:R-:W-:Y:S01]  /*2a40*/  LOP3.LUT R18, R18, 0xffff, RZ, 0xc0, !PT ;  /* 0x0000ffff12127812 */ /* 0x000fe200078ec0ff */
[----:B------:R-:W-:Y:S01]  /*2a50*/  HFMA2 R44, R27.H0_H0, R44.H0_H0, R119.H0_H0 ;  /* 0x2000002c1b2c7231 */ /* 0x000fe20000040877 */
[----:B------:R-:W-:Y:S01]  /*2a60*/  SHF.L.U64.HI R145, R145, 0x10, RZ ;  /* 0x0000001091917819 */ /* 0x000fe200000102ff */
[----:B------:R-:W-:Y:S01]  /*2a70*/  HFMA2 R55, R150.H0_H0, R55.H0_H0, R149.H0_H0 ;  /* 0x2000003796377231 */ /* 0x000fe20000040895 */
[----:B------:R-:W-:Y:S01]  /*2a80*/  PRMT R36, R15, 0x7610, R36 ;  /* 0x000076100f247816 */ /* 0x000fe20000000024 */
[----:B------:R-:W-:Y:S01]  /*2a90*/  HFMA2 R48, R30.H0_H0, R48.H0_H0, R122.H0_H0 ;  /* 0x200000301e307231 */ /* 0x000fe2000004087a */
[----:B------:R-:W-:Y:S01]  /*2aa0*/  SHF.L.U32 R17, R144, 0x10, RZ ;  /* 0x0000001090117819 */ /* 0x000fe200000006ff */
[----:B------:R-:W-:Y:S01]  /*2ab0*/  FMUL.FTZ R64, R19, R64 ;  /* 0x0000004013407220 */ /* 0x000fe20000410000 */
[----:B------:R-:W-:Y:S01]  /*2ac0*/  LOP3.LUT R16, R16, 0xffff, R75, 0xf8, !PT ;  /* 0x0000ffff10107812 */ /* 0x000fe200078ef84b */
[----:B------:R-:W-:Y:S01]  /*2ad0*/  HFMA2 R59, R33.H0_H0, R59.H0_H0, R125.H0_H0 ;  /* 0x2000003b213b7231 */ /* 0x000fe2000004087d */
[----:B------:R-:W-:Y:S01]  /*2ae0*/  LOP3.LUT R41, R41, 0xffff, RZ, 0xc0, !PT ;  /* 0x0000ffff29297812 */ /* 0x000fe200078ec0ff */
[----:B------:R-:W-:Y:S01]  /*2af0*/  FADD.FTZ R156, R89, -R13 ;  /* 0x8000000d599c7221 */ /* 0x000fe20000010000 */
[----:B------:R-:W-:Y:S01]  /*2b00*/  SHF.L.U64.HI R75, R144, 0x10, RZ ;  /* 0x00000010904b7819 */ /* 0x000fe200000102ff */
[----:B------:R-:W-:Y:S01]  /*2b10*/  HFMA2 R51, R28.H0_H0, R51.H0_H0, R120.H0_H0 ;  /* 0x200000331c337231 */ /* 0x000fe20000040878 */
[----:B------:R-:W-:Y:S01]  /*2b20*/  SHF.R.U32.HI R148, RZ, 0x10, R121 ;  /* 0x00000010ff947819 */ /* 0x000fe20000011679 */
[----:B------:R-:W-:Y:S01]  /*2b30*/  HFMA2 R57, R31.H0_H0, R57.H0_H0, R123.H0_H0 ;  /* 0x200000391f397231 */ /* 0x000fe2000004087b */
[----:B------:R-:W-:Y:S01]  /*2b40*/  SHF.R.U32.HI R147, RZ, 0x10, R29 ;  /* 0x00000010ff937819 */ /* 0x000fe2000001161d */
[----:B------:R-:W-:Y:S01]  /*2b50*/  FADD.FTZ R70, R70, -R13 ;  /* 0x8000000d46467221 */ /* 0x000fe20000010000 */
[----:B------:R-:W-:Y:S01]  /*2b60*/  LOP3.LUT R15, R18, 0xffff0000, R145, 0xf8, !PT ;  /* 0xffff0000120f7812 */ /* 0x000fe200078ef891 */
[----:B------:R-:W-:Y:S01]  /*2b70*/  HFMA2 R58, R35.H0_H0, R58.H0_H0, R127.H0_H0 ;  /* 0x2000003a233a7231 */ /* 0x000fe2000004087f */
[----:B------:R-:W-:Y:S01]  /*2b80*/  LOP3.LUT R144, R43, 0xffff, RZ, 0xc0, !PT ;  /* 0x0000ffff2b907812 */ /* 0x000fe200078ec0ff */
[----:B------:R-:W-:Y:S01]  /*2b90*/  HFMA2 R52, R147.H0_H0, R52.H0_H0, R148.H0_H0 ;  /* 0x2000003493347231 */ /* 0x000fe20000040894 */
[----:B------:R-:W-:Y:S01]  /*2ba0*/  LOP3.LUT R18, R38, 0xffff, RZ, 0xc0, !PT ;  /* 0x0000ffff26127812 */ /* 0x000fe200078ec0ff */
[C---:B------:R-:W-:Y:S01]  /*2bb0*/  FMUL.FTZ R89, R19.reuse, R156 ;  /* 0x0000009c13597220 */ /* 0x040fe20000410000 */
[----:B------:R-:W-:Y:S01]  /*2bc0*/  SHF.R.U32.HI R151, RZ, 0x10, R123 ;  /* 0x00000010ff977819 */ /* 0x000fe2000001167b */
[----:B------:R-:W-:Y:S01]  /*2bd0*/  FMUL.FTZ R70, R19, R70 ;  /* 0x0000004613467220 */ /* 0x000fe20000410000 */
[----:B------:R-:W-:Y:S01]  /*2be0*/  SHF.R.U32.HI R152, RZ, 0x10, R31 ;  /* 0x00000010ff987819 */ /* 0x000fe2000001161f */
[----:B------:R-:W-:Y:S01]  /*2bf0*/  HFMA2 R67, R97.H0_H0, R67.H0_H0, R129.H0_H0 ;  /* 0x2000004361437231 */ /* 0x000fe20000040881 */
[----:B------:R-:W-:Y:S01]  /*2c00*/  LOP3.LUT R36, R17, 0xffff, R36, 0xf8, !PT ;  /* 0x0000ffff11247812 */ /* 0x000fe200078ef824 */
[--C-:B------:R-:W-:Y:S01]  /*2c10*/  FADD.FTZ R88, R88, -R13.reuse ;  /* 0x8000000d58587221 */ /* 0x100fe20000010000 */
[C---:B------:R-:W-:Y:S01]  /*2c20*/  SHF.L.U32 R38, R41.reuse, 0x10, RZ ;  /* 0x0000001029267819 */ /* 0x040fe200000006ff */
[----:B------:R-:W-:Y:S01]  /*2c30*/  HFMA2 R53, R152.H0_H0, R53.H0_H0, R151.H0_H0 ;  /* 0x2000003598357231 */ /* 0x000fe20000040897 */
[----:B------:R-:W-:Y:S01]  /*2c40*/  LOP3.LUT R42, R42, 0xffff, RZ, 0xc0, !PT ;  /* 0x0000ffff2a2a7812 */ /* 0x000fe200078ec0ff */
[--C-:B------:R-:W-:Y:S01]  /*2c50*/  FADD.FTZ R90, R90, -R13.reuse ;  /* 0x8000000d5a5a7221 */ /* 0x100fe20000010000 */
[----:B------:R-:W-:Y:S01]  /*2c60*/  SHF.L.U64.HI R17, R41, 0x10, RZ ;  /* 0x0000001029117819 */ /* 0x000fe200000102ff */
[C---:B------:R-:W-:Y:S01]  /*2c70*/  FMUL.FTZ R88, R19.reuse, R88 ;  /* 0x0000005813587220 */ /* 0x040fe20000410000 */
[----:B------:R-:W-:Y:S01]  /*2c80*/  SHF.L.U32 R43, R144, 0x10, RZ ;  /* 0x00000010902b7819 */ /* 0x000fe200000006ff */
[----:B------:R-:W-:Y:S01]  /*2c90*/  HFMA2 R72, R98.H0_H0, R72.H0_H0, R130.H0_H0 ;  /* 0x2000004862487231 */ /* 0x000fe20000040882 */
[----:B------:R-:W-:Y:S01]  /*2ca0*/  F2FP.F16.F32.PACK_AB R63, RZ, R63 ;  /* 0x0000003fff3f723e */ /* 0x000fe200000000ff */
[----:B------:R-:W-:Y:S01]  /*2cb0*/  FADD.FTZ R92, R92, -R13 ;  /* 0x8000000d5c5c7221 */ /* 0x000fe20000010000 */
[----:B------:R-:W-:Y:S01]  /*2cc0*/  SHF.R.U32.HI R149, RZ, 0x10, R127 ;  /* 0x00000010ff957819 */ /* 0x000fe2000001167f */
[----:B------:R-:W-:Y:S01]  /*2cd0*/  FMUL.FTZ R90, R19, R90 ;  /* 0x0000005a135a7220 */ /* 0x000fe20000410000 */
[----:B------:R-:W-:Y:S01]  /*2ce0*/  SHF.R.U32.HI R150, RZ, 0x10, R35 ;  /* 0x00000010ff967819 */ /* 0x000fe20000011623 */
[----:B------:R-:W-:Y:S01]  /*2cf0*/  HFMA2 R61, R34.H0_H0, R61.H0_H0, R126.H0_H0 ;  /* 0x2000003d223d7231 */ /* 0x000fe2000004087e */
[----:B------:R-:W-:Y:S01]  /*2d00*/  LOP3.LUT R50, R50, 0xffff, RZ, 0xc0, !PT ;  /* 0x0000ffff32327812 */ /* 0x000fe200078ec0ff */
[----:B------:R-:W-:Y:S01]  /*2d10*/  FADD.FTZ R158, R91, -R13 ;  /* 0x8000000d5b9e7221 */ /* 0x000fe20000010000 */
[----:B------:R-:W-:Y:S01]  /*2d20*/  SHF.R.U64 R148, R126, 0x10, R127 ;  /* 0x000000107e947819 */ /* 0x000fe2000000127f */
[----:B------:R-:W-:Y:S01]  /*2d30*/  HFMA2 R63, R150.H0_H0, R63.H0_H0, R149.H0_H0 ;  /* 0x2000003f963f7231 */ /* 0x000fe20000040895 */
[----:B------:R-:W-:Y:S01]  /*2d40*/  SHF.R.U64 R147, R34, 0x10, R35 ;  /* 0x0000001022937819 */ /* 0x000fe20000001223 */
[----:B------:R-:W-:Y:S01]  /*2d50*/  HFMA2 R71, R100.H0_H0, R71.H0_H0, R132.H0_H0 ;  /* 0x2000004764477231 */ /* 0x000fe20000040884 */
[----:B------:R-:W-:Y:S01]  /*2d60*/  LOP3.LUT R38, R38, 0xffff, R39, 0xf8, !PT ;  /* 0x0000ffff26267812 */ /* 0x000fe200078ef827 */
[----:B------:R-:W-:Y:S01]  /*2d70*/  FMUL.FTZ R91, R19, R92 ;  /* 0x0000005c135b7220 */ /* 0x000fe20000410000 */
[----:B------:R-:W-:Y:S01]  /*2d80*/  LOP3.LUT R55, R55, 0xffff, RZ, 0xc0, !PT ;  /* 0x0000ffff37377812 */ /* 0x000fe200078ec0ff */
[----:B------:R-:W-:Y:S01]  /*2d90*/  HFMA2 R60, R147.H0_H0, R60.H0_H0, R148.H0_H0 ;  /* 0x2000003c933c7231 */ /* 0x000fe20000040894 */
[----:B------:R-:W-:Y:S01]  /*2da0*/  LOP3.LUT R39, R42, 0xffff0000, R17, 0xf8, !PT ;  /* 0xffff00002a277812 */ /* 0x000fe200078ef811 */
[----:B------:R-:W-:Y:S01]  /*2db0*/  HFMA2 R73, R101.H0_H0, R73.H0_H0, R133.H0_H0 ;  /* 0x2000004965497231 */ /* 0x000fe20000040885 */
[----:B------:R-:W-:Y:S01]  /*2dc0*/  F2FP.F16.F32.PACK_AB R65, RZ, R65 ;  /* 0x00000041ff41723e */ /* 0x000fe200000000ff */
[C---:B------:R-:W-:Y:S01]  /*2dd0*/  FMUL.FTZ R83, R19.reuse, R154 ;  /* 0x0000009a13537220 */ /* 0x040fe20000410000 */
[----:B------:R-:W-:Y:S01]  /*2de0*/  SHF.R.U64 R152, R128, 0x10, R129 ;  /* 0x0000001080987819 */ /* 0x000fe20000001281 */
[----:B------:R-:W-:Y:S01]  /*2df0*/  FMUL.FTZ R158, R19, R158 ;  /* 0x0000009e139e7220 */ /* 0x000fe20000410000 */
[----:B------:R-:W-:Y:S01]  /*2e00*/  SHF.R.U64 R151, R96, 0x10, R97 ;  /* 0x0000001060977819 */ /* 0x000fe20000001261 */
[----:B------:R-:W-:Y:S01]  /*2e10*/  HFMA2 R82, R103.H0_H0, R82.H0_H0, R135.H0_H0 ;  /* 0x2000005267527231 */ /* 0x000fe20000040887 */
[----:B------:R-:W-:-:S02]  /*2e20*/  LOP3.LUT R42, R43, 0xffff, R46, 0xf8, !PT ;  /* 0x0000ffff2b2a7812 */ /* 0x000fc400078ef82e */
[----:B------:R-:W-:Y:S01]  /*2e30*/  LOP3.LUT R49, R49, 0xffff, RZ, 0xc0, !PT ;  /* 0x0000ffff31317812 */ /* 0x000fe200078ec0ff */
[----:B------:R-:W-:Y:S01]  /*2e40*/  HFMA2 R65, R151.H0_H0, R65.H0_H0, R152.H0_H0 ;  /* 0x2000004197417231 */ /* 0x000fe20000040898 */
[----:B------:R-:W-:Y:S02]  /*2e50*/  SHF.L.U64.HI R46, R50, 0x10, RZ ;  /* 0x00000010322e7819 */ /* 0x000fe400000102ff */
[----:B------:R-:W-:Y:S02]  /*2e60*/  SHF.L.U32 R17, R55, 0x10, RZ ;  /* 0x0000001037117819 */ /* 0x000fe400000006ff */
[----:B------:R-:W-:Y:S02]  /*2e70*/  F2FP.F16.F32.PACK_AB R56, RZ, R56 ;  /* 0x00000038ff38723e */ /* 0x000fe400000000ff */
[----:B------:R-:W-:Y:S02]  /*2e80*/  SHF.R.U64 R149, R130, 0x10, R131 ;  /* 0x0000001082957819 */ /* 0x000fe40000001283 */
[----:B------:R-:W-:Y:S01]  /*2e90*/  SHF.R.U64 R150, R98, 0x10, R99 ;  /* 0x0000001062967819 */ /* 0x000fe20000001263 */
[----:B------:R-:W-:Y:S01]  /*2ea0*/  HFMA2 R56, R32.H0_H0, R56.H0_H0, R124.H0_H0 ;  /* 0x2000003820387231 */ /* 0x000fe2000004087c */
[----:B------:R-:W-:-:S02]  /*2eb0*/  LOP3.LUT R54, R54, 0xffff, RZ, 0xc0, !PT ;  /* 0x0000ffff36367812 */ /* 0x000fc400078ec0ff */
[----:B------:R-:W-:Y:S01]  /*2ec0*/  SHF.R.U32.HI R148, RZ, 0x10, R131 ;  /* 0x00000010ff947819 */ /* 0x000fe20000011683 */
[----:B------:R-:W-:Y:S01]  /*2ed0*/  HFMA2 R68, R150.H0_H0, R68.H0_H0, R149.H0_H0 ;  /* 0x2000004496447231 */ /* 0x000fe20000040895 */
[----:B------:R-:W-:Y:S02]  /*2ee0*/  SHF.R.U32.HI R147, RZ, 0x10, R99 ;  /* 0x00000010ff937819 */ /* 0x000fe40000011663 */
[----:B------:R-:W-:Y:S02]  /*2ef0*/  LOP3.LUT R41, R44, 0xffff, RZ, 0xc0, !PT ;  /* 0x0000ffff2c297812 */ /* 0x000fe400078ec0ff */
[----:B------:R-:W-:Y:S01]  /*2f00*/  LOP3.LUT R49, R49, 0xffff0000, R46, 0xf8, !PT ;  /* 0xffff000031317812 */ /* 0x000fe200078ef82e */
[----:B------:R-:W-:Y:S01]  /*2f10*/  HFMA2 R69, R147.H0_H0, R69.H0_H0, R148.H0_H0 ;  /* 0x2000004593457231 */ /* 0x000fe20000040894 */
[----:B------:R-:W-:Y:S02]  /*2f20*/  SHF.L.U32 R44, R50, 0x10, RZ ;  /* 0x00000010322c7819 */ /* 0x000fe400000006ff */
[----:B------:R-:W-:-:S02]  /*2f30*/  LOP3.LUT R46, R17, 0xffff, R48, 0xf8, !PT ;  /* 0x0000ffff112e7812 */ /* 0x000fc400078ef830 */
[----:B------:R-:W-:Y:S02]  /*2f40*/  SHF.L.U64.HI R50, R55, 0x10, RZ ;  /* 0x0000001037327819 */ /* 0x000fe400000102ff */
[C---:B------:R-:W-:Y:S02]  /*2f50*/  SHF.L.U32 R17, R54.reuse, 0x10, RZ ;  /* 0x0000001036117819 */ /* 0x040fe400000006ff */
[----:B------:R-:W-:Y:S02]  /*2f60*/  F2FP.F16.F32.PACK_AB R64, RZ, R64 ;  /* 0x00000040ff40723e */ /* 0x000fe400000000ff */
[----:B------:R-:W-:Y:S02]  /*2f70*/  LOP3.LUT R55, R59, 0xffff, RZ, 0xc0, !PT ;  /* 0x0000ffff3b377812 */ /* 0x000fe400078ec0ff */
[----:B------:R-:W-:Y:S01]  /*2f80*/  SHF.L.U64.HI R54, R54, 0x10, RZ ;  /* 0x0000001036367819 */ /* 0x000fe200000102ff */
[----:B------:R-:W-:Y:S01]  /*2f90*/  HFMA2 R64, R96.H0_H0, R64.H0_H0, R128.H0_H0 ;  /* 0x2000004060407231 */ /* 0x000fe20000040880 */
[----:B------:R-:W-:-:S02]  /*2fa0*/  SHF.R.U32.HI R149, RZ, 0x10, R135 ;  /* 0x00000010ff957819 */ /* 0x000fc40000011687 */
[----:B------:R-:W-:Y:S02]  /*2fb0*/  SHF.R.U32.HI R150, RZ, 0x10, R103 ;  /* 0x00000010ff967819 */ /* 0x000fe40000011667 */
[----:B------:R-:W-:Y:S02]  /*2fc0*/  LOP3.LUT R60, R60, 0xffff, RZ, 0xc0, !PT ;  /* 0x0000ffff3c3c7812 */ /* 0x000fe400078ec0ff */
[----:B------:R-:W-:Y:S01]  /*2fd0*/  F2FP.F16.F32.PACK_AB R80, RZ, R80 ;  /* 0x00000050ff50723e */ /* 0x000fe200000000ff */
[----:B------:R-:W-:Y:S01]  /*2fe0*/  HFMA2 R78, R150.H0_H0, R78.H0_H0, R149.H0_H0 ;  /* 0x2000004e964e7231 */ /* 0x000fe20000040895 */
[----:B------:R-:W-:Y:S02]  /*2ff0*/  SHF.R.U64 R147, R136, 0x10, R137 ;  /* 0x0000001088937819 */ /* 0x000fe40000001289 */
[----:B------:R-:W-:Y:S02]  /*3000*/  SHF.R.U64 R148, R104, 0x10, R105 ;  /* 0x0000001068947819 */ /* 0x000fe40000001269 */
[----:B------:R-:W-:-:S02]  /*3010*/  LOP3.LUT R65, R65, 0xffff, RZ, 0xc0, !PT ;  /* 0x0000ffff41417812 */ /* 0x000fc400078ec0ff */
[----:B------:R-:W-:Y:S01]  /*3020*/  LOP3.LUT R44, R44, 0xffff, R51, 0xf8, !PT ;  /* 0x0000ffff2c2c7812 */ /* 0x000fe200078ef833 */
[----:B------:R-:W-:Y:S01]  /*3030*/  HFMA2 R80, R148.H0_H0, R80.H0_H0, R147.H0_H0 ;  /* 0x2000005094507231 */ /* 0x000fe20000040893 */
[----:B------:R-:W-:Y:S02]  /*3040*/  LOP3.LUT R51, R57, 0xffff, RZ, 0xc0, !PT ;  /* 0x0000ffff39337812 */ /* 0x000fe400078ec0ff */
[----:B------:R-:W-:Y:S02]  /*3050*/  LOP3.LUT R55, R55, 0xffff0000, R54, 0xf8, !PT ;  /* 0xffff000037377812 */ /* 0x000fe400078ef836 */
[----:B------:R-:W-:Y:S02]  /*3060*/  LOP3.LUT R48, R17, 0xffff, R56, 0xf8, !PT ;  /* 0x0000ffff11307812 */ /* 0x000fe400078ef838 */
[----:B------:R-:W-:Y:S02]  /*3070*/  LOP3.LUT R57, R58, 0xffff, RZ, 0xc0, !PT ;  /* 0x0000ffff3a397812 */ /* 0x000fe400078ec0ff */
[----:B------:R-:W-:-:S02]  /*3080*/  SHF.L.U64.HI R54, R60, 0x10, RZ ;  /* 0x000000103c367819 */ /* 0x000fc400000102ff */
[----:B------:R-:W-:Y:S02]  /*3090*/  F2FP.F16.F32.PACK_AB R79, RZ, R79 ;  /* 0x0000004fff4f723e */ /* 0x000fe400000000ff */
[----:B------:R-:W-:Y:S02]  /*30a0*/  SHF.L.U32 R17, R65, 0x10, RZ ;  /* 0x0000001041117819 */ /* 0x000fe400000006ff */
[----:B------:R-:W-:Y:S01]  /*30b0*/  F2FP.F16.F32.PACK_AB R89, RZ, R89 ;  /* 0x00000059ff59723e */ /* 0x000fe200000000ff */
[----:B------:R-:W-:Y:S01]  /*30c0*/  HFMA2 R79, R105.H0_H0, R79.H0_H0, R137.H0_H0 ;  /* 0x2000004f694f7231 */ /* 0x000fe20000040889 */
[----:B------:R-:W-:Y:S02]  /*30d0*/  SHF.R.U64 R150, R140, 0x10, R141 ;  /* 0x000000108c967819 */ /* 0x000fe4000000128d */
[----:B------:R-:W-:Y:S02]  /*30e0*/  SHF.R.U64 R149, R108, 0x10, R109 ;  /* 0x000000106c957819 */ /* 0x000fe4000000126d */
[----:B------:R-:W-:-:S02]  /*30f0*/  LOP3.LUT R68, R68, 0xffff, RZ, 0xc0, !PT ;  /* 0x0000ffff44447812 */ /* 0x000fc400078ec0ff */
[----:B------:R-:W-:Y:S01]  /*3100*/  F2FP.F16.F32.PACK_AB R70, RZ, R70 ;  /* 0x00000046ff46723e */ /* 0x000fe200000000ff */
[----:B------:R-:W-:Y:S01]  /*3110*/  HFMA2 R89, R149.H0_H0, R89.H0_H0, R150.H0_H0 ;  /* 0x2000005995597231 */ /* 0x000fe20000040896 */
[----:B------:R-:W-:Y:S02]  /*3120*/  LOP3.LUT R57, R57, 0xffff0000, R54, 0xf8, !PT ;  /* 0xffff000039397812 */ /* 0x000fe400078ef836 */
[----:B------:R-:W-:Y:S01]  /*3130*/  F2FP.F16.F32.PACK_AB R84, RZ, R84 ;  /* 0x00000054ff54723e */ /* 0x000fe200000000ff */
[----:B------:R-:W-:Y:S01]  /*3140*/  HFMA2 R70, R99.H0_H0, R70.H0_H0, R131.H0_H0 ;  /* 0x2000004663467231 */ /* 0x000fe20000040883 */
[----:B------:R-:W-:Y:S02]  /*3150*/  SHF.R.U32.HI R151, RZ, 0x10, R129 ;  /* 0x00000010ff977819 */ /* 0x000fe40000011681 */
[----:B------:R-:W-:Y:S01]  /*3160*/  SHF.R.U32.HI R152, RZ, 0x10, R97 ;  /* 0x00000010ff987819 */ /* 0x000fe20000011661 */
[----:B------:R-:W-:Y:S01]  /*3170*/  HFMA2 R84, R107.H0_H0, R84.H0_H0, R139.H0_H0 ;  /* 0x200000546b547231 */ /* 0x000fe2000004088b */
[----:B------:R-:W-:-:S02]  /*3180*/  LOP3.LUT R59, R67, 0xffff, RZ, 0xc0, !PT ;  /* 0x0000ffff433b7812 */ /* 0x000fc400078ec0ff */
[----:B------:R-:W-:Y:S01]  /*3190*/  SHF.L.U64.HI R56, R65, 0x10, RZ ;  /* 0x0000001041387819 */ /* 0x000fe200000102ff */
[----:B------:R-:W-:Y:S01]  /*31a0*/  HFMA2 R66, R152.H0_H0, R66.H0_H0, R151.H0_H0 ;  /* 0x2000004298427231 */ /* 0x000fe20000040897 */
[----:B------:R-:W-:Y:S02]  /*31b0*/  LOP3.LUT R54, R17, 0xffff, R64, 0xf8, !PT ;  /* 0x0000ffff11367812 */ /* 0x000fe400078ef840 */
[----:B------:R-:W-:Y:S02]  /*31c0*/  LOP3.LUT R74, R74, 0xffff, RZ, 0xc0, !PT ;  /* 0x0000ffff4a4a7812 */ /* 0x000fe400078ec0ff */
[----:B------:R-:W-:Y:S02]  /*31d0*/  SHF.L.U32 R17, R68, 0x10, RZ ;  /* 0x0000001044117819 */ /* 0x000fe400000006ff */
[----:B------:R-:W-:Y:S02]  /*31e0*/  LOP3.LUT R80, R80, 0xffff, RZ, 0xc0, !PT ;  /* 0x0000ffff50507812 */ /* 0x000fe400078ec0ff */
[----:B------:R-:W-:-:S02]  /*31f0*/  LOP3.LUT R51, R51, 0xffff0000, R50, 0xf8, !PT ;  /* 0xffff000033337812 */ /* 0x000fc400078ef832 */
[----:B------:R-:W-:Y:S02]  /*3200*/  SHF.L.U32 R50, R60, 0x10, RZ ;  /* 0x000000103c327819 */ /* 0x000fe400000006ff */
[----:B------:R-:W-:Y:S02]  /*3210*/  LOP3.LUT R59, R59, 0xffff0000, R56, 0xf8, !PT ;  /* 0xffff00003b3b7812 */ /* 0x000fe400078ef838 */
[----:B------:R-:W-:Y:S02]  /*3220*/  F2FP.F16.F32.PACK_AB R88, RZ, R88 ;  /* 0x00000058ff58723e */ /* 0x000fe400000000ff */
[----:B------:R-:W-:Y:S02]  /*3230*/  SHF.L.U32 R58, R74, 0x10, RZ ;  /* 0x000000104a3a7819 */ /* 0x000fe400000006ff */
[----:B------:R-:W-:Y:S01]  /*3240*/  LOP3.LUT R56, R17, 0xffff, R72, 0xf8, !PT ;  /* 0x0000ffff11387812 */ /* 0x000fe200078ef848 */
[----:B------:R-:W-:Y:S01]  /*3250*/  HFMA2 R88, R108.H0_H0, R88.H0_H0, R140.H0_H0 ;  /* 0x200000586c587231 */ /* 0x000fe2000004088c */
[----:B------:R-:W-:-:S02]  /*3260*/  F2FP.F16.F32.PACK_AB R92, RZ, R90 ;  /* 0x0000005aff5c723e */ /* 0x000fc400000000ff */
[----:B------:R-:W-:Y:S02]  /*3270*/  SHF.R.U64 R151, R134, 0x10, R135 ;  /* 0x0000001086977819 */ /* 0x000fe40000001287 */
[----:B------:R-:W-:Y:S01]  /*3280*/  SHF.R.U64 R152, R102, 0x10, R103 ;  /* 0x0000001066987819 */ /* 0x000fe20000001267 */
[----:B------:R-:W-:Y:S01]  /*3290*/  HFMA2 R92, R109.H0_H0, R92.H0_H0, R141.H0_H0 ;  /* 0x2000005c6d5c7231 */ /* 0x000fe2000004088d */
[----:B------:R-:W-:Y:S02]  /*32a0*/  LOP3.LUT R72, R79, 0xffff, RZ, 0xc0, !PT ;  /* 0x0000ffff4f487812 */ /* 0x000fe400078ec0ff */
[----:B------:R-:W-:Y:S01]  /*32b0*/  LOP3.LUT R87, R87, 0xffff, RZ, 0xc0, !PT ;  /* 0x0000ffff57577812 */ /* 0x000fe200078ec0ff */
[----:B------:R-:W-:Y:S01]  /*32c0*/  HFMA2 R76, R152.H0_H0, R76.H0_H0, R151.H0_H0 ;  /* 0x2000004c984c7231 */ /* 0x000fe20000040897 */
        /* <DEDUP_REMOVED lines=8> */
[----:B------:R-:W-:Y:S02]  /*3350*/  F2FP.F16.F32.PACK_AB R93, RZ, R93 ;  /* 0x0000005dff5d723e */ /* 0x000fe400000000ff */
[----:B------:R-:W-:Y:S02]  /*3360*/  SHF.L.U32 R17, R89, 0x10, RZ ;  /* 0x0000001059117819 */ /* 0x000fe400000006ff */
[----:B------:R-:W-:Y:S01]  /*3370*/  SHF.L.U64.HI R60, R68, 0x10, RZ ;  /* 0x00000010443c7819 */ /* 0x000fe200000102ff */
[----:B------:R-:W-:Y:S01]  /*3380*/  HFMA2 R93, R111.H0_H0, R93.H0_H0, R143.H0_H0 ;  /* 0x2000005d6f5d7231 */ /* 0x000fe2000004088f */
        /* <DEDUP_REMOVED lines=40> */
[----:B------:R-:W-:Y:S02]  /*3610*/  F2FP.F16.F32.PACK_AB R83, RZ, R83 ;  /* 0x00000053ff53723e */ /* 0x000fe400000000ff */
[----:B------:R-:W-:-:S02]  /*3620*/  SHF.R.U32.HI R152, RZ, 0x10, R139 ;  /* 0x00000010ff987819 */ /* 0x000fc4000001168b */
[----:B------:R-:W-:Y:S01]  /*3630*/  SHF.R.U32.HI R151, RZ, 0x10, R107 ;  /* 0x00000010ff977819 */ /* 0x000fe2000001166b */
[----:B------:R-:W2:Y:S01]  /*3640*/  LDC.64 R52, c[0x0][0x228] ;  /* 0x00008a00ff347b82 */ /* 0x000ea20000000a00 */
[----:B------:R-:W-:Y:S02]  /*3650*/  F2FP.F16.F32.PACK_AB R90, RZ, R158 ;  /* 0x0000009eff5a723e */ /* 0x000fe400000000ff */
[----:B------:R-:W-:Y:S01]  /*3660*/  SHF.R.U32.HI R147, RZ, 0x10, R141 ;  /* 0x00000010ff937819 */ /* 0x000fe2000001168d */
[----:B------:R-:W-:Y:S01]  /*3670*/  HFMA2 R83, R151.H0_H0, R83.H0_H0, R152.H0_H0 ;  /* 0x2000005397537231 */ /* 0x000fe20000040898 */
[----:B------:R-:W-:Y:S02]  /*3680*/  SHF.R.U32.HI R148, RZ, 0x10, R109 ;  /* 0x00000010ff947819 */ /* 0x000fe4000001166d */
        /* <DEDUP_REMOVED lines=80> */
.L_x_752:
[----:B------:R-:W-:Y:S01]  /*3b90*/  HFMA2.MMA R155, -RZ, RZ, 0, 5.9604644775390625e-08 ;  /* 0x00000001ff9b7435 */ /* 0x000fe200000001ff */
[----:B------:R-:W-:Y:S02]  /*3ba0*/  MOV R156, R13 ;  /* 0x0000000d009c7202 */ /* 0x000fe40000000f00 */
[----:B------:R-:W-:Y:S02]  /*3bb0*/  MOV R158, 0x1f ;  /* 0x0000001f009e7802 */ /* 0x000fe40000000f00 */
[----:B------:R-:W-:-:S07]  /*3bc0*/  MOV R153, 0xffffffff ;  /* 0xffffffff00997802 */ /* 0x000fce0000000f00 */
[----:B-----5:R-:W-:Y:S05]  /*3bd0*/  WARPSYNC.COLLECTIVE R153, `(.L_x_756) ;  /* 0x0000000099087348 */ /* 0x020fea0003c00000 */
[----:B------:R0:W1:Y:S02]  /*3be0*/  SHFL.BFLY P2, R154, R156, R155, R158 ;  /* 0x0c00009b9c9a7389 */ /* 0x000064000004009e */
[----:B01---5:R-:W-:Y:S01]  /*3bf0*/  ENDCOLLECTIVE ;  /* 0x000000000000791b */ /* 0x023fe20003800000 */
.L_x_756:
[----:B------:R-:W-:Y:S01]  /*3c00*/  HFMA2.MMA R155, -RZ, RZ, 0, 1.1920928955078125e-07 ;  /* 0x00000002ff9b7435 */ /* 0x000fe200000001ff */
[----:B------:R-:W-:-:S05]  /*3c10*/  MOV R14, R154 ;  /* 0x0000009a000e7202 */ /* 0x000fca0000000f00 */
[----:B------:R-:W-:-:S05]  /*3c20*/  FADD.FTZ R15, R13, R14 ;  /* 0x0000000e0d0f7221 */ /* 0x000fca0000010000 */
[----:B------:R-:W-:-:S07]  /*3c30*/  MOV R156, R15 ;  /* 0x0000000f009c7202 */ /* 0x000fce0000000f00 */
[----:B------:R-:W-:Y:S05]  /*3c40*/  WARPSYNC.COLLECTIVE R153, `(.L_x_757) ;  /* 0x0000000099087348 */ /* 0x000fea0003c00000 */
[----:B------:R0:W1:Y:S02]  /*3c50*/  SHFL.BFLY P2, R154, R156, R155, R158 ;  /* 0x0c00009b9c9a7389 */ /* 0x000064000004009e */
[----:B01----:R-:W-:Y:S01]  /*3c60*/  ENDCOLLECTIVE ;  /* 0x000000000000791b */ /* 0x003fe20003800000 */
.L_x_757:
[----:B------:R-:W-:Y:S01]  /*3c70*/  HFMA2.MMA R155, -RZ, RZ, 0, 2.384185791015625e-07 ;  /* 0x00000004ff9b7435 */ /* 0x000fe200000001ff */
[----:B------:R-:W-:-:S05]  /*3c80*/  MOV R14, R154 ;  /* 0x0000009a000e7202 */ /* 0x000fca0000000f00 */
[----:B------:R-:W-:-:S05]  /*3c90*/  FADD.FTZ R145, R15, R14 ;  /* 0x0000000e0f917221 */ /* 0x000fca0000010000 */
[----:B------:R-:W-:-:S07]  /*3ca0*/  MOV R156, R145 ;  /* 0x00000091009c7202 */ /* 0x000fce0000000f00 */
[----:B------:R-:W-:Y:S05]  /*3cb0*/  WARPSYNC.COLLECTIVE R153, `(.L_x_758) ;  /* 0x0000000099087348 */ /* 0x000fea0003c00000 */
[----:B------:R0:W1:Y:S02]  /*3cc0*/  SHFL.BFLY P2, R154, R156, R155, R158 ;  /* 0x0c00009b9c9a7389 */ /* 0x000064000004009e */
[----:B01----:R-:W-:Y:S01]  /*3cd0*/  ENDCOLLECTIVE ;  /* 0x000000000000791b */ /* 0x003fe20003800000 */
.L_x_758:
[----:B------:R-:W-:Y:S01]  /*3ce0*/  HFMA2.MMA R155, -RZ, RZ, 0, 4.76837158203125e-07 ;  /* 0x00000008ff9b7435 */ /* 0x000fe200000001ff */
[----:B------:R-:W-:-:S05]  /*3cf0*/  MOV R14, R154 ;  /* 0x0000009a000e7202 */ /* 0x000fca0000000f00 */
[----:B------:R-:W-:-:S05]  /*3d00*/  FADD.FTZ R150, R145, R14 ;  /* 0x0000000e91967221 */ /* 0x000fca0000010000 */
[----:B------:R-:W-:-:S07]  /*3d10*/  MOV R156, R150 ;  /* 0x00000096009c7202 */ /* 0x000fce0000000f00 */
[----:B------:R-:W-:Y:S05]  /*3d20*/  WARPSYNC.COLLECTIVE R153, `(.L_x_759) ;  /* 0x0000000099087348 */ /* 0x000fea0003c00000 */
[----:B------:R0:W1:Y:S02]  /*3d30*/  SHFL.BFLY P2, R154, R156, R155, R158 ;  /* 0x0c00009b9c9a7389 */ /* 0x000064000004009e */
[----:B01----:R-:W-:Y:S01]  /*3d40*/  ENDCOLLECTIVE ;  /* 0x000000000000791b */ /* 0x003fe20003800000 */
.L_x_759:
[----:B------:R-:W-:Y:S01]  /*3d50*/  HFMA2.MMA R155, -RZ, RZ, 0, 9.5367431640625e-07 ;  /* 0x00000010ff9b7435 */ /* 0x000fe200000001ff */
[----:B------:R-:W-:-:S05]  /*3d60*/  MOV R151, R154 ;  /* 0x0000009a00977202 */ /* 0x000fca0000000f00 */
[----:B------:R-:W-:-:S05]  /*3d70*/  FADD.FTZ R151, R150, R151 ;  /* 0x0000009796977221 */ /* 0x000fca0000010000 */
[----:B------:R-:W-:-:S07]  /*3d80*/  MOV R156, R151 ;  /* 0x00000097009c7202 */ /* 0x000fce0000000f00 */
[----:B------:R-:W-:Y:S05]  /*3d90*/  WARPSYNC.COLLECTIVE R153, `(.L_x_760) ;  /* 0x0000000099087348 */ /* 0x000fea0003c00000 */
[----:B------:R0:W1:Y:S02]  /*3da0*/  SHFL.BFLY P2, R154, R156, R155, R158 ;  /* 0x0c00009b9c9a7389 */ /* 0x000064000004009e */
[----:B01----:R-:W-:Y:S01]  /*3db0*/  ENDCOLLECTIVE ;  /* 0x000000000000791b */ /* 0x003fe20003800000 */
.L_x_760:
        /* <DEDUP_REMOVED lines=136> */
.L_x_761:
[----:B------:R-:W-:Y:S01]  /*4640*/  HFMA2.MMA R155, -RZ, RZ, 0, 1.1920928955078125e-07 ;  /* 0x00000002ff9b7435 */ /* 0x000fe200000001ff */
[----:B------:R-:W-:-:S05]  /*4650*/  MOV R150, R154 ;  /* 0x0000009a00967202 */ /* 0x000fca0000000f00 */
[----:B------:R-:W-:-:S05]  /*4660*/  FADD.FTZ R150, R13, R150 ;  /* 0x000000960d967221 */ /* 0x000fca0000010000 */
[----:B------:R-:W-:-:S07]  /*4670*/  MOV R156, R150 ;  /* 0x00000096009c7202 */ /* 0x000fce0000000f00 */
[----:B------:R-:W-:Y:S05]  /*4680*/  WARPSYNC.COLLECTIVE R153, `(.L_x_762) ;  /* 0x0000000099087348 */ /* 0x000fea0003c00000 */
[----:B------:R0:W1:Y:S02]  /*4690*/  SHFL.BFLY P2, R154, R156, R155, R158 ;  /* 0x0c00009b9c9a7389 */ /* 0x000064000004009e */
[----:B01----:R-:W-:Y:S01]  /*46a0*/  ENDCOLLECTIVE ;  /* 0x000000000000791b */ /* 0x003fe20003800000 */
.L_x_762:
[----:B------:R-:W-:Y:S01]  /*46b0*/  HFMA2.MMA R155, -RZ, RZ, 0, 2.384185791015625e-07 ;  /* 0x00000004ff9b7435 */ /* 0x000fe200000001ff */
[----:B------:R-:W-:-:S05]  /*46c0*/  MOV R15, R154 ;  /* 0x0000009a000f7202 */ /* 0x000fca0000000f00 */
[----:B------:R-:W-:-:S05]  /*46d0*/  FADD.FTZ R15, R150, R15 ;  /* 0x0000000f960f7221 */ /* 0x000fca0000010000 */
[----:B------:R-:W-:-:S07]  /*46e0*/  MOV R156, R15 ;  /* 0x0000000f009c7202 */ /* 0x000fce0000000f00 */
[----:B------:R-:W-:Y:S05]  /*46f0*/  WARPSYNC.COLLECTIVE R153, `(.L_x_763) ;  /* 0x0000000099087348 */ /* 0x000fea0003c00000 */
[----:B------:R0:W1:Y:S02]  /*4700*/  SHFL.BFLY P2, R154, R156, R155, R158 ;  /* 0x0c00009b9c9a7389 */ /* 0x000064000004009e */
[----:B01----:R-:W-:Y:S01]  /*4710*/  ENDCOLLECTIVE ;  /* 0x000000000000791b */ /* 0x003fe20003800000 */
.L_x_763:
[----:B------:R-:W-:Y:S01]  /*4720*/  HFMA2.MMA R155, -RZ, RZ, 0, 4.76837158203125e-07 ;  /* 0x00000008ff9b7435 */ /* 0x000fe200000001ff */
[----:B------:R-:W-:-:S05]  /*4730*/  MOV R152, R154 ;  /* 0x0000009a00987202 */ /* 0x000fca0000000f00 */
[----:B------:R-:W-:-:S05]  /*4740*/  FADD.FTZ R152, R15, R152 ;  /* 0x000000980f987221 */ /* 0x000fca0000010000 */
[----:B------:R-:W-:-:S07]  /*4750*/  MOV R156, R152 ;  /* 0x00000098009c7202 */ /* 0x000fce0000000f00 */
[----:B------:R-:W-:Y:S05]  /*4760*/  WARPSYNC.COLLECTIVE R153, `(.L_x_764) ;  /* 0x0000000099087348 */ /* 0x000fea0003c00000 */
[----:B------:R0:W1:Y:S02]  /*4770*/  SHFL.BFLY P2, R154, R156, R155, R158 ;  /* 0x0c00009b9c9a7389 */ /* 0x000064000004009e */
[----:B01----:R-:W-:Y:S01]  /*4780*/  ENDCOLLECTIVE ;  /* 0x000000000000791b */ /* 0x003fe20003800000 */
.L_x_764:
[----:B------:R-:W-:Y:S01]  /*4790*/  HFMA2.MMA R155, -RZ, RZ, 0, 9.5367431640625e-07 ;  /* 0x00000010ff9b7435 */ /* 0x000fe200000001ff */
[----:B------:R-:W-:-:S05]  /*47a0*/  MOV R145, R154 ;  /* 0x0000009a00917202 */ /* 0x000fca0000000f00 */
[----:B------:R-:W-:-:S05]  /*47b0*/  FADD.FTZ R145, R152, R145 ;  /* 0x0000009198917221 */ /* 0x000fca0000010000 */
[----:B------:R-:W-:-:S07]  /*47c0*/  MOV R156, R145 ;  /* 0x00000091009c7202 */ /* 0x000fce0000000f00 */
[----:B------:R-:W-:Y:S05]  /*47d0*/  WARPSYNC.COLLECTIVE R153, `(.L_x_765) ;  /* 0x0000000099087348 */ /* 0x000fea0003c00000 */
[----:B------:R0:W1:Y:S02]  /*47e0*/  SHFL.BFLY P2, R154, R156, R155, R158 ;  /* 0x0c00009b9c9a7389 */ /* 0x000064000004009e */
[----:B01----:R-:W-:Y:S01]  /*47f0*/  ENDCOLLECTIVE ;  /* 0x000000000000791b */ /* 0x003fe20003800000 */
.L_x_765:
[----:B------:R-:W-:Y:S05]  /*4800*/  BRA `(.L_x_766) ;  /* 0xffffffcc001c7947 */ /* 0x000fea000383ffff */
.L_x_767:
        /* <DEDUP_REMOVED lines=15> */
.L_x_2034:


//--------------------- .text._ZN10layer_norm13ln_fwd_kernelINS_13Kernel_traitsI6__halfS2_S2_fjLj16384ELj2ELj1ELj4ELj16ENS_18Kernel_traits_baseILj16384ES2_S2_S2_fjLj128EEEEEEEvNS_9FwdParamsE --------------------------
	.section	.text._ZN10layer_norm13ln_fwd_kernelINS_13Kernel_traitsI6__halfS2_S2_fjLj16384ELj2ELj1ELj4ELj16ENS_18Kernel_traits_baseILj16384ES2_S2_S2_fjLj128EEEEEEEvNS_9FwdParamsE,"ax",@progbits
	.align	128
        .global         _ZN10layer_norm13ln_fwd_kernelINS_13Kernel_traitsI6__halfS2_S2_fjLj16384ELj2ELj1ELj4ELj16ENS_18Kernel_traits_baseILj16384ES2_S2_S2_fjLj128EEEEEEEvNS_9FwdParamsE
        .type           _ZN10layer_norm13ln_fwd_kernelINS_13Kernel_traitsI6__halfS2_S2_fjLj16384ELj2ELj1ELj4ELj16ENS_18Kernel_traits_baseILj16384ES2_S2_S2_fjLj128EEEEEEEvNS_9FwdParamsE,@function
        .size           _ZN10layer_norm13ln_fwd_kernelINS_13Kernel_traitsI6__halfS2_S2_fjLj16384ELj2ELj1ELj4ELj16ENS_18Kernel_traits_baseILj16384ES2_S2_S2_fjLj128EEEEEEEvNS_9FwdParamsE,(.L_x_2035 - _ZN10layer_norm13ln_fwd_kernelINS_13Kernel_traitsI6__halfS2_S2_fjLj16384ELj2ELj1ELj4ELj16ENS_18Kernel_traits_baseILj16384ES2_S2_S2_fjLj128EEEEEEEvNS_9FwdParamsE)
        .other          _ZN10layer_norm13ln_fwd_kernelINS_13Kernel_traitsI6__halfS2_S2_fjLj16384ELj2ELj1ELj4ELj16ENS_18Kernel_traits_baseILj16384ES2_S2_S2_fjLj128EEEEEEEvNS_9FwdParamsE,@"STO_CUDA_ENTRY STV_DEFAULT"
_ZN10layer_norm13ln_fwd_kernelINS_13Kernel_traitsI6__halfS2_S2_fjLj16384ELj2ELj1ELj4ELj16ENS_18Kernel_traits_baseILj16384ES2_S2_S2_fjLj128EEEEEEEvNS_9FwdParamsE:
.text._ZN10layer_norm13ln_fwd_kernelINS_13Kernel_traitsI6__halfS2_S2_fjLj16384ELj2ELj1ELj4ELj16ENS_18Kernel_traits_baseILj16384ES2_S2_S2_fjLj128EEEEEEEvNS_9FwdParamsE:
        /* <DEDUP_REMOVED lines=36> */
.L_x_771:
        /* <DEDUP_REMOVED lines=312> */
.L_x_782:
        /* <DEDUP_REMOVED lines=81> */
.L_x_770:
[----:B------:R-:W2:Y:S04]  /*1ad0*/  LDG.E.STRONG.GPU R102, desc[UR6][R100.64] ;  /* 0x0000000664667981 */ /* 0x000ea8000c1ef900 */
[----:B--2---:R-:W-:Y:S01]  /*1ae0*/  CCTL.IVALL ;  /* 0x00000000ff00798f */ /* 0x004fe20002000000 */
[----:B------:R-:W-:Y:S05]  /*1af0*/  YIELD ;  /* 0x0000000000007946 */ /* 0x000fea0003800000 */
[----:B------:R-:W-:-:S13]  /*1b00*/  ISETP.NE.AND P1, PT, R102, R132, PT ;  /* 0x000000846600720c */ /* 0x000fda0003f25270 */
[----:B------:R-:W-:Y:S05]  /*1b10*/  @P1 BRA `(.L_x_770) ;  /* 0xfffffffc00ec1947 */ /* 0x000fea000383ffff */
.L_x_769:
        /* <DEDUP_REMOVED lines=132> */
[----:B-1----:R-:W-:Y:S01]  /*2360*/  @!P1 IMAD.WIDE R100, R6, 0x4, R100 ;  /* 0x0000000406649825 */ /* 0x002fe200078e0264 */
        /* <DEDUP_REMOVED lines=124> */
.L_x_768:
[----:B------:R-:W-:Y:S01]  /*2b30*/  HFMA2.MMA R142, -RZ, RZ, 0, 5.9604644775390625e-08 ;  /* 0x00000001ff8e7435 */ /* 0x000fe200000001ff */
[----:B------:R-:W-:Y:S02]  /*2b40*/  MOV R140, R101 ;  /* 0x00000065008c7202 */ /* 0x000fe40000000f00 */
[----:B------:R-:W-:Y:S02]  /*2b50*/  MOV R144, 0x1f ;  /* 0x0000001f00907802 */ /* 0x000fe40000000f00 */
[----:B------:R-:W-:-:S07]  /*2b60*/  MOV R138, 0xffffffff ;  /* 0xffffffff008a7802 */ /* 0x000fce0000000f00 */
[----:B-----5:R-:W-:Y:S05]  /*2b70*/  WARPSYNC.COLLECTIVE R138, `(.L_x_772) ;  /* 0x000000008a087348 */ /* 0x020fea0003c00000 */
[----:B------:R0:W1:Y:S02]  /*2b80*/  SHFL.BFLY P2, R136, R140, R142, R144 ;  /* 0x0c00008e8c887389 */ /* 0x0000640000040090 */
[----:B01---5:R-:W-:Y:S01]  /*2b90*/  ENDCOLLECTIVE ;  /* 0x000000000000791b */ /* 0x023fe20003800000 */
.L_x_772:
[----:B------:R-:W-:Y:S01]  /*2ba0*/  HFMA2.MMA R142, -RZ, RZ, 0, 1.1920928955078125e-07 ;  /* 0x00000002ff8e7435 */ /* 0x000fe200000001ff */
[----:B------:R-:W-:-:S05]  /*2bb0*/  MOV R100, R136 ;  /* 0x0000008800647202 */ /* 0x000fca0000000f00 */
[----:B------:R-:W-:-:S05]  /*2bc0*/  FADD.FTZ R103, R101, R100 ;  /* 0x0000006465677221 */ /* 0x000fca0000010000 */
[----:B------:R-:W-:-:S07]  /*2bd0*/  MOV R140, R103 ;  /* 0x00000067008c7202 */ /* 0x000fce0000000f00 */
[----:B------:R-:W-:Y:S05]  /*2be0*/  WARPSYNC.COLLECTIVE R138, `(.L_x_773) ;  /* 0x000000008a087348 */ /* 0x000fea0003c00000 */
[----:B------:R0:W1:Y:S02]  /*2bf0*/  SHFL.BFLY P2, R136, R140, R142, R144 ;  /* 0x0c00008e8c887389 */ /* 0x0000640000040090 */
[----:B01----:R-:W-:Y:S01]  /*2c00*/  ENDCOLLECTIVE ;  /* 0x000000000000791b */ /* 0x003fe20003800000 */
.L_x_773:
[----:B------:R-:W-:Y:S01]  /*2c10*/  HFMA2.MMA R142, -RZ, RZ, 0, 2.384185791015625e-07 ;  /* 0x00000004ff8e7435 */ /* 0x000fe200000001ff */
[----:B------:R-:W-:-:S05]  /*2c20*/  MOV R100, R136 ;  /* 0x0000008800647202 */ /* 0x000fca0000000f00 */
[----:B------:R-:W-:-:S05]  /*2c30*/  FADD.FTZ R130, R103, R100 ;  /* 0x0000006467827221 */ /* 0x000fca0000010000 */
[----:B------:R-:W-:-:S07]  /*2c40*/  MOV R140, R130 ;  /* 0x00000082008c7202 */ /* 0x000fce0000000f00 */
[----:B------:R-:W-:Y:S05]  /*2c50*/  WARPSYNC.COLLECTIVE R138, `(.L_x_774) ;  /* 0x000000008a087348 */ /* 0x000fea0003c00000 */
[----:B------:R0:W1:Y:S02]  /*2c60*/  SHFL.BFLY P2, R136, R140, R142, R144 ;  /* 0x0c00008e8c887389 */ /* 0x0000640000040090 */
[----:B01----:R-:W-:Y:S01]  /*2c70*/  ENDCOLLECTIVE ;  /* 0x000000000000791b */ /* 0x003fe20003800000 */
.L_x_774:
[----:B------:R-:W-:Y:S01]  /*2c80*/  HFMA2.MMA R142, -RZ, RZ, 0, 4.76837158203125e-07 ;  /* 0x00000008ff8e7435 */ /* 0x000fe200000001ff */
[----:B------:R-:W-:-:S05]  /*2c90*/  MOV R100, R136 ;  /* 0x0000008800647202 */ /* 0x000fca0000000f00 */
[----:B------:R-:W-:-:S05]  /*2ca0*/  FADD.FTZ R132, R130, R100 ;  /* 0x0000006482847221 */ /* 0x000fca0000010000 */
[----:B------:R-:W-:-:S07]  /*2cb0*/  MOV R140, R132 ;  /* 0x00000084008c7202 */ /* 0x000fce0000000f00 */
[----:B------:R-:W-:Y:S05]  /*2cc0*/  WARPSYNC.COLLECTIVE R138, `(.L_x_775) ;  /* 0x000000008a087348 */ /* 0x000fea0003c00000 */
[----:B------:R0:W1:Y:S02]  /*2cd0*/  SHFL.BFLY P2, R136, R140, R142, R144 ;  /* 0x0c00008e8c887389 */ /* 0x0000640000040090 */
[----:B01----:R-:W-:Y:S01]  /*2ce0*/  ENDCOLLECTIVE ;  /* 0x000000000000791b */ /* 0x003fe20003800000 */
.L_x_775:
[----:B------:R-:W-:Y:S01]  /*2cf0*/  HFMA2.MMA R142, -RZ, RZ, 0, 9.5367431640625e-07 ;  /* 0x00000010ff8e7435 */ /* 0x000fe200000001ff */
[----:B------:R-:W-:-:S05]  /*2d00*/  MOV R100, R136 ;  /* 0x0000008800647202 */ /* 0x000fca0000000f00 */
[----:B------:R-:W-:-:S05]  /*2d10*/  FADD.FTZ R134, R132, R100 ;  /* 0x0000006484867221 */ /* 0x000fca0000010000 */
[----:B------:R-:W-:-:S07]  /*2d20*/  MOV R140, R134 ;  /* 0x00000086008c7202 */ /* 0x000fce0000000f00 */
[----:B------:R-:W-:Y:S05]  /*2d30*/  WARPSYNC.COLLECTIVE R138, `(.L_x_776) ;  /* 0x000000008a087348 */ /* 0x000fea0003c00000 */
[----:B------:R0:W1:Y:S02]  /*2d40*/  SHFL.BFLY P2, R136, R140, R142, R144 ;  /* 0x0c00008e8c887389 */ /* 0x0000640000040090 */
[----:B01----:R-:W-:Y:S01]  /*2d50*/  ENDCOLLECTIVE ;  /* 0x000000000000791b */ /* 0x003fe20003800000 */
.L_x_776:
        /* <DEDUP_REMOVED lines=136> */
.L_x_777:
[----:B------:R-:W-:Y:S01]  /*35e0*/  HFMA2.MMA R142, -RZ, RZ, 0, 1.1920928955078125e-07 ;  /* 0x00000002ff8e7435 */ /* 0x000fe200000001ff */
[----:B------:R-:W-:-:S05]  /*35f0*/  MOV R130, R136 ;  /* 0x0000008800827202 */ /* 0x000fca0000000f00 */
[----:B------:R-:W-:-:S05]  /*3600*/  FADD.FTZ R130, R101, R130 ;  /* 0x0000008265827221 */ /* 0x000fca0000010000 */
[----:B------:R-:W-:-:S07]  /*3610*/  MOV R140, R130 ;  /* 0x00000082008c7202 */ /* 0x000fce0000000f00 */
[----:B------:R-:W-:Y:S05]  /*3620*/  WARPSYNC.COLLECTIVE R138, `(.L_x_778) ;  /* 0x000000008a087348 */ /* 0x000fea0003c00000 */
[----:B------:R0:W1:Y:S02]  /*3630*/  SHFL.BFLY P2, R136, R140, R142, R144 ;  /* 0x0c00008e8c887389 */ /* 0x0000640000040090 */
[----:B01----:R-:W-:Y:S01]  /*3640*/  ENDCOLLECTIVE ;  /* 0x000000000000791b */ /* 0x003fe20003800000 */
.L_x_778:
[----:B------:R-:W-:Y:S01]  /*3650*/  HFMA2.MMA R142, -RZ, RZ, 0, 2.384185791015625e-07 ;  /* 0x00000004ff8e7435 */ /* 0x000fe200000001ff */
[----:B------:R-:W-:-:S05]  /*3660*/  MOV R103, R136 ;  /* 0x0000008800677202 */ /* 0x000fca0000000f00 */
[----:B------:R-:W-:-:S05]  /*3670*/  FADD.FTZ R103, R130, R103 ;  /* 0x0000006782677221 */ /* 0x000fca0000010000 */
[----:B------:R-:W-:-:S07]  /*3680*/  MOV R140, R103 ;  /* 0x00000067008c7202 */ /* 0x000fce0000000f00 */
[----:B------:R-:W-:Y:S05]  /*3690*/  WARPSYNC.COLLECTIVE R138, `(.L_x_779) ;  /* 0x000000008a087348 */ /* 0x000fea0003c00000 */
[----:B------:R0:W1:Y:S02]  /*36a0*/  SHFL.BFLY P2, R136, R140, R142, R144 ;  /* 0x0c00008e8c887389 */ /* 0x0000640000040090 */
[----:B01----:R-:W-:Y:S01]  /*36b0*/  ENDCOLLECTIVE ;  /* 0x000000000000791b */ /* 0x003fe20003800000 */
.L_x_779:
[----:B------:R-:W-:Y:S01]  /*36c0*/  HFMA2.MMA R142, -RZ, RZ, 0, 4.76837158203125e-07 ;  /* 0x00000008ff8e7435 */ /* 0x000fe200000001ff */
[----:B------:R-:W-:-:S05]  /*36d0*/  MOV R132, R136 ;  /* 0x0000008800847202 */ /* 0x000fca0000000f00 */
[----:B------:R-:W-:-:S05]  /*36e0*/  FADD.FTZ R132, R103, R132 ;  /* 0x0000008467847221 */ /* 0x000fca0000010000 */
[----:B------:R-:W-:-:S07]  /*36f0*/  MOV R140, R132 ;  /* 0x00000084008c7202 */ /* 0x000fce0000000f00 */
[----:B------:R-:W-:Y:S05]  /*3700*/  WARPSYNC.COLLECTIVE R138, `(.L_x_780) ;  /* 0x000000008a087348 */ /* 0x000fea0003c00000 */
[----:B------:R0:W1:Y:S02]  /*3710*/  SHFL.BFLY P2, R136, R140, R142, R144 ;  /* 0x0c00008e8c887389 */ /* 0x0000640000040090 */
[----:B01----:R-:W-:Y:S01]  /*3720*/  ENDCOLLECTIVE ;  /* 0x000000000000791b */ /* 0x003fe20003800000 */
.L_x_780:
[----:B------:R-:W-:Y:S01]  /*3730*/  HFMA2.MMA R142, -RZ, RZ, 0, 9.5367431640625e-07 ;  /* 0x00000010ff8e7435 */ /* 0x000fe200000001ff */
[----:B------:R-:W-:-:S05]  /*3740*/  MOV R134, R136 ;  /* 0x0000008800867202 */ /* 0x000fca0000000f00 */
[----:B------:R-:W-:-:S05]  /*3750*/  FADD.FTZ R134, R132, R134 ;  /* 0x0000008684867221 */ /* 0x000fca0000010000 */
[----:B------:R-:W-:-:S07]  /*3760*/  MOV R140, R134 ;  /* 0x00000086008c7202 */ /* 0x000fce0000000f00 */
[----:B------:R-:W-:Y:S05]  /*3770*/  WARPSYNC.COLLECTIVE R138, `(.L_x_781) ;  /* 0x000000008a087348 */ /* 0x000fea0003c00000 */
[----:B------:R0:W1:Y:S02]  /*3780*/  SHFL.BFLY P2, R136, R140, R142, R144 ;  /* 0x0c00008e8c887389 */ /* 0x0000640000040090 */
[----:B01----:R-:W-:Y:S01]  /*3790*/  ENDCOLLECTIVE ;  /* 0x000000000000791b */ /* 0x003fe20003800000 */
.L_x_781:
[----:B------:R-:W-:Y:S05]  /*37a0*/  BRA `(.L_x_782) ;  /* 0xffffffdc00847947 */ /* 0x000fea000383ffff */
.L_x_783:
        /* <DEDUP_REMOVED lines=13> */
.L_x_2035:


//--------------------- .text._ZN10layer_norm13ln_fwd_kernelINS_13Kernel_traitsIffffjLj16384ELj2ELj1ELj4ELj16ENS_18Kernel_traits_baseILj16384EffffjLj128EEEEEEEvNS_9FwdParamsE --------------------------
	.section	.text._ZN10layer_norm13ln_fwd_kernelINS_13Kernel_traitsIffffjLj16384ELj2ELj1ELj4ELj16ENS_18Kernel_traits_baseILj16384EffffjLj128EEEEEEEvNS_9FwdParamsE,"ax",@progbits
	.align	128
        .global         _ZN10layer_norm13ln_fwd_kernelINS_13Kernel_traitsIffffjLj16384ELj2ELj1ELj4ELj16ENS_18Kernel_traits_baseILj16384EffffjLj128EEEEEEEvNS_9FwdParamsE
        .type           _ZN10layer_norm13ln_fwd_kernelINS_13Kernel_traitsIffffjLj16384ELj2ELj1ELj4ELj16ENS_18Kernel_traits_baseILj16384EffffjLj128EEEEEEEvNS_9FwdParamsE,@function
        .size           _ZN10layer_norm13ln_fwd_kernelINS_13Kernel_traitsIffffjLj16384ELj2ELj1ELj4ELj16ENS_18Kernel_traits_baseILj16384EffffjLj128EEEEEEEvNS_9FwdParamsE,(.L_x_2036 - _ZN10layer_norm13ln_fwd_kernelINS_13Kernel_traitsIffffjLj16384ELj2ELj1ELj4ELj16ENS_18Kernel_traits_baseILj16384EffffjLj128EEEEEEEvNS_9FwdParamsE)
        .other          _ZN10layer_norm13ln_fwd_kernelINS_13Kernel_traitsIffffjLj16384ELj2ELj1ELj4ELj16ENS_18Kernel_traits_baseILj16384EffffjLj128EEEEEEEvNS_9FwdParamsE,@"STO_CUDA_ENTRY STV_DEFAULT"
_ZN10layer_norm13ln_fwd_kernelINS_13Kernel_traitsIffffjLj16384ELj2ELj1ELj4ELj16ENS_18Kernel_traits_baseILj16384EffffjLj128EEEEEEEvNS_9FwdParamsE:
.text._ZN10layer_norm13ln_fwd_kernelINS_13Kernel_traitsIffffjLj16384ELj2ELj1ELj4ELj16ENS_18Kernel_traits_baseILj16384EffffjLj128EEEEEEEvNS_9FwdParamsE:
        /* <DEDUP_REMOVED lines=54> */
.L_x_787:
        /* <DEDUP_REMOVED lines=272> */
.L_x_798:
        /* <DEDUP_REMOVED lines=81> */
.L_x_786:
[----:B------:R-:W2:Y:S04]  /*1970*/  LDG.E.STRONG.GPU R10, desc[UR6][R218.64] ;  /* 0x00000006da0a7981 */ /* 0x000ea8000c1ef900 */
[----:B--2---:R-:W-:Y:S01]  /*1980*/  CCTL.IVALL ;  /* 0x00000000ff00798f */ /* 0x004fe20002000000 */
[----:B------:R-:W-:Y:S05]  /*1990*/  YIELD ;  /* 0x0000000000007946 */ /* 0x000fea0003800000 */
[----:B------:R-:W-:-:S13]  /*19a0*/  ISETP.NE.AND P1, PT, R10, R223, PT ;  /* 0x000000df0a00720c */ /* 0x000fda0003f25270 */
[----:B------:R-:W-:Y:S05]  /*19b0*/  @P1 BRA `(.L_x_786) ;  /* 0xfffffffc00ec1947 */ /* 0x000fea000383ffff */
.L_x_785:
        /* <DEDUP_REMOVED lines=13> */
[----:B------:R-:W2:Y:S01]  /*1a90*/  @!P1 LDG.E.64 R218, desc[UR6][R220.64] ;  /* 0x00000006dcda9981 */ /* 0x000ea2000c1e1b00 */
[----:B------:R-:W-:Y:S01]  /*1aa0*/  @!P1 MOV R223, 0x46000000 ;  /* 0x4600000000df9802 */ /* 0x000fe20000000f00 */
[----:B0-----:R-:W-:Y:S01]  /*1ab0*/  IMAD.WIDE.U32 R242, R14, 0x10, R242 ;  /* 0x000000100ef27825 */ /* 0x001fe200078e00f2 */
[----:B------:R-:W-:Y:S02]  /*1ac0*/  LEA R240, P2, R216, UR8, 0x4 ;  /* 0x00000008d8f07c11 */ /* 0x000fe4000f8420ff */
[----:B------:R-:W-:Y:S01]  /*1ad0*/  IADD3 R6, R6, 0x1, RZ ;  /* 0x0000000106067810 */ /* 0x000fe20007ffe0ff */
[----:B------:R-:W0:Y:S01]  /*1ae0*/  SHFL.DOWN PT, R222, R223, 0x1, 0x1f ;  /* 0x08201f00dfde7f89 */ /* 0x000e2200000e0000 */
[----:B------:R-:W-:Y:S02]  /*1af0*/  LEA.HI.X R241, R216, UR9, RZ, 0x4, P2 ;  /* 0x00000009d8f17c11 */ /* 0x000fe400090f24ff */
        /* <DEDUP_REMOVED lines=10> */
[----:B------:R-:W-:Y:S01]  /*1ba0*/  LOP3.LUT R218, R5, 0x1, R0, 0xf8, !PT ;  /* 0x0000000105da7812 */ /* 0x000fe200078ef800 */
[----:B0-----:R-:W-:Y:S01]  /*1bb0*/  FMUL.FTZ R10, R226, R227 ;  /* 0x000000e3e20a7220 */ /* 0x001fe20000410000 */
[----:B------:R-:W-:Y:S02]  /*1bc0*/  FMUL.FTZ R223, R220, R223 ;  /* 0x000000dfdcdf7220 */ /* 0x000fe40000410000 */
[----:B------:R-:W-:Y:S02]  /*1bd0*/  LOP3.LUT P1, RZ, R218, 0x3, R217, 0xf8, !PT ;  /* 0x00000003daff7812 */ /* 0x000fe4000782f8d9 */
[----:B------:R-:W-:Y:S01]  /*1be0*/  FMUL.FTZ R223, R222, R223 ;  /* 0x000000dfdedf7220 */ /* 0x000fe20000410000 */
[----:B------:R-:W0:Y:S01]  /*1bf0*/  LDC R218, c[0x0][0x260] ;  /* 0x00009800ffda7b82 */ /* 0x000e220000000800 */
[----:B------:R-:W1:Y:S02]  /*1c00*/  SHFL.IDX PT, R10, R10, RZ, 0x1f ;  /* 0x00001fff0a0a7589 */ /* 0x000e6400000e0000 */
[----:B------:R-:W-:-:S06]  /*1c10*/  FFMA.FTZ R221, R226, R223, R221 ;  /* 0x000000dfe2dd7223 */ /* 0x000fcc00000100dd */
[----:B------:R-:W0:Y:S01]  /*1c20*/  SHFL.IDX PT, R221, R221, RZ, 0x1f ;  /* 0x00001fffdddd7589 */ /* 0x000e2200000e0000 */
[----:B------:R-:W2:Y:S08]  /*1c30*/  @!P1 LDC.64 R222, c[0x0][0x230] ;  /* 0x00008c00ffde9b82 */ /* 0x000eb00000000a00 */
[----:B------:R-:W3:Y:S01]  /*1c40*/  @!P1 LDC.64 R244, c[0x0][0x238] ;  /* 0x00008e00fff49b82 */ /* 0x000ee20000000a00 */
[--C-:B-1----:R-:W-:Y:S01]  /*1c50*/  FADD.FTZ R217, R198, -R10.reuse ;  /* 0x8000000ac6d97221 */ /* 0x102fe20000010000 */
        /* <DEDUP_REMOVED lines=8> */
[----:B--2---:R-:W-:-:S04]  /*1ce0*/  @!P1 IMAD.WIDE R228, R7, 0x4, R222 ;  /* 0x0000000407e49825 */ /* 0x004fc800078e02de */
        /* <DEDUP_REMOVED lines=237> */
.L_x_784:
[----:B------:R-:W-:Y:S01]  /*2bc0*/  HFMA2.MMA R227, -RZ, RZ, 0, 5.9604644775390625e-08 ;  /* 0x00000001ffe37435 */ /* 0x000fe200000001ff */
[----:B------:R-:W-:Y:S02]  /*2bd0*/  MOV R228, R10 ;  /* 0x0000000a00e47202 */ /* 0x000fe40000000f00 */
[----:B------:R-:W-:Y:S02]  /*2be0*/  MOV R230, 0x1f ;  /* 0x0000001f00e67802 */ /* 0x000fe40000000f00 */
[----:B------:R-:W-:-:S07]  /*2bf0*/  MOV R225, 0xffffffff ;  /* 0xffffffff00e17802 */ /* 0x000fce0000000f00 */
[----:B-----5:R-:W-:Y:S05]  /*2c00*/  WARPSYNC.COLLECTIVE R225, `(.L_x_788) ;  /* 0x00000000e1087348 */ /* 0x020fea0003c00000 */
[----:B------:R0:W1:Y:S02]  /*2c10*/  SHFL.BFLY P2, R226, R228, R227, R230 ;  /* 0x0c0000e3e4e27389 */ /* 0x00006400000400e6 */
[----:B01---5:R-:W-:Y:S01]  /*2c20*/  ENDCOLLECTIVE ;  /* 0x000000000000791b */ /* 0x023fe20003800000 */
.L_x_788:
[----:B------:R-:W-:Y:S01]  /*2c30*/  HFMA2.MMA R227, -RZ, RZ, 0, 1.1920928955078125e-07 ;  /* 0x00000002ffe37435 */ /* 0x000fe200000001ff */
[----:B------:R-:W-:-:S05]  /*2c40*/  MOV R219, R226 ;  /* 0x000000e200db7202 */ /* 0x000fca0000000f00 */
[----:B------:R-:W-:-:S05]  /*2c50*/  FADD.FTZ R219, R10, R219 ;  /* 0x000000db0adb7221 */ /* 0x000fca0000010000 */
[----:B------:R-:W-:-:S07]  /*2c60*/  MOV R228, R219 ;  /* 0x000000db00e47202 */ /* 0x000fce0000000f00 */
[----:B------:R-:W-:Y:S05]  /*2c70*/  WARPSYNC.COLLECTIVE R225, `(.L_x_789) ;  /* 0x00000000e1087348 */ /* 0x000fea0003c00000 */
[----:B------:R0:W1:Y:S02]  /*2c80*/  SHFL.BFLY P2, R226, R228, R227, R230 ;  /* 0x0c0000e3e4e27389 */ /* 0x00006400000400e6 */
[----:B01----:R-:W-:Y:S01]  /*2c90*/  ENDCOLLECTIVE ;  /* 0x000000000000791b */ /* 0x003fe20003800000 */
.L_x_789:
[----:B------:R-:W-:Y:S01]  /*2ca0*/  HFMA2.MMA R227, -RZ, RZ, 0, 2.384185791015625e-07 ;  /* 0x00000004ffe37435 */ /* 0x000fe200000001ff */
[----:B------:R-:W-:-:S05]  /*2cb0*/  MOV R218, R226 ;  /* 0x000000e200da7202 */ /* 0x000fca0000000f00 */
[----:B------:R-:W-:-:S05]  /*2cc0*/  FADD.FTZ R221, R219, R218 ;  /* 0x000000dadbdd7221 */ /* 0x000fca0000010000 */
[----:B------:R-:W-:-:S07]  /*2cd0*/  MOV R228, R221 ;  /* 0x000000dd00e47202 */ /* 0x000fce0000000f00 */
[----:B------:R-:W-:Y:S05]  /*2ce0*/  WARPSYNC.COLLECTIVE R225, `(.L_x_790) ;  /* 0x00000000e1087348 */ /* 0x000fea0003c00000 */
[----:B------:R0:W1:Y:S02]  /*2cf0*/  SHFL.BFLY P2, R226, R228, R227, R230 ;  /* 0x0c0000e3e4e27389 */ /* 0x00006400000400e6 */
[----:B01----:R-:W-:Y:S01]  /*2d00*/  ENDCOLLECTIVE ;  /* 0x000000000000791b */ /* 0x003fe20003800000 */
.L_x_790:
[----:B------:R-:W-:Y:S01]  /*2d10*/  HFMA2.MMA R227, -RZ, RZ, 0, 4.76837158203125e-07 ;  /* 0x00000008ffe37435 */ /* 0x000fe200000001ff */
[----:B------:R-:W-:-:S05]  /*2d20*/  MOV R218, R226 ;  /* 0x000000e200da7202 */ /* 0x000fca0000000f00 */
[----:B------:R-:W-:-:S05]  /*2d30*/  FADD.FTZ R222, R221, R218 ;  /* 0x000000daddde7221 */ /* 0x000fca0000010000 */
[----:B------:R-:W-:-:S07]  /*2d40*/  MOV R228, R222 ;  /* 0x000000de00e47202 */ /* 0x000fce0000000f00 */
[----:B------:R-:W-:Y:S05]  /*2d50*/  WARPSYNC.COLLECTIVE R225, `(.L_x_791) ;  /* 0x00000000e1087348 */ /* 0x000fea0003c00000 */
[----:B------:R0:W1:Y:S02]  /*2d60*/  SHFL.BFLY P2, R226, R228, R227, R230 ;  /* 0x0c0000e3e4e27389 */ /* 0x00006400000400e6 */
[----:B01----:R-:W-:Y:S01]  /*2d70*/  ENDCOLLECTIVE ;  /* 0x000000000000791b */ /* 0x003fe20003800000 */
.L_x_791:
[----:B------:R-:W-:Y:S01]  /*2d80*/  HFMA2.MMA R227, -RZ, RZ, 0, 9.5367431640625e-07 ;  /* 0x00000010ffe37435 */ /* 0x000fe200000001ff */
[----:B------:R-:W-:-:S05]  /*2d90*/  MOV R223, R226 ;  /* 0x000000e200df7202 */ /* 0x000fca0000000f00 */
[----:B------:R-:W-:-:S05]  /*2da0*/  FADD.FTZ R223, R222, R223 ;  /* 0x000000dfdedf7221 */ /* 0x000fca0000010000 */
[----:B------:R-:W-:-:S07]  /*2db0*/  MOV R228, R223 ;  /* 0x000000df00e47202 */ /* 0x000fce0000000f00 */
[----:B------:R-:W-:Y:S05]  /*2dc0*/  WARPSYNC.COLLECTIVE R225, `(.L_x_792) ;  /* 0x00000000e1087348 */ /* 0x000fea0003c00000 */
[----:B------:R0:W1:Y:S02]  /*2dd0*/  SHFL.BFLY P2, R226, R228, R227, R230 ;  /* 0x0c0000e3e4e27389 */ /* 0x00006400000400e6 */
[----:B01----:R-:W-:Y:S01]  /*2de0*/  ENDCOLLECTIVE ;  /* 0x000000000000791b */ /* 0x003fe20003800000 */
.L_x_792:
        /* <DEDUP_REMOVED lines=136> */
.L_x_793:
[----:B------:R-:W-:Y:S01]  /*3670*/  HFMA2.MMA R227, -RZ, RZ, 0, 1.1920928955078125e-07 ;  /* 0x00000002ffe37435 */ /* 0x000fe200000001ff */
[----:B------:R-:W-:-:S05]  /*3680*/  MOV R219, R226 ;  /* 0x000000e200db7202 */ /* 0x000fca0000000f00 */
[----:B------:R-:W-:-:S05]  /*3690*/  FADD.FTZ R219, R10, R219 ;  /* 0x000000db0adb7221 */ /* 0x000fca0000010000 */
[----:B------:R-:W-:-:S07]  /*36a0*/  MOV R228, R219 ;  /* 0x000000db00e47202 */ /* 0x000fce0000000f00 */
[----:B------:R-:W-:Y:S05]  /*36b0*/  WARPSYNC.COLLECTIVE R225, `(.L_x_794) ;  /* 0x00000000e1087348 */ /* 0x000fea0003c00000 */
[----:B------:R0:W1:Y:S02]  /*36c0*/  SHFL.BFLY P2, R226, R228, R227, R230 ;  /* 0x0c0000e3e4e27389 */ /* 0x00006400000400e6 */
[----:B01----:R-:W-:Y:S01]  /*36d0*/  ENDCOLLECTIVE ;  /* 0x000000000000791b */ /* 0x003fe20003800000 */
.L_x_794:
[----:B------:R-:W-:Y:S01]  /*36e0*/  HFMA2.MMA R227, -RZ, RZ, 0, 2.384185791015625e-07 ;  /* 0x00000004ffe37435 */ /* 0x000fe200000001ff */
[----:B------:R-:W-:-:S05]  /*36f0*/  MOV R222, R226 ;  /* 0x000000e200de7202 */ /* 0x000fca0000000f00 */
[----:B------:R-:W-:-:S05]  /*3700*/  FADD.FTZ R222, R219, R222 ;  /* 0x000000dedbde7221 */ /* 0x000fca0000010000 */
[----:B------:R-:W-:-:S07]  /*3710*/  MOV R228, R222 ;  /* 0x000000de00e47202 */ /* 0x000fce0000000f00 */
[----:B------:R-:W-:Y:S05]  /*3720*/  WARPSYNC.COLLECTIVE R225, `(.L_x_795) ;  /* 0x00000000e1087348 */ /* 0x000fea0003c00000 */
[----:B------:R0:W1:Y:S02]  /*3730*/  SHFL.BFLY P2, R226, R228, R227, R230 ;  /* 0x0c0000e3e4e27389 */ /* 0x00006400000400e6 */
[----:B01----:R-:W-:Y:S01]  /*3740*/  ENDCOLLECTIVE ;  /* 0x000000000000791b */ /* 0x003fe20003800000 */
.L_x_795:
[----:B------:R-:W-:Y:S01]  /*3750*/  HFMA2.MMA R227, -RZ, RZ, 0, 4.76837158203125e-07 ;  /* 0x00000008ffe37435 */ /* 0x000fe200000001ff */
[----:B------:R-:W-:-:S05]  /*3760*/  MOV R221, R226 ;  /* 0x000000e200dd7202 */ /* 0x000fca0000000f00 */
[----:B------:R-:W-:-:S05]  /*3770*/  FADD.FTZ R221, R222, R221 ;  /* 0x000000dddedd7221 */ /* 0x000fca0000010000 */
[----:B------:R-:W-:-:S07]  /*3780*/  MOV R228, R221 ;  /* 0x000000dd00e47202 */ /* 0x000fce0000000f00 */
[----:B------:R-:W-:Y:S05]  /*3790*/  WARPSYNC.COLLECTIVE R225, `(.L_x_796) ;  /* 0x00000000e1087348 */ /* 0x000fea0003c00000 */
[----:B------:R0:W1:Y:S02]  /*37a0*/  SHFL.BFLY P2, R226, R228, R227, R230 ;  /* 0x0c0000e3e4e27389 */ /* 0x00006400000400e6 */
[----:B01----:R-:W-:Y:S01]  /*37b0*/  ENDCOLLECTIVE ;  /* 0x000000000000791b */ /* 0x003fe20003800000 */
.L_x_796:
[----:B------:R-:W-:Y:S01]  /*37c0*/  HFMA2.MMA R227, -RZ, RZ, 0, 9.5367431640625e-07 ;  /* 0x00000010ffe37435 */ /* 0x000fe200000001ff */
[----:B------:R-:W-:-:S05]  /*37d0*/  MOV R224, R226 ;  /* 0x000000e200e07202 */ /* 0x000fca0000000f00 */
[----:B------:R-:W-:-:S05]  /*37e0*/  FADD.FTZ R224, R221, R224 ;  /* 0x000000e0dde07221 */ /* 0x000fca0000010000 */
[----:B------:R-:W-:-:S07]  /*37f0*/  MOV R228, R224 ;  /* 0x000000e000e47202 */ /* 0x000fce0000000f00 */
[----:B------:R-:W-:Y:S05]  /*3800*/  WARPSYNC.COLLECTIVE R225, `(.L_x_797) ;  /* 0x00000000e1087348 */ /* 0x000fea0003c00000 */
[----:B------:R0:W1:Y:S02]  /*3810*/  SHFL.BFLY P2, R226, R228, R227, R230 ;  /* 0x0c0000e3e4e27389 */ /* 0x00006400000400e6 */
[----:B01----:R-:W-:Y:S01]  /*3820*/  ENDCOLLECTIVE ;  /* 0x000000000000791b */ /* 0x003fe20003800000 */
.L_x_797:
[----:B------:R-:W-:Y:S01]  /*3830*/  MOV R223, R226 ;  /* 0x000000e200df7202 */ /* 0x000fe20000000f00 */
[----:B------:R-:W-:Y:S06]  /*3840*/  BRA `(.L_x_798) ;  /* 0xffffffdc00047947 */ /* 0x000fec000383ffff */
.L_x_799:
        /* <DEDUP_REMOVED lines=11> */
.L_x_2036:


//--------------------- .text._ZN10layer_norm13ln_fwd_kernelINS_13Kernel_traitsI13__nv_bfloat16fS2_fjLj15360ELj2ELj1ELj4ELj8ENS_18Kernel_traits_baseILj15360ES2_fS2_fjLj128EEEEEEEvNS_9FwdParamsE --------------------------
	.section	.text._ZN10layer_norm13ln_fwd_kernelINS_13Kernel_traitsI13__nv_bfloat16fS2_fjLj15360ELj2ELj1ELj4ELj8ENS_18Kernel_traits_baseILj15360ES2_fS2_fjLj128EEEEEEEvNS_9FwdParamsE,"ax",@progbits
	.align	128
        .global         _ZN10layer_norm13ln_fwd_kernelINS_13Kernel_traitsI13__nv_bfloat16fS2_fjLj15360ELj2ELj1ELj4ELj8ENS_18Kernel_traits_baseILj15360ES2_fS2_fjLj128EEEEEEEvNS_9FwdParamsE
        .type           _ZN10layer_norm13ln_fwd_kernelINS_13Kernel_traitsI13__nv_bfloat16fS2_fjLj15360ELj2ELj1ELj4ELj8ENS_18Kernel_traits_baseILj15360ES2_fS2_fjLj128EEEEEEEvNS_9FwdParamsE,@function
        .size           _ZN10layer_norm13ln_fwd_kernelINS_13Kernel_traitsI13__nv_bfloat16fS2_fjLj15360ELj2ELj1ELj4ELj8ENS_18Kernel_traits_baseILj15360ES2_fS2_fjLj128EEEEEEEvNS_9FwdParamsE,(.L_x_2037 - _ZN10layer_norm13ln_fwd_kernelINS_13Kernel_traitsI13__nv_bfloat16fS2_fjLj15360ELj2ELj1ELj4ELj8ENS_18Kernel_traits_baseILj15360ES2_fS2_fjLj128EEEEEEEvNS_9FwdParamsE)
        .other          _ZN10layer_norm13ln_fwd_kernelINS_13Kernel_traitsI13__nv_bfloat16fS2_fjLj15360ELj2ELj1ELj4ELj8ENS_18Kernel_traits_baseILj15360ES2_fS2_fjLj128EEEEEEEvNS_9FwdParamsE,@"STO_CUDA_ENTRY STV_DEFAULT"
_ZN10layer_norm13ln_fwd_kernelINS_13Kernel_traitsI13__nv_bfloat16fS2_fjLj15360ELj2ELj1ELj4ELj8ENS_18Kernel_traits_baseILj15360ES2_fS2_fjLj128EEEEEEEvNS_9FwdParamsE:
.text._ZN10layer_norm13ln_fwd_kernelINS_13Kernel_traitsI13__nv_bfloat16fS2_fjLj15360ELj2ELj1ELj4ELj8ENS_18Kernel_traits_baseILj15360ES2_fS2_fjLj128EEEEEEEvNS_9FwdParamsE:
        /* <DEDUP_REMOVED lines=80> */
.L_x_803:
[----:B------:R-:W1:Y:S01]  /*0500*/  S2R R157, SR_TID.X ;  /* 0x00000000009d7919 */ /* 0x000e620000002100 */
[----:B------:R-:W2:Y:S01]  /*0510*/  LDC.64 R110, c[0x0][0x220] ;  /* 0x00008800ff6e7b82 */ /* 0x000ea20000000a00 */
[----:B------:R-:W-:-:S04]  /*0520*/  LOP3.LUT R155, R0, 0x1, RZ, 0xc0, !PT ;  /* 0x00000001009b7812 */ /* 0x000fc800078ec0ff */
[----:B0--3--:R-:W-:-:S04]  /*0530*/  SHF.L.U32 R52, R155, 0x7, RZ ;  /* 0x000000079b347819 */ /* 0x009fc800000006ff */
[----:B------:R-:W-:-:S04]  /*0540*/  LOP3.LUT R52, R52, 0x80, R3, 0xe2, !PT ;  /* 0x0000008034347812 */ /* 0x000fc800078ee203 */
[----:B-1----:R-:W-:-:S05]  /*0550*/  LOP3.LUT R52, R52, 0x60, R157, 0xf8, !PT ;  /* 0x0000006034347812 */ /* 0x002fca00078ef89d */
[----:B------:R-:W-:-:S04]  /*0560*/  IMAD R153, R127, 0x1e00, R52 ;  /* 0x00001e007f997824 */ /* 0x000fc800078e0234 */
[C---:B--2---:R-:W-:Y:S01]  /*0570*/  IMAD.WIDE.U32 R52, R153.reuse, 0x8, R110 ;  /* 0x0000000899347825 */ /* 0x044fe200078e006e */
        /* <DEDUP_REMOVED lines=88> */
[----:B------:R-:W-:Y:S01]  /*0b00*/  LOP3.LUT P0, RZ, R112, 0xff, RZ, 0xc0, !PT ;  /* 0x000000ff70ff7812 */ /* 0x000fe2000780c0ff */
[----:B------:R-:W-:Y:S01]  /*0b10*/  UMOV UR4, 0xffffffff ;  /* 0xffffffff00047882 */ /* 0x000fe20000000000 */
[----:B------:R-:W-:Y:S01]  /*0b20*/  ISETP.NE.AND P1, PT, R3, RZ, PT ;  /* 0x000000ff0300720c */ /* 0x000fe20003f25270 */
[----:B--2---:R-:W-:-:S04]  /*0b30*/  FADD.FTZ R154, RZ, R52 ;  /* 0x00000034ff9a7221 */ /* 0x004fc80000010000 */
[----:B------:R-:W-:-:S04]  /*0b40*/  FADD.FTZ R113, R53, R154 ;  /* 0x0000009a35717221 */ /* 0x000fc80000010000 */
[----:B---3--:R-:W-:-:S04]  /*0b50*/  FADD.FTZ R154, R54, R113 ;  /* 0x00000071369a7221 */ /* 0x008fc80000010000 */
        /* <DEDUP_REMOVED lines=201> */
.L_x_814:
        /* <DEDUP_REMOVED lines=19> */
[----:B-1----:R-:W-:-:S04]  /*1920*/  @!P1 LEA R113, R113, R112, 0x18 ;  /* 0x0000007071719211 */ /* 0x002fc800078ec0ff */
[----:B------:R-:W-:Y:S02]  /*1930*/  @!P1 LEA R160, R156, R113, 0x3 ;  /* 0x000000719ca09211 */ /* 0x000fe400078e18ff */
[----:B------:R-:W-:Y:S01]  /*1940*/  CS2R R112, SRZ ;  /* 0x0000000000707805 */ /* 0x000fe2000001ff00 */
[----:B------:R-:W-:Y:S05]  /*1950*/  SHFL.DOWN PT, R156, R159, 0x2, 0x1f ;  /* 0x08401f009f9c7f89 */ /* 0x000fea00000e0000 */
[----:B------:R-:W1:Y:S01]  /*1960*/  @!P1 LDS.64 R112, [R160] ;  /* 0x00000000a0709984 */ /* 0x000e620000000a00 */
[C---:B------:R-:W-:Y:S02]  /*1970*/  ISETP.NE.AND P1, PT, R157.reuse, RZ, PT ;  /* 0x000000ff9d00720c */ /* 0x040fe40003f25270 */
[----:B------:R-:W-:Y:S01]  /*1980*/  LEA.HI R157, R157, R2, RZ, 0x19 ;  /* 0x000000029d9d7211 */ /* 0x000fe200078fc8ff */
[----:B-1----:R-:W1:Y:S02]  /*1990*/  SHFL.DOWN PT, R161, R112, 0x2, 0x1f ;  /* 0x08401f0070a17f89 */ /* 0x002e6400000e0000 */
[----:B-1----:R-:W-:Y:S01]  /*19a0*/  FADD.FTZ R158, -R161, R112 ;  /* 0x00000070a19e7221 */ /* 0x002fe20000010100 */
[----:B------:R-:W-:-:S03]  /*19b0*/  FMUL.FTZ R162, R156, R161 ;  /* 0x000000a19ca27220 */ /* 0x000fc60000410000 */
[----:B------:R-:W-:Y:S01]  /*19c0*/  FMUL.FTZ R158, R158, R158 ;  /* 0x0000009e9e9e7220 */ /* 0x000fe20000410000 */
[----:B------:R-:W-:Y:S02]  /*19d0*/  FFMA.FTZ R163, R159, R112, R162 ;  /* 0x000000709fa37223 */ /* 0x000fe400000100a2 */
[----:B------:R-:W1:Y:S01]  /*19e0*/  SHFL.DOWN PT, R112, R113, 0x2, 0x1f ;  /* 0x08401f0071707f89 */ /* 0x000e6200000e0000 */
[----:B------:R-:W-:-:S04]  /*19f0*/  FMUL.FTZ R161, R158, R159 ;  /* 0x0000009f9ea17220 */ /* 0x000fc80000410000 */
[C---:B------:R-:W-:Y:S01]  /*1a00*/  FMUL.FTZ R158, R156.reuse, R161 ;  /* 0x000000a19c9e7220 */ /* 0x040fe20000410000 */
[----:B------:R-:W-:-:S04]  /*1a10*/  FADD.FTZ R156, R156, R159 ;  /* 0x0000009f9c9c7221 */ /* 0x000fc80000010000 */
[----:B------:R-:W2:Y:S01]  /*1a20*/  MUFU.RCP R162, R156 ;  /* 0x0000009c00a27308 */ /* 0x000ea20000001000 */
[----:B-1----:R-:W-:Y:S01]  /*1a30*/  FADD.FTZ R161, R112, R113 ;  /* 0x0000007170a17221 */ /* 0x002fe20000010000 */
[----:B--2---:R-:W-:-:S03]  /*1a40*/  FMUL.FTZ R159, R162, R163 ;  /* 0x000000a3a29f7220 */ /* 0x004fc60000410000 */
[----:B------:R-:W-:Y:S01]  /*1a50*/  FFMA.FTZ R162, R162, R158, R161 ;  /* 0x0000009ea2a27223 */ /* 0x000fe200000100a1 */
[----:B------:R-:W-:Y:S04]  /*1a60*/  SHFL.DOWN PT, R163, R156, 0x1, 0x1f ;  /* 0x08201f009ca37f89 */ /* 0x000fe800000e0000 */
[----:B------:R-:W1:Y:S02]  /*1a70*/  SHFL.DOWN PT, R112, R159, 0x1, 0x1f ;  /* 0x08201f009f707f89 */ /* 0x000e6400000e0000 */
[----:B-1----:R-:W-:Y:S01]  /*1a80*/  FADD.FTZ R158, R159, -R112 ;  /* 0x800000709f9e7221 */ /* 0x002fe20000010000 */
[----:B0-----:R-:W-:Y:S01]  /*1a90*/  FMUL.FTZ R165, R163, R112 ;  /* 0x00000070a3a57220 */ /* 0x001fe20000410000 */
[----:B------:R-:W-:Y:S02]  /*1aa0*/  LOP3.LUT R112, R126, 0x1, RZ, 0xc0, !PT ;  /* 0x000000017e707812 */ /* 0x000fe400078ec0ff */
[----:B------:R-:W-:-:S04]  /*1ab0*/  FMUL.FTZ R161, R158, R158 ;  /* 0x0000009e9ea17220 */ /* 0x000fc80000410000 */
[C---:B------:R-:W-:Y:S01]  /*1ac0*/  FMUL.FTZ R160, R156.reuse, R161 ;  /* 0x000000a19ca07220 */ /* 0x040fe20000410000 */
[----:B------:R-:W-:Y:S01]  /*1ad0*/  FFMA.FTZ R161, R156, R159, R165 ;  /* 0x0000009f9ca17223 */ /* 0x000fe200000100a5 */
[----:B------:R-:W-:Y:S02]  /*1ae0*/  IADD3 R159, -R112, RZ, RZ ;  /* 0x000000ff709f7210 */ /* 0x000fe40007ffe1ff */
[----:B------:R-:W0:Y:S01]  /*1af0*/  @!P2 LDC.64 R112, c[0x0][0x250] ;  /* 0x00009400ff70ab82 */ /* 0x000e220000000a00 */
[----:B------:R-:W-:Y:S01]  /*1b00*/  FMUL.FTZ R160, R163, R160 ;  /* 0x000000a0a3a07220 */ /* 0x000fe20000410000 */
[----:B------:R-:W-:Y:S01]  /*1b10*/  LOP3.LUT R158, R159, UR4, RZ, 0xc0, !PT ;  /* 0x000000049f9e7c12 */ /* 0x000fe2000f8ec0ff */
[----:B------:R-:W-:-:S03]  /*1b20*/  FADD.FTZ R163, R156, R163 ;  /* 0x000000a39ca37221 */ /* 0x000fc60000010000 */
[----:B------:R-:W-:-:S03]  /*1b30*/  LEA R158, P4, R157, R158, 0x1 ;  /* 0x0000009e9d9e7211 */ /* 0x000fc600078808ff */
[----:B------:R-:W1:Y:S01]  /*1b40*/  MUFU.RCP R163, R163 ;  /* 0x000000a300a37308 */ /* 0x000e620000001000 */
[----:B------:R-:W-:Y:S02]  /*1b50*/  @!P2 IADD3 R157, P3, R155, R158, RZ ;  /* 0x0000009e9b9da210 */ /* 0x000fe40007f7e0ff */
[----:B------:R-:W-:Y:S02]  /*1b60*/  IADD3.X R155, RZ, RZ, RZ, P4, !PT ;  /* 0x000000ffff9b7210 */ /* 0x000fe400027fe4ff */
[----:B0-----:R-:W-:Y:S02]  /*1b70*/  @!P2 LEA R156, P4, R157, R112, 0x3 ;  /* 0x000000709d9ca211 */ /* 0x001fe400078818ff */
[----:B------:R-:W-:-:S04]  /*1b80*/  @!P2 IADD3.X R112, RZ, R155, RZ, P3, !PT ;  /* 0x0000009bff70a210 */ /* 0x000fc80001ffe4ff */
[----:B------:R-:W-:Y:S02]  /*1b90*/  @!P2 LEA.HI.X R157, R157, R113, R112, 0x3, P4 ;  /* 0x000000719d9da211 */ /* 0x000fe400020f1c70 */
[----:B------:R-:W0:Y:S02]  /*1ba0*/  SHFL.DOWN PT, R113, R162, 0x1, 0x1f ;  /* 0x08201f00a2717f89 */ /* 0x000e2400000e0000 */
[----:B0-----:R-:W-:-:S04]  /*1bb0*/  FADD.FTZ R112, R162, R113 ;  /* 0x00000071a2707221 */ /* 0x001fc80000010000 */
[C---:B-1----:R-:W-:Y:S01]  /*1bc0*/  FFMA.FTZ R113, R163.reuse, R160, R112 ;  /* 0x000000a0a3717223 */ /* 0x042fe20000010070 */
[----:B------:R-:W-:-:S05]  /*1bd0*/  FMUL.FTZ R112, R163, R161 ;  /* 0x000000a1a3707220 */ /* 0x000fca0000410000 */
[----:B------:R-:W-:Y:S04]  /*1be0*/  SHFL.IDX PT, R113, R113, RZ, 0x1f ;  /* 0x00001fff71717589 */ /* 0x000fe800000e0000 */
[----:B------:R-:W0:Y:S04]  /*1bf0*/  SHFL.IDX PT, R112, R112, RZ, 0x1f ;  /* 0x00001fff70707589 */ /* 0x000e2800000e0000 */
[----:B0-----:R0:W-:Y:S01]  /*1c00*/  @!P2 STG.E.64 desc[UR6][R156.64], R112 ;  /* 0x000000709c00a986 */ /* 0x0011e2000c101b06 */
[----:B------:R-:W-:Y:S05]  /*1c10*/  @P1 BRA `(.L_x_801) ;  /* 0x00000000004c1947 */ /* 0x000fea0003800000 */
[----:B------:R-:W-:Y:S01]  /*1c20*/  LOP3.LUT R159, R159, UR5, RZ, 0xc0, !PT ;  /* 0x000000059f9f7c12 */ /* 0x000fe2000f8ec0ff */
[----:B------:R-:W-:Y:S01]  /*1c30*/  ULDC.64 UR8, c[0x0][0x258] ;  /* 0x0000960000087ab9 */ /* 0x000fe20000000a00 */
[----:B0-----:R-:W-:Y:S02]  /*1c40*/  MOV R157, 0x1 ;  /* 0x00000001009d7802 */ /* 0x001fe40000000f00 */
        /* <DEDUP_REMOVED lines=11> */
.L_x_802:
[----:B------:R-:W2:Y:S04]  /*1d00*/  LDG.E.STRONG.GPU R156, desc[UR6][R112.64] ;  /* 0x00000006709c7981 */ /* 0x000ea8000c1ef900 */
[----:B--2---:R-:W-:Y:S01]  /*1d10*/  CCTL.IVALL ;  /* 0x00000000ff00798f */ /* 0x004fe20002000000 */
[----:B------:R-:W-:Y:S05]  /*1d20*/  YIELD ;  /* 0x0000000000007946 */ /* 0x000fea0003800000 */
[----:B------:R-:W-:-:S13]  /*1d30*/  ISETP.NE.AND P1, PT, R156, R159, PT ;  /* 0x0000009f9c00720c */ /* 0x000fda0003f25270 */
[----:B------:R-:W-:Y:S05]  /*1d40*/  @P1 BRA `(.L_x_802) ;  /* 0xfffffffc00ec1947 */ /* 0x000fea000383ffff */
.L_x_801:
[----:B------:R-:W-:Y:S01]  /*1d50*/  ISETP.GT.U32.AND P1, PT, R3, 0x1, PT ;  /* 0x000000010300780c */ /* 0x000fe20003f24070 */
[----:B------:R-:W-:Y:S05]  /*1d60*/  WARPSYNC.ALL ;  /* 0x0000000000007948 */ /* 0x000fea0003800000 */
[----:B------:R-:W-:Y:S06]  /*1d70*/  BAR.SYNC.DEFER_BLOCKING 0x0 ;  /* 0x0000000000007b1d */ /* 0x000fec0000010000 */
[----:B------:R-:W-:-:S02]  /*1d80*/  ULDC.64 UR8, c[0x0][0x228] ;  /* 0x00008a0000087ab9 */ /* 0x000fc40000000a00 */
[----:B0-----:R-:W0:Y:S01]  /*1d90*/  @!P1 LDC.64 R112, c[0x0][0x250] ;  /* 0x00009400ff709b82 */ /* 0x001e220000000a00 */
[----:B------:R-:W-:Y:S01]  /*1da0*/  @!P1 IADD3 R158, P2, R3, R158, RZ ;  /* 0x0000009e039e9210 */ /* 0x000fe20007f5e0ff */
[----:B------:R-:W-:-:S03]  /*1db0*/  ULDC UR4, c[0x0][0x214] ;  /* 0x0000850000047ab9 */ /* 0x000fc60000000800 */
[----:B------:R-:W-:Y:S02]  /*1dc0*/  @!P1 IADD3.X R155, RZ, R155, RZ, P2, !PT ;  /* 0x0000009bff9b9210 */ /* 0x000fe400017fe4ff */
[----:B0-----:R-:W-:-:S04]  /*1dd0*/  @!P1 LEA R156, P2, R158, R112, 0x3 ;  /* 0x000000709e9c9211 */ /* 0x001fc800078418ff */
[----:B------:R-:W-:Y:S02]  /*1de0*/  @!P1 LEA.HI.X R157, R158, R113, R155, 0x3, P2 ;  /* 0x000000719e9d9211 */ /* 0x000fe400010f1c9b */
[----:B------:R-:W-:-:S06]  /*1df0*/  CS2R R112, SRZ ;  /* 0x0000000000707805 */ /* 0x000fcc000001ff00 */
[----:B------:R0:W2:Y:S01]  /*1e00*/  @!P1 LDG.E.64 R112, desc[UR6][R156.64] ;  /* 0x000000069c709981 */ /* 0x0000a2000c1e1b00 */
[----:B------:R-:W-:Y:S02]  /*1e10*/  MOV R155, RZ ;  /* 0x000000ff009b7202 */ /* 0x000fe40000000f00 */
[----:B------:R-:W-:Y:S02]  /*1e20*/  @!P1 MOV R155, 0x45f00000 ;  /* 0x45f00000009b9802 */ /* 0x000fe40000000f00 */
[----:B------:R-:W-:-:S03]  /*1e30*/  IADD3 R126, R126, 0x1, RZ ;  /* 0x000000017e7e7810 */ /* 0x000fc60007ffe0ff */
[----:B------:R-:W-:Y:S01]  /*1e40*/  SHFL.DOWN PT, R162, R155, 0x1, 0x1f ;  /* 0x08201f009ba27f89 */ /* 0x000fe200000e0000 */
[----:B------:R-:W-:Y:S02]  /*1e50*/  LOP3.LUT R126, R126, 0x3, RZ, 0xc0, !PT ;  /* 0x000000037e7e7812 */ /* 0x000fe400078ec0ff */
[----:B0-----:R-:W-:-:S04]  /*1e60*/  LOP3.LUT R157, R3, 0x1, R0, 0xf8, !PT ;  /* 0x00000001039d7812 */ /* 0x001fc800078ef800 */
[----:B------:R-:W-:Y:S01]  /*1e70*/  LOP3.LUT P1, RZ, R157, 0x3, R154, 0xf8, !PT ;  /* 0x000000039dff7812 */ /* 0x000fe2000782f89a */
[----:B--2---:R-:W0:Y:S04]  /*1e80*/  SHFL.DOWN PT, R159, R112, 0x1, 0x1f ;  /* 0x08201f00709f7f89 */ /* 0x004e2800000e0000 */
[----:B------:R-:W1:Y:S01]  /*1e90*/  SHFL.DOWN PT, R160, R113, 0x1, 0x1f ;  /* 0x08201f0071a07f89 */ /* 0x000e6200000e0000 */
[----:B0-----:R-:W-:Y:S01]  /*1ea0*/  FADD.FTZ R158, -R159, R112 ;  /* 0x000000709f9e7221 */ /* 0x001fe20000010100 */
[----:B------:R-:W-:-:S03]  /*1eb0*/  FMUL.FTZ R156, R162, R159 ;  /* 0x0000009fa29c7220 */ /* 0x000fc60000410000 */
[----:B------:R-:W-:Y:S01]  /*1ec0*/  FMUL.FTZ R164, R158, R158 ;  /* 0x0000009e9ea47220 */ /* 0x000fe20000410000 */
[----:B------:R-:W-:Y:S01]  /*1ed0*/  FADD.FTZ R158, R162, R155 ;  /* 0x0000009ba29e7221 */ /* 0x000fe20000010000 */
[----:B-1----:R-:W-:Y:S02]  /*1ee0*/  FADD.FTZ R157, R160, R113 ;  /* 0x00000071a09d7221 */ /* 0x002fe40000010000 */
[----:B------:R-:W-:Y:S01]  /*1ef0*/  FMUL.FTZ R161, R164, R155 ;  /* 0x0000009ba4a17220 */ /* 0x000fe20000410000 */
[----:B------:R-:W-:Y:S02]  /*1f00*/  FFMA.FTZ R155, R155, R112, R156 ;  /* 0x000000709b9b7223 */ /* 0x000fe4000001009c */
[----:B------:R-:W0:Y:S01]  /*1f10*/  MUFU.RCP R158, R158 ;  /* 0x0000009e009e7308 */ /* 0x000e220000001000 */
[----:B------:R-:W-:Y:S01]  /*1f20*/  FMUL.FTZ R161, R162, R161 ;  /* 0x000000a1a2a17220 */ /* 0x000fe20000410000 */
[----:B------:R-:W1:Y:S03]  /*1f30*/  @!P1 LDC.64 R112, c[0x0][0x230] ;  /* 0x00008c00ff709b82 */ /* 0x000e660000000a00 */
[C---:B0-----:R-:W-:Y:S01]  /*1f40*/  FFMA.FTZ R160, R158.reuse, R161, R157 ;  /* 0x000000a19ea07223 */ /* 0x041fe2000001009d */
[----:B------:R-:W-:-:S04]  /*1f50*/  FMUL.FTZ R159, R158, R155 ;  /* 0x0000009b9e9f7220 */ /* 0x000fc80000410000 */
[----:B------:R-:W0:Y:S01]  /*1f60*/  LDC R161, c[0x0][0x260] ;  /* 0x00009800ffa17b82 */ /* 0x000e220000000800 */
[----:B------:R-:W0:Y:S01]  /*1f70*/  SHFL.IDX PT, R160, R160, RZ, 0x1f ;  /* 0x00001fffa0a07589 */ /* 0x000e2200000e0000 */
[----:B-1----:R-:W-:-:S03]  /*1f80*/  @!P1 IMAD.WIDE R156, R127, 0x4, R112 ;  /* 0x000000047f9c9825 */ /* 0x002fc600078e0270 */
[----:B------:R-:W1:Y:S03]  /*1f90*/  SHFL.IDX PT, R159, R159, RZ, 0x1f ;  /* 0x00001fff9f9f7589 */ /* 0x000e6600000e0000 */
[----:B------:R-:W2:Y:S08]  /*1fa0*/  @!P1 LDC.64 R154, c[0x0][0x238] ;  /* 0x00008e00ff9a9b82 */ /* 0x000eb00000000a00 */
[----:B------:R-:W3:Y:S01]  /*1fb0*/  LDC.64 R112, c[0x0][0x228] ;  /* 0x00008a00ff707b82 */ /* 0x000ee20000000a00 */
[----:B0-----:R-:W-:Y:S01]  /*1fc0*/  FFMA.FTZ R161, R160, 6.5104170062113553286e-05, R161 ;  /* 0x38888889a0a17823 */ /* 0x001fe200000100a1 */
[--C-:B-1----:R-:W-:Y:S01]  /*1fd0*/  FADD.FTZ R52, R52, -R159.reuse ;  /* 0x8000009f34347221 */ /* 0x102fe20000010000 */
[----:B------:R-:W-:-:S04]  /*1fe0*/  FADD.FTZ R158, R53, -R159 ;  /* 0x8000009f359e7221 */ /* 0x000fc80000010000 */
[----:B------:R-:W0:Y:S01]  /*1ff0*/  MUFU.RSQ R161, R161 ;  /* 0x000000a100a17308 */ /* 0x000e220000001400 */
[----:B------:R1:W-:Y:S01]  /*2000*/  @!P1 STG.E desc[UR6][R156.64], R159 ;  /* 0x0000009f9c009986 */ /* 0x0003e2000c101906 */
        /* <DEDUP_REMOVED lines=15> */
[C---:B0-----:R-:W-:Y:S01]  /*2100*/  FMUL.FTZ R52, R161.reuse, R52 ;  /* 0x00000034a1347220 */ /* 0x041fe20000410000 */
[C---:B------:R-:W-:Y:S01]  /*2110*/  FMUL.FTZ R53, R161.reuse, R158 ;  /* 0x0000009ea1357220 */ /* 0x040fe20000410000 */
[----:B------:R0:W-:Y:S01]  /*2120*/  @!P1 STG.E desc[UR6][R154.64], R161 ;  /* 0x000000a19a009986 */ /* 0x0001e2000c101906 */
[C---:B------:R-:W-:Y:S01]  /*2130*/  FMUL.FTZ R54, R161.reuse, R54 ;  /* 0x00000036a1367220 */ /* 0x040fe20000410000 */
[C---:B------:R-:W-:Y:S01]  /*2140*/  FMUL.FTZ R55, R161.reuse, R156 ;  /* 0x0000009ca1377220 */ /* 0x040fe20000410000 */
[C---:B------:R-:W-:Y:S01]  /*2150*/  LEA R162, P1, R152.reuse, UR8, 0x2 ;  /* 0x0000000898a27c11 */ /* 0x040fe2000f8210ff */
[----:B------:R-:W-:Y:S01]  /*2160*/  FMUL.FTZ R56, R161, R56 ;  /* 0x00000038a1387220 */ /* 0x000fe20000410000 */
[----:B------:R-:W-:Y:S01]  /*2170*/  F2FP.BF16.F32.PACK_AB R52, R53, R52 ;  /* 0x000000343534723e */ /* 0x000fe200000010ff */
[----:B------:R-:W-:Y:S01]  /*2180*/  FMUL.FTZ R60, R161, R60 ;  /* 0x0000003ca13c7220 */ /* 0x000fe20000410000 */
[----:B------:R-:W-:Y:S01]  /*2190*/  F2FP.BF16.F32.PACK_AB R54, R55, R54 ;  /* 0x000000363736723e */ /* 0x000fe200000010ff */
[--C-:B------:R-:W-:Y:S01]  /*21a0*/  FADD.FTZ R156, R65, -R159.reuse ;  /* 0x8000009f419c7221 */ /* 0x100fe20000010000 */
[----:B------:R-:W-:Y:S01]  /*21b0*/  LEA.HI.X R163, R152, UR9, RZ, 0x2, P1 ;  /* 0x0000000998a37c11 */ /* 0x000fe200088f14ff */
[----:B------:R-:W-:Y:S01]  /*21c0*/  FADD.FTZ R152, R59, -R159 ;  /* 0x8000009f3b987221 */ /* 0x000fe20000010000 */
[----:B-----5:R-:W-:Y:S01]  /*21d0*/  HFMA2.MMA.BF16_V2 R157, R124, R52, R33 ;  /* 0x000000347c9d7235 */ /* 0x020fe20000200021 */
[----:B---3--:R-:W-:-:S04]  /*21e0*/  IMAD.WIDE.U32 R52, R153, 0x4, R112 ;  /* 0x0000000499347825 */ /* 0x008fc800078e0070 */
[----:B------:R-:W-:Y:S02]  /*21f0*/  HFMA2.BF16_V2 R55, R125, R54, R32 ;  /* 0x000000367d377231 */ /* 0x000fe40000200020 */
[--C-:B------:R-:W-:Y:S01]  /*2200*/  FADD.FTZ R54, R61, -R159.reuse ;  /* 0x8000009f3d367221 */ /* 0x100fe20000010000 */
[--C-:B0-----:R-:W-:Y:S01]  /*2210*/  FADD.FTZ R154, R63, -R159.reuse ;  /* 0x8000009f3f9a7221 */ /* 0x101fe20000010000 */
[----:B------:R-:W-:Y:S01]  /*2220*/  FMUL.FTZ R65, R161, R62 ;  /* 0x0000003ea1417220 */ /* 0x000fe20000410000 */
[----:B------:R-:W-:Y:S01]  /*2230*/  FADD.FTZ R158, R67, -R159 ;  /* 0x8000009f439e7221 */ /* 0x000fe20000010000 */
[----:B------:R0:W-:Y:S01]  /*2240*/  STG.E desc[UR6][R52.64], R157 ;  /* 0x0000009d34007986 */ /* 0x0001e2000c101906 */
[C---:B------:R-:W-:Y:S01]  /*2250*/  FMUL.FTZ R154, R161.reuse, R154 ;  /* 0x0000009aa19a7220 */ /* 0x040fe20000410000 */
[C---:B------:R-:W-:Y:S01]  /*2260*/  FMUL.FTZ R64, R161.reuse, R64 ;  /* 0x00000040a1407220 */ /* 0x040fe20000410000 */
[----:B------:R-:W-:Y:S01]  /*2270*/  FMUL.FTZ R67, R161, R156 ;  /* 0x0000009ca1437220 */ /* 0x000fe20000410000 */
[----:B------:R1:W-:Y:S01]  /*2280*/  STG.E desc[UR6][R162.64], R55 ;  /* 0x00000037a2007986 */ /* 0x0003e2000c101906 */
[----:B------:R-:W-:Y:S01]  /*2290*/  IMAD.WIDE.U32 R62, R145, 0x4, R112 ;  /* 0x00000004913e7825 */ /* 0x000fe200078e0070 */
[----:B------:R-:W-:-:S03]  /*22a0*/  F2FP.BF16.F32.PACK_AB R65, R154, R65 ;  /* 0x000000419a41723e */ /* 0x000fc600000010ff */
[----:B------:R-:W-:Y:S01]  /*22b0*/  FMUL.FTZ R68, R161, R68 ;  /* 0x00000044a1447220 */ /* 0x000fe20000410000 */
[----:B------:R-:W-:Y:S01]  /*22c0*/  F2FP.BF16.F32.PACK_AB R64, R67, R64 ;  /* 0x000000404340723e */ /* 0x000fe200000010ff */
[C---:B------:R-:W-:Y:S01]  /*22d0*/  FMUL.FTZ R66, R161.reuse, R66 ;  /* 0x00000042a1427220 */ /* 0x040fe20000410000 */
[----:B------:R-:W-:Y:S01]  /*22e0*/  FMUL.FTZ R69, R161, R158 ;  /* 0x0000009ea1457220 */ /* 0x000fe20000410000 */
[----:B------:R-:W-:Y:S01]  /*22f0*/  HFMA2.BF16_V2 R65, R121, R65, R28 ;  /* 0x0000004179417231 */ /* 0x000fe2000020001c */
[----:B0-----:R-:W0:Y:S01]  /*2300*/  S2R R53, SR_TID.X ;  /* 0x0000000000357919 */ /* 0x001e220000002100 */
[--C-:B------:R-:W-:Y:S01]  /*2310*/  FADD.FTZ R52, R57, -R159.reuse ;  /* 0x8000009f39347221 */ /* 0x100fe20000010000 */
[----:B------:R-:W-:Y:S01]  /*2320*/  LOP3.LUT R57, R0, 0x1, RZ, 0xc0, !PT ;  /* 0x0000000100397812 */ /* 0x000fe200078ec0ff */
[--C-:B------:R-:W-:Y:S01]  /*2330*/  FADD.FTZ R75, R75, -R159.reuse ;  /* 0x8000009f4b4b7221 */ /* 0x100fe20000010000 */
[----:B-1----:R-:W-:Y:S01]  /*2340*/  FADD.FTZ R55, R102, -R159 ;  /* 0x8000009f66377221 */ /* 0x002fe20000010000 */
[----:B------:R-:W-:Y:S01]  /*2350*/  FMUL.FTZ R61, R161, R52 ;  /* 0x00000034a13d7220 */ /* 0x000fe20000410000 */
[----:B------:R-:W-:Y:S01]  /*2360*/  SHF.L.U32 R102, R57, 0x7, RZ ;  /* 0x0000000739667819 */ /* 0x000fe200000006ff */
[----:B------:R-:W-:Y:S01]  /*2370*/  FMUL.FTZ R57, R161, R152 ;  /* 0x00000098a1397220 */ /* 0x000fe20000410000 */
[----:B------:R-:W-:Y:S01]  /*2380*/  LEA R52, P1, R151, UR8, 0x2 ;  /* 0x0000000897347c11 */ /* 0x000fe2000f8210ff */
[----:B------:R-:W-:Y:S01]  /*2390*/  FMUL.FTZ R152, R161, R55 ;  /* 0x00000037a1987220 */ /* 0x000fe20000410000 */
[----:B------:R-:W-:Y:S01]  /*23a0*/  F2FP.BF16.F32.PACK_AB R61, R61, R56 ;  /* 0x000000383d3d723e */ /* 0x000fe200000010ff */
[----:B------:R-:W-:Y:S01]  /*23b0*/  FMUL.FTZ R56, R161, R58 ;  /* 0x0000003aa1387220 */ /* 0x000fe20000410000 */
[----:B------:R-:W-:Y:S01]  /*23c0*/  LOP3.LUT R102, R102, 0x80, R3, 0xe2, !PT ;  /* 0x0000008066667812 */ /* 0x000fe200078ee203 */
[----:B------:R-:W-:-:S04]  /*23d0*/  IMAD.WIDE.U32 R58, R149, 0x4, R112 ;  /* 0x00000004953a7825 */ /* 0x000fc800078e0070 */
[--C-:B------:R-:W-:Y:S01]  /*23e0*/  FADD.FTZ R162, R71, -R159.reuse ;  /* 0x8000009f47a27221 */ /* 0x100fe20000010000 */
[----:B------:R-:W-:Y:S01]  /*23f0*/  FMUL.FTZ R71, R161, R160 ;  /* 0x000000a0a1477220 */ /* 0x000fe20000410000 */
[----:B------:R-:W-:Y:S01]  /*2400*/  HFMA2.MMA.BF16_V2 R153, R122, R61, R31 ;  /* 0x0000003d7a997235 */ /* 0x000fe2000020001f */
[----:B------:R-:W-:Y:S01]  /*2410*/  F2FP.BF16.F32.PACK_AB R56, R57, R56 ;  /* 0x000000383938723e */ /* 0x000fe200000010ff */
[C---:B------:R-:W-:Y:S01]  /*2420*/  FMUL.FTZ R57, R161.reuse, R54 ;  /* 0x00000036a1397220 */ /* 0x040fe20000410000 */
[C---:B------:R-:W-:Y:S01]  /*2430*/  FMUL.FTZ R70, R161.reuse, R70 ;  /* 0x00000046a1467220 */ /* 0x040fe20000410000 */
[C---:B------:R-:W-:Y:S01]  /*2440*/  FMUL.FTZ R73, R161.reuse, R162 ;  /* 0x000000a2a1497220 */ /* 0x040fe20000410000 */
[----:B------:R-:W-:Y:S01]  /*2450*/  FMUL.FTZ R72, R161, R72 ;  /* 0x00000048a1487220 */ /* 0x000fe20000410000 */
[----:B------:R-:W-:Y:S01]  /*2460*/  HFMA2.BF16_V2 R155, R123, R56, R30 ;  /* 0x000000387b9b7231 */ /* 0x000fe2000020001e */
[----:B------:R-:W-:Y:S01]  /*2470*/  F2FP.BF16.F32.PACK_AB R68, R71, R68 ;  /* 0x000000444744723e */ /* 0x000fe200000010ff */
[----:B------:R-:W-:Y:S01]  /*2480*/  HFMA2.MMA.BF16_V2 R67, R118, R64, R27 ;  /* 0x0000004076437235 */ /* 0x000fe2000020001b */
[----:B------:R-:W-:Y:S01]  /*2490*/  F2FP.BF16.F32.PACK_AB R66, R69, R66 ;  /* 0x000000424542723e */ /* 0x000fe200000010ff */
[C---:B------:R-:W-:Y:S01]  /*24a0*/  FMUL.FTZ R74, R161.reuse, R74 ;  /* 0x0000004aa14a7220 */ /* 0x040fe20000410000 */
[----:B------:R-:W-:Y:S01]  /*24b0*/  FMUL.FTZ R75, R161, R75 ;  /* 0x0000004ba14b7220 */ /* 0x000fe20000410000 */
[--C-:B------:R-:W-:Y:S01]  /*24c0*/  FADD.FTZ R76, R76, -R159.reuse ;  /* 0x8000009f4c4c7221 */ /* 0x100fe20000010000 */
[--C-:B------:R-:W-:Y:S01]  /*24d0*/  FADD.FTZ R77, R77, -R159.reuse ;  /* 0x8000009f4d4d7221 */ /* 0x100fe20000010000 */
[----:B------:R-:W-:Y:S01]  /*24e0*/  F2FP.BF16.F32.PACK_AB R70, R73, R70 ;  /* 0x000000464946723e */ /* 0x000fe200000010ff */
[----:B------:R-:W-:Y:S01]  /*24f0*/  FADD.FTZ R80, R80, -R159 ;  /* 0x8000009f50507221 */ /* 0x000fe20000010000 */
[----:B0-----:R-:W-:Y:S01]  /*2500*/  LOP3.LUT R102, R102, 0x60, R53, 0xf8, !PT ;  /* 0x0000006066667812 */ /* 0x001fe200078ef835 */
[--C-:B------:R-:W-:Y:S01]  /*2510*/  FADD.FTZ R81, R81, -R159.reuse ;  /* 0x8000009f51517221 */ /* 0x100fe20000010000 */
[----:B------:R-:W-:Y:S01]  /*2520*/  LEA.HI.X R53, R151, UR9, RZ, 0x2, P1 ;  /* 0x0000000997357c11 */ /* 0x000fe200088f14ff */
[----:B------:R-:W-:Y:S01]  /*2530*/  FMUL.FTZ R151, R161, R164 ;  /* 0x000000a4a1977220 */ /* 0x000fe20000410000 */
[C---:B------:R-:W-:Y:S01]  /*2540*/  LEA R54, P1, R146.reuse, UR8, 0x2 ;  /* 0x0000000892367c11 */ /* 0x040fe2000f8210ff */
[----:B------:R-:W-:Y:S01]  /*2550*/  HFMA2.MMA.BF16_V2 R71, R116, R68, R25 ;  /* 0x0000004474477235 */ /* 0x000fe20000200019 */
[----:B------:R-:W-:Y:S01]  /*2560*/  HFMA2.BF16_V2 R69, R119, R66, R26 ;  /* 0x0000004277457231 */ /* 0x000fe2000020001a */
[----:B------:R0:W-:Y:S01]  /*2570*/  STG.E desc[UR6][R52.64], R153 ;  /* 0x0000009934007986 */ /* 0x0001e2000c101906 */
[----:B------:R-:W-:Y:S01]  /*2580*/  LEA.HI.X R55, R146, UR9, RZ, 0x2, P1 ;  /* 0x0000000992377c11 */ /* 0x000fe200088f14ff */
[--C-:B------:R-:W-:Y:S01]  /*2590*/  FADD.FTZ R78, R78, -R159.reuse ;  /* 0x8000009f4e4e7221 */ /* 0x100fe20000010000 */
[----:B------:R-:W-:Y:S01]  /*25a0*/  FADD.FTZ R79, R79, -R159 ;  /* 0x8000009f4f4f7221 */ /* 0x000fe20000010000 */
[C---:B------:R-:W-:Y:S01]  /*25b0*/  FMUL.FTZ R76, R161.reuse, R76 ;  /* 0x0000004ca14c7220 */ /* 0x040fe20000410000 */
[----:B------:R-:W-:Y:S01]  /*25c0*/  FMUL.FTZ R77, R161, R77 ;  /* 0x0000004da14d7220 */ /* 0x000fe20000410000 */
[----:B------:R1:W-:Y:S01]  /*25d0*/  STG.E desc[UR6][R54.64], R155 ;  /* 0x0000009b36007986 */ /* 0x0003e2000c101906 */
[----:B------:R-:W-:Y:S01]  /*25e0*/  F2FP.BF16.F32.PACK_AB R74, R75, R74 ;  /* 0x0000004a4b4a723e */ /* 0x000fe200000010ff */
[----:B------:R-:W-:-:S02]  /*25f0*/  HFMA2.BF16_V2 R73, R117, R70, R24 ;  /* 0x0000004675497231 */ /* 0x000fc40000200018 */
[C---:B------:R-:W-:Y:S01]  /*2600*/  FMUL.FTZ R80, R161.reuse, R80 ;  /* 0x00000050a1507220 */ /* 0x040fe20000410000 */
[----:B------:R-:W-:Y:S01]  /*2610*/  FMUL.FTZ R81, R161, R81 ;  /* 0x00000051a1517220 */ /* 0x000fe20000410000 */
[----:B------:R-:W-:Y:S01]  /*2620*/  IMAD R102, R127, 0x1e00, R102 ;  /* 0x00001e007f667824 */ /* 0x000fe200078e0266 */
[----:B0-----:R-:W-:Y:S01]  /*2630*/  F2FP.BF16.F32.PACK_AB R53, R57, R60 ;  /* 0x0000003c3935723e */ /* 0x001fe200000010ff */
[----:B------:R-:W-:Y:S01]  /*2640*/  IMAD.WIDE.U32 R56, R148, 0x4, R112 ;  /* 0x0000000494387825 */ /* 0x000fe200078e0070 */
[----:B------:R-:W-:-:S03]  /*2650*/  LEA R60, P1, R150, UR8, 0x2 ;  /* 0x00000008963c7c11 */ /* 0x000fc6000f8210ff */
[C---:B------:R-:W-:Y:S01]  /*2660*/  FMUL.FTZ R78, R161.reuse, R78 ;  /* 0x0000004ea14e7220 */ /* 0x040fe20000410000 */
[----:B------:R-:W-:Y:S01]  /*2670*/  FMUL.FTZ R79, R161, R79 ;  /* 0x0000004fa14f7220 */ /* 0x000fe20000410000 */
[----:B------:R-:W-:Y:S01]  /*2680*/  IMAD.WIDE.U32 R112, R143, 0x4, R112 ;  /* 0x000000048f707825 */ /* 0x000fe200078e0070 */
[----:B------:R-:W-:Y:S01]  /*2690*/  HFMA2.MMA.BF16_V2 R143, R120, R53, R29 ;  /* 0x00000035788f7235 */ /* 0x000fe2000020001d */
[----:B------:R-:W-:Y:S02]  /*26a0*/  LEA.HI.X R61, R150, UR9, RZ, 0x2, P1 ;  /* 0x00000009963d7c11 */ /* 0x000fe400088f14ff */
[--C-:B------:R-:W-:Y:S01]  /*26b0*/  FADD.FTZ R84, R84, -R159.reuse ;  /* 0x8000009f54547221 */ /* 0x100fe20000010000 */
[----:B------:R-:W-:Y:S01]  /*26c0*/  LEA R52, P1, R147, UR8, 0x2 ;  /* 0x0000000893347c11 */ /* 0x000fe2000f8210ff */
[--C-:B------:R-:W-:Y:S01]  /*26d0*/  FADD.FTZ R85, R85, -R159.reuse ;  /* 0x8000009f55557221 */ /* 0x100fe20000010000 */
[----:B------:R-:W-:Y:S01]  /*26e0*/  F2FP.BF16.F32.PACK_AB R76, R77, R76 ;  /* 0x0000004c4d4c723e */ /* 0x000fe200000010ff */
[--C-:B------:R-:W-:Y:S01]  /*26f0*/  FADD.FTZ R82, R82, -R159.reuse ;  /* 0x8000009f52527221 */ /* 0x100fe20000010000 */
[----:B------:R0:W-:Y:S01]  /*2700*/  STG.E desc[UR6][R60.64], R143 ;  /* 0x0000008f3c007986 */ /* 0x0001e2000c101906 */
[----:B------:R-:W-:Y:S01]  /*2710*/  LEA.HI.X R53, R147, UR9, RZ, 0x2, P1 ;  /* 0x0000000993357c11 */ /* 0x000fe200088f14ff */
[--C-:B------:R-:W-:Y:S01]  /*2720*/  FADD.FTZ R83, R83, -R159.reuse ;  /* 0x8000009f53537221 */ /* 0x100fe20000010000 */
[C---:B-1----:R-:W-:Y:S01]  /*2730*/  LEA R54, P1, R142.reuse, UR8, 0x2 ;  /* 0x000000088e367c11 */ /* 0x042fe2000f8210ff */
[----:B------:R1:W-:Y:S01]  /*2740*/  STG.E desc[UR6][R56.64], R65 ;  /* 0x0000004138007986 */ /* 0x0003e2000c101906 */
[----:B------:R-:W-:Y:S01]  /*2750*/  F2FP.BF16.F32.PACK_AB R80, R81, R80 ;  /* 0x000000505150723e */ /* 0x000fe200000010ff */
[----:B------:R-:W-:Y:S01]  /*2760*/  FMUL.FTZ R84, R161, R84 ;  /* 0x00000054a1547220 */ /* 0x000fe20000410000 */
[----:B------:R-:W-:Y:S01]  /*2770*/  LEA.HI.X R55, R142, UR9, RZ, 0x2, P1 ;  /* 0x000000098e377c11 */ /* 0x000fe200088f14ff */
[----:B------:R2:W-:Y:S01]  /*2780*/  STG.E desc[UR6][R52.64], R67 ;  /* 0x0000004334007986 */ /* 0x0005e2000c101906 */
[----:B------:R-:W-:Y:S01]  /*2790*/  F2FP.BF16.F32.PACK_AB R78, R79, R78 ;  /* 0x0000004e4f4e723e */ /* 0x000fe200000010ff */
[C---:B------:R-:W-:Y:S01]  /*27a0*/  FMUL.FTZ R85, R161.reuse, R85 ;  /* 0x00000055a1557220 */ /* 0x040fe20000410000 */
[----:B------:R-:W-:Y:S01]  /*27b0*/  FMUL.FTZ R82, R161, R82 ;  /* 0x00000052a1527220 */ /* 0x000fe20000410000 */
[----:B0-----:R-:W-:Y:S01]  /*27c0*/  LEA R60, P2, R139, UR8, 0x2 ;  /* 0x000000088b3c7c11 */ /* 0x001fe2000f8410ff */
[----:B------:R0:W-:Y:S01]  /*27d0*/  STG.E desc[UR6][R58.64], R69 ;  /* 0x000000453a007986 */ /* 0x0001e2000c101906 */
[----:B------:R-:W-:Y:S01]  /*27e0*/  FMUL.FTZ R83, R161, R83 ;  /* 0x00000053a1537220 */ /* 0x000fe20000410000 */
[--C-:B------:R-:W-:Y:S01]  /*27f0*/  FADD.FTZ R86, R86, -R159.reuse ;  /* 0x8000009f56567221 */ /* 0x100fe20000010000 */
[----:B-1----:R-:W-:Y:S01]  /*2800*/  F2FP.BF16.F32.PACK_AB R57, R151, R72 ;  /* 0x000000489739723e */ /* 0x002fe200000010ff */
[----:B------:R1:W-:Y:S01]  /*2810*/  STG.E desc[UR6][R62.64], R71 ;  /* 0x000000473e007986 */ /* 0x0003e2000c101906 */
[----:B------:R-:W-:Y:S01]  /*2820*/  LEA.HI.X R61, R139, UR9, RZ, 0x2, P2 ;  /* 0x000000098b3d7c11 */ /* 0x000fe200090f14ff */
[--C-:B------:R-:W-:Y:S01]  /*2830*/  FADD.FTZ R87, R87, -R159.reuse ;  /* 0x8000009f57577221 */ /* 0x100fe20000010000 */
[C---:B--2---:R-:W-:Y:S01]  /*2840*/  LEA R52, P1, R144.reuse, UR8, 0x2 ;  /* 0x0000000890347c11 */ /* 0x044fe2000f8210ff */
[----:B------:R-:W-:Y:S01]  /*2850*/  HFMA2.BF16_V2 R67, R115, R74, R22 ;  /* 0x0000004a73437231 */ /* 0x000fe20000200016 */
[----:B------:R-:W-:Y:S01]  /*2860*/  HFMA2.MMA.BF16_V2 R65, R114, R57, R23 ;  /* 0x0000003972417235 */ /* 0x000fe20000200017 */
[----:B------:R2:W-:Y:S01]  /*2870*/  STG.E desc[UR6][R54.64], R73 ;  /* 0x0000004936007986 */ /* 0x0005e2000c101906 */
[----:B------:R-:W-:Y:S01]  /*2880*/  LEA.HI.X R53, R144, UR9, RZ, 0x2, P1 ;  /* 0x0000000990357c11 */ /* 0x000fe200088f14ff */
[----:B0-----:R-:W-:Y:S01]  /*2890*/  HFMA2.BF16_V2 R69, R51, R78, R20 ;  /* 0x0000004e33457231 */ /* 0x001fe20000200014 */
[----:B------:R-:W-:Y:S01]  /*28a0*/  LEA R56, P1, R140, UR8, 0x2 ;  /* 0x000000088c387c11 */ /* 0x000fe2000f8210ff */
[--C-:B------:R-:W-:Y:S01]  /*28b0*/  FADD.FTZ R88, R88, -R159.reuse ;  /* 0x8000009f58587221 */ /* 0x100fe20000010000 */
[C---:B------:R-:W-:Y:S01]  /*28c0*/  LEA R58, P2, R141.reuse, UR8, 0x2 ;  /* 0x000000088d3a7c11 */ /* 0x040fe2000f8410ff */
[----:B------:R0:W-:Y:S01]  /*28d0*/  STG.E desc[UR6][R60.64], R65 ;  /* 0x000000413c007986 */ /* 0x0001e2000c101906 */
[----:B------:R-:W-:Y:S01]  /*28e0*/  LEA.HI.X R57, R140, UR9, RZ, 0x2, P1 ;  /* 0x000000098c397c11 */ /* 0x000fe200088f14ff */
[----:B-1----:R-:W-:Y:S01]  /*28f0*/  HFMA2.MMA.BF16_V2 R63, R50, R76, R21 ;  /* 0x0000004c323f7235 */ /* 0x002fe20000200015 */
[----:B------:R-:W-:Y:S01]  /*2900*/  LEA.HI.X R59, R141, UR9, RZ, 0x2, P2 ;  /* 0x000000098d3b7c11 */ /* 0x000fe200090f14ff */
[----:B------:R1:W-:Y:S01]  /*2910*/  STG.E desc[UR6][R52.64], R67 ;  /* 0x0000004334007986 */ /* 0x0003e2000c101906 */
[C---:B------:R-:W-:Y:S01]  /*2920*/  IADD3 R62, R102.reuse, 0x1000, RZ ;  /* 0x00001000663e7810 */ /* 0x040fe20007ffe0ff */
[--C-:B------:R-:W-:Y:S01]  /*2930*/  FADD.FTZ R89, R89, -R159.reuse ;  /* 0x8000009f59597221 */ /* 0x100fe20000010000 */
[C---:B--2---:R-:W-:Y:S01]  /*2940*/  IADD3 R54, R102.reuse, 0xe00, RZ ;  /* 0x00000e0066367810 */ /* 0x044fe20007ffe0ff */
[----:B------:R-:W-:Y:S01]  /*2950*/  FMUL.FTZ R86, R161, R86 ;  /* 0x00000056a1567220 */ /* 0x000fe20000410000 */
[C---:B------:R-:W-:Y:S01]  /*2960*/  IADD3 R55, R102.reuse, 0xf00, RZ ;  /* 0x00000f0066377810 */ /* 0x040fe20007ffe0ff */
[----:B------:R2:W-:Y:S01]  /*2970*/  STG.E desc[UR6][R56.64], R63 ;  /* 0x0000003f38007986 */ /* 0x0005e2000c101906 */
[----:B------:R-:W-:Y:S01]  /*2980*/  F2FP.BF16.F32.PACK_AB R84, R85, R84 ;  /* 0x000000545554723e */ /* 0x000fe200000010ff */
[----:B0-----:R-:W-:Y:S01]  /*2990*/  HFMA2.MMA.BF16_V2 R65, R48, R80, R19 ;  /* 0x0000005030417235 */ /* 0x001fe20000200013 */
[----:B------:R-:W-:Y:S01]  /*29a0*/  IADD3 R102, R102, 0x1100, RZ ;  /* 0x0000110066667810 */ /* 0x000fe20007ffe0ff */
[----:B------:R-:W-:Y:S01]  /*29b0*/  STG.E desc[UR6][R58.64], R69 ;  /* 0x000000453a007986 */ /* 0x000fe2000c101906 */
[----:B------:R-:W-:Y:S01]  /*29c0*/  F2FP.BF16.F32.PACK_AB R82, R83, R82 ;  /* 0x000000525352723e */ /* 0x000fe200000010ff */
[C---:B------:R-:W-:Y:S01]  /*29d0*/  FMUL.FTZ R87, R161.reuse, R87 ;  /* 0x00000057a1577220 */ /* 0x040fe20000410000 */
[----:B-1----:R-:W-:Y:S01]  /*29e0*/  LEA R52, P1, R54, UR8, 0x2 ;  /* 0x0000000836347c11 */ /* 0x002fe2000f8210ff */
[C---:B------:R-:W-:Y:S01]  /*29f0*/  FMUL.FTZ R88, R161.reuse, R88 ;  /* 0x00000058a1587220 */ /* 0x040fe20000410000 */
[----:B------:R-:W-:Y:S01]  /*2a00*/  FMUL.FTZ R89, R161, R89 ;  /* 0x00000059a1597220 */ /* 0x000fe20000410000 */
[--C-:B------:R-:W-:Y:S01]  /*2a10*/  FADD.FTZ R92, R92, -R159.reuse ;  /* 0x8000009f5c5c7221 */ /* 0x100fe20000010000 */
[----:B------:R-:W-:Y:S01]  /*2a20*/  LEA.HI.X R53, R54, UR9, RZ, 0x2, P1 ;  /* 0x0000000936357c11 */ /* 0x000fe200088f14ff */
[----:B------:R-:W-:Y:S01]  /*2a30*/  FADD.FTZ R93, R93, -R159 ;  /* 0x8000009f5d5d7221 */ /* 0x000fe20000010000 */
[C---:B------:R-:W-:Y:S01]  /*2a40*/  LEA R60, P1, R55.reuse, UR8, 0x2 ;  /* 0x00000008373c7c11 */ /* 0x040fe2000f8210ff */
[----:B--2---:R-:W-:Y:S01]  /*2a50*/  HFMA2.MMA.BF16_V2 R63, R46, R84, R17 ;  /* 0x000000542e3f7235 */ /* 0x004fe20000200011 */
[----:B------:R-:W-:Y:S01]  /*2a60*/  LEA R54, P2, R62, UR8, 0x2 ;  /* 0x000000083e367c11 */ /* 0x000fe2000f8410ff */
[----:B------:R0:W-:Y:S01]  /*2a70*/  STG.E desc[UR6][R52.64], R65 ;  /* 0x0000004134007986 */ /* 0x0001e2000c101906 */
[----:B------:R-:W-:Y:S01]  /*2a80*/  LEA.HI.X R61, R55, UR9, RZ, 0x2, P1 ;  /* 0x00000009373d7c11 */ /* 0x000fe200088f14ff */
[----:B------:R-:W-:-:S02]  /*2a90*/  HFMA2.BF16_V2 R67, R49, R82, R18 ;  /* 0x0000005231437231 */ /* 0x000fc40000200012 */
[--C-:B------:R-:W-:Y:S01]  /*2aa0*/  FADD.FTZ R90, R90, -R159.reuse ;  /* 0x8000009f5a5a7221 */ /* 0x100fe20000010000 */
[--C-:B------:R-:W-:Y:S01]  /*2ab0*/  FADD.FTZ R91, R91, -R159.reuse ;  /* 0x8000009f5b5b7221 */ /* 0x100fe20000010000 */
[----:B------:R-:W-:Y:S01]  /*2ac0*/  LEA.HI.X R55, R62, UR9, RZ, 0x2, P2 ;  /* 0x000000093e377c11 */ /* 0x000fe200090f14ff */
[----:B------:R-:W-:Y:S01]  /*2ad0*/  FMUL.FTZ R92, R161, R92 ;  /* 0x0000005ca15c7220 */ /* 0x000fe20000410000 */
[----:B------:R-:W-:Y:S01]  /*2ae0*/  F2FP.BF16.F32.PACK_AB R86, R87, R86 ;  /* 0x000000565756723e */ /* 0x000fe200000010ff */
[----:B------:R-:W-:Y:S01]  /*2af0*/  FMUL.FTZ R93, R161, R93 ;  /* 0x0000005da15d7220 */ /* 0x000fe20000410000 */
[----:B------:R-:W-:Y:S01]  /*2b00*/  F2FP.BF16.F32.PACK_AB R88, R89, R88 ;  /* 0x000000585958723e */ /* 0x000fe200000010ff */
[C---:B------:R-:W-:Y:S01]  /*2b10*/  FMUL.FTZ R90, R161.reuse, R90 ;  /* 0x0000005aa15a7220 */ /* 0x040fe20000410000 */
[----:B------:R-:W-:Y:S01]  /*2b20*/  FMUL.FTZ R91, R161, R91 ;  /* 0x0000005ba15b7220 */ /* 0x000fe20000410000 */
[----:B0-----:R-:W-:Y:S01]  /*2b30*/  LEA R52, P1, R102, UR8, 0x2 ;  /* 0x0000000866347c11 */ /* 0x001fe2000f8210ff */
[----:B------:R-:W-:Y:S01]  /*2b40*/  STG.E desc[UR6][R60.64], R67 ;  /* 0x000000433c007986 */ /* 0x000fe2000c101906 */
[--C-:B------:R-:W-:Y:S01]  /*2b50*/  FADD.FTZ R96, R96, -R159.reuse ;  /* 0x8000009f60607221 */ /* 0x100fe20000010000 */
[----:B------:R-:W-:Y:S01]  /*2b60*/  FADD.FTZ R97, R97, -R159 ;  /* 0x8000009f61617221 */ /* 0x000fe20000010000 */
[----:B------:R-:W-:Y:S01]  /*2b70*/  LEA.HI.X R53, R102, UR9, RZ, 0x2, P1 ;  /* 0x0000000966357c11 */ /* 0x000fe200088f14ff */
[----:B------:R0:W-:Y:S01]  /*2b80*/  STG.E desc[UR6][R54.64], R63 ;  /* 0x0000003f36007986 */ /* 0x0001e2000c101906 */
[----:B------:R-:W-:Y:S01]  /*2b90*/  LEA R56, P1, R136, UR8, 0x2 ;  /* 0x0000000888387c11 */ /* 0x000fe2000f8210ff */
[----:B------:R-:W-:-:S02]  /*2ba0*/  HFMA2.BF16_V2 R65, R47, R86, R16 ;  /* 0x000000562f417231 */ /* 0x000fc40000200010 */
[--C-:B------:R-:W-:Y:S01]  /*2bb0*/  FADD.FTZ R94, R94, -R159.reuse ;  /* 0x8000009f5e5e7221 */ /* 0x100fe20000010000 */
[--C-:B------:R-:W-:Y:S01]  /*2bc0*/  FADD.FTZ R95, R95, -R159.reuse ;  /* 0x8000009f5f5f7221 */ /* 0x100fe20000010000 */
[----:B------:R-:W-:Y:S01]  /*2bd0*/  LEA.HI.X R57, R136, UR9, RZ, 0x2, P1 ;  /* 0x0000000988397c11 */ /* 0x000fe200088f14ff */
[--C-:B------:R-:W-:Y:S01]  /*2be0*/  FADD.FTZ R100, R100, -R159.reuse ;  /* 0x8000009f64647221 */ /* 0x100fe20000010000 */
[----:B------:R-:W-:Y:S01]  /*2bf0*/  F2FP.BF16.F32.PACK_AB R92, R93, R92 ;  /* 0x0000005c5d5c723e */ /* 0x000fe200000010ff */
[--C-:B------:R-:W-:Y:S01]  /*2c00*/  FADD.FTZ R101, R101, -R159.reuse ;  /* 0x8000009f65657221 */ /* 0x100fe20000010000 */
[----:B------:R-:W-:Y:S01]  /*2c10*/  HFMA2.MMA.BF16_V2 R69, R44, R88, R15 ;  /* 0x000000582c457235 */ /* 0x000fe2000020000f */
[--C-:B------:R-:W-:Y:S01]  /*2c20*/  FADD.FTZ R98, R98, -R159.reuse ;  /* 0x8000009f62627221 */ /* 0x100fe20000010000 */
[--C-:B------:R-:W-:Y:S01]  /*2c30*/  FADD.FTZ R99, R99, -R159.reuse ;  /* 0x8000009f63637221 */ /* 0x100fe20000010000 */
[----:B0-----:R-:W-:Y:S01]  /*2c40*/  LEA R54, P1, R137, UR8, 0x2 ;  /* 0x0000000889367c11 */ /* 0x001fe2000f8210ff */
[C---:B------:R-:W-:Y:S01]  /*2c50*/  FMUL.FTZ R96, R161.reuse, R96 ;  /* 0x00000060a1607220 */ /* 0x040fe20000410000 */
[----:B------:R-:W-:Y:S01]  /*2c60*/  FMUL.FTZ R97, R161, R97 ;  /* 0x00000061a1617220 */ /* 0x000fe20000410000 */
[----:B------:R-:W-:Y:S01]  /*2c70*/  F2FP.BF16.F32.PACK_AB R90, R91, R90 ;  /* 0x0000005a5b5a723e */ /* 0x000fe200000010ff */
[C---:B------:R-:W-:Y:S01]  /*2c80*/  FMUL.FTZ R94, R161.reuse, R94 ;  /* 0x0000005ea15e7220 */ /* 0x040fe20000410000 */
[----:B------:R-:W-:Y:S01]  /*2c90*/  FMUL.FTZ R95, R161, R95 ;  /* 0x0000005fa15f7220 */ /* 0x000fe20000410000 */
[----:B------:R0:W-:Y:S01]  /*2ca0*/  STG.E desc[UR6][R52.64], R65 ;  /* 0x0000004134007986 */ /* 0x0001e2000c101906 */
[----:B------:R-:W-:Y:S01]  /*2cb0*/  LEA R58, P2, R138, UR8, 0x2 ;  /* 0x000000088a3a7c11 */ /* 0x000fe2000f8410ff */
[--C-:B------:R-:W-:Y:S01]  /*2cc0*/  FADD.FTZ R104, R104, -R159.reuse ;  /* 0x8000009f68687221 */ /* 0x100fe20000010000 */
[----:B------:R-:W-:Y:S01]  /*2cd0*/  LEA.HI.X R55, R137, UR9, RZ, 0x2, P1 ;  /* 0x0000000989377c11 */ /* 0x000fe200088f14ff */
[--C-:B------:R-:W-:Y:S01]  /*2ce0*/  FADD.FTZ R105, R105, -R159.reuse ;  /* 0x8000009f69697221 */ /* 0x100fe20000010000 */
[C---:B------:R-:W-:Y:S01]  /*2cf0*/  FMUL.FTZ R100, R161.reuse, R100 ;  /* 0x00000064a1647220 */ /* 0x040fe20000410000 */
[----:B------:R-:W-:Y:S01]  /*2d00*/  FMUL.FTZ R101, R161, R101 ;  /* 0x00000065a1657220 */ /* 0x000fe20000410000 */
[--C-:B------:R-:W-:Y:S01]  /*2d10*/  FADD.FTZ R103, R103, -R159.reuse ;  /* 0x8000009f67677221 */ /* 0x100fe20000010000 */
[C---:B------:R-:W-:Y:S01]  /*2d20*/  FMUL.FTZ R98, R161.reuse, R98 ;  /* 0x00000062a1627220 */ /* 0x040fe20000410000 */
[C---:B------:R-:W-:Y:S01]  /*2d30*/  FMUL.FTZ R99, R161.reuse, R99 ;  /* 0x00000063a1637220 */ /* 0x040fe20000410000 */
[----:B------:R-:W-:Y:S01]  /*2d40*/  HFMA2.MMA.BF16_V2 R63, R42, R92, R13 ;  /* 0x0000005c2a3f7235 */ /* 0x000fe2000020000d */
[----:B------:R-:W-:Y:S01]  /*2d50*/  HFMA2.BF16_V2 R67, R45, R90, R14 ;  /* 0x0000005a2d437231 */ /* 0x000fe2000020000e */
[----:B0-----:R-:W-:Y:S01]  /*2d60*/  LEA R52, P1, R134, UR8, 0x2 ;  /* 0x0000000886347c11 */ /* 0x001fe2000f8210ff */
[C---:B------:R-:W-:Y:S01]  /*2d70*/  FMUL.FTZ R104, R161.reuse, R104 ;  /* 0x00000068a1687220 */ /* 0x040fe20000410000 */
[----:B------:R-:W-:Y:S01]  /*2d80*/  LEA.HI.X R59, R138, UR9, RZ, 0x2, P2 ;  /* 0x000000098a3b7c11 */ /* 0x000fe200090f14ff */
[----:B------:R-:W-:Y:S01]  /*2d90*/  FMUL.FTZ R105, R161, R105 ;  /* 0x00000069a1697220 */ /* 0x000fe20000410000 */
[----:B------:R-:W-:Y:S01]  /*2da0*/  F2FP.BF16.F32.PACK_AB R96, R97, R96 ;  /* 0x000000606160723e */ /* 0x000fe200000010ff */
[----:B------:R0:W-:Y:S01]  /*2db0*/  STG.E desc[UR6][R56.64], R69 ;  /* 0x0000004538007986 */ /* 0x0001e2000c101906 */
[----:B------:R-:W-:Y:S01]  /*2dc0*/  F2FP.BF16.F32.PACK_AB R94, R95, R94 ;  /* 0x0000005e5f5e723e */ /* 0x000fe200000010ff */
[--C-:B------:R-:W-:Y:S01]  /*2dd0*/  FADD.FTZ R108, R108, -R159.reuse ;  /* 0x8000009f6c6c7221 */ /* 0x100fe20000010000 */
[----:B------:R-:W-:Y:S01]  /*2de0*/  LEA.HI.X R53, R134, UR9, RZ, 0x2, P1 ;  /* 0x0000000986357c11 */ /* 0x000fe200088f14ff */
[--C-:B------:R-:W-:Y:S01]  /*2df0*/  FADD.FTZ R109, R109, -R159.reuse ;  /* 0x8000009f6d6d7221 */ /* 0x100fe20000010000 */
[----:B------:R-:W-:Y:S01]  /*2e00*/  FMUL.FTZ R103, R161, R103 ;  /* 0x00000067a1677220 */ /* 0x000fe20000410000 */
[----:B------:R-:W-:Y:S01]  /*2e10*/  F2FP.BF16.F32.PACK_AB R100, R101, R100 ;  /* 0x000000646564723e */ /* 0x000fe200000010ff */
[--C-:B------:R-:W-:Y:S01]  /*2e20*/  FADD.FTZ R106, R106, -R159.reuse ;  /* 0x8000009f6a6a7221 */ /* 0x100fe20000010000 */
[--C-:B------:R-:W-:Y:S01]  /*2e30*/  FADD.FTZ R107, R107, -R159.reuse ;  /* 0x8000009f6b6b7221 */ /* 0x100fe20000010000 */
[----:B------:R-:W-:Y:S01]  /*2e40*/  LEA R60, P2, R133, UR8, 0x2 ;  /* 0x00000008853c7c11 */ /* 0x000fe2000f8410ff */
[----:B------:R1:W-:Y:S01]  /*2e50*/  STG.E desc[UR6][R58.64], R67 ;  /* 0x000000433a007986 */ /* 0x0003e2000c101906 */
[----:B------:R-:W-:Y:S01]  /*2e60*/  F2FP.BF16.F32.PACK_AB R98, R99, R98 ;  /* 0x000000626362723e */ /* 0x000fe200000010ff */
[--C-:B------:R-:W-:Y:S01]  /*2e70*/  FADD.FTZ R110, R110, -R159.reuse ;  /* 0x8000009f6e6e7221 */ /* 0x100fe20000010000 */
[----:B0-----:R-:W-:Y:S01]  /*2e80*/  LEA R56, P1, R135, UR8, 0x2 ;  /* 0x0000000887387c11 */ /* 0x001fe2000f8210ff */
[----:B------:R-:W-:Y:S01]  /*2e90*/  FADD.FTZ R111, R111, -R159 ;  /* 0x8000009f6f6f7221 */ /* 0x000fe20000010000 */
[C---:B------:R-:W-:Y:S01]  /*2ea0*/  FMUL.FTZ R108, R161.reuse, R108 ;  /* 0x0000006ca16c7220 */ /* 0x040fe20000410000 */
[----:B------:R-:W-:Y:S01]  /*2eb0*/  FMUL.FTZ R109, R161, R109 ;  /* 0x0000006da16d7220 */ /* 0x000fe20000410000 */
[----:B------:R0:W-:Y:S01]  /*2ec0*/  STG.E desc[UR6][R54.64], R63 ;  /* 0x0000003f36007986 */ /* 0x0001e2000c101906 */
[----:B------:R-:W-:Y:S01]  /*2ed0*/  HFMA2.BF16_V2 R65, R43, R94, R12 ;  /* 0x0000005e2b417231 */ /* 0x000fe2000020000c */
[----:B------:R-:W-:Y:S01]  /*2ee0*/  HFMA2.MMA.BF16_V2 R69, R40, R96, R11 ;  /* 0x0000006028457235 */ /* 0x000fe2000020000b */
[----:B------:R-:W-:Y:S01]  /*2ef0*/  LEA.HI.X R57, R135, UR9, RZ, 0x2, P1 ;  /* 0x0000000987397c11 */ /* 0x000fe200088f14ff */
[----:B------:R-:W-:Y:S01]  /*2f00*/  FMUL.FTZ R106, R161, R106 ;  /* 0x0000006aa16a7220 */ /* 0x000fe20000410000 */
[----:B------:R-:W-:Y:S01]  /*2f10*/  F2FP.BF16.F32.PACK_AB R104, R105, R104 ;  /* 0x000000686968723e */ /* 0x000fe200000010ff */
[----:B------:R-:W-:Y:S01]  /*2f20*/  FMUL.FTZ R107, R161, R107 ;  /* 0x0000006ba16b7220 */ /* 0x000fe20000410000 */
[----:B------:R-:W-:Y:S01]  /*2f30*/  LEA.HI.X R61, R133, UR9, RZ, 0x2, P2 ;  /* 0x00000009853d7c11 */ /* 0x000fe200090f14ff */
[----:B-1----:R-:W-:Y:S01]  /*2f40*/  HFMA2.BF16_V2 R67, R41, R98, R10 ;  /* 0x0000006229437231 */ /* 0x002fe2000020000a */
[----:B------:R-:W-:Y:S01]  /*2f50*/  F2FP.BF16.F32.PACK_AB R103, R103, R152 ;  /* 0x000000986767723e */ /* 0x000fe200000010ff */
[C---:B------:R-:W-:Y:S01]  /*2f60*/  FMUL.FTZ R110, R161.reuse, R110 ;  /* 0x0000006ea16e7220 */ /* 0x040fe20000410000 */
[----:B------:R-:W-:Y:S01]  /*2f70*/  FMUL.FTZ R111, R161, R111 ;  /* 0x0000006fa16f7220 */ /* 0x000fe20000410000 */
[C---:B0-----:R-:W-:Y:S01]  /*2f80*/  LEA R54, P1, R132.reuse, UR8, 0x2 ;  /* 0x0000000884367c11 */ /* 0x041fe2000f8210ff */
[----:B------:R-:W-:Y:S01]  /*2f90*/  HFMA2.MMA.BF16_V2 R63, R38, R100, R9 ;  /* 0x00000064263f7235 */ /* 0x000fe20000200009 */
[----:B------:R-:W-:Y:S01]  /*2fa0*/  LEA R58, P2, R131, UR8, 0x2 ;  /* 0x00000008833a7c11 */ /* 0x000fe2000f8410ff */
[----:B------:R0:W-:Y:S01]  /*2fb0*/  STG.E desc[UR6][R52.64], R65 ;  /* 0x0000004134007986 */ /* 0x0001e2000c101906 */
[----:B------:R-:W-:Y:S01]  /*2fc0*/  LEA.HI.X R55, R132, UR9, RZ, 0x2, P1 ;  /* 0x0000000984377c11 */ /* 0x000fe200088f14ff */
[----:B------:R-:W-:Y:S01]  /*2fd0*/  HFMA2.BF16_V2 R103, R39, R103, R8 ;  /* 0x0000006727677231 */ /* 0x000fe20000200008 */
[----:B------:R-:W-:Y:S01]  /*2fe0*/  F2FP.BF16.F32.PACK_AB R108, R109, R108 ;  /* 0x0000006c6d6c723e */ /* 0x000fe200000010ff */
[----:B------:R1:W-:Y:S01]  /*2ff0*/  STG.E desc[UR6][R60.64], R69 ;  /* 0x000000453c007986 */ /* 0x0003e2000c101906 */
[----:B------:R-:W-:-:S02]  /*3000*/  F2FP.BF16.F32.PACK_AB R106, R107, R106 ;  /* 0x0000006a6b6a723e */ /* 0x000fc400000010ff */
[----:B------:R-:W-:Y:S01]  /*3010*/  LEA.HI.X R59, R131, UR9, RZ, 0x2, P2 ;  /* 0x00000009833b7c11 */ /* 0x000fe200090f14ff */
[----:B------:R2:W-:Y:S01]  /*3020*/  STG.E desc[UR6][R56.64], R67 ;  /* 0x0000004338007986 */ /* 0x0005e2000c101906 */
[----:B------:R-:W-:Y:S02]  /*3030*/  F2FP.BF16.F32.PACK_AB R110, R111, R110 ;  /* 0x0000006e6f6e723e */ /* 0x000fe400000010ff */
[----:B------:R-:W-:Y:S01]  /*3040*/  IADD3 R127, R127, UR5, RZ ;  /* 0x000000057f7f7c10 */ /* 0x000fe2000fffe0ff */
[----:B0-----:R-:W-:Y:S01]  /*3050*/  HFMA2.MMA.BF16_V2 R65, R36, R104, R7 ;  /* 0x0000006824417235 */ /* 0x001fe20000200007 */
[----:B------:R-:W-:Y:S01]  /*3060*/  LEA R52, P1, R130, UR8, 0x2 ;  /* 0x0000000882347c11 */ /* 0x000fe2000f8210ff */
[----:B------:R0:W-:Y:S01]  /*3070*/  STG.E desc[UR6][R54.64], R63 ;  /* 0x0000003f36007986 */ /* 0x0001e2000c101906 */
[----:B-1----:R-:W-:-:S03]  /*3080*/  LEA R60, P3, R128, UR8, 0x2 ;  /* 0x00000008803c7c11 */ /* 0x002fc6000f8610ff */
[----:B------:R1:W-:Y:S01]  /*3090*/  STG.E desc[UR6][R112.64], R103 ;  /* 0x0000006770007986 */ /* 0x0003e2000c101906 */
[----:B------:R-:W-:Y:S01]  /*30a0*/  LEA.HI.X R53, R130, UR9, RZ, 0x2, P1 ;  /* 0x0000000982357c11 */ /* 0x000fe200088f14ff */
[----:B--2---:R-:W-:Y:S01]  /*30b0*/  HFMA2.BF16_V2 R67, R37, R106, R6 ;  /* 0x0000006a25437231 */ /* 0x004fe20000200006 */
[C---:B------:R-:W-:Y:S01]  /*30c0*/  LEA R56, P2, R129.reuse, UR8, 0x2 ;  /* 0x0000000881387c11 */ /* 0x040fe2000f8410ff */
[----:B------:R2:W-:Y:S01]  /*30d0*/  STG.E desc[UR6][R58.64], R65 ;  /* 0x000000413a007986 */ /* 0x0005e2000c101906 */
[----:B------:R-:W-:Y:S02]  /*30e0*/  LEA.HI.X R61, R128, UR9, RZ, 0x2, P3 ;  /* 0x00000009803d7c11 */ /* 0x000fe400098f14ff */
[----:B------:R-:W-:Y:S01]  /*30f0*/  LEA.HI.X R57, R129, UR9, RZ, 0x2, P2 ;  /* 0x0000000981397c11 */ /* 0x000fe200090f14ff */
[----:B0-----:R-:W-:Y:S01]  /*3100*/  HFMA2.MMA.BF16_V2 R55, R34, R108, R5 ;  /* 0x0000006c22377235 */ /* 0x001fe20000200005 */
[----:B------:R3:W-:Y:S01]  /*3110*/  STG.E desc[UR6][R52.64], R67 ;  /* 0x0000004334007986 */ /* 0x0007e2000c101906 */
[----:B------:R-:W-:-:S02]  /*3120*/  ISETP.GE.AND P1, PT, R127, UR4, PT ;  /* 0x000000047f007c0c */ /* 0x000fc4000bf26270 */
[----:B-1----:R-:W-:-:S03]  /*3130*/  SEL R112, RZ, 0x1, P0 ;  /* 0x00000001ff707807 */ /* 0x002fc60000000000 */
[----:B------:R3:W-:Y:S01]  /*3140*/  STG.E desc[UR6][R56.64], R55 ;  /* 0x0000003738007986 */ /* 0x0007e2000c101906 */
[----:B--2---:R-:W-:-:S05]  /*3150*/  HFMA2.BF16_V2 R59, R35, R110, R4 ;  /* 0x0000006e233b7231 */ /* 0x004fca0000200004 */
[----:B------:R3:W-:Y:S02]  /*3160*/  STG.E desc[UR6][R60.64], R59 ;  /* 0x0000003b3c007986 */ /* 0x0007e4000c101906 */
[----:B------:R-:W-:Y:S05]  /*3170*/  @!P1 BRA `(.L_x_803) ;  /* 0xffffffd000e09947 */ /* 0x000fea000383ffff */
[----:B------:R-:W-:Y:S05]  /*3180*/  EXIT ;  /* 0x000000000000794d */ /* 0x000fea0003800000 */
.L_x_800:
[----:B------:R-:W-:Y:S01]  /*3190*/  HFMA2.MMA R159, -RZ, RZ, 0, 1.847743988037109375e-06 ;  /* 0x0000001fff9f7435 */ /* 0x000fe200000001ff */
[----:B------:R-:W-:Y:S02]  /*31a0*/  MOV R160, 0x1 ;  /* 0x0000000100a07802 */ /* 0x000fe40000000f00 */
[----:B------:R-:W-:-:S08]  /*31b0*/  MOV R158, 0xffffffff ;  /* 0xffffffff009e7802 */ /* 0x000fd00000000f00 */
[----:B-----5:R-:W-:Y:S05]  /*31c0*/  WARPSYNC.COLLECTIVE R158, `(.L_x_804) ;  /* 0x000000009e087348 */ /* 0x020fea0003c00000 */
[----:B------:R0:W1:Y:S02]  /*31d0*/  SHFL.BFLY P2, R113, R161, R160, R159 ;  /* 0x0c0000a0a1717389 */ /* 0x000064000004009f */
[----:B01---5:R-:W-:Y:S01]  /*31e0*/  ENDCOLLECTIVE ;  /* 0x000000000000791b */ /* 0x023fe20003800000 */
.L_x_804:
[----:B------:R-:W-:Y:S01]  /*31f0*/  HFMA2.MMA R160, -RZ, RZ, 0, 1.1920928955078125e-07 ;  /* 0x00000002ffa07435 */ /* 0x000fe200000001ff */
[----:B------:R-:W-:-:S05]  /*3200*/  FADD.FTZ R162, R161, R113 ;  /* 0x00000071a1a27221 */ /* 0x000fca0000010000 */
[----:B------:R-:W-:-:S07]  /*3210*/  MOV R161, R162 ;  /* 0x000000a200a17202 */ /* 0x000fce0000000f00 */
[----:B------:R-:W-:Y:S05]  /*3220*/  WARPSYNC.COLLECTIVE R158, `(.L_x_805) ;  /* 0x000000009e087348 */ /* 0x000fea0003c00000 */
[----:B------:R0:W1:Y:S02]  /*3230*/  SHFL.BFLY P2, R113, R161, R160, R159 ;  /* 0x0c0000a0a1717389 */ /* 0x000064000004009f */
[----:B01----:R-:W-:Y:S01]  /*3240*/  ENDCOLLECTIVE ;  /* 0x000000000000791b */ /* 0x003fe20003800000 */
.L_x_805:
[----:B------:R-:W-:Y:S01]  /*3250*/  HFMA2.MMA R160, -RZ, RZ, 0, 2.384185791015625e-07 ;  /* 0x00000004ffa07435 */ /* 0x000fe200000001ff */
[----:B------:R-:W-:-:S05]  /*3260*/  FADD.FTZ R163, R162, R113 ;  /* 0x00000071a2a37221 */ /* 0x000fca0000010000 */
[----:B------:R-:W-:-:S07]  /*3270*/  MOV R161, R163 ;  /* 0x000000a300a17202 */ /* 0x000fce0000000f00 */
[----:B------:R-:W-:Y:S05]  /*3280*/  WARPSYNC.COLLECTIVE R158, `(.L_x_806) ;  /* 0x000000009e087348 */ /* 0x000fea0003c00000 */
[----:B------:R0:W1:Y:S02]  /*3290*/  SHFL.BFLY P2, R113, R161, R160, R159 ;  /* 0x0c0000a0a1717389 */ /* 0x000064000004009f */
[----:B01----:R-:W-:Y:S01]  /*32a0*/  ENDCOLLECTIVE ;  /* 0x000000000000791b */ /* 0x003fe20003800000 */
.L_x_806:
[----:B------:R-:W-:Y:S01]  /*32b0*/  HFMA2.MMA R160, -RZ, RZ, 0, 4.76837158203125e-07 ;  /* 0x00000008ffa07435 */ /* 0x000fe200000001ff */
[----:B------:R-:W-:-:S05]  /*32c0*/  FADD.FTZ R164, R163, R113 ;  /* 0x00000071a3a47221 */ /* 0x000fca0000010000 */
[----:B------:R-:W-:-:S07]  /*32d0*/  MOV R161, R164 ;  /* 0x000000a400a17202 */ /* 0x000fce0000000f00 */
[----:B------:R-:W-:Y:S05]  /*32e0*/  WARPSYNC.COLLECTIVE R158, `(.L_x_807) ;  /* 0x000000009e087348 */ /* 0x000fea0003c00000 */
[----:B------:R0:W1:Y:S02]  /*32f0*/  SHFL.BFLY P2, R113, R161, R160, R159 ;  /* 0x0c0000a0a1717389 */ /* 0x000064000004009f */
[----:B01----:R-:W-:Y:S01]  /*3300*/  ENDCOLLECTIVE ;  /* 0x000000000000791b */ /* 0x003fe20003800000 */
.L_x_807:
[----:B------:R-:W-:Y:S01]  /*3310*/  HFMA2.MMA R160, -RZ, RZ, 0, 9.5367431640625e-07 ;  /* 0x00000010ffa07435 */ /* 0x000fe200000001ff */
[----:B------:R-:W-:-:S05]  /*3320*/  FADD.FTZ R165, R164, R113 ;  /* 0x00000071a4a57221 */ /* 0x000fca0000010000 */
[----:B------:R-:W-:-:S07]  /*3330*/  MOV R161, R165 ;  /* 0x000000a500a17202 */ /* 0x000fce0000000f00 */
[----:B------:R-:W-:Y:S05]  /*3340*/  WARPSYNC.COLLECTIVE R158, `(.L_x_808) ;  /* 0x000000009e087348 */ /* 0x000fea0003c00000 */
[----:B------:R0:W1:Y:S02]  /*3350*/  SHFL.BFLY P2, R113, R161, R160, R159 ;  /* 0x0c0000a0a1717389 */ /* 0x000064000004009f */
[----:B01----:R-:W-:Y:S01]  /*3360*/  ENDCOLLECTIVE ;  /* 0x000000000000791b */ /* 0x003fe20003800000 */
.L_x_808:
[----:B------:R-:W-:Y:S01]  /*3370*/  MOV R160, 0x1 ;  /* 0x0000000100a07802 */ /* 0x000fe20000000f00 */
[----:B------:R-:W-:-:S04]  /*3380*/  FADD.FTZ R112, R165, R113 ;  /* 0x00000071a5707221 */ /* 0x000fc80000010000 */
[----:B------:R-:W-:-:S04]  /*3390*/  FMUL.FTZ R112, R112, 0.00052083336049690842628 ;  /* 0x3a08888970707820 */ /* 0x000fc80000410000 */
[--C-:B------:R-:W-:Y:S01]  /*33a0*/  FADD.FTZ R113, R52, -R112.reuse ;  /* 0x8000007034717221 */ /* 0x100fe20000010000 */
[--C-:B------:R-:W-:Y:S01]  /*33b0*/  FADD.FTZ R162, R53, -R112.reuse ;  /* 0x8000007035a27221 */ /* 0x100fe20000010000 */
[----:B------:R-:W-:Y:S02]  /*33c0*/  FADD.FTZ R158, R56, -R112 ;  /* 0x80000070389e7221 */ /* 0x000fe40000010000 */
[----:B------:R-:W-:-:S04]  /*33d0*/  FFMA.FTZ R113, R113, R113, RZ ;  /* 0x0000007171717223 */ /* 0x000fc800000100ff */
[----:B------:R-:W-:Y:S01]  /*33e0*/  FFMA.FTZ R113, R162, R162, R113 ;  /* 0x000000a2a2717223 */ /* 0x000fe20000010071 */
[----:B------:R-:W-:-:S04]  /*33f0*/  FADD.FTZ R162, R54, -R112 ;  /* 0x8000007036a27221 */ /* 0x000fc80000010000 */
[----:B------:R-:W-:Y:S01]  /*3400*/  FFMA.FTZ R113, R162, R162, R113 ;  /* 0x000000a2a2717223 */ /* 0x000fe20000010071 */
[----:B------:R-:W-:-:S04]  /*3410*/  FADD.FTZ R162, R55, -R112 ;  /* 0x8000007037a27221 */ /* 0x000fc80000010000 */
        /* <DEDUP_REMOVED lines=112> */
[----:B------:R-:W-:-:S07]  /*3b20*/  MOV R158, 0xffffffff ;  /* 0xffffffff009e7802 */ /* 0x000fce0000000f00 */
[----:B------:R-:W-:Y:S05]  /*3b30*/  WARPSYNC.COLLECTIVE R158, `(.L_x_809) ;  /* 0x000000009e087348 */ /* 0x000fea0003c00000 */
[----:B------:R0:W1:Y:S02]  /*3b40*/  SHFL.BFLY P2, R113, R161, R160, R159 ;  /* 0x0c0000a0a1717389 */ /* 0x000064000004009f */
[----:B01----:R-:W-:Y:S01]  /*3b50*/  ENDCOLLECTIVE ;  /* 0x000000000000791b */ /* 0x003fe20003800000 */
.L_x_809:
[----:B------:R-:W-:Y:S01]  /*3b60*/  HFMA2.MMA R160, -RZ, RZ, 0, 1.1920928955078125e-07 ;  /* 0x00000002ffa07435 */ /* 0x000fe200000001ff */
[----:B------:R-:W-:-:S05]  /*3b70*/  FADD.FTZ R162, R161, R113 ;  /* 0x00000071a1a27221 */ /* 0x000fca0000010000 */
[----:B------:R-:W-:-:S07]  /*3b80*/  MOV R161, R162 ;  /* 0x000000a200a17202 */ /* 0x000fce0000000f00 */
[----:B------:R-:W-:Y:S05]  /*3b90*/  WARPSYNC.COLLECTIVE R158, `(.L_x_810) ;  /* 0x000000009e087348 */ /* 0x000fea0003c00000 */
[----:B------:R0:W1:Y:S02]  /*3ba0*/  SHFL.BFLY P2, R113, R161, R160, R159 ;  /* 0x0c0000a0a1717389 */ /* 0x000064000004009f */
[----:B01----:R-:W-:Y:S01]  /*3bb0*/  ENDCOLLECTIVE ;  /* 0x000000000000791b */ /* 0x003fe20003800000 */
.L_x_810:
[----:B------:R-:W-:Y:S01]  /*3bc0*/  HFMA2.MMA R160, -RZ, RZ, 0, 2.384185791015625e-07 ;  /* 0x00000004ffa07435 */ /* 0x000fe200000001ff */
[----:B------:R-:W-:-:S05]  /*3bd0*/  FADD.FTZ R163, R162, R113 ;  /* 0x00000071a2a37221 */ /* 0x000fca0000010000 */
[----:B------:R-:W-:-:S07]  /*3be0*/  MOV R161, R163 ;  /* 0x000000a300a17202 */ /* 0x000fce0000000f00 */
[----:B------:R-:W-:Y:S05]  /*3bf0*/  WARPSYNC.COLLECTIVE R158, `(.L_x_811) ;  /* 0x000000009e087348 */ /* 0x000fea0003c00000 */
[----:B------:R0:W1:Y:S02]  /*3c00*/  SHFL.BFLY P2, R113, R161, R160, R159 ;  /* 0x0c0000a0a1717389 */ /* 0x000064000004009f */
[----:B01----:R-:W-:Y:S01]  /*3c10*/  ENDCOLLECTIVE ;  /* 0x000000000000791b */ /* 0x003fe20003800000 */
.L_x_811:
[----:B------:R-:W-:Y:S01]  /*3c20*/  HFMA2.MMA R160, -RZ, RZ, 0, 4.76837158203125e-07 ;  /* 0x00000008ffa07435 */ /* 0x000fe200000001ff */
[----:B------:R-:W-:-:S05]  /*3c30*/  FADD.FTZ R164, R163, R113 ;  /* 0x00000071a3a47221 */ /* 0x000fca0000010000 */
[----:B------:R-:W-:-:S07]  /*3c40*/  MOV R161, R164 ;  /* 0x000000a400a17202 */ /* 0x000fce0000000f00 */
[----:B------:R-:W-:Y:S05]  /*3c50*/  WARPSYNC.COLLECTIVE R158, `(.L_x_812) ;  /* 0x000000009e087348 */ /* 0x000fea0003c00000 */
[----:B------:R0:W1:Y:S02]  /*3c60*/  SHFL.BFLY P2, R113, R161, R160, R159 ;  /* 0x0c0000a0a1717389 */ /* 0x000064000004009f */
[----:B01----:R-:W-:Y:S01]  /*3c70*/  ENDCOLLECTIVE ;  /* 0x000000000000791b */ /* 0x003fe20003800000 */
.L_x_812:
[----:B------:R-:W-:Y:S01]  /*3c80*/  HFMA2.MMA R160, -RZ, RZ, 0, 9.5367431640625e-07 ;  /* 0x00000010ffa07435 */ /* 0x000fe200000001ff */
[----:B------:R-:W-:-:S05]  /*3c90*/  FADD.FTZ R165, R164, R113 ;  /* 0x00000071a4a57221 */ /* 0x000fca0000010000 */
[----:B------:R-:W-:-:S07]  /*3ca0*/  MOV R161, R165 ;  /* 0x000000a500a17202 */ /* 0x000fce0000000f00 */
[----:B------:R-:W-:Y:S05]  /*3cb0*/  WARPSYNC.COLLECTIVE R158, `(.L_x_813) ;  /* 0x000000009e087348 */ /* 0x000fea0003c00000 */
[----:B------:R0:W1:Y:S02]  /*3cc0*/  SHFL.BFLY P2, R113, R161, R160, R159 ;  /* 0x0c0000a0a1717389 */ /* 0x000064000004009f */
[----:B01----:R-:W-:Y:S01]  /*3cd0*/  ENDCOLLECTIVE ;  /* 0x000000000000791b */ /* 0x003fe20003800000 */
.L_x_813:
[----:B------:R-:W-:Y:S05]  /*3ce0*/  BRA `(.L_x_814) ;  /* 0xffffffd800c07947 */ /* 0x000fea000383ffff */
.L_x_815:
        /* <DEDUP_REMOVED lines=9> */
.L_x_2037:


//--------------------- .text._ZN10layer_norm13ln_fwd_kernelINS_13Kernel_traitsI13__nv_bfloat16S2_S2_fjLj15360ELj2ELj1ELj4ELj8ENS_18Kernel_traits_baseILj15360ES2_S2_S2_fjLj128EEEEEEEvNS_9FwdParamsE --------------------------
	.section	.text._ZN10layer_norm13ln_fwd_kernelINS_13Kernel_traitsI13__nv_bfloat16S2_S2_fjLj15360ELj2ELj1ELj4ELj8ENS_18Kernel_traits_baseILj15360ES2_S2_S2_fjLj128EEEEEEEvNS_9FwdParamsE,"ax",@progbits
	.align	128
        .global         _ZN10layer_norm13ln_fwd_kernelINS_13Kernel_traitsI13__nv_bfloat16S2_S2_fjLj15360ELj2ELj1ELj4ELj8ENS_18Kernel_traits_baseILj15360ES2_S2_S2_fjLj128EEEEEEEvNS_9FwdParamsE
        .type           _ZN10layer_norm13ln_fwd_kernelINS_13Kernel_traitsI13__nv_bfloat16S2_S2_fjLj15360ELj2ELj1ELj4ELj8ENS_18Kernel_traits_baseILj15360ES2_S2_S2_fjLj128EEEEEEEvNS_9FwdParamsE,@function
        .size           _ZN10layer_norm13ln_fwd_kernelINS_13Kernel_traitsI13__nv_bfloat16S2_S2_fjLj15360ELj2ELj1ELj4ELj8ENS_18Kernel_traits_baseILj15360ES2_S2_S2_fjLj128EEEEEEEvNS_9FwdParamsE,(.L_x_2038 - _ZN10layer_norm13ln_fwd_kernelINS_13Kernel_traitsI13__nv_bfloat16S2_S2_fjLj15360ELj2ELj1ELj4ELj8ENS_18Kernel_traits_baseILj15360ES2_S2_S2_fjLj128EEEEEEEvNS_9FwdParamsE)
        .other          _ZN10layer_norm13ln_fwd_kernelINS_13Kernel_traitsI13__nv_bfloat16S2_S2_fjLj15360ELj2ELj1ELj4ELj8ENS_18Kernel_traits_baseILj15360ES2_S2_S2_fjLj128EEEEEEEvNS_9FwdParamsE,@"STO_CUDA_ENTRY STV_DEFAULT"
_ZN10layer_norm13ln_fwd_kernelINS_13Kernel_traitsI13__nv_bfloat16S2_S2_fjLj15360ELj2ELj1ELj4ELj8ENS_18Kernel_traits_baseILj15360ES2_S2_S2_fjLj128EEEEEEEvNS_9FwdParamsE:
.text._ZN10layer_norm13ln_fwd_kernelINS_13Kernel_traitsI13__nv_bfloat16S2_S2_fjLj15360ELj2ELj1ELj4ELj8ENS_18Kernel_traits_baseILj15360ES2_S2_S2_fjLj128EEEEEEEvNS_9FwdParamsE:
        /* <DEDUP_REMOVED lines=52> */
.L_x_819:
        /* <DEDUP_REMOVED lines=51> */
[----:B------:R-:W-:Y:S02]  /*0670*/  ISETP.NE.AND P1, PT, R34, RZ, PT ;  /* 0x000000ff2200720c */ /* 0x000fe40003f25270 */
[C---:B--2---:R-:W-:Y:S02]  /*0680*/  SHF.L.U32 R43, R134.reuse, 0x10, RZ ;  /* 0x00000010862b7819 */ /* 0x044fe400000006ff */
[----:B------:R-:W-:Y:S02]  /*0690*/  SHF.R.U64 R41, R134, 0x10, R135 ;  /* 0x0000001086297819 */ /* 0x000fe40000001287 */
[----:B------:R-:W-:Y:S01]  /*06a0*/  SHF.L.U32 R39, R135, 0x10, RZ ;  /* 0x0000001087277819 */ /* 0x000fe200000006ff */
[----:B------:R-:W-:Y:S01]  /*06b0*/  FADD.FTZ R42, RZ, R43 ;  /* 0x0000002bff2a7221 */ /* 0x000fe20000010000 */
[----:B------:R-:W-:-:S02]  /*06c0*/  SHF.L.U32 R41, R41, 0x10, RZ ;  /* 0x0000001029297819 */ /* 0x000fc400000006ff */
[----:B------:R-:W-:Y:S02]  /*06d0*/  SHF.R.U32.HI R37, RZ, 0x10, R135 ;  /* 0x00000010ff257819 */ /* 0x000fe40000011687 */
[C---:B---3--:R-:W-:Y:S01]  /*06e0*/  SHF.L.U32 R35, R132.reuse, 0x10, RZ ;  /* 0x0000001084237819 */ /* 0x048fe200000006ff */
[----:B------:R-:W-:Y:S01]  /*06f0*/  FADD.FTZ R42, R41, R42 ;  /* 0x0000002a292a7221 */ /* 0x000fe20000010000 */
[----:B------:R-:W-:Y:S02]  /*0700*/  SHF.L.U32 R37, R37, 0x10, RZ ;  /* 0x0000001025257819 */ /* 0x000fe400000006ff */
[--C-:B------:R-:W-:Y:S01]  /*0710*/  SHF.R.U64 R33, R132, 0x10, R133.reuse ;  /* 0x0000001084217819 */ /* 0x100fe20000001285 */
[----:B------:R-:W-:Y:S01]  /*0720*/  FADD.FTZ R42, R39, R42 ;  /* 0x0000002a272a7221 */ /* 0x000fe20000010000 */
[----:B------:R-:W-:Y:S02]  /*0730*/  SHF.L.U32 R31, R133, 0x10, RZ ;  /* 0x00000010851f7819 */ /* 0x000fe400000006ff */
[----:B------:R-:W-:Y:S01]  /*0740*/  SHF.L.U32 R33, R33, 0x10, RZ ;  /* 0x0000001021217819 */ /* 0x000fe200000006ff */
[----:B------:R-:W-:Y:S01]  /*0750*/  FADD.FTZ R42, R37, R42 ;  /* 0x0000002a252a7221 */ /* 0x000fe20000010000 */
[----:B------:R-:W-:-:S02]  /*0760*/  SHF.R.U32.HI R29, RZ, 0x10, R133 ;  /* 0x00000010ff1d7819 */ /* 0x000fc40000011685 */
[C---:B----4-:R-:W-:Y:S01]  /*0770*/  SHF.L.U32 R27, R130.reuse, 0x10, RZ ;  /* 0x00000010821b7819 */ /* 0x050fe200000006ff */
        /* <DEDUP_REMOVED lines=8> */
[C---:B------:R-:W-:Y:S01]  /*0800*/  SHF.L.U32 R19, R128.reuse, 0x10, RZ ;  /* 0x0000001080137819 */ /* 0x040fe200000006ff */
        /* <DEDUP_REMOVED lines=76> */
[----:B------:R-:W-:Y:S02]  /*0cd0*/  SHF.R.U32.HI R106, RZ, 0x10, R119 ;  /* 0x00000010ff6a7819 */ /* 0x000fe40000011677 */
[----:B------:R-:W-:Y:S01]  /*0ce0*/  SHF.L.U32 R44, R44, 0x10, RZ ;  /* 0x000000102c2c7819 */ /* 0x000fe200000006ff */
[----:B------:R-:W-:Y:S01]  /*0cf0*/  FADD.FTZ R42, R151, R42 ;  /* 0x0000002a972a7221 */ /* 0x000fe20000010000 */
[----:B------:R-:W-:-:S02]  /*0d00*/  SHF.L.U32 R106, R106, 0x10, RZ ;  /* 0x000000106a6a7819 */ /* 0x000fc400000006ff */
[--C-:B------:R-:W-:Y:S01]  /*0d10*/  SHF.R.U64 R114, R120, 0x10, R121.reuse ;  /* 0x0000001078727819 */ /* 0x100fe20000001279 */
[----:B------:R-:W-:Y:S01]  /*0d20*/  FADD.FTZ R42, R149, R42 ;  /* 0x0000002a952a7221 */ /* 0x000fe20000010000 */
[----:B------:R-:W-:Y:S02]  /*0d30*/  SHF.L.U32 R112, R121, 0x10, RZ ;  /* 0x0000001079707819 */ /* 0x000fe400000006ff */
[----:B------:R-:W-:Y:S01]  /*0d40*/  SHF.L.U32 R114, R114, 0x10, RZ ;  /* 0x0000001072727819 */ /* 0x000fe200000006ff */
[----:B------:R-:W-:Y:S01]  /*0d50*/  FADD.FTZ R42, R153, R42 ;  /* 0x0000002a992a7221 */ /* 0x000fe20000010000 */
[----:B------:R-:W-:Y:S02]  /*0d60*/  SHF.R.U32.HI R116, RZ, 0x10, R121 ;  /* 0x00000010ff747819 */ /* 0x000fe40000011679 */
[----:B------:R-:W-:Y:S01]  /*0d70*/  SHF.L.U32 R121, R122, 0x10, RZ ;  /* 0x000000107a797819 */ /* 0x000fe200000006ff */
[----:B------:R-:W-:Y:S01]  /*0d80*/  FADD.FTZ R42, R113, R42 ;  /* 0x0000002a712a7221 */ /* 0x000fe20000010000 */
[----:B------:R-:W-:-:S02]  /*0d90*/  SHF.L.U32 R116, R116, 0x10, RZ ;  /* 0x0000001074747819 */ /* 0x000fc400000006ff */
[--C-:B------:R-:W-:Y:S01]  /*0da0*/  SHF.R.U64 R118, R122, 0x10, R123.reuse ;  /* 0x000000107a767819 */ /* 0x100fe2000000127b */
[----:B------:R-:W-:Y:S01]  /*0db0*/  FADD.FTZ R42, R157, R42 ;  /* 0x0000002a9d2a7221 */ /* 0x000fe20000010000 */
[----:B------:R-:W-:Y:S02]  /*0dc0*/  SHF.R.U32.HI R122, RZ, 0x10, R123 ;  /* 0x00000010ff7a7819 */ /* 0x000fe4000001167b */
[----:B------:R-:W-:Y:S01]  /*0dd0*/  SHF.L.U32 R118, R118, 0x10, RZ ;  /* 0x0000001076767819 */ /* 0x000fe200000006ff */
[----:B------:R-:W-:Y:S01]  /*0de0*/  FADD.FTZ R42, R155, R42 ;  /* 0x0000002a9b2a7221 */ /* 0x000fe20000010000 */
[----:B------:R-:W-:Y:S02]  /*0df0*/  SHF.L.U32 R122, R122, 0x10, RZ ;  /* 0x000000107a7a7819 */ /* 0x000fe400000006ff */
[----:B------:R-:W-:Y:S01]  /*0e00*/  SHF.R.U64 R126, R124, 0x10, R125 ;  /* 0x000000107c7e7819 */ /* 0x000fe2000000127d */
[----:B------:R-:W-:Y:S01]  /*0e10*/  FADD.FTZ R42, R159, R42 ;  /* 0x0000002a9f2a7221 */ /* 0x000fe20000010000 */
[----:B------:R-:W-:-:S02]  /*0e20*/  SHF.R.U32.HI R128, RZ, 0x5, R38 ;  /* 0x00000005ff807819 */ /* 0x000fc40000011626 */
[----:B------:R-:W-:Y:S01]  /*0e30*/  SHF.L.U32 R126, R126, 0x10, RZ ;  /* 0x000000107e7e7819 */ /* 0x000fe200000006ff */
[----:B------:R-:W-:Y:S01]  /*0e40*/  FADD.FTZ R42, R115, R42 ;  /* 0x0000002a732a7221 */ /* 0x000fe20000010000 */
[----:B------:R-:W-:Y:S02]  /*0e50*/  LOP3.LUT R111, R128, 0x7fffffc, RZ, 0xc0, !PT ;  /* 0x07fffffc806f7812 */ /* 0x000fe400078ec0ff */
[----:B------:R-:W-:Y:S01]  /*0e60*/  SHF.R.U32.HI R130, RZ, 0x1, R45 ;  /* 0x00000001ff827819 */ /* 0x000fe2000001162d */
[----:B------:R-:W-:Y:S01]  /*0e70*/  FADD.FTZ R42, R163, R42 ;  /* 0x0000002aa32a7221 */ /* 0x000fe20000010000 */
[----:B------:R-:W-:-:S03]  /*0e80*/  @!P0 IADD3 R111, R111, 0x4, RZ ;  /* 0x000000046f6f8810 */ /* 0x000fc60007ffe0ff */
[----:B------:R-:W-:-:S04]  /*0e90*/  FADD.FTZ R42, R161, R42 ;  /* 0x0000002aa12a7221 */ /* 0x000fc80000010000 */
[----:B------:R-:W-:-:S04]  /*0ea0*/  FADD.FTZ R42, R165, R42 ;  /* 0x0000002aa52a7221 */ /* 0x000fc80000010000 */
[----:B------:R-:W-:Y:S01]  /*0eb0*/  FADD.FTZ R109, R117, R42 ;  /* 0x0000002a756d7221 */ /* 0x000fe20000010000 */
[----:B------:R-:W-:Y:S02]  /*0ec0*/  SHF.L.U32 R42, R119, 0x10, RZ ;  /* 0x00000010772a7819 */ /* 0x000fe400000006ff */
[----:B------:R-:W-:Y:S01]  /*0ed0*/  SHF.L.U32 R119, R120, 0x10, RZ ;  /* 0x0000001078777819 */ /* 0x000fe200000006ff */
[----:B------:R-:W-:Y:S01]  /*0ee0*/  FADD.FTZ R109, R44, R109 ;  /* 0x0000006d2c6d7221 */ /* 0x000fe20000010000 */
[----:B------:R-:W-:Y:S02]  /*0ef0*/  SHF.L.U32 R120, R123, 0x10, RZ ;  /* 0x000000107b787819 */ /* 0x000fe400000006ff */
[----:B------:R-:W-:Y:S01]  /*0f00*/  SHF.L.U32 R123, R124, 0x10, RZ ;  /* 0x000000107c7b7819 */ /* 0x000fe200000006ff */
[----:B------:R-:W-:Y:S01]  /*0f10*/  FADD.FTZ R109, R42, R109 ;  /* 0x0000006d2a6d7221 */ /* 0x000fe20000010000 */
[----:B------:R-:W-:Y:S02]  /*0f20*/  SHF.L.U32 R124, R125, 0x10, RZ ;  /* 0x000000107d7c7819 */ /* 0x000fe400000006ff */
[----:B------:R-:W-:Y:S01]  /*0f30*/  SHF.R.U32.HI R125, RZ, 0x10, R125 ;  /* 0x00000010ff7d7819 */ /* 0x000fe2000001167d */
[----:B------:R-:W-:-:S03]  /*0f40*/  FADD.FTZ R108, R106, R109 ;  /* 0x0000006d6a6c7221 */ /* 0x000fc60000010000 */
[----:B------:R-:W-:Y:S01]  /*0f50*/  SHF.L.U32 R125, R125, 0x10, RZ ;  /* 0x000000107d7d7819 */ /* 0x000fe200000006ff */
        /* <DEDUP_REMOVED lines=153> */
.L_x_830:
        /* <DEDUP_REMOVED lines=48> */
[----:B------:R-:W-:-:S04]  /*1bf0*/  FMUL.FTZ R134, R108, R134 ;  /* 0x000000866c867220 */ /* 0x000fc80000410000 */
[C---:B0-----:R-:W-:Y:S01]  /*1c00*/  FFMA.FTZ R111, R110.reuse, R134, R109 ;  /* 0x000000866e6f7223 */ /* 0x041fe2000001006d */
        /* <DEDUP_REMOVED lines=31> */
.L_x_818:
[----:B------:R-:W2:Y:S04]  /*1e00*/  LDG.E.STRONG.GPU R110, desc[UR6][R108.64] ;  /* 0x000000066c6e7981 */ /* 0x000ea8000c1ef900 */
[----:B--2---:R-:W-:Y:S01]  /*1e10*/  CCTL.IVALL ;  /* 0x00000000ff00798f */ /* 0x004fe20002000000 */
[----:B------:R-:W-:Y:S05]  /*1e20*/  YIELD ;  /* 0x0000000000007946 */ /* 0x000fea0003800000 */
[----:B------:R-:W-:-:S13]  /*1e30*/  ISETP.NE.AND P1, PT, R110, R130, PT ;  /* 0x000000826e00720c */ /* 0x000fda0003f25270 */
[----:B------:R-:W-:Y:S05]  /*1e40*/  @P1 BRA `(.L_x_818) ;  /* 0xfffffffc00ec1947 */ /* 0x000fea000383ffff */
.L_x_817:
[----:B------:R-:W-:Y:S01]  /*1e50*/  ISETP.GT.U32.AND P1, PT, R34, 0x1, PT ;  /* 0x000000012200780c */ /* 0x000fe20003f24070 */
[----:B------:R-:W-:Y:S05]  /*1e60*/  WARPSYNC.ALL ;  /* 0x0000000000007948 */ /* 0x000fea0003800000 */
[----:B------:R-:W-:Y:S01]  /*1e70*/  BAR.SYNC.DEFER_BLOCKING 0x0 ;  /* 0x0000000000007b1d */ /* 0x000fe20000010000 */
[----:B0-----:R-:W-:Y:S02]  /*1e80*/  CS2R R110, SRZ ;  /* 0x00000000006e7805 */ /* 0x001fe4000001ff00 */
[----:B------:R-:W-:Y:S02]  /*1e90*/  MOV R130, RZ ;  /* 0x000000ff00827202 */ /* 0x000fe40000000f00 */
[----:B-----5:R-:W-:-:S02]  /*1ea0*/  SHF.R.U32.HI R148, RZ, 0x10, R105 ;  /* 0x00000010ff947819 */ /* 0x020fc40000011669 */
        /* <DEDUP_REMOVED lines=10> */
[----:B------:R-:W-:Y:S01]  /*1f50*/  SHF.R.U64 R154, R100, 0x10, R101 ;  /* 0x00000010649a7819 */ /* 0x000fe20000001265 */
        /* <DEDUP_REMOVED lines=13> */
[----:B------:R-:W-:-:S04]  /*2030*/  FMUL.FTZ R140, R132, R140 ;  /* 0x0000008c848c7220 */ /* 0x000fc80000410000 */
[----:B-1----:R-:W-:Y:S01]  /*2040*/  FFMA.FTZ R140, R138, R140, R109 ;  /* 0x0000008c8a8c7223 */ /* 0x002fe2000001006d */
[----:B------:R-:W-:-:S04]  /*2050*/  FMUL.FTZ R109, R132, R134 ;  /* 0x00000086846d7220 */ /* 0x000fc80000410000 */
[----:B------:R-:W-:Y:S01]  /*2060*/  FFMA.FTZ R109, R130, R110, R109 ;  /* 0x0000006e826d7223 */ /* 0x000fe2000001006d */
[----:B------:R-:W0:Y:S03]  /*2070*/  SHFL.IDX PT, R140, R140, RZ, 0x1f ;  /* 0x00001fff8c8c7589 */ /* 0x000e2600000e0000 */
[----:B------:R-:W-:Y:S01]  /*2080*/  FMUL.FTZ R110, R138, R109 ;  /* 0x0000006d8a6e7220 */ /* 0x000fe20000410000 */
[----:B------:R-:W-:-:S04]  /*2090*/  LOP3.LUT R109, R34, 0x1, R45, 0xf8, !PT ;  /* 0x00000001226d7812 */ /* 0x000fc800078ef82d */
[----:B------:R-:W-:Y:S01]  /*20a0*/  LOP3.LUT P1, RZ, R109, 0x3, R128, 0xf8, !PT ;  /* 0x000000036dff7812 */ /* 0x000fe2000782f880 */
[----:B------:R-:W1:Y:S01]  /*20b0*/  SHFL.IDX PT, R110, R110, RZ, 0x1f ;  /* 0x00001fff6e6e7589 */ /* 0x000e6200000e0000 */
[----:B0-----:R-:W-:-:S06]  /*20c0*/  FFMA.FTZ R108, R140, 6.5104170062113553286e-05, R108 ;  /* 0x388888898c6c7823 */ /* 0x001fcc000001006c */
[----:B------:R-:W0:Y:S01]  /*20d0*/  MUFU.RSQ R108, R108 ;  /* 0x0000006c006c7308 */ /* 0x000e220000001400 */
        /* <DEDUP_REMOVED lines=92> */
[----:B------:R-:W-:Y:S01]  /*26a0*/  SHF.R.U32.HI R147, RZ, 0x10, R73 ;  /* 0x00000010ff937819 */ /* 0x000fe20000011649 */
[--C-:B------:R-:W-:Y:S01]  /*26b0*/  FADD.FTZ R139, R139, -R110.reuse ;  /* 0x8000006e8b8b7221 */ /* 0x100fe20000010000 */
[--C-:B------:R-:W-:Y:S01]  /*26c0*/  SHF.R.U64 R149, R70, 0x10, R71.reuse ;  /* 0x0000001046957819 */ /* 0x100fe20000001247 */
[--C-:B------:R-:W-:Y:S01]  /*26d0*/  FADD.FTZ R143, R143, -R110.reuse ;  /* 0x8000006e8f8f7221 */ /* 0x100fe20000010000 */
[----:B------:R-:W-:Y:S01]  /*26e0*/  SHF.R.U32.HI R151, RZ, 0x10, R71 ;  /* 0x00000010ff977819 */ /* 0x000fe20000011647 */
[----:B------:R-:W-:Y:S01]  /*26f0*/  FMUL.FTZ R5, R108, R109 ;  /* 0x0000006d6c057220 */ /* 0x000fe20000410000 */
[----:B------:R-:W-:Y:S01]  /*2700*/  SHF.R.U64 R153, R68, 0x10, R69 ;  /* 0x0000001044997819 */ /* 0x000fe20000001245 */
[----:B------:R-:W-:Y:S01]  /*2710*/  HFMA2.BF16_V2 R43, R148.H0_H0, R43.H0_H0, R147.H0_H0 ;  /* 0x2000002b942b7231 */ /* 0x000fe20000240893 */
[----:B------:R-:W-:Y:S01]  /*2720*/  F2FP.BF16.F32.PACK_AB R37, RZ, R37 ;  /* 0x00000025ff25723e */ /* 0x000fe200000010ff */
[----:B------:R-:W-:Y:S01]  /*2730*/  HFMA2.BF16_V2 R27, R150.H0_H0, R27.H0_H0, R149.H0_H0 ;  /* 0x2000001b961b7231 */ /* 0x000fe20000240895 */
[----:B------:R-:W-:Y:S01]  /*2740*/  SHF.R.U64 R145, R72, 0x10, R73 ;  /* 0x0000001048917819 */ /* 0x000fe20000001249 */
[----:B------:R-:W-:Y:S01]  /*2750*/  HFMA2.BF16_V2 R33, R152.H0_H0, R33.H0_H0, R151.H0_H0 ;  /* 0x2000002198217231 */ /* 0x000fe20000240897 */
[----:B------:R-:W-:Y:S01]  /*2760*/  F2FP.BF16.F32.PACK_AB R19, RZ, R19 ;  /* 0x00000013ff13723e */ /* 0x000fe200000010ff */
[----:B------:R-:W-:Y:S01]  /*2770*/  HFMA2.BF16_V2 R25, R154.H0_H0, R25.H0_H0, R153.H0_H0 ;  /* 0x200000199a197231 */ /* 0x000fe20000240899 */
[----:B------:R-:W-:Y:S01]  /*2780*/  F2FP.BF16.F32.PACK_AB R13, RZ, R13 ;  /* 0x0000000dff0d723e */ /* 0x000fe200000010ff */
[--C-:B------:R-:W-:Y:S01]  /*2790*/  FADD.FTZ R129, R129, -R110.reuse ;  /* 0x8000006e81817221 */ /* 0x100fe20000010000 */
[----:B------:R-:W-:Y:S01]  /*27a0*/  F2FP.BF16.F32.PACK_AB R9, RZ, R9 ;  /* 0x00000009ff09723e */ /* 0x000fe200000010ff */
[C---:B------:R-:W-:Y:S01]  /*27b0*/  FMUL.FTZ R109, R108.reuse, R131 ;  /* 0x000000836c6d7220 */ /* 0x040fe20000410000 */
[----:B------:R-:W-:Y:S01]  /*27c0*/  F2FP.BF16.F32.PACK_AB R11, RZ, R11 ;  /* 0x0000000bff0b723e */ /* 0x000fe200000010ff */
        /* <DEDUP_REMOVED lines=8> */
[--C-:B------:R-:W-:Y:S01]  /*2850*/  FADD.FTZ R137, R137, -R110.reuse ;  /* 0x8000006e89897221 */ /* 0x100fe20000010000 */
        /* <DEDUP_REMOVED lines=9> */
[--C-:B------:R-:W-:Y:S01]  /*28f0*/  FADD.FTZ R159, R159, -R110.reuse ;  /* 0x8000006e9f9f7221 */ /* 0x100fe20000010000 */
        /* <DEDUP_REMOVED lines=8> */
[----:B------:R-:W-:Y:S01]  /*2980*/  F2FP.BF16.F32.PACK_AB R131, RZ, R131 ;  /* 0x00000083ff83723e */ /* 0x000fe200000010ff */
[--C-:B------:R-:W-:Y:S01]  /*2990*/  FADD.FTZ R165, R165, -R110.reuse ;  /* 0x8000006ea5a57221 */ /* 0x100fe20000010000 */
[----:B------:R-:W-:Y:S01]  /*29a0*/  SHF.R.U64 R153, R60, 0x10, R61 ;  /* 0x000000103c997819 */ /* 0x000fe2000000123d */
[----:B------:R-:W-:Y:S01]  /*29b0*/  FMUL.FTZ R141, R108, R159 ;  /* 0x0000009f6c8d7220 */ /* 0x000fe20000410000 */
[----:B------:R-:W-:Y:S01]  /*29c0*/  SHF.R.U64 R152, R92, 0x10, R93 ;  /* 0x000000105c987819 */ /* 0x000fe2000000125d */
[--C-:B------:R-:W-:Y:S01]  /*29d0*/  FADD.FTZ R113, R113, -R110.reuse ;  /* 0x8000006e71717221 */ /* 0x100fe20000010000 */
[----:B------:R-:W-:Y:S01]  /*29e0*/  SHF.R.U32.HI R149, RZ, 0x10, R61 ;  /* 0x00000010ff957819 */ /* 0x000fe2000001163d */
[--C-:B------:R-:W-:Y:S01]  /*29f0*/  FADD.FTZ R157, R157, -R110.reuse ;  /* 0x8000006e9d9d7221 */ /* 0x100fe20000010000 */
[----:B------:R-:W-:Y:S01]  /*2a00*/  SHF.R.U32.HI R151, RZ, 0x10, R93 ;  /* 0x00000010ff977819 */ /* 0x000fe2000001165d */
[----:B------:R-:W-:Y:S01]  /*2a10*/  HFMA2.BF16_V2 R130, R152.H0_H0, R130.H0_H0, R153.H0_H0 ;  /* 0x2000008298827231 */ /* 0x000fe20000240899 */
[----:B------:R-:W-:Y:S01]  /*2a20*/  SHF.R.U64 R150, R58, 0x10, R59 ;  /* 0x000000103a967819 */ /* 0x000fe2000000123b */
[----:B------:R-:W-:Y:S01]  /*2a30*/  FMUL.FTZ R144, R108, R165 ;  /* 0x000000a56c907220 */ /* 0x000fe20000410000 */
[----:B------:R-:W-:Y:S01]  /*2a40*/  SHF.R.U64 R147, R90, 0x10, R91 ;  /* 0x000000105a937819 */ /* 0x000fe2000000125b */
[----:B------:R-:W-:Y:S01]  /*2a50*/  HFMA2.BF16_V2 R132, R151.H0_H0, R132.H0_H0, R149.H0_H0 ;  /* 0x2000008497847231 */ /* 0x000fe20000240895 */
[----:B------:R-:W-:Y:S01]  /*2a60*/  F2FP.BF16.F32.PACK_AB R107, RZ, R107 ;  /* 0x0000006bff6b723e */ /* 0x000fe200000010ff */
[----:B------:R-:W-:Y:S01]  /*2a70*/  FMUL.FTZ R139, R108, R113 ;  /* 0x000000716c8b7220 */ /* 0x000fe20000410000 */
[----:B------:R-:W-:Y:S01]  /*2a80*/  SHF.R.U64 R145, R62, 0x10, R63 ;  /* 0x000000103e917819 */ /* 0x000fe2000000123f */
[----:B------:R-:W-:Y:S01]  /*2a90*/  HFMA2.BF16_V2 R131, R147.H0_H0, R131.H0_H0, R150.H0_H0 ;  /* 0x2000008393837231 */ /* 0x000fe20000240896 */
[----:B------:R-:W-:Y:S01]  /*2aa0*/  SHF.R.U64 R146, R94, 0x10, R95 ;  /* 0x000000105e927819 */ /* 0x000fe2000000125f */
        /* <DEDUP_REMOVED lines=20> */
[C---:B------:R-:W-:Y:S01]  /*2bf0*/  FMUL.FTZ R117, R108.reuse, R115 ;  /* 0x000000736c757220 */ /* 0x040fe20000410000 */
[----:B------:R-:W-:Y:S01]  /*2c00*/  SHF.R.U32.HI R148, RZ, 0x10, R95 ;  /* 0x00000010ff947819 */ /* 0x000fe2000001165f */
[----:B------:R-:W-:Y:S01]  /*2c10*/  HFMA2.BF16_V2 R141, R145.H0_H0, R141.H0_H0, R146.H0_H0 ;  /* 0x2000008d918d7231 */ /* 0x000fe20000240892 */
[----:B------:R-:W-:Y:S01]  /*2c20*/  SHF.R.U32.HI R154, RZ, 0x10, R63 ;  /* 0x00000010ff9a7819 */ /* 0x000fe2000001163f */
[C---:B------:R-:W-:Y:S01]  /*2c30*/  FMUL.FTZ R115, R108.reuse, R161 ;  /* 0x000000a16c737220 */ /* 0x040fe20000410000 */
[----:B------:R-:W-:Y:S01]  /*2c40*/  F2FP.BF16.F32.PACK_AB R144, RZ, R144 ;  /* 0x00000090ff90723e */ /* 0x000fe200000010ff */
[--C-:B------:R-:W-:Y:S01]  /*2c50*/  FADD.FTZ R31, R31, -R110.reuse ;  /* 0x8000006e1f1f7221 */ /* 0x100fe20000010000 */
[----:B------:R-:W-:Y:S01]  /*2c60*/  F2FP.BF16.F32.PACK_AB R42, RZ, R42 ;  /* 0x0000002aff2a723e */ /* 0x000fe200000010ff */
[----:B------:R-:W-:Y:S01]  /*2c70*/  HFMA2.BF16_V2 R109, R148.H0_H0, R109.H0_H0, R154.H0_H0 ;  /* 0x2000006d946d7231 */ /* 0x000fe2000024089a */
[----:B------:R-:W-:Y:S01]  /*2c80*/  SHF.R.U32.HI R151, RZ, 0x10, R53 ;  /* 0x00000010ff977819 */ /* 0x000fe20000011635 */
[----:B------:R-:W-:Y:S01]  /*2c90*/  FMUL.FTZ R31, R108, R31 ;  /* 0x0000001f6c1f7220 */ /* 0x000fe20000410000 */
[----:B------:R-:W-:Y:S01]  /*2ca0*/  SHF.R.U32.HI R152, RZ, 0x10, R85 ;  /* 0x00000010ff987819 */ /* 0x000fe20000011655 */
[----:B------:R-:W-:Y:S01]  /*2cb0*/  FADD.FTZ R127, R127, -R110 ;  /* 0x8000006e7f7f7221 */ /* 0x000fe20000010000 */
[----:B------:R-:W-:-:S02]  /*2cc0*/  SHF.R.U64 R149, R50, 0x10, R51 ;  /* 0x0000001032957819 */ /* 0x000fc40000001233 */
[----:B------:R-:W-:Y:S01]  /*2cd0*/  SHF.R.U64 R150, R82, 0x10, R83 ;  /* 0x0000001052967819 */ /* 0x000fe20000001253 */
[----:B------:R-:W-:Y:S01]  /*2ce0*/  HFMA2.BF16_V2 R144, R152.H0_H0, R144.H0_H0, R151.H0_H0 ;  /* 0x2000009098907231 */ /* 0x000fe20000240897 */
[----:B------:R-:W-:Y:S01]  /*2cf0*/  F2FP.BF16.F32.PACK_AB R35, RZ, R35 ;  /* 0x00000023ff23723e */ /* 0x000fe200000010ff */
[----:B------:R-:W-:Y:S01]  /*2d00*/  FMUL.FTZ R127, R108, R127 ;  /* 0x0000007f6c7f7220 */ /* 0x000fe20000410000 */
[----:B------:R-:W-:Y:S01]  /*2d10*/  F2FP.BF16.F32.PACK_AB R114, RZ, R114 ;  /* 0x00000072ff72723e */ /* 0x000fe200000010ff */
[----:B------:R-:W-:Y:S01]  /*2d20*/  HFMA2.BF16_V2 R42, R150.H0_H0, R42.H0_H0, R149.H0_H0 ;  /* 0x2000002a962a7231 */ /* 0x000fe20000240895 */
[----:B------:R-:W-:Y:S01]  /*2d30*/  SHF.R.U64 R145, R48, 0x10, R49 ;  /* 0x0000001030917819 */ /* 0x000fe20000001231 */
[----:B------:R-:W-:Y:S01]  /*2d40*/  HFMA2.BF16_V2 R35, R104.H0_H0, R35.H0_H0, R72.H0_H0 ;  /* 0x2000002368237231 */ /* 0x000fe20000240848 */
[----:B------:R-:W-:Y:S02]  /*2d50*/  SHF.R.U64 R146, R80, 0x10, R81 ;  /* 0x0000001050927819 */ /* 0x000fe40000001251 */
[----:B------:R-:W-:-:S02]  /*2d60*/  F2FP.BF16.F32.PACK_AB R113, RZ, R113 ;  /* 0x00000071ff71723e */ /* 0x000fc400000010ff */
[----:B------:R-:W-:Y:S01]  /*2d70*/  SHF.R.U64 R148, R54, 0x10, R55 ;  /* 0x0000001036947819 */ /* 0x000fe20000001237 */
[----:B------:R-:W-:Y:S01]  /*2d80*/  HFMA2.BF16_V2 R114, R146.H0_H0, R114.H0_H0, R145.H0_H0 ;  /* 0x2000007292727231 */ /* 0x000fe20000240891 */
[----:B------:R-:W-:Y:S02]  /*2d90*/  SHF.R.U64 R147, R86, 0x10, R87 ;  /* 0x0000001056937819 */ /* 0x000fe40000001257 */
[----:B------:R-:W-:Y:S02]  /*2da0*/  F2FP.BF16.F32.PACK_AB R118, RZ, R118 ;  /* 0x00000076ff76723e */ /* 0x000fe400000010ff */
[----:B------:R-:W-:Y:S01]  /*2db0*/  SHF.R.U64 R151, R74, 0x10, R75 ;  /* 0x000000104a977819 */ /* 0x000fe2000000124b */
[----:B------:R-:W-:Y:S01]  /*2dc0*/  HFMA2.BF16_V2 R113, R147.H0_H0, R113.H0_H0, R148.H0_H0 ;  /* 0x2000007193717231 */ /* 0x000fe20000240894 */
[----:B------:R-:W-:Y:S02]  /*2dd0*/  SHF.R.U64 R150, R78, 0x10, R79 ;  /* 0x000000104e967819 */ /* 0x000fe4000000124f */
[----:B------:R-:W-:-:S02]  /*2de0*/  F2FP.BF16.F32.PACK_AB R120, RZ, R120 ;  /* 0x00000078ff78723e */ /* 0x000fc400000010ff */
[----:B------:R-:W-:Y:S01]  /*2df0*/  F2FP.BF16.F32.PACK_AB R122, RZ, R122 ;  /* 0x0000007aff7a723e */ /* 0x000fe200000010ff */
[----:B------:R-:W-:Y:S01]  /*2e00*/  HFMA2.BF16_V2 R118, R150.H0_H0, R118.H0_H0, R151.H0_H0 ;  /* 0x2000007696767231 */ /* 0x000fe20000240897 */
[----:B------:R-:W-:Y:S01]  /*2e10*/  SHF.R.U32.HI R145, RZ, 0x10, R47 ;  /* 0x00000010ff917819 */ /* 0x000fe2000001162f */
[----:B------:R-:W-:Y:S01]  /*2e20*/  HFMA2.BF16_V2 R150, R78.H0_H0, R120.H0_H0, R74.H0_H0 ;  /* 0x200000784e967231 */ /* 0x000fe2000024084a */
[----:B------:R-:W-:Y:S02]  /*2e30*/  SHF.R.U32.HI R146, RZ, 0x10, R77 ;  /* 0x00000010ff927819 */ /* 0x000fe4000001164d */
[----:B------:R-:W-:Y:S02]  /*2e40*/  F2FP.BF16.F32.PACK_AB R106, RZ, R106 ;  /* 0x0000006aff6a723e */ /* 0x000fe400000010ff */
[----:B------:R-:W-:Y:S01]  /*2e50*/  F2FP.BF16.F32.PACK_AB R123, RZ, R123 ;  /* 0x0000007bff7b723e */ /* 0x000fe200000010ff */
[----:B------:R-:W-:Y:S01]  /*2e60*/  HFMA2.BF16_V2 R145, R146.H0_H0, R122.H0_H0, R145.H0_H0 ;  /* 0x2000007a92917231 */ /* 0x000fe20000240891 */
[----:B------:R-:W-:-:S02]  /*2e70*/  SHF.R.U32.HI R147, RZ, 0x10, R51 ;  /* 0x00000010ff937819 */ /* 0x000fc40000011633 */
[----:B------:R-:W-:Y:S02]  /*2e80*/  SHF.R.U32.HI R148, RZ, 0x10, R83 ;  /* 0x00000010ff947819 */ /* 0x000fe40000011653 */
[----:B------:R-:W-:Y:S02]  /*2e90*/  SHF.R.U32.HI R149, RZ, 0x10, R79 ;  /* 0x00000010ff957819 */ /* 0x000fe4000001164f */
[----:B------:R-:W-:Y:S01]  /*2ea0*/  F2FP.BF16.F32.PACK_AB R39, RZ, R39 ;  /* 0x00000027ff27723e */ /* 0x000fe200000010ff */
[----:B------:R-:W-:Y:S01]  /*2eb0*/  HFMA2.BF16_V2 R106, R148.H0_H0, R106.H0_H0, R147.H0_H0 ;  /* 0x2000006a946a7231 */ /* 0x000fe20000240893 */
[----:B------:R-:W-:Y:S01]  /*2ec0*/  F2FP.BF16.F32.PACK_AB R5, RZ, R5 ;  /* 0x00000005ff05723e */ /* 0x000fe200000010ff */
[----:B------:R-:W-:Y:S01]  /*2ed0*/  HFMA2.BF16_V2 R146, R149.H0_H0, R123.H0_H0, R40.H1_H1 ;  /* 0x2000007b95927231 */ /* 0x000fe20000260828 */
[----:B------:R-:W-:Y:S01]  /*2ee0*/  F2FP.BF16.F32.PACK_AB R3, RZ, R3 ;  /* 0x00000003ff03723e */ /* 0x000fe200000010ff */
[----:B------:R-:W-:Y:S01]  /*2ef0*/  HFMA2.BF16_V2 R123, R102.H0_H0, R39.H0_H0, R70.H0_H0 ;  /* 0x20000027667b7231 */ /* 0x000fe20000240846 */
[----:B------:R-:W-:Y:S01]  /*2f00*/  F2FP.BF16.F32.PACK_AB R112, RZ, R112 ;  /* 0x00000070ff70723e */ /* 0x000fe200000010ff */
[----:B------:R-:W-:Y:S01]  /*2f10*/  HFMA2.BF16_V2 R39, R97.H0_H0, R5.H0_H0, R65.H0_H0 ;  /* 0x2000000561277231 */ /* 0x000fe20000240841 */
[----:B------:R-:W-:Y:S01]  /*2f20*/  PRMT R120, R35, 0x7610, R120 ;  /* 0x0000761023787816 */ /* 0x000fe20000000078 */
[----:B------:R-:W-:Y:S01]  /*2f30*/  HFMA2.BF16_V2 R5, R92.H0_H0, R3.H0_H0, R60.H0_H0 ;  /* 0x200000035c057231 */ /* 0x000fe2000024083c */
[----:B------:R-:W-:Y:S01]  /*2f40*/  F2FP.BF16.F32.PACK_AB R140, RZ, R140 ;  /* 0x0000008cff8c723e */ /* 0x000fe200000010ff */
[----:B------:R-:W-:Y:S01]  /*2f50*/  HFMA2.BF16_V2 R149, R81.H0_H0, R112.H0_H0, R49.H0_H0 ;  /* 0x2000007051957231 */ /* 0x000fe20000240831 */
[----:B------:R-:W-:-:S02]  /*2f60*/  LOP3.LUT R35, R37, 0xffff, RZ, 0xc0, !PT ;  /* 0x0000ffff25237812 */ /* 0x000fc400078ec0ff */
[----:B------:R-:W-:Y:S01]  /*2f70*/  F2FP.BF16.F32.PACK_AB R23, RZ, R23 ;  /* 0x00000017ff17723e */ /* 0x000fe200000010ff */
[----:B------:R-:W-:Y:S01]  /*2f80*/  HFMA2.BF16_V2 R3, R87.H0_H0, R140.H0_H0, R55.H0_H0 ;  /* 0x2000008c57037231 */ /* 0x000fe20000240837 */
[----:B------:R-:W-:Y:S02]  /*2f90*/  LOP3.LUT R37, R27, 0xffff, RZ, 0xc0, !PT ;  /* 0x0000ffff1b257812 */ /* 0x000fe400078ec0ff */
[----:B------:R-:W-:Y:S01]  /*2fa0*/  F2FP.BF16.F32.PACK_AB R125, RZ, R125 ;  /* 0x0000007dff7d723e */ /* 0x000fe200000010ff */
[----:B------:R-:W-:Y:S01]  /*2fb0*/  HFMA2.BF16_V2 R23, R99.H0_H0, R23.H0_H0, R67.H0_H0 ;  /* 0x2000001763177231 */ /* 0x000fe20000240843 */
[----:B------:R-:W-:Y:S02]  /*2fc0*/  SHF.R.U64 R148, R46, 0x10, R47 ;  /* 0x000000102e947819 */ /* 0x000fe4000000122f */
[----:B------:R-:W-:Y:S02]  /*2fd0*/  SHF.R.U64 R147, R76, 0x10, R77 ;  /* 0x000000104c937819 */ /* 0x000fe4000000124d */
[----:B------:R-:W-:-:S02]  /*2fe0*/  F2FP.BF16.F32.PACK_AB R41, RZ, R41 ;  /* 0x00000029ff29723e */ /* 0x000fc400000010ff */
[----:B------:R-:W-:Y:S01]  /*2ff0*/  F2FP.BF16.F32.PACK_AB R21, RZ, R21 ;  /* 0x00000015ff15723e */ /* 0x000fe200000010ff */
[----:B------:R-:W-:Y:S01]  /*3000*/  HFMA2.BF16_V2 R125, R147.H0_H0, R125.H0_H0, R148.H0_H0 ;  /* 0x2000007d937d7231 */ /* 0x000fe20000240894 */
        /* <DEDUP_REMOVED lines=12> */
[----:B------:R-:W-:Y:S01]  /*30d0*/  SHF.L.U32 R112, R37, 0x10, RZ ;  /* 0x0000001025707819 */ /* 0x000fe200000006ff */
[----:B------:R-:W-:Y:S01]  /*30e0*/  HFMA2.BF16_V2 R21, R93.H0_H0, R128.H0_H0, R61.H0_H0 ;  /* 0x200000805d157231 */ /* 0x000fe2000024083d */
[----:B------:R-:W-:Y:S01]  /*30f0*/  LOP3.LUT R140, R19, 0xffff, RZ, 0xc0, !PT ;  /* 0x0000ffff138c7812 */ /* 0x000fe200078ec0ff */
[----:B------:R-:W-:Y:S01]  /*3100*/  HFMA2.BF16_V2 R15, R88.H0_H0, R134.H0_H0, R56.H0_H0 ;  /* 0x20000086580f7231 */ /* 0x000fe20000240838 */
[----:B------:R-:W-:-:S02]  /*3110*/  LOP3.LUT R9, R9, 0xffff, RZ, 0xc0, !PT ;  /* 0x0000ffff09097812 */ /* 0x000fc400078ec0ff */
[----:B------:R-:W-:Y:S02]  /*3120*/  F2FP.BF16.F32.PACK_AB R143, RZ, R143 ;  /* 0x0000008fff8f723e */ /* 0x000fe400000010ff */
[----:B------:R-:W-:Y:S02]  /*3130*/  SHF.R.U64 R154, R52, 0x10, R53 ;  /* 0x00000010349a7819 */ /* 0x000fe40000001235 */
[----:B------:R-:W-:Y:S02]  /*3140*/  SHF.R.U64 R153, R84, 0x10, R85 ;  /* 0x0000001054997819 */ /* 0x000fe40000001255 */
[----:B------:R-:W-:Y:S02]  /*3150*/  LOP3.LUT R112, R112, 0xffff, R123, 0xf8, !PT ;  /* 0x0000ffff70707812 */ /* 0x000fe400078ef87b */
[----:B------:R-:W-:Y:S01]  /*3160*/  SHF.L.U32 R123, R140, 0x10, RZ ;  /* 0x000000108c7b7819 */ /* 0x000fe200000006ff */
[----:B------:R-:W-:Y:S01]  /*3170*/  HFMA2.BF16_V2 R143, R153.H0_H0, R143.H0_H0, R154.H0_H0 ;  /* 0x2000008f998f7231 */ /* 0x000fe2000024089a */
[----:B------:R-:W-:-:S02]  /*3180*/  SHF.L.U32 R128, R9, 0x10, RZ ;  /* 0x0000001009807819 */ /* 0x000fc400000006ff */
[----:B------:R-:W-:Y:S02]  /*3190*/  F2FP.BF16.F32.PACK_AB R137, RZ, R137 ;  /* 0x00000089ff89723e */ /* 0x000fe400000010ff */
[----:B------:R-:W-:Y:S02]  /*31a0*/  LOP3.LUT R23, R23, 0xffff, RZ, 0xc0, !PT ;  /* 0x0000ffff17177812 */ /* 0x000fe400078ec0ff */
[----:B------:R-:W-:Y:S01]  /*31b0*/  LOP3.LUT R39, R39, 0xffff, RZ, 0xc0, !PT ;  /* 0x0000ffff27277812 */ /* 0x000fe200078ec0ff */
[----:B------:R-:W-:Y:S01]  /*31c0*/  HFMA2.BF16_V2 R137, R91.H0_H0, R137.H0_H0, R59.H0_H0 ;  /* 0x200000895b897231 */ /* 0x000fe2000024083b */
[----:B------:R-:W-:Y:S02]  /*31d0*/  SHF.L.U64.HI R140, R140, 0x10, RZ ;  /* 0x000000108c8c7819 */ /* 0x000fe400000102ff */
[----:B------:R-:W-:Y:S02]  /*31e0*/  SHF.L.U64.HI R134, R9, 0x10, RZ ;  /* 0x0000001009867819 */ /* 0x000fe400000102ff */
[----:B------:R-:W-:-:S02]  /*31f0*/  LOP3.LUT R130, R130, 0xffff, RZ, 0xc0, !PT ;  /* 0x0000ffff82827812 */ /* 0x000fc400078ec0ff */
[----:B------:R-:W-:Y:S02]  /*3200*/  F2FP.BF16.F32.PACK_AB R29, RZ, R29 ;  /* 0x0000001dff1d723e */ /* 0x000fe400000010ff */
[----:B------:R-:W-:Y:S02]  /*3210*/  F2FP.BF16.F32.PACK_AB R124, RZ, R124 ;  /* 0x0000007cff7c723e */ /* 0x000fe400000010ff */
[----:B------:R-:W-:Y:S01]  /*3220*/  LOP3.LUT R128, R128, 0xffff, R7, 0xf8, !PT ;  /* 0x0000ffff80807812 */ /* 0x000fe200078ef807 */
[----:B------:R-:W-:Y:S01]  /*3230*/  HFMA2.BF16_V2 R29, R100.H0_H0, R29.H0_H0, R68.H0_H0 ;  /* 0x2000001d641d7231 */ /* 0x000fe20000240844 */
[----:B------:R-:W-:Y:S01]  /*3240*/  F2FP.BF16.F32.PACK_AB R116, RZ, R116 ;  /* 0x00000074ff74723e */ /* 0x000fe200000010ff */
[----:B------:R-:W-:Y:S01]  /*3250*/  HFMA2.BF16_V2 R151, R76.H0_H0, R124.H0_H0, R46.H0_H0 ;  /* 0x2000007c4c977231 */ /* 0x000fe2000024082e */
[----:B------:R-:W-:Y:S02]  /*3260*/  SHF.R.U32.HI R153, RZ, 0x10, R49 ;  /* 0x00000010ff997819 */ /* 0x000fe40000011631 */
[----:B------:R-:W-:-:S02]  /*3270*/  SHF.R.U32.HI R152, RZ, 0x10, R81 ;  /* 0x00000010ff987819 */ /* 0x000fc40000011651 */
[----:B------:R-:W-:Y:S02]  /*3280*/  LOP3.LUT R9, R23, 0xffff0000, R140, 0xf8, !PT ;  /* 0xffff000017097812 */ /* 0x000fe400078ef88c */
[--C-:B------:R-:W-:Y:S01]  /*3290*/  LOP3.LUT R7, R39, 0xffff0000, R134.reuse, 0xf8, !PT ;  /* 0xffff000027077812 */ /* 0x100fe200078ef886 */
[----:B------:R-:W-:Y:S01]  /*32a0*/  HFMA2.BF16_V2 R116, R152.H0_H0, R116.H0_H0, R153.H0_H0 ;  /* 0x2000007498747231 */ /* 0x000fe20000240899 */
[----:B------:R-:W-:Y:S02]  /*32b0*/  F2FP.BF16.F32.PACK_AB R115, RZ, R115 ;  /* 0x00000073ff73723e */ /* 0x000fe400000010ff */
[----:B------:R-:W-:Y:S02]  /*32c0*/  LOP3.LUT R25, R25, 0xffff, RZ, 0xc0, !PT ;  /* 0x0000ffff19197812 */ /* 0x000fe400078ec0ff */
[----:B------:R-:W-:Y:S01]  /*32d0*/  PRMT R134, R5, 0x7610, R134 ;  /* 0x0000761005867816 */ /* 0x000fe20000000086 */
[----:B------:R-:W-:Y:S01]  /*32e0*/  HFMA2.BF16_V2 R115, R85.H0_H0, R115.H0_H0, R53.H0_H0 ;  /* 0x2000007355737231 */ /* 0x000fe20000240835 */
[----:B------:R-:W-:-:S02]  /*32f0*/  SHF.L.U32 R23, R130, 0x10, RZ ;  /* 0x0000001082177819 */ /* 0x000fc400000006ff */
[----:B------:R-:W-:Y:S02]  /*3300*/  LOP3.LUT R131, R131, 0xffff, RZ, 0xc0, !PT ;  /* 0x0000ffff83837812 */ /* 0x000fe400078ec0ff */
[----:B------:R-:W-:Y:S02]  /*3310*/  SHF.L.U32 R124, R25, 0x10, RZ ;  /* 0x00000010197c7819 */ /* 0x000fe400000006ff */
[----:B------:R-:W-:Y:S02]  /*3320*/  LOP3.LUT R134, R23, 0xffff, R134, 0xf8, !PT ;  /* 0x0000ffff17867812 */ /* 0x000fe400078ef886 */
[----:B------:R-:W-:Y:S02]  /*3330*/  LOP3.LUT R23, R137, 0xffff, RZ, 0xc0, !PT ;  /* 0x0000ffff89177812 */ /* 0x000fe400078ec0ff */
[----:B------:R-:W-:Y:S02]  /*3340*/  SHF.L.U64.HI R152, R131, 0x10, RZ ;  /* 0x0000001083987819 */ /* 0x000fe400000102ff */
[----:B------:R-:W-:-:S02]  /*3350*/  F2FP.BF16.F32.PACK_AB R31, RZ, R31 ;  /* 0x0000001fff1f723e */ /* 0x000fc400000010ff */
[----:B------:R-:W-:Y:S02]  /*3360*/  F2FP.BF16.F32.PACK_AB R119, RZ, R119 ;  /* 0x00000077ff77723e */ /* 0x000fe400000010ff */
[----:B------:R-:W-:Y:S01]  /*3370*/  LOP3.LUT R143, R143, 0xffff, RZ, 0xc0, !PT ;  /* 0x0000ffff8f8f7812 */ /* 0x000fe200078ec0ff */
[----:B------:R-:W-:Y:S01]  /*3380*/  HFMA2.BF16_V2 R31, R103.H0_H0, R31.H0_H0, R71.H0_H0 ;  /* 0x2000001f671f7231 */ /* 0x000fe20000240847 */
[----:B------:R-:W-:Y:S01]  /*3390*/  LOP3.LUT R124, R124, 0xffff, R29, 0xf8, !PT ;  /* 0x0000ffff7c7c7812 */ /* 0x000fe200078ef81d */
[----:B------:R-:W-:Y:S01]  /*33a0*/  HFMA2.BF16_V2 R119, R83.H0_H0, R119.H0_H0, R51.H0_H0 ;  /* 0x2000007753777231 */ /* 0x000fe20000240833 */
[----:B------:R-:W-:Y:S02]  /*33b0*/  F2FP.BF16.F32.PACK_AB R126, RZ, R126 ;  /* 0x0000007eff7e723e */ /* 0x000fe400000010ff */
[----:B------:R-:W-:Y:S02]  /*33c0*/  LOP3.LUT R23, R23, 0xffff0000, R152, 0xf8, !PT ;  /* 0xffff000017177812 */ /* 0x000fe400078ef898 */
[----:B------:R-:W-:-:S02]  /*33d0*/  LOP3.LUT R29, R3, 0xffff, RZ, 0xc0, !PT ;  /* 0x0000ffff031d7812 */ /* 0x000fc400078ec0ff */
[----:B------:R-:W-:Y:S02]  /*33e0*/  LOP3.LUT R113, R113, 0xffff, RZ, 0xc0, !PT ;  /* 0x0000ffff71717812 */ /* 0x000fe400078ec0ff */
[----:B------:R-:W-:Y:S02]  /*33f0*/  LOP3.LUT R3, R115, 0xffff, RZ, 0xc0, !PT ;  /* 0x0000ffff73037812 */ /* 0x000fe400078ec0ff */
[----:B------:R-:W-:Y:S02]  /*3400*/  SHF.L.U64.HI R152, R143, 0x10, RZ ;  /* 0x000000108f987819 */ /* 0x000fe400000102ff */
[----:B------:R-:W-:Y:S02]  /*3410*/  F2FP.BF16.F32.PACK_AB R44, RZ, R44 ;  /* 0x0000002cff2c723e */ /* 0x000fe400000010ff */
[----:B------:R-:W-:Y:S02]  /*3420*/  F2FP.BF16.F32.PACK_AB R121, RZ, R121 ;  /* 0x00000079ff79723e */ /* 0x000fe400000010ff */
[----:B------:R-:W-:Y:S01]  /*3430*/  LOP3.LUT R27, R122, 0xffff, RZ, 0xc0, !PT ;  /* 0x0000ffff7a1b7812 */ /* 0x000fe200078ec0ff */
[----:B------:R-:W-:Y:S01]  /*3440*/  HFMA2.BF16_V2 R44, R80.H0_H0, R44.H0_H0, R48.H0_H0 ;  /* 0x2000002c502c7231 */ /* 0x000fe20000240830 */
[----:B------:R-:W-:Y:S01]  /*3450*/  LOP3.LUT R39, R42, 0xffff, RZ, 0xc0, !PT ;  /* 0x0000ffff2a277812 */ /* 0x000fe200078ec0ff */
[----:B------:R-:W-:Y:S01]  /*3460*/  HFMA2.BF16_V2 R121, R79.H0_H0, R121.H0_H0, R75.H0_H0 ;  /* 0x200000794f797231 */ /* 0x000fe2000024084b */
[----:B------:R-:W-:-:S02]  /*3470*/  SHF.L.U32 R153, R35, 0x10, RZ ;  /* 0x0000001023997819 */ /* 0x000fc400000006ff */
[----:B------:R-:W-:Y:S01]  /*3480*/  SHF.L.U64.HI R122, R35, 0x10, RZ ;  /* 0x00000010237a7819 */ /* 0x000fe200000102ff */
[----:B------:R-:W-:Y:S01]  /*3490*/  HFMA2.BF16_V2 R35, R77.H0_H0, R126.H0_H0, R47.H0_H0 ;  /* 0x2000007e4d237231 */ /* 0x000fe2000024082f */
[----:B------:R-:W-:Y:S02]  /*34a0*/  LOP3.LUT R114, R114, 0xffff, RZ, 0xc0, !PT ;  /* 0x0000ffff72727812 */ /* 0x000fe400078ec0ff */
[----:B------:R-:W-:Y:S02]  /*34b0*/  SHF.L.U64.HI R154, R113, 0x10, RZ ;  /* 0x00000010719a7819 */ /* 0x000fe400000102ff */
[----:B------:R-:W-:Y:S02]  /*34c0*/  LOP3.LUT R3, R3, 0xffff0000, R152, 0xf8, !PT ;  /* 0xffff000003037812 */ /* 0x000fe400078ef898 */
[----:B------:R-:W-:Y:S02]  /*34d0*/  F2FP.BF16.F32.PACK_AB R127, RZ, R127 ;  /* 0x0000007fff7f723e */ /* 0x000fe400000010ff */
[----:B------:R-:W-:-:S02]  /*34e0*/  SHF.L.U64.HI R126, R37, 0x10, RZ ;  /* 0x00000010257e7819 */ /* 0x000fc400000102ff */
[----:B------:R-:W-:Y:S01]  /*34f0*/  LOP3.LUT R152, R118, 0xffff, RZ, 0xc0, !PT ;  /* 0x0000ffff76987812 */ /* 0x000fe200078ec0ff */
[----:B------:R-:W-:Y:S01]  /*3500*/  HFMA2.BF16_V2 R127, R95.H0_H0, R127.H0_H0, R63.H0_H0 ;  /* 0x2000007f5f7f7231 */ /* 0x000fe2000024083f */
[----:B------:R-:W-:Y:S02]  /*3510*/  LOP3.LUT R31, R31, 0xffff, RZ, 0xc0, !PT ;  /* 0x0000ffff1f1f7812 */ /* 0x000fe400078ec0ff */
[----:B------:R-:W-:Y:S02]  /*3520*/  LOP3.LUT R37, R119, 0xffff, RZ, 0xc0, !PT ;  /* 0x0000ffff77257812 */ /* 0x000fe400078ec0ff */
[----:B------:R-:W-:Y:S02]  /*3530*/  SHF.L.U64.HI R118, R39, 0x10, RZ ;  /* 0x0000001027767819 */ /* 0x000fe400000102ff */
[----:B------:R-:W-:Y:S02]  /*3540*/  F2FP.BF16.F32.PACK_AB R133, RZ, R133 ;  /* 0x00000085ff85723e */ /* 0x000fe400000010ff */
[----:B------:R-:W-:-:S02]  /*3550*/  SHF.L.U32 R119, R114, 0x10, RZ ;  /* 0x0000001072777819 */ /* 0x000fc400000006ff */
[----:B------:R-:W-:Y:S01]  /*3560*/  F2FP.BF16.F32.PACK_AB R111, RZ, R111 ;  /* 0x0000006fff6f723e */ /* 0x000fe200000010ff */
[----:B------:R-:W-:Y:S01]  /*3570*/  HFMA2.BF16_V2 R133, R89.H0_H0, R133.H0_H0, R57.H0_H0 ;  /* 0x2000008559857231 */ /* 0x000fe20000240839 */
[----:B------:R-:W-:Y:S02]  /*3580*/  LOP3.LUT R27, R27, 0xffff0000, R122, 0xf8, !PT ;  /* 0xffff00001b1b7812 */ /* 0x000fe400078ef87a */
[----:B------:R-:W-:Y:S01]  /*3590*/  LOP3.LUT R29, R29, 0xffff0000, R154, 0xf8, !PT ;  /* 0xffff00001d1d7812 */ /* 0x000fe200078ef89a */
[----:B------:R-:W-:Y:S01]  /*35a0*/  HFMA2.BF16_V2 R147, R94.H0_H0, R111.H0_H0, R62.H0_H0 ;  /* 0x2000006f5e937231 */ /* 0x000fe2000024083e */
[----:B------:R-:W-:Y:S02]  /*35b0*/  LOP3.LUT R125, R125, 0xffff, RZ, 0xc0, !PT ;  /* 0x0000ffff7d7d7812 */ /* 0x000fe400078ec0ff */
[----:B------:R-:W-:Y:S02]  /*35c0*/  F2FP.BF16.F32.PACK_AB R142, RZ, R142 ;  /* 0x0000008eff8e723e */ /* 0x000fe400000010ff */
[----:B------:R-:W-:-:S02]  /*35d0*/  SHF.L.U64.HI R122, R25, 0x10, RZ ;  /* 0x00000010197a7819 */ /* 0x000fc400000102ff */
[----:B------:R-:W-:Y:S01]  /*35e0*/  LOP3.LUT R154, R43, 0xffff, RZ, 0xc0, !PT ;  /* 0x0000ffff2b9a7812 */ /* 0x000fe200078ec0ff */
[----:B------:R-:W-:Y:S01]  /*35f0*/  HFMA2.BF16_V2 R111, R82.H0_H0, R142.H0_H0, R50.H0_H0 ;  /* 0x2000008e526f7231 */ /* 0x000fe20000240832 */
[----:B------:R-:W-:Y:S02]  /*3600*/  F2FP.BF16.F32.PACK_AB R129, RZ, R129 ;  /* 0x00000081ff81723e */ /* 0x000fe400000010ff */
[----:B------:R-:W-:Y:S02]  /*3610*/  LOP3.LUT R41, R41, 0xffff, RZ, 0xc0, !PT ;  /* 0x0000ffff29297812 */ /* 0x000fe400078ec0ff */
[----:B------:R-:W-:Y:S01]  /*3620*/  LOP3.LUT R25, R31, 0xffff0000, R126, 0xf8, !PT ;  /* 0xffff00001f197812 */ /* 0x000fe200078ef87e */
[----:B------:R-:W-:Y:S01]  /*3630*/  HFMA2.BF16_V2 R129, R90.H0_H0, R129.H0_H0, R58.H0_H0 ;  /* 0x200000815a817231 */ /* 0x000fe2000024083a */
[----:B------:R-:W-:Y:S02]  /*3640*/  LOP3.LUT R37, R37, 0xffff0000, R118, 0xf8, !PT ;  /* 0xffff000025257812 */ /* 0x000fe400078ef876 */
[----:B------:R-:W-:-:S02]  /*3650*/  LOP3.LUT R107, R107, 0xffff, RZ, 0xc0, !PT ;  /* 0x0000ffff6b6b7812 */ /* 0x000fc400078ec0ff */
[----:B------:R-:W-:Y:S02]  /*3660*/  SHF.L.U32 R42, R39, 0x10, RZ ;  /* 0x00000010272a7819 */ /* 0x000fe400000006ff */
[----:B------:R-:W-:Y:S02]  /*3670*/  LOP3.LUT R31, R149, 0xffff, RZ, 0xc0, !PT ;  /* 0x0000ffff951f7812 */ /* 0x000fe400078ec0ff */
[----:B------:R-:W-:Y:S02]  /*3680*/  SHF.L.U64.HI R114, R114, 0x10, RZ ;  /* 0x0000001072727819 */ /* 0x000fe400000102ff */
[----:B------:R-:W-:Y:S02]  /*3690*/  LOP3.LUT R118, R119, 0xffff, R44, 0xf8, !PT ;  /* 0x0000ffff77767812 */ /* 0x000fe400078ef82c */
[----:B------:R-:W-:Y:S02]  /*36a0*/  LOP3.LUT R21, R21, 0xffff, RZ, 0xc0, !PT ;  /* 0x0000ffff15157812 */ /* 0x000fe400078ec0ff */
[----:B------:R-:W-:-:S02]  /*36b0*/  SHF.L.U64.HI R140, R130, 0x10, RZ ;  /* 0x00000010828c7819 */ /* 0x000fc400000102ff */
[----:B------:R-:W-:Y:S02]  /*36c0*/  SHF.L.U32 R115, R152, 0x10, RZ ;  /* 0x0000001098737819 */ /* 0x000fe400000006ff */
[----:B------:R-:W-:Y:S02]  /*36d0*/  LOP3.LUT R39, R121, 0xffff, RZ, 0xc0, !PT ;  /* 0x0000ffff79277812 */ /* 0x000fe400078ec0ff */
[----:B------:R-:W-:Y:S02]  /*36e0*/  LOP3.LUT R35, R35, 0xffff, RZ, 0xc0, !PT ;  /* 0x0000ffff23237812 */ /* 0x000fe400078ec0ff */
[----:B------:R-:W-:Y:S02]  /*36f0*/  SHF.L.U64.HI R44, R125, 0x10, RZ ;  /* 0x000000107d2c7819 */ /* 0x000fe400000102ff */
[----:B------:R-:W-:Y:S02]  /*3700*/  LOP3.LUT R135, R135, 0xffff, RZ, 0xc0, !PT ;  /* 0x0000ffff87877812 */ /* 0x000fe400078ec0ff */
[----:B------:R-:W-:-:S02]  /*3710*/  PRMT R121, R27, 0x5410, R154 ;  /* 0x000054101b797816 */ /* 0x000fc4000000009a */
[----:B------:R-:W-:Y:S02]  /*3720*/  F2FP.BF16.F32.PACK_AB R139, RZ, R139 ;  /* 0x0000008bff8b723e */ /* 0x000fe400000010ff */
[----:B------:R-:W-:Y:S02]  /*3730*/  LOP3.LUT R19, R41, 0xffff0000, R122, 0xf8, !PT ;  /* 0xffff000029137812 */ /* 0x000fe400078ef87a */
[----:B------:R-:W-:Y:S01]  /*3740*/  LOP3.LUT R154, R17, 0xffff, RZ, 0xc0, !PT ;  /* 0x0000ffff119a7812 */ /* 0x000fe200078ec0ff */
[----:B------:R-:W-:Y:S01]  /*3750*/  HFMA2.BF16_V2 R139, R86.H0_H0, R139.H0_H0, R54.H0_H0 ;  /* 0x2000008b568b7231 */ /* 0x000fe20000240836 */
[----:B------:R-:W-:Y:S02]  /*3760*/  LOP3.LUT R5, R127, 0xffff, RZ, 0xc0, !PT ;  /* 0x0000ffff7f057812 */ /* 0x000fe400078ec0ff */
[----:B------:R-:W-:Y:S02]  /*3770*/  SHF.L.U64.HI R142, R107, 0x10, RZ ;  /* 0x000000106b8e7819 */ /* 0x000fe400000102ff */
[----:B------:R-:W-:-:S02]  /*3780*/  LOP3.LUT R31, R31, 0xffff0000, R114, 0xf8, !PT ;  /* 0xffff00001f1f7812 */ /* 0x000fc400078ef872 */
[----:B------:R-:W-:Y:S02]  /*3790*/  SHF.L.U32 R130, R131, 0x10, RZ ;  /* 0x0000001083827819 */ /* 0x000fe400000006ff */
[----:B------:R-:W-:Y:S02]  /*37a0*/  LOP3.LUT R21, R21, 0xffff0000, R140, 0xf8, !PT ;  /* 0xffff000015157812 */ /* 0x000fe400078ef88c */
[----:B------:R-:W-:Y:S02]  /*37b0*/  LOP3.LUT R114, R115, 0xffff, R150, 0xf8, !PT ;  /* 0x0000ffff73727812 */ /* 0x000fe400078ef896 */
[----:B------:R-:W-:Y:S02]  /*37c0*/  LOP3.LUT R35, R35, 0xffff0000, R44, 0xf8, !PT ;  /* 0xffff000023237812 */ /* 0x000fe400078ef82c */
[----:B------:R-:W-:Y:S02]  /*37d0*/  LOP3.LUT R122, R123, 0xffff, R148, 0xf8, !PT ;  /* 0x0000ffff7b7a7812 */ /* 0x000fe400078ef894 */
[----:B------:R-:W-:-:S02]  /*37e0*/  LOP3.LUT R133, R133, 0xffff, RZ, 0xc0, !PT ;  /* 0x0000ffff85857812 */ /* 0x000fc400078ec0ff */
[----:B------:R-:W-:Y:S02]  /*37f0*/  SHF.L.U32 R140, R135, 0x10, RZ ;  /* 0x00000010878c7819 */ /* 0x000fe400000006ff */
[----:B------:R-:W-:Y:S02]  /*3800*/  SHF.L.U32 R150, R125, 0x10, RZ ;  /* 0x000000107d967819 */ /* 0x000fe400000006ff */
[----:B------:R-:W-:Y:S02]  /*3810*/  LOP3.LUT R44, R11, 0xffff, RZ, 0xc0, !PT ;  /* 0x0000ffff0b2c7812 */ /* 0x000fe400078ec0ff */
[----:B------:R-:W-:Y:S02]  /*3820*/  SHF.L.U64.HI R148, R135, 0x10, RZ ;  /* 0x0000001087947819 */ /* 0x000fe400000102ff */
[----:B------:R-:W-:Y:S02]  /*3830*/  PRMT R125, R19, 0x5410, R154 ;  /* 0x00005410137d7816 */ /* 0x000fe4000000009a */
[----:B------:R-:W-:-:S02]  /*3840*/  LOP3.LUT R5, R5, 0xffff0000, R142, 0xf8, !PT ;  /* 0xffff000005057812 */ /* 0x000fc400078ef88e */
[----:B------:R-:W-:Y:S02]  /*3850*/  LOP3.LUT R154, R109, 0xffff, RZ, 0xc0, !PT ;  /* 0x0000ffff6d9a7812 */ /* 0x000fe400078ec0ff */
[----:B------:R-:W-:Y:S02]  /*3860*/  LOP3.LUT R130, R130, 0xffff, R129, 0xf8, !PT ;  /* 0x0000ffff82827812 */ /* 0x000fe400078ef881 */
[----:B------:R-:W-:Y:S02]  /*3870*/  SHF.L.U32 R142, R113, 0x10, RZ ;  /* 0x00000010718e7819 */ /* 0x000fe400000006ff */
[----:B------:R-:W-:Y:S02]  /*3880*/  LOP3.LUT R140, R140, 0xffff, R15, 0xf8, !PT ;  /* 0x0000ffff8c8c7812 */ /* 0x000fe400078ef80f */
[----:B------:R-:W-:Y:S02]  /*3890*/  PRMT R129, R7, 0x5410, R44 ;  /* 0x0000541007817816 */ /* 0x000fe4000000002c */
[----:B------:R-:W-:-:S02]  /*38a0*/  LOP3.LUT R15, R133, 0xffff0000, R148, 0xf8, !PT ;  /* 0xffff0000850f7812 */ /* 0x000fc400078ef894 */
[----:B------:R-:W-:Y:S02]  /*38b0*/  PRMT R7, R132, 0x7610, R7 ;  /* 0x0000761084077816 */ /* 0x000fe40000000007 */
[----:B------:R-:W0:Y:S01]  /*38c0*/  @!P1 LDC.64 R132, c[0x0][0x230] ;  /* 0x00008c00ff849b82 */ /* 0x000e220000000a00 */
[----:B------:R-:W-:Y:S02]  /*38d0*/  LOP3.LUT R44, R136, 0xffff, RZ, 0xc0, !PT ;  /* 0x0000ffff882c7812 */ /* 0x000fe400078ec0ff */
[----:B------:R-:W-:Y:S02]  /*38e0*/  PRMT R127, R5, 0x5410, R154 ;  /* 0x00005410057f7816 */ /* 0x000fe4000000009a */
[----:B------:R-:W-:Y:S02]  /*38f0*/  LOP3.LUT R142, R142, 0xffff, R139, 0xf8, !PT ;  /* 0x0000ffff8e8e7812 */ /* 0x000fe400078ef88b */
[----:B------:R-:W-:Y:S01]  /*3900*/  PRMT R5, R138, 0x7610, R5 ;  /* 0x000076108a057816 */ /* 0x000fe20000000005 */
[----:B------:R-:W1:Y:S01]  /*3910*/  @!P1 LDC.64 R136, c[0x0][0x238] ;  /* 0x00008e00ff889b82 */ /* 0x000e620000000a00 */
[----:B------:R-:W-:-:S02]  /*3920*/  SHF.L.U64.HI R152, R152, 0x10, RZ ;  /* 0x0000001098987819 */ /* 0x000fc400000102ff */
[----:B------:R-:W-:Y:S02]  /*3930*/  PRMT R131, R23, 0x5410, R44 ;  /* 0x0000541017837816 */ /* 0x000fe4000000002c */
[----:B------:R-:W-:Y:S02]  /*3940*/  LOP3.LUT R39, R39, 0xffff0000, R152, 0xf8, !PT ;  /* 0xffff000027277812 */ /* 0x000fe400078ef898 */
[----:B------:R-:W-:Y:S01]  /*3950*/  LOP3.LUT R152, R13, 0xffff, RZ, 0xc0, !PT ;  /* 0x0000ffff0d987812 */ /* 0x000fe200078ec0ff */
[----:B------:R-:W2:Y:S01]  /*3960*/  LDC.64 R138, c[0x0][0x228] ;  /* 0x00008a00ff8a7b82 */ /* 0x000ea20000000a00 */
[----:B------:R-:W-:Y:S02]  /*3970*/  LOP3.LUT R44, R141, 0xffff, RZ, 0xc0, !PT ;  /* 0x0000ffff8d2c7812 */ /* 0x000fe400078ec0ff */
[----:B------:R-:W-:Y:S02]  /*3980*/  PRMT R123, R9, 0x5410, R152 ;  /* 0x00005410097b7816 */ /* 0x000fe40000000098 */
[----:B------:R-:W-:-:S02]  /*3990*/  LOP3.LUT R156, R33, 0xffff, RZ, 0xc0, !PT ;  /* 0x0000ffff219c7812 */ /* 0x000fc400078ec0ff */
[----:B------:R-:W-:Y:S01]  /*39a0*/  LOP3.LUT R152, R7, 0xffff, RZ, 0xc0, !PT ;  /* 0x0000ffff07987812 */ /* 0x000fe200078ec0ff */
[C---:B0-----:R-:W-:Y:S01]  /*39b0*/  @!P1 IMAD.WIDE R132, R32.reuse, 0x4, R132 ;  /* 0x0000000420849825 */ /* 0x041fe200078e0284 */
[----:B------:R-:W-:Y:S02]  /*39c0*/  SHF.L.U32 R148, R143, 0x10, RZ ;  /* 0x000000108f947819 */ /* 0x000fe400000006ff */
[----:B------:R-:W-:Y:S02]  /*39d0*/  PRMT R143, R29, 0x5410, R44 ;  /* 0x000054101d8f7816 */ /* 0x000fe4000000002c */
[----:B------:R-:W-:Y:S01]  /*39e0*/  F2FP.BF16.F32.PACK_AB R117, RZ, R117 ;  /* 0x00000075ff75723e */ /* 0x000fe200000010ff */
[----:B------:R0:W-:Y:S01]  /*39f0*/  @!P1 STG.E desc[UR6][R132.64], R110 ;  /* 0x0000006e84009986 */ /* 0x0001e2000c101906 */
[----:B------:R-:W-:Y:S01]  /*3a00*/  LOP3.LUT R120, R153, 0xffff, R120, 0xf8, !PT ;  /* 0x0000ffff99787812 */ /* 0x000fe200078ef878 */
[----:B-1----:R-:W-:Y:S01]  /*3a10*/  @!P1 IMAD.WIDE R136, R32, 0x4, R136 ;  /* 0x0000000420889825 */ /* 0x002fe200078e0288 */
[----:B------:R-:W-:-:S03]  /*3a20*/  SHF.L.U32 R126, R107, 0x10, RZ ;  /* 0x000000106b7e7819 */ /* 0x000fc600000006ff */
[----:B------:R-:W-:Y:S01]  /*3a30*/  HFMA2.BF16_V2 R117, R84.H0_H0, R117.H0_H0, R52.H0_H0 ;  /* 0x2000007554757231 */ /* 0x000fe20000240834 */
[----:B------:R-:W-:Y:S02]  /*3a40*/  PRMT R113, R25, 0x5410, R156 ;  /* 0x0000541019717816 */ /* 0x000fe4000000009c */
[----:B------:R-:W-:Y:S01]  /*3a50*/  PRMT R135, R21, 0x5410, R152 ;  /* 0x0000541015877816 */ /* 0x000fe20000000098 */
[----:B------:R0:W-:Y:S01]  /*3a60*/  @!P1 STG.E desc[UR6][R136.64], R108 ;  /* 0x0000006c88009986 */ /* 0x0001e2000c101906 */
[----:B------:R-:W-:Y:S01]  /*3a70*/  LOP3.LUT R152, R5, 0xffff, RZ, 0xc0, !PT ;  /* 0x0000ffff05987812 */ /* 0x000fe200078ec0ff */
[----:B--2---:R-:W-:Y:S01]  /*3a80*/  IMAD.WIDE.U32 R28, R28, 0x8, R138 ;  /* 0x000000081c1c7825 */ /* 0x004fe200078e008a */
[----:B------:R-:W-:Y:S02]  /*3a90*/  LOP3.LUT R126, R126, 0xffff, R147, 0xf8, !PT ;  /* 0x0000ffff7e7e7812 */ /* 0x000fe400078ef893 */
[----:B------:R-:W-:Y:S01]  /*3aa0*/  LOP3.LUT R144, R144, 0xffff, RZ, 0xc0, !PT ;  /* 0x0000ffff90907812 */ /* 0x000fe200078ec0ff */
[----:B------:R-:W-:Y:S01]  /*3ab0*/  IMAD.WIDE.U32 R26, R26, 0x8, R138 ;  /* 0x000000081a1a7825 */ /* 0x000fe200078e008a */
[----:B------:R0:W-:Y:S01]  /*3ac0*/  STG.E.64 desc[UR6][R28.64], R120 ;  /* 0x000000781c007986 */ /* 0x0001e2000c101b06 */
[----:B------:R-:W-:-:S02]  /*3ad0*/  PRMT R141, R15, 0x5410, R152 ;  /* 0x000054100f8d7816 */ /* 0x000fc40000000098 */
[--C-:B------:R-:W-:Y:S01]  /*3ae0*/  IMAD.WIDE.U32 R24, R24, 0x8, R138.reuse ;  /* 0x0000000818187825 */ /* 0x100fe200078e008a */
[----:B------:R0:W-:Y:S01]  /*3af0*/  STG.E.64 desc[UR6][R26.64], R112 ;  /* 0x000000701a007986 */ /* 0x0001e2000c101b06 */
[----:B------:R-:W-:Y:S02]  /*3b00*/  LOP3.LUT R106, R106, 0xffff, RZ, 0xc0, !PT ;  /* 0x0000ffff6a6a7812 */ /* 0x000fe400078ec0ff */
[--C-:B------:R-:W-:Y:S01]  /*3b10*/  IMAD.WIDE.U32 R22, R22, 0x8, R138.reuse ;  /* 0x0000000816167825 */ /* 0x100fe200078e008a */
[----:B------:R0:W-:Y:S01]  /*3b20*/  STG.E.64 desc[UR6][R24.64], R124 ;  /* 0x0000007c18007986 */ /* 0x0001e2000c101b06 */
[----:B------:R-:W-:Y:S02]  /*3b30*/  LOP3.LUT R116, R116, 0xffff, RZ, 0xc0, !PT ;  /* 0x0000ffff74747812 */ /* 0x000fe400078ec0ff */
[----:B------:R-:W-:Y:S01]  /*3b40*/  IMAD.WIDE.U32 R20, R20, 0x8, R138 ;  /* 0x0000000814147825 */ /* 0x000fe200078e008a */
[----:B------:R0:W-:Y:S01]  /*3b50*/  STG.E.64 desc[UR6][R22.64], R122 ;  /* 0x0000007a16007986 */ /* 0x0001e2000c101b06 */
[----:B------:R-:W-:-:S02]  /*3b60*/  LOP3.LUT R146, R146, 0xffff, RZ, 0xc0, !PT ;  /* 0x0000ffff92927812 */ /* 0x000fc400078ec0ff */
[----:B------:R-:W-:Y:S01]  /*3b70*/  IMAD.WIDE.U32 R18, R18, 0x8, R138 ;  /* 0x0000000812127825 */ /* 0x000fe200078e008a */
[----:B------:R0:W-:Y:S01]  /*3b80*/  STG.E.64 desc[UR6][R20.64], R128 ;  /* 0x0000008014007986 */ /* 0x0001e2000c101b06 */
[----:B------:R-:W-:Y:S02]  /*3b90*/  LOP3.LUT R148, R148, 0xffff, R117, 0xf8, !PT ;  /* 0x0000ffff94947812 */ /* 0x000fe400078ef875 */
[----:B------:R-:W-:Y:S01]  /*3ba0*/  IMAD.WIDE.U32 R16, R16, 0x8, R138 ;  /* 0x0000000810107825 */ /* 0x000fe200078e008a */
[----:B------:R-:W-:Y:S01]  /*3bb0*/  PRMT R149, R3, 0x5410, R144 ;  /* 0x0000541003957816 */ /* 0x000fe20000000090 */
[----:B------:R0:W-:Y:S01]  /*3bc0*/  STG.E.64 desc[UR6][R18.64], R126 ;  /* 0x0000007e12007986 */ /* 0x0001e2000c101b06 */
[----:B------:R-:W-:Y:S01]  /*3bd0*/  LOP3.LUT R44, R145, 0xffff, RZ, 0xc0, !PT ;  /* 0x0000ffff912c7812 */ /* 0x000fe200078ec0ff */
        /* <DEDUP_REMOVED lines=11> */
[----:B------:R-:W-:Y:S01]  /*3c90*/  PRMT R151, R35, 0x5410, R44 ;  /* 0x0000541023977816 */ /* 0x000fe2000000002c */
        /* <DEDUP_REMOVED lines=14> */
[----:B------:R0:W-:Y:S01]  /*3d80*/  STG.E.64 desc[UR6][R138.64], R150 ;  /* 0x000000968a007986 */ /* 0x0001e2000c101b06 */
[----:B------:R-:W-:Y:S05]  /*3d90*/  @!P1 BRA `(.L_x_819) ;  /* 0xffffffc400689947 */ /* 0x000fea000383ffff */
[----:B------:R-:W-:Y:S05]  /*3da0*/  EXIT ;  /* 0x000000000000794d */ /* 0x000fea0003800000 */
.L_x_816:
[----:B------:R-:W-:Y:S01]  /*3db0*/  HFMA2.MMA R144, -RZ, RZ, 0, 5.9604644775390625e-08 ;  /* 0x00000001ff907435 */ /* 0x000fe200000001ff */
[----:B------:R-:W-:Y:S02]  /*3dc0*/  MOV R142, R109 ;  /* 0x0000006d008e7202 */ /* 0x000fe40000000f00 */
[----:B------:R-:W-:Y:S02]  /*3dd0*/  MOV R146, 0x1f ;  /* 0x0000001f00927802 */ /* 0x000fe40000000f00 */
[----:B------:R-:W-:-:S07]  /*3de0*/  MOV R140, 0xffffffff ;  /* 0xffffffff008c7802 */ /* 0x000fce0000000f00 */
[----:B-----5:R-:W-:Y:S05]  /*3df0*/  WARPSYNC.COLLECTIVE R140, `(.L_x_820) ;  /* 0x000000008c087348 */ /* 0x020fea0003c00000 */
[----:B------:R0:W1:Y:S02]  /*3e00*/  SHFL.BFLY P2, R138, R142, R144, R146 ;  /* 0x0c0000908e8a7389 */ /* 0x0000640000040092 */
[----:B01---5:R-:W-:Y:S01]  /*3e10*/  ENDCOLLECTIVE ;  /* 0x000000000000791b */ /* 0x023fe20003800000 */
.L_x_820:
[----:B------:R-:W-:Y:S01]  /*3e20*/  HFMA2.MMA R144, -RZ, RZ, 0, 1.1920928955078125e-07 ;  /* 0x00000002ff907435 */ /* 0x000fe200000001ff */
[----:B------:R-:W-:-:S05]  /*3e30*/  MOV R108, R138 ;  /* 0x0000008a006c7202 */ /* 0x000fca0000000f00 */
[----:B------:R-:W-:-:S05]  /*3e40*/  FADD.FTZ R110, R109, R108 ;  /* 0x0000006c6d6e7221 */ /* 0x000fca0000010000 */
[----:B------:R-:W-:-:S07]  /*3e50*/  MOV R142, R110 ;  /* 0x0000006e008e7202 */ /* 0x000fce0000000f00 */
[----:B------:R-:W-:Y:S05]  /*3e60*/  WARPSYNC.COLLECTIVE R140, `(.L_x_821) ;  /* 0x000000008c087348 */ /* 0x000fea0003c00000 */
[----:B------:R0:W1:Y:S02]  /*3e70*/  SHFL.BFLY P2, R138, R142, R144, R146 ;  /* 0x0c0000908e8a7389 */ /* 0x0000640000040092 */
[----:B01----:R-:W-:Y:S01]  /*3e80*/  ENDCOLLECTIVE ;  /* 0x000000000000791b */ /* 0x003fe20003800000 */
.L_x_821:
[----:B------:R-:W-:Y:S01]  /*3e90*/  HFMA2.MMA R144, -RZ, RZ, 0, 2.384185791015625e-07 ;  /* 0x00000004ff907435 */ /* 0x000fe200000001ff */
[----:B------:R-:W-:-:S05]  /*3ea0*/  MOV R108, R138 ;  /* 0x0000008a006c7202 */ /* 0x000fca0000000f00 */
[----:B------:R-:W-:-:S05]  /*3eb0*/  FADD.FTZ R132, R110, R108 ;  /* 0x0000006c6e847221 */ /* 0x000fca0000010000 */
[----:B------:R-:W-:-:S07]  /*3ec0*/  MOV R142, R132 ;  /* 0x00000084008e7202 */ /* 0x000fce0000000f00 */
[----:B------:R-:W-:Y:S05]  /*3ed0*/  WARPSYNC.COLLECTIVE R140, `(.L_x_822) ;  /* 0x000000008c087348 */ /* 0x000fea0003c00000 */
[----:B------:R0:W1:Y:S02]  /*3ee0*/  SHFL.BFLY P2, R138, R142, R144, R146 ;  /* 0x0c0000908e8a7389 */ /* 0x0000640000040092 */
[----:B01----:R-:W-:Y:S01]  /*3ef0*/  ENDCOLLECTIVE ;  /* 0x000000000000791b */ /* 0x003fe20003800000 */
.L_x_822:
[----:B------:R-:W-:Y:S01]  /*3f00*/  HFMA2.MMA R144, -RZ, RZ, 0, 4.76837158203125e-07 ;  /* 0x00000008ff907435 */ /* 0x000fe200000001ff */
[----:B------:R-:W-:-:S05]  /*3f10*/  MOV R108, R138 ;  /* 0x0000008a006c7202 */ /* 0x000fca0000000f00 */
[----:B------:R-:W-:-:S05]  /*3f20*/  FADD.FTZ R134, R132, R108 ;  /* 0x0000006c84867221 */ /* 0x000fca0000010000 */
[----:B------:R-:W-:-:S07]  /*3f30*/  MOV R142, R134 ;  /* 0x00000086008e7202 */ /* 0x000fce0000000f00 */
[----:B------:R-:W-:Y:S05]  /*3f40*/  WARPSYNC.COLLECTIVE R140, `(.L_x_823) ;  /* 0x000000008c087348 */ /* 0x000fea0003c00000 */
[----:B------:R0:W1:Y:S02]  /*3f50*/  SHFL.BFLY P2, R138, R142, R144, R146 ;  /* 0x0c0000908e8a7389 */ /* 0x0000640000040092 */
[----:B01----:R-:W-:Y:S01]  /*3f60*/  ENDCOLLECTIVE ;  /* 0x000000000000791b */ /* 0x003fe20003800000 */
.L_x_823:
[----:B------:R-:W-:Y:S01]  /*3f70*/  HFMA2.MMA R144, -RZ, RZ, 0, 9.5367431640625e-07 ;  /* 0x00000010ff907435 */ /* 0x000fe200000001ff */
[----:B------:R-:W-:-:S05]  /*3f80*/  MOV R108, R138 ;  /* 0x0000008a006c7202 */ /* 0x000fca0000000f00 */
[----:B------:R-:W-:-:S05]  /*3f90*/  FADD.FTZ R136, R134, R108 ;  /* 0x0000006c86887221 */ /* 0x000fca0000010000 */
[----:B------:R-:W-:-:S07]  /*3fa0*/  MOV R142, R136 ;  /* 0x00000088008e7202 */ /* 0x000fce0000000f00 */
[----:B------:R-:W-:Y:S05]  /*3fb0*/  WARPSYNC.COLLECTIVE R140, `(.L_x_824) ;  /* 0x000000008c087348 */ /* 0x000fea0003c00000 */
[----:B------:R0:W1:Y:S02]  /*3fc0*/  SHFL.BFLY P2, R138, R142, R144, R146 ;  /* 0x0c0000908e8a7389 */ /* 0x0000640000040092 */
[----:B01----:R-:W-:Y:S01]  /*3fd0*/  ENDCOLLECTIVE ;  /* 0x000000000000791b */ /* 0x003fe20003800000 */
.L_x_824:
        /* <DEDUP_REMOVED lines=128> */
.L_x_825:
[----:B------:R-:W-:Y:S01]  /*47e0*/  HFMA2.MMA R144, -RZ, RZ, 0, 1.1920928955078125e-07 ;  /* 0x00000002ff907435 */ /* 0x000fe200000001ff */
[----:B------:R-:W-:-:S05]  /*47f0*/  MOV R110, R138 ;  /* 0x0000008a006e7202 */ /* 0x000fca0000000f00 */
[----:B------:R-:W-:-:S05]  /*4800*/  FADD.FTZ R110, R109, R110 ;  /* 0x0000006e6d6e7221 */ /* 0x000fca0000010000 */
[----:B------:R-:W-:-:S07]  /*4810*/  MOV R142, R110 ;  /* 0x0000006e008e7202 */ /* 0x000fce0000000f00 */
[----:B------:R-:W-:Y:S05]  /*4820*/  WARPSYNC.COLLECTIVE R140, `(.L_x_826) ;  /* 0x000000008c087348 */ /* 0x000fea0003c00000 */
[----:B------:R0:W1:Y:S02]  /*4830*/  SHFL.BFLY P2, R138, R142, R144, R146 ;  /* 0x0c0000908e8a7389 */ /* 0x0000640000040092 */
[----:B01----:R-:W-:Y:S01]  /*4840*/  ENDCOLLECTIVE ;  /* 0x000000000000791b */ /* 0x003fe20003800000 */
.L_x_826:
[----:B------:R-:W-:Y:S01]  /*4850*/  HFMA2.MMA R144, -RZ, RZ, 0, 2.384185791015625e-07 ;  /* 0x00000004ff907435 */ /* 0x000fe200000001ff */
[----:B------:R-:W-:-:S05]  /*4860*/  MOV R132, R138 ;  /* 0x0000008a00847202 */ /* 0x000fca0000000f00 */
[----:B------:R-:W-:-:S05]  /*4870*/  FADD.FTZ R132, R110, R132 ;  /* 0x000000846e847221 */ /* 0x000fca0000010000 */
[----:B------:R-:W-:-:S07]  /*4880*/  MOV R142, R132 ;  /* 0x00000084008e7202 */ /* 0x000fce0000000f00 */
[----:B------:R-:W-:Y:S05]  /*4890*/  WARPSYNC.COLLECTIVE R140, `(.L_x_827) ;  /* 0x000000008c087348 */ /* 0x000fea0003c00000 */
[----:B------:R0:W1:Y:S02]  /*48a0*/  SHFL.BFLY P2, R138, R142, R144, R146 ;  /* 0x0c0000908e8a7389 */ /* 0x0000640000040092 */
[----:B01----:R-:W-:Y:S01]  /*48b0*/  ENDCOLLECTIVE ;  /* 0x000000000000791b */ /* 0x003fe20003800000 */
.L_x_827:
[----:B------:R-:W-:Y:S01]  /*48c0*/  HFMA2.MMA R144, -RZ, RZ, 0, 4.76837158203125e-07 ;  /* 0x00000008ff907435 */ /* 0x000fe200000001ff */
[----:B------:R-:W-:-:S05]  /*48d0*/  MOV R134, R138 ;  /* 0x0000008a00867202 */ /* 0x000fca0000000f00 */
[----:B------:R-:W-:-:S05]  /*48e0*/  FADD.FTZ R134, R132, R134 ;  /* 0x0000008684867221 */ /* 0x000fca0000010000 */
[----:B------:R-:W-:-:S07]  /*48f0*/  MOV R142, R134 ;  /* 0x00000086008e7202 */ /* 0x000fce0000000f00 */
[----:B------:R-:W-:Y:S05]  /*4900*/  WARPSYNC.COLLECTIVE R140, `(.L_x_828) ;  /* 0x000000008c087348 */ /* 0x000fea0003c00000 */
[----:B------:R0:W1:Y:S02]  /*4910*/  SHFL.BFLY P2, R138, R142, R144, R146 ;  /* 0x0c0000908e8a7389 */ /* 0x0000640000040092 */
[----:B01----:R-:W-:Y:S01]  /*4920*/  ENDCOLLECTIVE ;  /* 0x000000000000791b */ /* 0x003fe20003800000 */
.L_x_828:
[----:B------:R-:W-:Y:S01]  /*4930*/  HFMA2.MMA R144, -RZ, RZ, 0, 9.5367431640625e-07 ;  /* 0x00000010ff907435 */ /* 0x000fe200000001ff */
[----:B------:R-:W-:-:S05]  /*4940*/  MOV R136, R138 ;  /* 0x0000008a00887202 */ /* 0x000fca0000000f00 */
[----:B------:R-:W-:-:S05]  /*4950*/  FADD.FTZ R136, R134, R136 ;  /* 0x0000008886887221 */ /* 0x000fca0000010000 */
[----:B------:R-:W-:-:S07]  /*4960*/  MOV R142, R136 ;  /* 0x00000088008e7202 */ /* 0x000fce0000000f00 */
[----:B------:R-:W-:Y:S05]  /*4970*/  WARPSYNC.COLLECTIVE R140, `(.L_x_829) ;  /* 0x000000008c087348 */ /* 0x000fea0003c00000 */
[----:B------:R0:W1:Y:S02]  /*4980*/  SHFL.BFLY P2, R138, R142, R144, R146 ;  /* 0x0c0000908e8a7389 */ /* 0x0000640000040092 */
[----:B01----:R-:W-:Y:S01]  /*4990*/  ENDCOLLECTIVE ;  /* 0x000000000000791b */ /* 0x003fe20003800000 */
.L_x_829:
[----:B------:R-:W-:Y:S05]  /*49a0*/  BRA `(.L_x_830) ;  /* 0xffffffcc00d07947 */ /* 0x000fea000383ffff */
.L_x_831:
        /* <DEDUP_REMOVED lines=13> */
.L_x_2038:


//--------------------- .text._ZN10layer_norm13ln_fwd_kernelINS_13Kernel_traitsI6__halffS2_fjLj15360ELj2ELj1ELj4ELj8ENS_18Kernel_traits_baseILj15360ES2_fS2_fjLj128EEEEEEEvNS_9FwdParamsE --------------------------
	.section	.text._ZN10layer_norm13ln_fwd_kernelINS_13Kernel_traitsI6__halffS2_fjLj15360ELj2ELj1ELj4ELj8ENS_18Kernel_traits_baseILj15360ES2_fS2_fjLj128EEEEEEEvNS_9FwdParamsE,"ax",@progbits
	.align	128
        .global         _ZN10layer_norm13ln_fwd_kernelINS_13Kernel_traitsI6__halffS2_fjLj15360ELj2ELj1ELj4ELj8ENS_18Kernel_traits_baseILj15360ES2_fS2_fjLj128EEEEEEEvNS_9FwdParamsE
        .type           _ZN10layer_norm13ln_fwd_kernelINS_13Kernel_traitsI6__halffS2_fjLj15360ELj2ELj1ELj4ELj8ENS_18Kernel_traits_baseILj15360ES2_fS2_fjLj128EEEEEEEvNS_9FwdParamsE,@function
        .size           _ZN10layer_norm13ln_fwd_kernelINS_13Kernel_traitsI6__halffS2_fjLj15360ELj2ELj1ELj4ELj8ENS_18Kernel_traits_baseILj15360ES2_fS2_fjLj128EEEEEEEvNS_9FwdParamsE,(.L_x_2039 - _ZN10layer_norm13ln_fwd_kernelINS_13Kernel_traitsI6__halffS2_fjLj15360ELj2ELj1ELj4ELj8ENS_18Kernel_traits_baseILj15360ES2_fS2_fjLj128EEEEEEEvNS_9FwdParamsE)
        .other          _ZN10layer_norm13ln_fwd_kernelINS_13Kernel_traitsI6__halffS2_fjLj15360ELj2ELj1ELj4ELj8ENS_18Kernel_traits_baseILj15360ES2_fS2_fjLj128EEEEEEEvNS_9FwdParamsE,@"STO_CUDA_ENTRY STV_DEFAULT"
_ZN10layer_norm13ln_fwd_kernelINS_13Kernel_traitsI6__halffS2_fjLj15360ELj2ELj1ELj4ELj8ENS_18Kernel_traits_baseILj15360ES2_fS2_fjLj128EEEEEEEvNS_9FwdParamsE:
.text._ZN10layer_norm13ln_fwd_kernelINS_13Kernel_traitsI6__halffS2_fjLj15360ELj2ELj1ELj4ELj8ENS_18Kernel_traits_baseILj15360ES2_fS2_fjLj128EEEEEEEvNS_9FwdParamsE:
        /* <DEDUP_REMOVED lines=80> */
.L_x_835:
        /* <DEDUP_REMOVED lines=303> */
.L_x_846:
        /* <DEDUP_REMOVED lines=81> */
.L_x_834:
[----:B------:R-:W2:Y:S04]  /*1d00*/  LDG.E.STRONG.GPU R156, desc[UR6][R112.64] ;  /* 0x00000006709c7981 */ /* 0x000ea8000c1ef900 */
[----:B--2---:R-:W-:Y:S01]  /*1d10*/  CCTL.IVALL ;  /* 0x00000000ff00798f */ /* 0x004fe20002000000 */
[----:B------:R-:W-:Y:S05]  /*1d20*/  YIELD ;  /* 0x0000000000007946 */ /* 0x000fea0003800000 */
[----:B------:R-:W-:-:S13]  /*1d30*/  ISETP.NE.AND P1, PT, R156, R159, PT ;  /* 0x0000009f9c00720c */ /* 0x000fda0003f25270 */
[----:B------:R-:W-:Y:S05]  /*1d40*/  @P1 BRA `(.L_x_834) ;  /* 0xfffffffc00ec1947 */ /* 0x000fea000383ffff */
.L_x_833:
        /* <DEDUP_REMOVED lines=66> */
[----:B------:R-:W-:Y:S01]  /*2170*/  F2FP.F16.F32.PACK_AB R52, R53, R52 ;  /* 0x000000343534723e */ /* 0x000fe200000000ff */
[----:B------:R-:W-:Y:S01]  /*2180*/  FMUL.FTZ R60, R161, R60 ;  /* 0x0000003ca13c7220 */ /* 0x000fe20000410000 */
[----:B------:R-:W-:Y:S01]  /*2190*/  F2FP.F16.F32.PACK_AB R54, R55, R54 ;  /* 0x000000363736723e */ /* 0x000fe200000000ff */
[--C-:B------:R-:W-:Y:S01]  /*21a0*/  FADD.FTZ R156, R65, -R159.reuse ;  /* 0x8000009f419c7221 */ /* 0x100fe20000010000 */
[----:B------:R-:W-:Y:S01]  /*21b0*/  LEA.HI.X R163, R152, UR9, RZ, 0x2, P1 ;  /* 0x0000000998a37c11 */ /* 0x000fe200088f14ff */
[----:B------:R-:W-:Y:S01]  /*21c0*/  FADD.FTZ R152, R59, -R159 ;  /* 0x8000009f3b987221 */ /* 0x000fe20000010000 */
[----:B-----5:R-:W-:Y:S01]  /*21d0*/  HFMA2.MMA R157, R124, R52, R33 ;  /* 0x000000347c9d7235 */ /* 0x020fe20000000021 */
[----:B---3--:R-:W-:-:S04]  /*21e0*/  IMAD.WIDE.U32 R52, R153, 0x4, R112 ;  /* 0x0000000499347825 */ /* 0x008fc800078e0070 */
[----:B------:R-:W-:Y:S02]  /*21f0*/  HFMA2 R55, R125, R54, R32 ;  /* 0x000000367d377231 */ /* 0x000fe40000000020 */
        /* <DEDUP_REMOVED lines=10> */
[----:B------:R-:W-:-:S03]  /*22a0*/  F2FP.F16.F32.PACK_AB R65, R154, R65 ;  /* 0x000000419a41723e */ /* 0x000fc600000000ff */
[----:B------:R-:W-:Y:S01]  /*22b0*/  FMUL.FTZ R68, R161, R68 ;  /* 0x00000044a1447220 */ /* 0x000fe20000410000 */
[----:B------:R-:W-:Y:S01]  /*22c0*/  F2FP.F16.F32.PACK_AB R64, R67, R64 ;  /* 0x000000404340723e */ /* 0x000fe200000000ff */
[C---:B------:R-:W-:Y:S01]  /*22d0*/  FMUL.FTZ R66, R161.reuse, R66 ;  /* 0x00000042a1427220 */ /* 0x040fe20000410000 */
[----:B------:R-:W-:Y:S01]  /*22e0*/  FMUL.FTZ R69, R161, R158 ;  /* 0x0000009ea1457220 */ /* 0x000fe20000410000 */
[----:B------:R-:W-:Y:S01]  /*22f0*/  HFMA2 R65, R121, R65, R28 ;  /* 0x0000004179417231 */ /* 0x000fe2000000001c */
        /* <DEDUP_REMOVED lines=10> */
[----:B------:R-:W-:Y:S01]  /*23a0*/  F2FP.F16.F32.PACK_AB R61, R61, R56 ;  /* 0x000000383d3d723e */ /* 0x000fe200000000ff */
[----:B------:R-:W-:Y:S01]  /*23b0*/  FMUL.FTZ R56, R161, R58 ;  /* 0x0000003aa1387220 */ /* 0x000fe20000410000 */
[----:B------:R-:W-:Y:S01]  /*23c0*/  LOP3.LUT R102, R102, 0x80, R3, 0xe2, !PT ;  /* 0x0000008066667812 */ /* 0x000fe200078ee203 */
[----:B------:R-:W-:-:S04]  /*23d0*/  IMAD.WIDE.U32 R58, R149, 0x4, R112 ;  /* 0x00000004953a7825 */ /* 0x000fc800078e0070 */
[--C-:B------:R-:W-:Y:S01]  /*23e0*/  FADD.FTZ R162, R71, -R159.reuse ;  /* 0x8000009f47a27221 */ /* 0x100fe20000010000 */
[----:B------:R-:W-:Y:S01]  /*23f0*/  FMUL.FTZ R71, R161, R160 ;  /* 0x000000a0a1477220 */ /* 0x000fe20000410000 */
[----:B------:R-:W-:Y:S01]  /*2400*/  HFMA2.MMA R153, R122, R61, R31 ;  /* 0x0000003d7a997235 */ /* 0x000fe2000000001f */
[----:B------:R-:W-:Y:S01]  /*2410*/  F2FP.F16.F32.PACK_AB R56, R57, R56 ;  /* 0x000000383938723e */ /* 0x000fe200000000ff */
[C---:B------:R-:W-:Y:S01]  /*2420*/  FMUL.FTZ R57, R161.reuse, R54 ;  /* 0x00000036a1397220 */ /* 0x040fe20000410000 */
[C---:B------:R-:W-:Y:S01]  /*2430*/  FMUL.FTZ R70, R161.reuse, R70 ;  /* 0x00000046a1467220 */ /* 0x040fe20000410000 */
[C---:B------:R-:W-:Y:S01]  /*2440*/  FMUL.FTZ R73, R161.reuse, R162 ;  /* 0x000000a2a1497220 */ /* 0x040fe20000410000 */
[----:B------:R-:W-:Y:S01]  /*2450*/  FMUL.FTZ R72, R161, R72 ;  /* 0x00000048a1487220 */ /* 0x000fe20000410000 */
[----:B------:R-:W-:Y:S01]  /*2460*/  HFMA2 R155, R123, R56, R30 ;  /* 0x000000387b9b7231 */ /* 0x000fe2000000001e */
[----:B------:R-:W-:Y:S01]  /*2470*/  F2FP.F16.F32.PACK_AB R68, R71, R68 ;  /* 0x000000444744723e */ /* 0x000fe200000000ff */
[----:B------:R-:W-:Y:S01]  /*2480*/  HFMA2.MMA R67, R118, R64, R27 ;  /* 0x0000004076437235 */ /* 0x000fe2000000001b */
[----:B------:R-:W-:Y:S01]  /*2490*/  F2FP.F16.F32.PACK_AB R66, R69, R66 ;  /* 0x000000424542723e */ /* 0x000fe200000000ff */
[C---:B------:R-:W-:Y:S01]  /*24a0*/  FMUL.FTZ R74, R161.reuse, R74 ;  /* 0x0000004aa14a7220 */ /* 0x040fe20000410000 */
[----:B------:R-:W-:Y:S01]  /*24b0*/  FMUL.FTZ R75, R161, R75 ;  /* 0x0000004ba14b7220 */ /* 0x000fe20000410000 */
[--C-:B------:R-:W-:Y:S01]  /*24c0*/  FADD.FTZ R76, R76, -R159.reuse ;  /* 0x8000009f4c4c7221 */ /* 0x100fe20000010000 */
[--C-:B------:R-:W-:Y:S01]  /*24d0*/  FADD.FTZ R77, R77, -R159.reuse ;  /* 0x8000009f4d4d7221 */ /* 0x100fe20000010000 */
[----:B------:R-:W-:Y:S01]  /*24e0*/  F2FP.F16.F32.PACK_AB R70, R73, R70 ;  /* 0x000000464946723e */ /* 0x000fe200000000ff */
[----:B------:R-:W-:Y:S01]  /*24f0*/  FADD.FTZ R80, R80, -R159 ;  /* 0x8000009f50507221 */ /* 0x000fe20000010000 */
[----:B0-----:R-:W-:Y:S01]  /*2500*/  LOP3.LUT R102, R102, 0x60, R53, 0xf8, !PT ;  /* 0x0000006066667812 */ /* 0x001fe200078ef835 */
[--C-:B------:R-:W-:Y:S01]  /*2510*/  FADD.FTZ R81, R81, -R159.reuse ;  /* 0x8000009f51517221 */ /* 0x100fe20000010000 */
[----:B------:R-:W-:Y:S01]  /*2520*/  LEA.HI.X R53, R151, UR9, RZ, 0x2, P1 ;  /* 0x0000000997357c11 */ /* 0x000fe200088f14ff */
[----:B------:R-:W-:Y:S01]  /*2530*/  FMUL.FTZ R151, R161, R164 ;  /* 0x000000a4a1977220 */ /* 0x000fe20000410000 */
[C---:B------:R-:W-:Y:S01]  /*2540*/  LEA R54, P1, R146.reuse, UR8, 0x2 ;  /* 0x0000000892367c11 */ /* 0x040fe2000f8210ff */
[----:B------:R-:W-:Y:S01]  /*2550*/  HFMA2.MMA R71, R116, R68, R25 ;  /* 0x0000004474477235 */ /* 0x000fe20000000019 */
[----:B------:R-:W-:Y:S01]  /*2560*/  HFMA2 R69, R119, R66, R26 ;  /* 0x0000004277457231 */ /* 0x000fe2000000001a */
[----:B------:R0:W-:Y:S01]  /*2570*/  STG.E desc[UR6][R52.64], R153 ;  /* 0x0000009934007986 */ /* 0x0001e2000c101906 */
[----:B------:R-:W-:Y:S01]  /*2580*/  LEA.HI.X R55, R146, UR9, RZ, 0x2, P1 ;  /* 0x0000000992377c11 */ /* 0x000fe200088f14ff */
[--C-:B------:R-:W-:Y:S01]  /*2590*/  FADD.FTZ R78, R78, -R159.reuse ;  /* 0x8000009f4e4e7221 */ /* 0x100fe20000010000 */
[----:B------:R-:W-:Y:S01]  /*25a0*/  FADD.FTZ R79, R79, -R159 ;  /* 0x8000009f4f4f7221 */ /* 0x000fe20000010000 */
[C---:B------:R-:W-:Y:S01]  /*25b0*/  FMUL.FTZ R76, R161.reuse, R76 ;  /* 0x0000004ca14c7220 */ /* 0x040fe20000410000 */
[----:B------:R-:W-:Y:S01]  /*25c0*/  FMUL.FTZ R77, R161, R77 ;  /* 0x0000004da14d7220 */ /* 0x000fe20000410000 */
[----:B------:R1:W-:Y:S01]  /*25d0*/  STG.E desc[UR6][R54.64], R155 ;  /* 0x0000009b36007986 */ /* 0x0003e2000c101906 */
[----:B------:R-:W-:Y:S01]  /*25e0*/  F2FP.F16.F32.PACK_AB R74, R75, R74 ;  /* 0x0000004a4b4a723e */ /* 0x000fe200000000ff */
[----:B------:R-:W-:-:S02]  /*25f0*/  HFMA2 R73, R117, R70, R24 ;  /* 0x0000004675497231 */ /* 0x000fc40000000018 */
[C---:B------:R-:W-:Y:S01]  /*2600*/  FMUL.FTZ R80, R161.reuse, R80 ;  /* 0x00000050a1507220 */ /* 0x040fe20000410000 */
[----:B------:R-:W-:Y:S01]  /*2610*/  FMUL.FTZ R81, R161, R81 ;  /* 0x00000051a1517220 */ /* 0x000fe20000410000 */
[----:B------:R-:W-:Y:S01]  /*2620*/  IMAD R102, R127, 0x1e00, R102 ;  /* 0x00001e007f667824 */ /* 0x000fe200078e0266 */
[----:B0-----:R-:W-:Y:S01]  /*2630*/  F2FP.F16.F32.PACK_AB R53, R57, R60 ;  /* 0x0000003c3935723e */ /* 0x001fe200000000ff */
[----:B------:R-:W-:Y:S01]  /*2640*/  IMAD.WIDE.U32 R56, R148, 0x4, R112 ;  /* 0x0000000494387825 */ /* 0x000fe200078e0070 */
[----:B------:R-:W-:-:S03]  /*2650*/  LEA R60, P1, R150, UR8, 0x2 ;  /* 0x00000008963c7c11 */ /* 0x000fc6000f8210ff */
[C---:B------:R-:W-:Y:S01]  /*2660*/  FMUL.FTZ R78, R161.reuse, R78 ;  /* 0x0000004ea14e7220 */ /* 0x040fe20000410000 */
[----:B------:R-:W-:Y:S01]  /*2670*/  FMUL.FTZ R79, R161, R79 ;  /* 0x0000004fa14f7220 */ /* 0x000fe20000410000 */
[----:B------:R-:W-:Y:S01]  /*2680*/  IMAD.WIDE.U32 R112, R143, 0x4, R112 ;  /* 0x000000048f707825 */ /* 0x000fe200078e0070 */
[----:B------:R-:W-:Y:S01]  /*2690*/  HFMA2.MMA R143, R120, R53, R29 ;  /* 0x00000035788f7235 */ /* 0x000fe2000000001d */
[----:B------:R-:W-:Y:S02]  /*26a0*/  LEA.HI.X R61, R150, UR9, RZ, 0x2, P1 ;  /* 0x00000009963d7c11 */ /* 0x000fe400088f14ff */
[--C-:B------:R-:W-:Y:S01]  /*26b0*/  FADD.FTZ R84, R84, -R159.reuse ;  /* 0x8000009f54547221 */ /* 0x100fe20000010000 */
[----:B------:R-:W-:Y:S01]  /*26c0*/  LEA R52, P1, R147, UR8, 0x2 ;  /* 0x0000000893347c11 */ /* 0x000fe2000f8210ff */
[--C-:B------:R-:W-:Y:S01]  /*26d0*/  FADD.FTZ R85, R85, -R159.reuse ;  /* 0x8000009f55557221 */ /* 0x100fe20000010000 */
[----:B------:R-:W-:Y:S01]  /*26e0*/  F2FP.F16.F32.PACK_AB R76, R77, R76 ;  /* 0x0000004c4d4c723e */ /* 0x000fe200000000ff */
[--C-:B------:R-:W-:Y:S01]  /*26f0*/  FADD.FTZ R82, R82, -R159.reuse ;  /* 0x8000009f52527221 */ /* 0x100fe20000010000 */
[----:B------:R0:W-:Y:S01]  /*2700*/  STG.E desc[UR6][R60.64], R143 ;  /* 0x0000008f3c007986 */ /* 0x0001e2000c101906 */
[----:B------:R-:W-:Y:S01]  /*2710*/  LEA.HI.X R53, R147, UR9, RZ, 0x2, P1 ;  /* 0x0000000993357c11 */ /* 0x000fe200088f14ff */
[--C-:B------:R-:W-:Y:S01]  /*2720*/  FADD.FTZ R83, R83, -R159.reuse ;  /* 0x8000009f53537221 */ /* 0x100fe20000010000 */
[C---:B-1----:R-:W-:Y:S01]  /*2730*/  LEA R54, P1, R142.reuse, UR8, 0x2 ;  /* 0x000000088e367c11 */ /* 0x042fe2000f8210ff */
[----:B------:R1:W-:Y:S01]  /*2740*/  STG.E desc[UR6][R56.64], R65 ;  /* 0x0000004138007986 */ /* 0x0003e2000c101906 */
[----:B------:R-:W-:Y:S01]  /*2750*/  F2FP.F16.F32.PACK_AB R80, R81, R80 ;  /* 0x000000505150723e */ /* 0x000fe200000000ff */
[----:B------:R-:W-:Y:S01]  /*2760*/  FMUL.FTZ R84, R161, R84 ;  /* 0x00000054a1547220 */ /* 0x000fe20000410000 */
[----:B------:R-:W-:Y:S01]  /*2770*/  LEA.HI.X R55, R142, UR9, RZ, 0x2, P1 ;  /* 0x000000098e377c11 */ /* 0x000fe200088f14ff */
[----:B------:R2:W-:Y:S01]  /*2780*/  STG.E desc[UR6][R52.64], R67 ;  /* 0x0000004334007986 */ /* 0x0005e2000c101906 */
[----:B------:R-:W-:Y:S01]  /*2790*/  F2FP.F16.F32.PACK_AB R78, R79, R78 ;  /* 0x0000004e4f4e723e */ /* 0x000fe200000000ff */
[C---:B------:R-:W-:Y:S01]  /*27a0*/  FMUL.FTZ R85, R161.reuse, R85 ;  /* 0x00000055a1557220 */ /* 0x040fe20000410000 */
[----:B------:R-:W-:Y:S01]  /*27b0*/  FMUL.FTZ R82, R161, R82 ;  /* 0x00000052a1527220 */ /* 0x000fe20000410000 */
[----:B0-----:R-:W-:Y:S01]  /*27c0*/  LEA R60, P2, R139, UR8, 0x2 ;  /* 0x000000088b3c7c11 */ /* 0x001fe2000f8410ff */
[----:B------:R0:W-:Y:S01]  /*27d0*/  STG.E desc[UR6][R58.64], R69 ;  /* 0x000000453a007986 */ /* 0x0001e2000c101906 */
[----:B------:R-:W-:Y:S01]  /*27e0*/  FMUL.FTZ R83, R161, R83 ;  /* 0x00000053a1537220 */ /* 0x000fe20000410000 */
[--C-:B------:R-:W-:Y:S01]  /*27f0*/  FADD.FTZ R86, R86, -R159.reuse ;  /* 0x8000009f56567221 */ /* 0x100fe20000010000 */
[----:B-1----:R-:W-:Y:S01]  /*2800*/  F2FP.F16.F32.PACK_AB R57, R151, R72 ;  /* 0x000000489739723e */ /* 0x002fe200000000ff */
[----:B------:R1:W-:Y:S01]  /*2810*/  STG.E desc[UR6][R62.64], R71 ;  /* 0x000000473e007986 */ /* 0x0003e2000c101906 */
[----:B------:R-:W-:Y:S01]  /*2820*/  LEA.HI.X R61, R139, UR9, RZ, 0x2, P2 ;  /* 0x000000098b3d7c11 */ /* 0x000fe200090f14ff */
[--C-:B------:R-:W-:Y:S01]  /*2830*/  FADD.FTZ R87, R87, -R159.reuse ;  /* 0x8000009f57577221 */ /* 0x100fe20000010000 */
[C---:B--2---:R-:W-:Y:S01]  /*2840*/  LEA R52, P1, R144.reuse, UR8, 0x2 ;  /* 0x0000000890347c11 */ /* 0x044fe2000f8210ff */
[----:B------:R-:W-:Y:S01]  /*2850*/  HFMA2 R67, R115, R74, R22 ;  /* 0x0000004a73437231 */ /* 0x000fe20000000016 */
[----:B------:R-:W-:Y:S01]  /*2860*/  HFMA2.MMA R65, R114, R57, R23 ;  /* 0x0000003972417235 */ /* 0x000fe20000000017 */
[----:B------:R2:W-:Y:S01]  /*2870*/  STG.E desc[UR6][R54.64], R73 ;  /* 0x0000004936007986 */ /* 0x0005e2000c101906 */
[----:B------:R-:W-:Y:S01]  /*2880*/  LEA.HI.X R53, R144, UR9, RZ, 0x2, P1 ;  /* 0x0000000990357c11 */ /* 0x000fe200088f14ff */
[----:B0-----:R-:W-:Y:S01]  /*2890*/  HFMA2 R69, R51, R78, R20 ;  /* 0x0000004e33457231 */ /* 0x001fe20000000014 */
[----:B------:R-:W-:Y:S01]  /*28a0*/  LEA R56, P1, R140, UR8, 0x2 ;  /* 0x000000088c387c11 */ /* 0x000fe2000f8210ff */
[--C-:B------:R-:W-:Y:S01]  /*28b0*/  FADD.FTZ R88, R88, -R159.reuse ;  /* 0x8000009f58587221 */ /* 0x100fe20000010000 */
[C---:B------:R-:W-:Y:S01]  /*28c0*/  LEA R58, P2, R141.reuse, UR8, 0x2 ;  /* 0x000000088d3a7c11 */ /* 0x040fe2000f8410ff */
[----:B------:R0:W-:Y:S01]  /*28d0*/  STG.E desc[UR6][R60.64], R65 ;  /* 0x000000413c007986 */ /* 0x0001e2000c101906 */
[----:B------:R-:W-:Y:S01]  /*28e0*/  LEA.HI.X R57, R140, UR9, RZ, 0x2, P1 ;  /* 0x000000098c397c11 */ /* 0x000fe200088f14ff */
[----:B-1----:R-:W-:Y:S01]  /*28f0*/  HFMA2.MMA R63, R50, R76, R21 ;  /* 0x0000004c323f7235 */ /* 0x002fe20000000015 */
        /* <DEDUP_REMOVED lines=8> */
[----:B------:R-:W-:Y:S01]  /*2980*/  F2FP.F16.F32.PACK_AB R84, R85, R84 ;  /* 0x000000545554723e */ /* 0x000fe200000000ff */
[----:B0-----:R-:W-:Y:S01]  /*2990*/  HFMA2.MMA R65, R48, R80, R19 ;  /* 0x0000005030417235 */ /* 0x001fe20000000013 */
[----:B------:R-:W-:Y:S01]  /*29a0*/  IADD3 R102, R102, 0x1100, RZ ;  /* 0x0000110066667810 */ /* 0x000fe20007ffe0ff */
[----:B------:R-:W-:Y:S01]  /*29b0*/  STG.E desc[UR6][R58.64], R69 ;  /* 0x000000453a007986 */ /* 0x000fe2000c101906 */
[----:B------:R-:W-:Y:S01]  /*29c0*/  F2FP.F16.F32.PACK_AB R82, R83, R82 ;  /* 0x000000525352723e */ /* 0x000fe200000000ff */
        /* <DEDUP_REMOVED lines=8> */
[----:B--2---:R-:W-:Y:S01]  /*2a50*/  HFMA2.MMA R63, R46, R84, R17 ;  /* 0x000000542e3f7235 */ /* 0x004fe20000000011 */
[----:B------:R-:W-:Y:S01]  /*2a60*/  LEA R54, P2, R62, UR8, 0x2 ;  /* 0x000000083e367c11 */ /* 0x000fe2000f8410ff */
[----:B------:R0:W-:Y:S01]  /*2a70*/  STG.E desc[UR6][R52.64], R65 ;  /* 0x0000004134007986 */ /* 0x0001e2000c101906 */
[----:B------:R-:W-:Y:S01]  /*2a80*/  LEA.HI.X R61, R55, UR9, RZ, 0x2, P1 ;  /* 0x00000009373d7c11 */ /* 0x000fe200088f14ff */
[----:B------:R-:W-:-:S02]  /*2a90*/  HFMA2 R67, R49, R82, R18 ;  /* 0x0000005231437231 */ /* 0x000fc40000000012 */
[--C-:B------:R-:W-:Y:S01]  /*2aa0*/  FADD.FTZ R90, R90, -R159.reuse ;  /* 0x8000009f5a5a7221 */ /* 0x100fe20000010000 */
[--C-:B------:R-:W-:Y:S01]  /*2ab0*/  FADD.FTZ R91, R91, -R159.reuse ;  /* 0x8000009f5b5b7221 */ /* 0x100fe20000010000 */
[----:B------:R-:W-:Y:S01]  /*2ac0*/  LEA.HI.X R55, R62, UR9, RZ, 0x2, P2 ;  /* 0x000000093e377c11 */ /* 0x000fe200090f14ff */
[----:B------:R-:W-:Y:S01]  /*2ad0*/  FMUL.FTZ R92, R161, R92 ;  /* 0x0000005ca15c7220 */ /* 0x000fe20000410000 */
[----:B------:R-:W-:Y:S01]  /*2ae0*/  F2FP.F16.F32.PACK_AB R86, R87, R86 ;  /* 0x000000565756723e */ /* 0x000fe200000000ff */
[----:B------:R-:W-:Y:S01]  /*2af0*/  FMUL.FTZ R93, R161, R93 ;  /* 0x0000005da15d7220 */ /* 0x000fe20000410000 */
[----:B------:R-:W-:Y:S01]  /*2b00*/  F2FP.F16.F32.PACK_AB R88, R89, R88 ;  /* 0x000000585958723e */ /* 0x000fe200000000ff */
        /* <DEDUP_REMOVED lines=9> */
[----:B------:R-:W-:-:S02]  /*2ba0*/  HFMA2 R65, R47, R86, R16 ;  /* 0x000000562f417231 */ /* 0x000fc40000000010 */
[--C-:B------:R-:W-:Y:S01]  /*2bb0*/  FADD.FTZ R94, R94, -R159.reuse ;  /* 0x8000009f5e5e7221 */ /* 0x100fe20000010000 */
[--C-:B------:R-:W-:Y:S01]  /*2bc0*/  FADD.FTZ R95, R95, -R159.reuse ;  /* 0x8000009f5f5f7221 */ /* 0x100fe20000010000 */
[----:B------:R-:W-:Y:S01]  /*2bd0*/  LEA.HI.X R57, R136, UR9, RZ, 0x2, P1 ;  /* 0x0000000988397c11 */ /* 0x000fe200088f14ff */
[--C-:B------:R-:W-:Y:S01]  /*2be0*/  FADD.FTZ R100, R100, -R159.reuse ;  /* 0x8000009f64647221 */ /* 0x100fe20000010000 */
[----:B------:R-:W-:Y:S01]  /*2bf0*/  F2FP.F16.F32.PACK_AB R92, R93, R92 ;  /* 0x0000005c5d5c723e */ /* 0x000fe200000000ff */
[--C-:B------:R-:W-:Y:S01]  /*2c00*/  FADD.FTZ R101, R101, -R159.reuse ;  /* 0x8000009f65657221 */ /* 0x100fe20000010000 */
[----:B------:R-:W-:Y:S01]  /*2c10*/  HFMA2.MMA R69, R44, R88, R15 ;  /* 0x000000582c457235 */ /* 0x000fe2000000000f */
[--C-:B------:R-:W-:Y:S01]  /*2c20*/  FADD.FTZ R98, R98, -R159.reuse ;  /* 0x8000009f62627221 */ /* 0x100fe20000010000 */
[--C-:B------:R-:W-:Y:S01]  /*2c30*/  FADD.FTZ R99, R99, -R159.reuse ;  /* 0x8000009f63637221 */ /* 0x100fe20000010000 */
[----:B0-----:R-:W-:Y:S01]  /*2c40*/  LEA R54, P1, R137, UR8, 0x2 ;  /* 0x0000000889367c11 */ /* 0x001fe2000f8210ff */
[C---:B------:R-:W-:Y:S01]  /*2c50*/  FMUL.FTZ R96, R161.reuse, R96 ;  /* 0x00000060a1607220 */ /* 0x040fe20000410000 */
[----:B------:R-:W-:Y:S01]  /*2c60*/  FMUL.FTZ R97, R161, R97 ;  /* 0x00000061a1617220 */ /* 0x000fe20000410000 */
[----:B------:R-:W-:Y:S01]  /*2c70*/  F2FP.F16.F32.PACK_AB R90, R91, R90 ;  /* 0x0000005a5b5a723e */ /* 0x000fe200000000ff */
        /* <DEDUP_REMOVED lines=12> */
[----:B------:R-:W-:Y:S01]  /*2d40*/  HFMA2.MMA R63, R42, R92, R13 ;  /* 0x0000005c2a3f7235 */ /* 0x000fe2000000000d */
[----:B------:R-:W-:Y:S01]  /*2d50*/  HFMA2 R67, R45, R90, R14 ;  /* 0x0000005a2d437231 */ /* 0x000fe2000000000e */
[----:B0-----:R-:W-:Y:S01]  /*2d60*/  LEA R52, P1, R134, UR8, 0x2 ;  /* 0x0000000886347c11 */ /* 0x001fe2000f8210ff */
[C---:B------:R-:W-:Y:S01]  /*2d70*/  FMUL.FTZ R104, R161.reuse, R104 ;  /* 0x00000068a1687220 */ /* 0x040fe20000410000 */
[----:B------:R-:W-:Y:S01]  /*2d80*/  LEA.HI.X R59, R138, UR9, RZ, 0x2, P2 ;  /* 0x000000098a3b7c11 */ /* 0x000fe200090f14ff */
[----:B------:R-:W-:Y:S01]  /*2d90*/  FMUL.FTZ R105, R161, R105 ;  /* 0x00000069a1697220 */ /* 0x000fe20000410000 */
[----:B------:R-:W-:Y:S01]  /*2da0*/  F2FP.F16.F32.PACK_AB R96, R97, R96 ;  /* 0x000000606160723e */ /* 0x000fe200000000ff */
[----:B------:R0:W-:Y:S01]  /*2db0*/  STG.E desc[UR6][R56.64], R69 ;  /* 0x0000004538007986 */ /* 0x0001e2000c101906 */
[----:B------:R-:W-:Y:S01]  /*2dc0*/  F2FP.F16.F32.PACK_AB R94, R95, R94 ;  /* 0x0000005e5f5e723e */ /* 0x000fe200000000ff */
[--C-:B------:R-:W-:Y:S01]  /*2dd0*/  FADD.FTZ R108, R108, -R159.reuse ;  /* 0x8000009f6c6c7221 */ /* 0x100fe20000010000 */
[----:B------:R-:W-:Y:S01]  /*2de0*/  LEA.HI.X R53, R134, UR9, RZ, 0x2, P1 ;  /* 0x0000000986357c11 */ /* 0x000fe200088f14ff */
[--C-:B------:R-:W-:Y:S01]  /*2df0*/  FADD.FTZ R109, R109, -R159.reuse ;  /* 0x8000009f6d6d7221 */ /* 0x100fe20000010000 */
[----:B------:R-:W-:Y:S01]  /*2e00*/  FMUL.FTZ R103, R161, R103 ;  /* 0x00000067a1677220 */ /* 0x000fe20000410000 */
[----:B------:R-:W-:Y:S01]  /*2e10*/  F2FP.F16.F32.PACK_AB R100, R101, R100 ;  /* 0x000000646564723e */ /* 0x000fe200000000ff */
[--C-:B------:R-:W-:Y:S01]  /*2e20*/  FADD.FTZ R106, R106, -R159.reuse ;  /* 0x8000009f6a6a7221 */ /* 0x100fe20000010000 */
[--C-:B------:R-:W-:Y:S01]  /*2e30*/  FADD.FTZ R107, R107, -R159.reuse ;  /* 0x8000009f6b6b7221 */ /* 0x100fe20000010000 */
[----:B------:R-:W-:Y:S01]  /*2e40*/  LEA R60, P2, R133, UR8, 0x2 ;  /* 0x00000008853c7c11 */ /* 0x000fe2000f8410ff */
[----:B------:R1:W-:Y:S01]  /*2e50*/  STG.E desc[UR6][R58.64], R67 ;  /* 0x000000433a007986 */ /* 0x0003e2000c101906 */
[----:B------:R-:W-:Y:S01]  /*2e60*/  F2FP.F16.F32.PACK_AB R98, R99, R98 ;  /* 0x000000626362723e */ /* 0x000fe200000000ff */
[--C-:B------:R-:W-:Y:S01]  /*2e70*/  FADD.FTZ R110, R110, -R159.reuse ;  /* 0x8000009f6e6e7221 */ /* 0x100fe20000010000 */
[----:B0-----:R-:W-:Y:S01]  /*2e80*/  LEA R56, P1, R135, UR8, 0x2 ;  /* 0x0000000887387c11 */ /* 0x001fe2000f8210ff */
[----:B------:R-:W-:Y:S01]  /*2e90*/  FADD.FTZ R111, R111, -R159 ;  /* 0x8000009f6f6f7221 */ /* 0x000fe20000010000 */
[C---:B------:R-:W-:Y:S01]  /*2ea0*/  FMUL.FTZ R108, R161.reuse, R108 ;  /* 0x0000006ca16c7220 */ /* 0x040fe20000410000 */
[----:B------:R-:W-:Y:S01]  /*2eb0*/  FMUL.FTZ R109, R161, R109 ;  /* 0x0000006da16d7220 */ /* 0x000fe20000410000 */
[----:B------:R0:W-:Y:S01]  /*2ec0*/  STG.E desc[UR6][R54.64], R63 ;  /* 0x0000003f36007986 */ /* 0x0001e2000c101906 */
[----:B------:R-:W-:Y:S01]  /*2ed0*/  HFMA2 R65, R43, R94, R12 ;  /* 0x0000005e2b417231 */ /* 0x000fe2000000000c */
[----:B------:R-:W-:Y:S01]  /*2ee0*/  HFMA2.MMA R69, R40, R96, R11 ;  /* 0x0000006028457235 */ /* 0x000fe2000000000b */
[----:B------:R-:W-:Y:S01]  /*2ef0*/  LEA.HI.X R57, R135, UR9, RZ, 0x2, P1 ;  /* 0x0000000987397c11 */ /* 0x000fe200088f14ff */
[----:B------:R-:W-:Y:S01]  /*2f00*/  FMUL.FTZ R106, R161, R106 ;  /* 0x0000006aa16a7220 */ /* 0x000fe20000410000 */
[----:B------:R-:W-:Y:S01]  /*2f10*/  F2FP.F16.F32.PACK_AB R104, R105, R104 ;  /* 0x000000686968723e */ /* 0x000fe200000000ff */
[----:B------:R-:W-:Y:S01]  /*2f20*/  FMUL.FTZ R107, R161, R107 ;  /* 0x0000006ba16b7220 */ /* 0x000fe20000410000 */
[----:B------:R-:W-:Y:S01]  /*2f30*/  LEA.HI.X R61, R133, UR9, RZ, 0x2, P2 ;  /* 0x00000009853d7c11 */ /* 0x000fe200090f14ff */
[----:B-1----:R-:W-:Y:S01]  /*2f40*/  HFMA2 R67, R41, R98, R10 ;  /* 0x0000006229437231 */ /* 0x002fe2000000000a */
[----:B------:R-:W-:Y:S01]  /*2f50*/  F2FP.F16.F32.PACK_AB R103, R103, R152 ;  /* 0x000000986767723e */ /* 0x000fe200000000ff */
[C---:B------:R-:W-:Y:S01]  /*2f60*/  FMUL.FTZ R110, R161.reuse, R110 ;  /* 0x0000006ea16e7220 */ /* 0x040fe20000410000 */
[----:B------:R-:W-:Y:S01]  /*2f70*/  FMUL.FTZ R111, R161, R111 ;  /* 0x0000006fa16f7220 */ /* 0x000fe20000410000 */
[C---:B0-----:R-:W-:Y:S01]  /*2f80*/  LEA R54, P1, R132.reuse, UR8, 0x2 ;  /* 0x0000000884367c11 */ /* 0x041fe2000f8210ff */
[----:B------:R-:W-:Y:S01]  /*2f90*/  HFMA2.MMA R63, R38, R100, R9 ;  /* 0x00000064263f7235 */ /* 0x000fe20000000009 */
[----:B------:R-:W-:Y:S01]  /*2fa0*/  LEA R58, P2, R131, UR8, 0x2 ;  /* 0x00000008833a7c11 */ /* 0x000fe2000f8410ff */
[----:B------:R0:W-:Y:S01]  /*2fb0*/  STG.E desc[UR6][R52.64], R65 ;  /* 0x0000004134007986 */ /* 0x0001e2000c101906 */
[----:B------:R-:W-:Y:S01]  /*2fc0*/  LEA.HI.X R55, R132, UR9, RZ, 0x2, P1 ;  /* 0x0000000984377c11 */ /* 0x000fe200088f14ff */
[----:B------:R-:W-:Y:S01]  /*2fd0*/  HFMA2 R103, R39, R103, R8 ;  /* 0x0000006727677231 */ /* 0x000fe20000000008 */
[----:B------:R-:W-:Y:S01]  /*2fe0*/  F2FP.F16.F32.PACK_AB R108, R109, R108 ;  /* 0x0000006c6d6c723e */ /* 0x000fe200000000ff */
[----:B------:R1:W-:Y:S01]  /*2ff0*/  STG.E desc[UR6][R60.64], R69 ;  /* 0x000000453c007986 */ /* 0x0003e2000c101906 */
[----:B------:R-:W-:-:S02]  /*3000*/  F2FP.F16.F32.PACK_AB R106, R107, R106 ;  /* 0x0000006a6b6a723e */ /* 0x000fc400000000ff */
[----:B------:R-:W-:Y:S01]  /*3010*/  LEA.HI.X R59, R131, UR9, RZ, 0x2, P2 ;  /* 0x00000009833b7c11 */ /* 0x000fe200090f14ff */
[----:B------:R2:W-:Y:S01]  /*3020*/  STG.E desc[UR6][R56.64], R67 ;  /* 0x0000004338007986 */ /* 0x0005e2000c101906 */
[----:B------:R-:W-:Y:S02]  /*3030*/  F2FP.F16.F32.PACK_AB R110, R111, R110 ;  /* 0x0000006e6f6e723e */ /* 0x000fe400000000ff */
[----:B------:R-:W-:Y:S01]  /*3040*/  IADD3 R127, R127, UR5, RZ ;  /* 0x000000057f7f7c10 */ /* 0x000fe2000fffe0ff */
[----:B0-----:R-:W-:Y:S01]  /*3050*/  HFMA2.MMA R65, R36, R104, R7 ;  /* 0x0000006824417235 */ /* 0x001fe20000000007 */
[----:B------:R-:W-:Y:S01]  /*3060*/  LEA R52, P1, R130, UR8, 0x2 ;  /* 0x0000000882347c11 */ /* 0x000fe2000f8210ff */
[----:B------:R0:W-:Y:S01]  /*3070*/  STG.E desc[UR6][R54.64], R63 ;  /* 0x0000003f36007986 */ /* 0x0001e2000c101906 */
[----:B-1----:R-:W-:-:S03]  /*3080*/  LEA R60, P3, R128, UR8, 0x2 ;  /* 0x00000008803c7c11 */ /* 0x002fc6000f8610ff */
[----:B------:R1:W-:Y:S01]  /*3090*/  STG.E desc[UR6][R112.64], R103 ;  /* 0x0000006770007986 */ /* 0x0003e2000c101906 */
[----:B------:R-:W-:Y:S01]  /*30a0*/  LEA.HI.X R53, R130, UR9, RZ, 0x2, P1 ;  /* 0x0000000982357c11 */ /* 0x000fe200088f14ff */
[----:B--2---:R-:W-:Y:S01]  /*30b0*/  HFMA2 R67, R37, R106, R6 ;  /* 0x0000006a25437231 */ /* 0x004fe20000000006 */
[C---:B------:R-:W-:Y:S01]  /*30c0*/  LEA R56, P2, R129.reuse, UR8, 0x2 ;  /* 0x0000000881387c11 */ /* 0x040fe2000f8410ff */
[----:B------:R2:W-:Y:S01]  /*30d0*/  STG.E desc[UR6][R58.64], R65 ;  /* 0x000000413a007986 */ /* 0x0005e2000c101906 */
[----:B------:R-:W-:Y:S02]  /*30e0*/  LEA.HI.X R61, R128, UR9, RZ, 0x2, P3 ;  /* 0x00000009803d7c11 */ /* 0x000fe400098f14ff */
[----:B------:R-:W-:Y:S01]  /*30f0*/  LEA.HI.X R57, R129, UR9, RZ, 0x2, P2 ;  /* 0x0000000981397c11 */ /* 0x000fe200090f14ff */
[----:B0-----:R-:W-:Y:S01]  /*3100*/  HFMA2.MMA R55, R34, R108, R5 ;  /* 0x0000006c22377235 */ /* 0x001fe20000000005 */
[----:B------:R3:W-:Y:S01]  /*3110*/  STG.E desc[UR6][R52.64], R67 ;  /* 0x0000004334007986 */ /* 0x0007e2000c101906 */
[----:B------:R-:W-:-:S02]  /*3120*/  ISETP.GE.AND P1, PT, R127, UR4, PT ;  /* 0x000000047f007c0c */ /* 0x000fc4000bf26270 */
[----:B-1----:R-:W-:-:S03]  /*3130*/  SEL R112, RZ, 0x1, P0 ;  /* 0x00000001ff707807 */ /* 0x002fc60000000000 */
[----:B------:R3:W-:Y:S01]  /*3140*/  STG.E desc[UR6][R56.64], R55 ;  /* 0x0000003738007986 */ /* 0x0007e2000c101906 */
[----:B--2---:R-:W-:-:S05]  /*3150*/  HFMA2 R59, R35, R110, R4 ;  /* 0x0000006e233b7231 */ /* 0x004fca0000000004 */
[----:B------:R3:W-:Y:S02]  /*3160*/  STG.E desc[UR6][R60.64], R59 ;  /* 0x0000003b3c007986 */ /* 0x0007e4000c101906 */
[----:B------:R-:W-:Y:S05]  /*3170*/  @!P1 BRA `(.L_x_835) ;  /* 0xffffffd000e09947 */ /* 0x000fea000383ffff */
[----:B------:R-:W-:Y:S05]  /*3180*/  EXIT ;  /* 0x000000000000794d */ /* 0x000fea0003800000 */
.L_x_832:
[----:B------:R-:W-:Y:S01]  /*3190*/  HFMA2.MMA R159, -RZ, RZ, 0, 1.847743988037109375e-06 ;  /* 0x0000001fff9f7435 */ /* 0x000fe200000001ff */
[----:B------:R-:W-:Y:S02]  /*31a0*/  MOV R160, 0x1 ;  /* 0x0000000100a07802 */ /* 0x000fe40000000f00 */
[----:B------:R-:W-:-:S08]  /*31b0*/  MOV R158, 0xffffffff ;  /* 0xffffffff009e7802 */ /* 0x000fd00000000f00 */
[----:B-----5:R-:W-:Y:S05]  /*31c0*/  WARPSYNC.COLLECTIVE R158, `(.L_x_836) ;  /* 0x000000009e087348 */ /* 0x020fea0003c00000 */
[----:B------:R0:W1:Y:S02]  /*31d0*/  SHFL.BFLY P2, R113, R161, R160, R159 ;  /* 0x0c0000a0a1717389 */ /* 0x000064000004009f */
[----:B01---5:R-:W-:Y:S01]  /*31e0*/  ENDCOLLECTIVE ;  /* 0x000000000000791b */ /* 0x023fe20003800000 */
.L_x_836:
[----:B------:R-:W-:Y:S01]  /*31f0*/  HFMA2.MMA R160, -RZ, RZ, 0, 1.1920928955078125e-07 ;  /* 0x00000002ffa07435 */ /* 0x000fe200000001ff */
[----:B------:R-:W-:-:S05]  /*3200*/  FADD.FTZ R162, R161, R113 ;  /* 0x00000071a1a27221 */ /* 0x000fca0000010000 */
[----:B------:R-:W-:-:S07]  /*3210*/  MOV R161, R162 ;  /* 0x000000a200a17202 */ /* 0x000fce0000000f00 */
[----:B------:R-:W-:Y:S05]  /*3220*/  WARPSYNC.COLLECTIVE R158, `(.L_x_837) ;  /* 0x000000009e087348 */ /* 0x000fea0003c00000 */
[----:B------:R0:W1:Y:S02]  /*3230*/  SHFL.BFLY P2, R113, R161, R160, R159 ;  /* 0x0c0000a0a1717389 */ /* 0x000064000004009f */
[----:B01----:R-:W-:Y:S01]  /*3240*/  ENDCOLLECTIVE ;  /* 0x000000000000791b */ /* 0x003fe20003800000 */
.L_x_837:
[----:B------:R-:W-:Y:S01]  /*3250*/  HFMA2.MMA R160, -RZ, RZ, 0, 2.384185791015625e-07 ;  /* 0x00000004ffa07435 */ /* 0x000fe200000001ff */
[----:B------:R-:W-:-:S05]  /*3260*/  FADD.FTZ R163, R162, R113 ;  /* 0x00000071a2a37221 */ /* 0x000fca0000010000 */
[----:B------:R-:W-:-:S07]  /*3270*/  MOV R161, R163 ;  /* 0x000000a300a17202 */ /* 0x000fce0000000f00 */
[----:B------:R-:W-:Y:S05]  /*3280*/  WARPSYNC.COLLECTIVE R158, `(.L_x_838) ;  /* 0x000000009e087348 */ /* 0x000fea0003c00000 */
[----:B------:R0:W1:Y:S02]  /*3290*/  SHFL.BFLY P2, R113, R161, R160, R159 ;  /* 0x0c0000a0a1717389 */ /* 0x000064000004009f */
[----:B01----:R-:W-:Y:S01]  /*32a0*/  ENDCOLLECTIVE ;  /* 0x000000000000791b */ /* 0x003fe20003800000 */
.L_x_838:
[----:B------:R-:W-:Y:S01]  /*32b0*/  HFMA2.MMA R160, -RZ, RZ, 0, 4.76837158203125e-07 ;  /* 0x00000008ffa07435 */ /* 0x000fe200000001ff */
[----:B------:R-:W-:-:S05]  /*32c0*/  FADD.FTZ R164, R163, R113 ;  /* 0x00000071a3a47221 */ /* 0x000fca0000010000 */
[----:B------:R-:W-:-:S07]  /*32d0*/  MOV R161, R164 ;  /* 0x000000a400a17202 */ /* 0x000fce0000000f00 */
[----:B------:R-:W-:Y:S05]  /*32e0*/  WARPSYNC.COLLECTIVE R158, `(.L_x_839) ;  /* 0x000000009e087348 */ /* 0x000fea0003c00000 */
[----:B------:R0:W1:Y:S02]  /*32f0*/  SHFL.BFLY P2, R113, R161, R160, R159 ;  /* 0x0c0000a0a1717389 */ /* 0x000064000004009f */
[----:B01----:R-:W-:Y:S01]  /*3300*/  ENDCOLLECTIVE ;  /* 0x000000000000791b */ /* 0x003fe20003800000 */
.L_x_839:
[----:B------:R-:W-:Y:S01]  /*3310*/  HFMA2.MMA R160, -RZ, RZ, 0, 9.5367431640625e-07 ;  /* 0x00000010ffa07435 */ /* 0x000fe200000001ff */
[----:B------:R-:W-:-:S05]  /*3320*/  FADD.FTZ R165, R164, R113 ;  /* 0x00000071a4a57221 */ /* 0x000fca0000010000 */
[----:B------:R-:W-:-:S07]  /*3330*/  MOV R161, R165 ;  /* 0x000000a500a17202 */ /* 0x000fce0000000f00 */
[----:B------:R-:W-:Y:S05]  /*3340*/  WARPSYNC.COLLECTIVE R158, `(.L_x_840) ;  /* 0x000000009e087348 */ /* 0x000fea0003c00000 */
[----:B------:R0:W1:Y:S02]  /*3350*/  SHFL.BFLY P2, R113, R161, R160, R159 ;  /* 0x0c0000a0a1717389 */ /* 0x000064000004009f */
[----:B01----:R-:W-:Y:S01]  /*3360*/  ENDCOLLECTIVE ;  /* 0x000000000000791b */ /* 0x003fe20003800000 */
.L_x_840:
        /* <DEDUP_REMOVED lines=127> */
.L_x_841:
[----:B------:R-:W-:Y:S01]  /*3b60*/  HFMA2.MMA R160, -RZ, RZ, 0, 1.1920928955078125e-07 ;  /* 0x00000002ffa07435 */ /* 0x000fe200000001ff */
[----:B------:R-:W-:-:S05]  /*3b70*/  FADD.FTZ R162, R161, R113 ;  /* 0x00000071a1a27221 */ /* 0x000fca0000010000 */
[----:B------:R-:W-:-:S07]  /*3b80*/  MOV R161, R162 ;  /* 0x000000a200a17202 */ /* 0x000fce0000000f00 */
[----:B------:R-:W-:Y:S05]  /*3b90*/  WARPSYNC.COLLECTIVE R158, `(.L_x_842) ;  /* 0x000000009e087348 */ /* 0x000fea0003c00000 */
[----:B------:R0:W1:Y:S02]  /*3ba0*/  SHFL.BFLY P2, R113, R161, R160, R159 ;  /* 0x0c0000a0a1717389 */ /* 0x000064000004009f */
[----:B01----:R-:W-:Y:S01]  /*3bb0*/  ENDCOLLECTIVE ;  /* 0x000000000000791b */ /* 0x003fe20003800000 */
.L_x_842:
[----:B------:R-:W-:Y:S01]  /*3bc0*/  HFMA2.MMA R160, -RZ, RZ, 0, 2.384185791015625e-07 ;  /* 0x00000004ffa07435 */ /* 0x000fe200000001ff */
[----:B------:R-:W-:-:S05]  /*3bd0*/  FADD.FTZ R163, R162, R113 ;  /* 0x00000071a2a37221 */ /* 0x000fca0000010000 */
[----:B------:R-:W-:-:S07]  /*3be0*/  MOV R161, R163 ;  /* 0x000000a300a17202 */ /* 0x000fce0000000f00 */
[----:B------:R-:W-:Y:S05]  /*3bf0*/  WARPSYNC.COLLECTIVE R158, `(.L_x_843) ;  /* 0x000000009e087348 */ /* 0x000fea0003c00000 */
[----:B------:R0:W1:Y:S02]  /*3c00*/  SHFL.BFLY P2, R113, R161, R160, R159 ;  /* 0x0c0000a0a1717389 */ /* 0x000064000004009f */
[----:B01----:R-:W-:Y:S01]  /*3c10*/  ENDCOLLECTIVE ;  /* 0x000000000000791b */ /* 0x003fe20003800000 */
.L_x_843:
[----:B------:R-:W-:Y:S01]  /*3c20*/  HFMA2.MMA R160, -RZ, RZ, 0, 4.76837158203125e-07 ;  /* 0x00000008ffa07435 */ /* 0x000fe200000001ff */
[----:B------:R-:W-:-:S05]  /*3c30*/  FADD.FTZ R164, R163, R113 ;  /* 0x00000071a3a47221 */ /* 0x000fca0000010000 */
[----:B------:R-:W-:-:S07]  /*3c40*/  MOV R161, R164 ;  /* 0x000000a400a17202 */ /* 0x000fce0000000f00 */
[----:B------:R-:W-:Y:S05]  /*3c50*/  WARPSYNC.COLLECTIVE R158, `(.L_x_844) ;  /* 0x000000009e087348 */ /* 0x000fea0003c00000 */
[----:B------:R0:W1:Y:S02]  /*3c60*/  SHFL.BFLY P2, R113, R161, R160, R159 ;  /* 0x0c0000a0a1717389 */ /* 0x000064000004009f */
[----:B01----:R-:W-:Y:S01]  /*3c70*/  ENDCOLLECTIVE ;  /* 0x000000000000791b */ /* 0x003fe20003800000 */
.L_x_844:
[----:B------:R-:W-:Y:S01]  /*3c80*/  HFMA2.MMA R160, -RZ, RZ, 0, 9.5367431640625e-07 ;  /* 0x00000010ffa07435 */ /* 0x000fe200000001ff */
[----:B------:R-:W-:-:S05]  /*3c90*/  FADD.FTZ R165, R164, R113 ;  /* 0x00000071a4a57221 */ /* 0x000fca0000010000 */
[----:B------:R-:W-:-:S07]  /*3ca0*/  MOV R161, R165 ;  /* 0x000000a500a17202 */ /* 0x000fce0000000f00 */
[----:B------:R-:W-:Y:S05]  /*3cb0*/  WARPSYNC.COLLECTIVE R158, `(.L_x_845) ;  /* 0x000000009e087348 */ /* 0x000fea0003c00000 */
[----:B------:R0:W1:Y:S02]  /*3cc0*/  SHFL.BFLY P2, R113, R161, R160, R159 ;  /* 0x0c0000a0a1717389 */ /* 0x000064000004009f */
[----:B01----:R-:W-:Y:S01]  /*3cd0*/  ENDCOLLECTIVE ;  /* 0x000000000000791b */ /* 0x003fe20003800000 */
.L_x_845:
[----:B------:R-:W-:Y:S05]  /*3ce0*/  BRA `(.L_x_846) ;  /* 0xffffffd800c07947 */ /* 0x000fea000383ffff */
.L_x_847:
        /* <DEDUP_REMOVED lines=9> */
.L_x_2039:


//--------------------- .text._ZN10layer_norm13ln_fwd_kernelINS_13Kernel_traitsI6__halfS2_S2_fjLj15360ELj2ELj1ELj4ELj8ENS_18Kernel_traits_baseILj15360ES2_S2_S2_fjLj128EEEEEEEvNS_9FwdParamsE --------------------------
	.section	.text._ZN10layer_norm13ln_fwd_kernelINS_13Kernel_traitsI6__halfS2_S2_fjLj15360ELj2ELj1ELj4ELj8ENS_18Kernel_traits_baseILj15360ES2_S2_S2_fjLj128EEEEEEEvNS_9FwdParamsE,"ax",@progbits
	.align	128
        .global         _ZN10layer_norm13ln_fwd_kernelINS_13Kernel_traitsI6__halfS2_S2_fjLj15360ELj2ELj1ELj4ELj8ENS_18Kernel_traits_baseILj15360ES2_S2_S2_fjLj128EEEEEEEvNS_9FwdParamsE
        .type           _ZN10layer_norm13ln_fwd_kernelINS_13Kernel_traitsI6__halfS2_S2_fjLj15360ELj2ELj1ELj4ELj8ENS_18Kernel_traits_baseILj15360ES2_S2_S2_fjLj128EEEEEEEvNS_9FwdParamsE,@function
        .size           _ZN10layer_norm13ln_fwd_kernelINS_13Kernel_traitsI6__halfS2_S2_fjLj15360ELj2ELj1ELj4ELj8ENS_18Kernel_traits_baseILj15360ES2_S2_S2_fjLj128EEEEEEEvNS_9FwdParamsE,(.L_x_2040 - _ZN10layer_norm13ln_fwd_kernelINS_13Kernel_traitsI6__halfS2_S2_fjLj15360ELj2ELj1ELj4ELj8ENS_18Kernel_traits_baseILj15360ES2_S2_S2_fjLj128EEEEEEEvNS_9FwdParamsE)
        .other          _ZN10layer_norm13ln_fwd_kernelINS_13Kernel_traitsI6__halfS2_S2_fjLj15360ELj2ELj1ELj4ELj8ENS_18Kernel_traits_baseILj15360ES2_S2_S2_fjLj128EEEEEEEvNS_9FwdParamsE,@"STO_CUDA_ENTRY STV_DEFAULT"
_ZN10layer_norm13ln_fwd_kernelINS_13Kernel_traitsI6__halfS2_S2_fjLj15360ELj2ELj1ELj4ELj8ENS_18Kernel_traits_baseILj15360ES2_S2_S2_fjLj128EEEEEEEvNS_9FwdParamsE:
.text._ZN10layer_norm13ln_fwd_kernelINS_13Kernel_traitsI6__halfS2_S2_fjLj15360ELj2ELj1ELj4ELj8ENS_18Kernel_traits_baseILj15360ES2_S2_S2_fjLj128EEEEEEEvNS_9FwdParamsE:
        /* <DEDUP_REMOVED lines=52> */
.L_x_851:
        /* <DEDUP_REMOVED lines=52> */
[--C-:B--2---:R-:W-:Y:S01]  /*0680*/  SHF.R.U64 R39, R132, 0x10, R133.reuse ;  /* 0x0000001084277819 */ /* 0x104fe20000001285 */
[----:B------:R-:W-:Y:S01]  /*0690*/  HADD2.F32 R41, -RZ, R132.H0_H0 ;  /* 0x20000084ff297230 */ /* 0x000fe20000004100 */
[----:B------:R-:W-:Y:S01]  /*06a0*/  SHF.R.U32.HI R35, RZ, 0x10, R133 ;  /* 0x00000010ff237819 */ /* 0x000fe20000011685 */
[----:B------:R-:W-:Y:S02]  /*06b0*/  HADD2.F32 R37, -RZ, R133.H0_H0 ;  /* 0x20000085ff257230 */ /* 0x000fe40000004100 */
[----:B------:R-:W-:-:S02]  /*06c0*/  HADD2.F32 R39, -RZ, R39.H0_H0 ;  /* 0x20000027ff277230 */ /* 0x000fc40000004100 */
[----:B------:R-:W-:Y:S01]  /*06d0*/  FADD.FTZ R42, RZ, R41 ;  /* 0x00000029ff2a7221 */ /* 0x000fe20000010000 */
[----:B------:R-:W-:Y:S01]  /*06e0*/  HADD2.F32 R35, -RZ, R35.H0_H0 ;  /* 0x20000023ff237230 */ /* 0x000fe20000004100 */
[--C-:B---3--:R-:W-:Y:S01]  /*06f0*/  SHF.R.U64 R31, R130, 0x10, R131.reuse ;  /* 0x00000010821f7819 */ /* 0x108fe20000001283 */
[----:B------:R-:W-:Y:S02]  /*0700*/  HADD2.F32 R33, -RZ, R130.H0_H0 ;  /* 0x20000082ff217230 */ /* 0x000fe40000004100 */
[----:B------:R-:W-:Y:S01]  /*0710*/  FADD.FTZ R42, R39, R42 ;  /* 0x0000002a272a7221 */ /* 0x000fe20000010000 */
[----:B------:R-:W-:Y:S01]  /*0720*/  SHF.R.U32.HI R27, RZ, 0x10, R131 ;  /* 0x00000010ff1b7819 */ /* 0x000fe20000011683 */
[----:B------:R-:W-:Y:S01]  /*0730*/  HADD2.F32 R29, -RZ, R131.H0_H0 ;  /* 0x20000083ff1d7230 */ /* 0x000fe20000004100 */
[----:B------:R-:W-:Y:S01]  /*0740*/  SHF.R.U32.HI R130, RZ, 0x1, R43 ;  /* 0x00000001ff827819 */ /* 0x000fe2000001162b */
[----:B------:R-:W-:Y:S01]  /*0750*/  FADD.FTZ R42, R37, R42 ;  /* 0x0000002a252a7221 */ /* 0x000fe20000010000 */
[----:B------:R-:W-:Y:S01]  /*0760*/  HADD2.F32 R31, -RZ, R31.H0_H0 ;  /* 0x2000001fff1f7230 */ /* 0x000fe20000004100 */
[----:B----4-:R-:W-:Y:S01]  /*0770*/  SHF.R.U64 R23, R128, 0x10, R129 ;  /* 0x0000001080177819 */ /* 0x010fe20000001281 */
[----:B------:R-:W-:-:S02]  /*0780*/  HADD2.F32 R27, -RZ, R27.H0_H0 ;  /* 0x2000001bff1b7230 */ /* 0x000fc40000004100 */
[----:B------:R-:W-:Y:S01]  /*0790*/  FADD.FTZ R42, R35, R42 ;  /* 0x0000002a232a7221 */ /* 0x000fe20000010000 */
[----:B------:R-:W-:Y:S01]  /*07a0*/  HADD2.F32 R25, -RZ, R128.H0_H0 ;  /* 0x20000080ff197230 */ /* 0x000fe20000004100 */
[----:B------:R-:W-:Y:S01]  /*07b0*/  SHF.R.U32.HI R19, RZ, 0x10, R129 ;  /* 0x00000010ff137819 */ /* 0x000fe20000011681 */
[----:B------:R-:W-:Y:S02]  /*07c0*/  HADD2.F32 R23, -RZ, R23.H0_H0 ;  /* 0x20000017ff177230 */ /* 0x000fe40000004100 */
[----:B------:R-:W-:Y:S01]  /*07d0*/  FADD.FTZ R42, R33, R42 ;  /* 0x0000002a212a7221 */ /* 0x000fe20000010000 */
[----:B------:R-:W-:Y:S01]  /*07e0*/  HADD2.F32 R21, -RZ, R129.H0_H0 ;  /* 0x20000081ff157230 */ /* 0x000fe20000004100 */
[--C-:B------:R-:W-:Y:S01]  /*07f0*/  SHF.R.U64 R15, R126, 0x10, R127.reuse ;  /* 0x000000107e0f7819 */ /* 0x100fe2000000127f */
[----:B------:R-:W-:Y:S02]  /*0800*/  HADD2.F32 R19, -RZ, R19.H0_H0 ;  /* 0x20000013ff137230 */ /* 0x000fe40000004100 */
[----:B------:R-:W-:Y:S01]  /*0810*/  FADD.FTZ R42, R31, R42 ;  /* 0x0000002a1f2a7221 */ /* 0x000fe20000010000 */
[----:B------:R-:W-:Y:S01]  /*0820*/  HADD2.F32 R17, -RZ, R126.H0_H0 ;  /* 0x2000007eff117230 */ /* 0x000fe20000004100 */
[----:B------:R-:W-:Y:S01]  /*0830*/  SHF.R.U32.HI R11, RZ, 0x10, R127 ;  /* 0x00000010ff0b7819 */ /* 0x000fe2000001167f */
[----:B------:R-:W-:-:S02]  /*0840*/  HADD2.F32 R15, -RZ, R15.H0_H0 ;  /* 0x2000000fff0f7230 */ /* 0x000fc40000004100 */
[----:B------:R-:W-:Y:S01]  /*0850*/  FADD.FTZ R42, R29, R42 ;  /* 0x0000002a1d2a7221 */ /* 0x000fe20000010000 */
[----:B------:R-:W-:Y:S01]  /*0860*/  HADD2.F32 R13, -RZ, R127.H0_H0 ;  /* 0x2000007fff0d7230 */ /* 0x000fe20000004100 */
[--C-:B------:R-:W-:Y:S01]  /*0870*/  SHF.R.U64 R7, R124, 0x10, R125.reuse ;  /* 0x000000107c077819 */ /* 0x100fe2000000127d */
[----:B------:R-:W-:Y:S02]  /*0880*/  HADD2.F32 R11, -RZ, R11.H0_H0 ;  /* 0x2000000bff0b7230 */ /* 0x000fe40000004100 */
[----:B------:R-:W-:Y:S01]  /*0890*/  FADD.FTZ R42, R27, R42 ;  /* 0x0000002a1b2a7221 */ /* 0x000fe20000010000 */
[----:B------:R-:W-:Y:S01]  /*08a0*/  HADD2.F32 R9, -RZ, R124.H0_H0 ;  /* 0x2000007cff097230 */ /* 0x000fe20000004100 */
[----:B------:R-:W-:Y:S01]  /*08b0*/  SHF.R.U32.HI R3, RZ, 0x10, R125 ;  /* 0x00000010ff037819 */ /* 0x000fe2000001167d */
[----:B------:R-:W-:Y:S02]  /*08c0*/  HADD2.F32 R7, -RZ, R7.H0_H0 ;  /* 0x20000007ff077230 */ /* 0x000fe40000004100 */
[----:B------:R-:W-:Y:S01]  /*08d0*/  FADD.FTZ R42, R25, R42 ;  /* 0x0000002a192a7221 */ /* 0x000fe20000010000 */
[----:B------:R-:W-:Y:S01]  /*08e0*/  HADD2.F32 R5, -RZ, R125.H0_H0 ;  /* 0x2000007dff057230 */ /* 0x000fe20000004100 */
[----:B------:R-:W-:Y:S01]  /*08f0*/  SHF.R.U64 R125, R104, 0x10, R105 ;  /* 0x00000010687d7819 */ /* 0x000fe20000001269 */
        /* <DEDUP_REMOVED lines=54> */
[----:B------:R-:W-:Y:S02]  /*0c60*/  SHF.R.U32.HI R108, RZ, 0x10, R119 ;  /* 0x00000010ff6c7819 */ /* 0x000fe40000011677 */
[--C-:B------:R-:W-:Y:S01]  /*0c70*/  SHF.R.U64 R112, R120, 0x10, R121.reuse ;  /* 0x0000001078707819 */ /* 0x100fe20000001279 */
        /* <DEDUP_REMOVED lines=14> */
[----:B------:R-:W-:Y:S01]  /*0d60*/  SHF.R.U32.HI R128, RZ, 0x5, R38 ;  /* 0x00000005ff807819 */ /* 0x000fe20000011626 */
[----:B------:R-:W-:-:S02]  /*0d70*/  HADD2.F32 R126, -RZ, R126.H0_H0 ;  /* 0x2000007eff7e7230 */ /* 0x000fc40000004100 */
[----:B------:R-:W-:Y:S01]  /*0d80*/  FADD.FTZ R42, R107, R42 ;  /* 0x0000002a6b2a7221 */ /* 0x000fe20000010000 */
[----:B------:R-:W-:-:S03]  /*0d90*/  LOP3.LUT R111, R128, 0x7fffffc, RZ, 0xc0, !PT ;  /* 0x07fffffc806f7812 */ /* 0x000fc600078ec0ff */
[----:B------:R-:W-:Y:S01]  /*0da0*/  FADD.FTZ R42, R139, R42 ;  /* 0x0000002a8b2a7221 */ /* 0x000fe20000010000 */
[----:B------:R-:W-:-:S03]  /*0db0*/  @!P0 IADD3 R111, R111, 0x4, RZ ;  /* 0x000000046f6f8810 */ /* 0x000fc60007ffe0ff */
        /* <DEDUP_REMOVED lines=16> */
[----:B------:R-:W-:Y:S02]  /*0ec0*/  HADD2.F32 R117, -RZ, R106.H0_H0 ;  /* 0x2000006aff757230 */ /* 0x000fe40000004100 */
[----:B------:R-:W-:Y:S01]  /*0ed0*/  FADD.FTZ R104, R116, R109 ;  /* 0x0000006d74687221 */ /* 0x000fe20000010000 */
[----:B------:R-:W-:Y:S01]  /*0ee0*/  SHF.R.U64 R106, R118, 0x10, R119 ;  /* 0x00000010766a7819 */ /* 0x000fe20000001277 */
[----:B------:R-:W-:Y:S02]  /*0ef0*/  HADD2.F32 R118, -RZ, R118.H0_H0 ;  /* 0x20000076ff767230 */ /* 0x000fe40000004100 */
[----:B------:R-:W-:-:S04]  /*0f00*/  FADD.FTZ R109, R165, R104 ;  /* 0x00000068a56d7221 */ /* 0x000fc80000010000 */
[----:B------:R-:W-:-:S04]  /*0f10*/  FADD.FTZ R104, R42, R109 ;  /* 0x0000006d2a687221 */ /* 0x000fc80000010000 */
[----:B------:R-:W-:Y:S01]  /*0f20*/  FADD.FTZ R109, R117, R104 ;  /* 0x00000068756d7221 */ /* 0x000fe20000010000 */
[----:B------:R-:W-:Y:S02]  /*0f30*/  HADD2.F32 R104, -RZ, R106.H0_H0 ;  /* 0x2000006aff687230 */ /* 0x000fe40000004100 */
[----:B------:R-:W-:Y:S02]  /*0f40*/  HADD2.F32 R106, -RZ, R119.H0_H0 ;  /* 0x20000077ff6a7230 */ /* 0x000fe40000004100 */
        /* <DEDUP_REMOVED lines=154> */
.L_x_862:
        /* <DEDUP_REMOVED lines=81> */
.L_x_850:
[----:B------:R-:W2:Y:S04]  /*1e00*/  LDG.E.STRONG.GPU R110, desc[UR6][R108.64] ;  /* 0x000000066c6e7981 */ /* 0x000ea8000c1ef900 */
[----:B--2---:R-:W-:Y:S01]  /*1e10*/  CCTL.IVALL ;  /* 0x00000000ff00798f */ /* 0x004fe20002000000 */
[----:B------:R-:W-:Y:S05]  /*1e20*/  YIELD ;  /* 0x0000000000007946 */ /* 0x000fea0003800000 */
[----:B------:R-:W-:-:S13]  /*1e30*/  ISETP.NE.AND P1, PT, R110, R130, PT ;  /* 0x000000826e00720c */ /* 0x000fda0003f25270 */
[----:B------:R-:W-:Y:S05]  /*1e40*/  @P1 BRA `(.L_x_850) ;  /* 0xfffffffc00ec1947 */ /* 0x000fea000383ffff */
.L_x_849:
        /* <DEDUP_REMOVED lines=81> */
[--C-:B------:R-:W-:Y:S01]  /*2360*/  FADD.FTZ R141, R113, -R110.reuse ;  /* 0x8000006e718d7221 */ /* 0x100fe20000010000 */
[--C-:B------:R-:W-:Y:S01]  /*2370*/  FADD.FTZ R145, R145, -R110.reuse ;  /* 0x8000006e91917221 */ /* 0x100fe20000010000 */
[--C-:B------:R-:W-:Y:S01]  /*2380*/  FADD.FTZ R127, R127, -R110.reuse ;  /* 0x8000006e7f7f7221 */ /* 0x100fe20000010000 */
[--C-:B------:R-:W-:Y:S01]  /*2390*/  FADD.FTZ R143, R143, -R110.reuse ;  /* 0x8000006e8f8f7221 */ /* 0x100fe20000010000 */
[C---:B------:R-:W-:Y:S01]  /*23a0*/  FMUL.FTZ R140, R108.reuse, R141 ;  /* 0x0000008d6c8c7220 */ /* 0x040fe20000410000 */
[--C-:B------:R-:W-:Y:S01]  /*23b0*/  FADD.FTZ R129, R129, -R110.reuse ;  /* 0x8000006e81817221 */ /* 0x100fe20000010000 */
[C---:B------:R-:W-:Y:S01]  /*23c0*/  FMUL.FTZ R134, R108.reuse, R145 ;  /* 0x000000916c867220 */ /* 0x040fe20000410000 */
[--C-:B------:R-:W-:Y:S01]  /*23d0*/  FADD.FTZ R141, R115, -R110.reuse ;  /* 0x8000006e738d7221 */ /* 0x100fe20000010000 */
        /* <DEDUP_REMOVED lines=16> */
[C---:B------:R-:W-:Y:S01]  /*24e0*/  FMUL.FTZ R133, R108.reuse, R147 ;  /* 0x000000936c857220 */ /* 0x040fe20000410000 */
[----:B------:R-:W-:Y:S01]  /*24f0*/  FMUL.FTZ R137, R108, R149 ;  /* 0x000000956c897220 */ /* 0x000fe20000410000 */
[--C-:B------:R-:W-:Y:S01]  /*2500*/  FADD.FTZ R147, R118, -R110.reuse ;  /* 0x8000006e76937221 */ /* 0x100fe20000010000 */
[--C-:B------:R-:W-:Y:S01]  /*2510*/  FADD.FTZ R149, R104, -R110.reuse ;  /* 0x8000006e68957221 */ /* 0x100fe20000010000 */
[----:B------:R-:W-:Y:S01]  /*2520*/  FMUL.FTZ R144, R108, R145 ;  /* 0x000000916c907220 */ /* 0x000fe20000410000 */
        /* <DEDUP_REMOVED lines=9> */
[--C-:B------:R-:W-:Y:S01]  /*25c0*/  FADD.FTZ R23, R23, -R110.reuse ;  /* 0x8000006e17177221 */ /* 0x100fe20000010000 */
[----:B------:R-:W-:Y:S01]  /*25d0*/  FMUL.FTZ R112, R108, R119 ;  /* 0x000000776c707220 */ /* 0x000fe20000410000 */
        /* <DEDUP_REMOVED lines=13> */
[----:B------:R-:W-:Y:S01]  /*26b0*/  F2FP.F16.F32.PACK_AB R33, RZ, R33 ;  /* 0x00000021ff21723e */ /* 0x000fe200000000ff */
[----:B------:R-:W-:Y:S01]  /*26c0*/  FMUL.FTZ R123, R108, R147 ;  /* 0x000000936c7b7220 */ /* 0x000fe20000410000 */
[--C-:B------:R-:W-:Y:S01]  /*26d0*/  SHF.R.U64 R145, R70, 0x10, R71.reuse ;  /* 0x0000001046917819 */ /* 0x100fe20000001247 */
[C---:B------:R-:W-:Y:S01]  /*26e0*/  FMUL.FTZ R124, R108.reuse, R149 ;  /* 0x000000956c7c7220 */ /* 0x040fe20000410000 */
[C---:B------:R-:W-:Y:S01]  /*26f0*/  FMUL.FTZ R126, R108.reuse, R151 ;  /* 0x000000976c7e7220 */ /* 0x040fe20000410000 */
[----:B------:R-:W-:Y:S01]  /*2700*/  F2FP.F16.F32.PACK_AB R41, RZ, R41 ;  /* 0x00000029ff29723e */ /* 0x000fe200000000ff */
[C---:B------:R-:W-:Y:S01]  /*2710*/  FMUL.FTZ R11, R108.reuse, R11 ;  /* 0x0000000b6c0b7220 */ /* 0x040fe20000410000 */
[----:B------:R-:W-:Y:S01]  /*2720*/  F2FP.F16.F32.PACK_AB R25, RZ, R25 ;  /* 0x00000019ff19723e */ /* 0x000fe200000000ff */
[C---:B------:R-:W-:Y:S01]  /*2730*/  FMUL.FTZ R7, R108.reuse, R7 ;  /* 0x000000076c077220 */ /* 0x040fe20000410000 */
[----:B------:R-:W-:Y:S01]  /*2740*/  F2FP.F16.F32.PACK_AB R31, RZ, R31 ;  /* 0x0000001fff1f723e */ /* 0x000fe200000000ff */
[----:B------:R-:W-:Y:S01]  /*2750*/  FMUL.FTZ R114, R108, R153 ;  /* 0x000000996c727220 */ /* 0x000fe20000410000 */
[----:B------:R-:W-:Y:S01]  /*2760*/  SHF.R.U32.HI R147, RZ, 0x10, R71 ;  /* 0x00000010ff937819 */ /* 0x000fe20000011647 */
[----:B------:R-:W-:Y:S01]  /*2770*/  HFMA2 R33, R146.H0_H0, R33.H0_H0, R145.H0_H0 ;  /* 0x2000002192217231 */ /* 0x000fe20000040891 */
[--C-:B------:R-:W-:Y:S01]  /*2780*/  SHF.R.U64 R149, R68, 0x10, R69.reuse ;  /* 0x0000001044957819 */ /* 0x100fe20000001245 */
[----:B------:R-:W-:Y:S01]  /*2790*/  FMUL.FTZ R109, R108, R109 ;  /* 0x0000006d6c6d7220 */ /* 0x000fe20000410000 */
[----:B------:R-:W-:Y:S01]  /*27a0*/  SHF.R.U32.HI R151, RZ, 0x10, R69 ;  /* 0x00000010ff977819 */ /* 0x000fe20000011645 */
[----:B------:R-:W-:Y:S01]  /*27b0*/  HFMA2 R41, R148.H0_H0, R41.H0_H0, R147.H0_H0 ;  /* 0x2000002994297231 */ /* 0x000fe20000040893 */
[----:B------:R-:W-:Y:S01]  /*27c0*/  F2FP.F16.F32.PACK_AB R23, RZ, R23 ;  /* 0x00000017ff17723e */ /* 0x000fe200000000ff */
[----:B------:R-:W-:Y:S01]  /*27d0*/  HFMA2 R25, R150.H0_H0, R25.H0_H0, R149.H0_H0 ;  /* 0x2000001996197231 */ /* 0x000fe20000040895 */
[--C-:B------:R-:W-:Y:S01]  /*27e0*/  SHF.R.U64 R153, R66, 0x10, R67.reuse ;  /* 0x0000001042997819 */ /* 0x100fe20000001243 */
[----:B------:R-:W-:Y:S01]  /*27f0*/  HFMA2 R31, R152.H0_H0, R31.H0_H0, R151.H0_H0 ;  /* 0x2000001f981f7231 */ /* 0x000fe20000040897 */
[----:B------:R-:W-:Y:S01]  /*2800*/  F2FP.F16.F32.PACK_AB R15, RZ, R15 ;  /* 0x0000000fff0f723e */ /* 0x000fe200000000ff */
[--C-:B------:R-:W-:Y:S01]  /*2810*/  FADD.FTZ R165, R165, -R110.reuse ;  /* 0x8000006ea5a57221 */ /* 0x100fe20000010000 */
[----:B------:R-:W-:Y:S01]  /*2820*/  SHF.R.U32.HI R145, RZ, 0x10, R67 ;  /* 0x00000010ff917819 */ /* 0x000fe20000011643 */
[----:B------:R-:W-:Y:S01]  /*2830*/  HFMA2 R23, R154.H0_H0, R23.H0_H0, R153.H0_H0 ;  /* 0x200000179a177231 */ /* 0x000fe20000040899 */
[----:B------:R-:W-:Y:S01]  /*2840*/  SHF.R.U32.HI R146, RZ, 0x10, R99 ;  /* 0x00000010ff927819 */ /* 0x000fe20000011663 */
        /* <DEDUP_REMOVED lines=33> */
[----:B------:R-:W-:Y:S01]  /*2a60*/  F2FP.F16.F32.PACK_AB R130, RZ, R130 ;  /* 0x00000082ff82723e */ /* 0x000fe200000000ff */
[----:B------:R-:W-:Y:S01]  /*2a70*/  HFMA2 R109, R146.H0_H0, R109.H0_H0, R145.H0_H0 ;  /* 0x2000006d926d7231 */ /* 0x000fe20000040891 */
        /* <DEDUP_REMOVED lines=15> */
[----:B------:R-:W-:Y:S01]  /*2b70*/  FADD.FTZ R121, R121, -R110 ;  /* 0x8000006e79797221 */ /* 0x000fe20000010000 */
[----:B------:R-:W-:Y:S01]  /*2b80*/  SHF.R.U32.HI R145, RZ, 0x10, R53 ;  /* 0x00000010ff917819 */ /* 0x000fe20000011635 */
[----:B------:R-:W-:Y:S01]  /*2b90*/  HFMA2 R111, R148.H0_H0, R111.H0_H0, R154.H0_H0 ;  /* 0x2000006f946f7231 */ /* 0x000fe2000004089a */
[----:B------:R-:W-:Y:S01]  /*2ba0*/  SHF.R.U32.HI R146, RZ, 0x10, R85 ;  /* 0x00000010ff927819 */ /* 0x000fe20000011655 */
[----:B------:R-:W-:Y:S01]  /*2bb0*/  FMUL.FTZ R121, R108, R121 ;  /* 0x000000796c797220 */ /* 0x000fe20000410000 */
[----:B------:R-:W-:-:S02]  /*2bc0*/  F2FP.F16.F32.PACK_AB R129, RZ, R129 ;  /* 0x00000081ff81723e */ /* 0x000fc400000000ff */
[----:B------:R-:W-:Y:S01]  /*2bd0*/  SHF.R.U64 R152, R58, 0x10, R59 ;  /* 0x000000103a987819 */ /* 0x000fe2000000123b */
[----:B------:R-:W-:Y:S01]  /*2be0*/  HFMA2 R140, R146.H0_H0, R140.H0_H0, R145.H0_H0 ;  /* 0x2000008c928c7231 */ /* 0x000fe20000040891 */
[----:B------:R-:W-:Y:S02]  /*2bf0*/  SHF.R.U64 R153, R90, 0x10, R91 ;  /* 0x000000105a997819 */ /* 0x000fe4000000125b */
[----:B------:R-:W-:Y:S02]  /*2c00*/  F2FP.F16.F32.PACK_AB R137, RZ, R137 ;  /* 0x00000089ff89723e */ /* 0x000fe400000000ff */
[----:B------:R-:W-:Y:S01]  /*2c10*/  SHF.R.U32.HI R150, RZ, 0x10, R55 ;  /* 0x00000010ff967819 */ /* 0x000fe20000011637 */
[----:B------:R-:W-:Y:S01]  /*2c20*/  HFMA2 R129, R153.H0_H0, R129.H0_H0, R152.H0_H0 ;  /* 0x2000008199817231 */ /* 0x000fe20000040898 */
[----:B------:R-:W-:Y:S02]  /*2c30*/  SHF.R.U32.HI R149, RZ, 0x10, R87 ;  /* 0x00000010ff957819 */ /* 0x000fe40000011657 */
[----:B------:R-:W-:-:S02]  /*2c40*/  F2FP.F16.F32.PACK_AB R113, RZ, R113 ;  /* 0x00000071ff71723e */ /* 0x000fc400000000ff */
[----:B------:R-:W-:Y:S01]  /*2c50*/  SHF.R.U64 R148, R52, 0x10, R53 ;  /* 0x0000001034947819 */ /* 0x000fe20000001235 */
[----:B------:R-:W-:Y:S01]  /*2c60*/  HFMA2 R137, R149.H0_H0, R137.H0_H0, R150.H0_H0 ;  /* 0x2000008995897231 */ /* 0x000fe20000040896 */
[----:B------:R-:W-:Y:S02]  /*2c70*/  SHF.R.U64 R147, R84, 0x10, R85 ;  /* 0x0000001054937819 */ /* 0x000fe40000001255 */
[----:B------:R-:W-:Y:S02]  /*2c80*/  F2FP.F16.F32.PACK_AB R118, RZ, R118 ;  /* 0x00000076ff76723e */ /* 0x000fe400000000ff */
[----:B------:R-:W-:Y:S01]  /*2c90*/  SHF.R.U64 R145, R46, 0x10, R47 ;  /* 0x000000102e917819 */ /* 0x000fe2000000122f */
[----:B------:R-:W-:Y:S01]  /*2ca0*/  HFMA2 R113, R147.H0_H0, R113.H0_H0, R148.H0_H0 ;  /* 0x2000007193717231 */ /* 0x000fe20000040894 */
[----:B------:R-:W-:Y:S02]  /*2cb0*/  SHF.R.U64 R146, R78, 0x10, R79 ;  /* 0x000000104e927819 */ /* 0x000fe4000000124f */
        /* <DEDUP_REMOVED lines=19> */
[----:B------:R-:W-:Y:S01]  /*2df0*/  F2FP.F16.F32.PACK_AB R143, RZ, R143 ;  /* 0x0000008fff8f723e */ /* 0x000fe200000000ff */
[----:B------:R-:W-:Y:S01]  /*2e00*/  HFMA2 R39, R103.H0_H0, R39.H0_H0, R71.H0_H0 ;  /* 0x2000002767277231 */ /* 0x000fe20000040847 */
[----:B------:R-:W-:Y:S01]  /*2e10*/  SHF.R.U32.HI R152, RZ, 0x10, R51 ;  /* 0x00000010ff987819 */ /* 0x000fe20000011633 */
[----:B------:R-:W-:Y:S01]  /*2e20*/  HFMA2 R114, R100.H0_H0, R37.H0_H0, R68.H0_H0 ;  /* 0x2000002564727231 */ /* 0x000fe20000040844 */
[----:B------:R-:W-:Y:S02]  /*2e30*/  SHF.R.U32.HI R151, RZ, 0x10, R83 ;  /* 0x00000010ff977819 */ /* 0x000fe40000011653 */
[----:B------:R-:W-:Y:S02]  /*2e40*/  F2FP.F16.F32.PACK_AB R13, RZ, R13 ;  /* 0x0000000dff0d723e */ /* 0x000fe400000000ff */
[----:B------:R-:W-:Y:S01]  /*2e50*/  F2FP.F16.F32.PACK_AB R122, RZ, R122 ;  /* 0x0000007aff7a723e */ /* 0x000fe200000000ff */
[----:B------:R-:W-:Y:S01]  /*2e60*/  HFMA2 R143, R151.H0_H0, R143.H0_H0, R152.H0_H0 ;  /* 0x2000008f978f7231 */ /* 0x000fe20000040898 */
[----:B------:R-:W-:Y:S01]  /*2e70*/  SHF.R.U32.HI R149, RZ, 0x10, R77 ;  /* 0x00000010ff957819 */ /* 0x000fe2000001164d */
[----:B------:R-:W-:Y:S01]  /*2e80*/  HFMA2 R37, R99.H0_H0, R13.H0_H0, R67.H0_H0 ;  /* 0x2000000d63257231 */ /* 0x000fe20000040843 */
[----:B------:R-:W-:-:S02]  /*2e90*/  F2FP.F16.F32.PACK_AB R124, RZ, R124 ;  /* 0x0000007cff7c723e */ /* 0x000fc400000000ff */
[----:B------:R-:W-:Y:S01]  /*2ea0*/  SHF.R.U64 R147, R44, 0x10, R45 ;  /* 0x000000102c937819 */ /* 0x000fe2000000122d */
[----:B------:R-:W-:Y:S01]  /*2eb0*/  HFMA2 R146, R149.H0_H0, R122.H0_H0, R40.H1_H1 ;  /* 0x2000007a95927231 */ /* 0x000fe20000060828 */
[----:B------:R-:W-:Y:S02]  /*2ec0*/  SHF.R.U64 R148, R74, 0x10, R75 ;  /* 0x000000104a947819 */ /* 0x000fe4000000124b */
[----:B------:R-:W-:Y:S02]  /*2ed0*/  F2FP.F16.F32.PACK_AB R3, RZ, R3 ;  /* 0x00000003ff03723e */ /* 0x000fe400000000ff */
        /* <DEDUP_REMOVED lines=11> */
[----:B------:R-:W-:Y:S02]  /*2f90*/  LOP3.LUT R33, R33, 0xffff, RZ, 0xc0, !PT ;  /* 0x0000ffff21217812 */ /* 0x000fe400078ec0ff */
[----:B------:R-:W-:Y:S01]  /*2fa0*/  F2FP.F16.F32.PACK_AB R29, RZ, R29 ;  /* 0x0000001dff1d723e */ /* 0x000fe200000000ff */
[----:B------:R-:W-:Y:S01]  /*2fb0*/  HFMA2 R119, R151.H0_H0, R119.H0_H0, R150.H0_H0 ;  /* 0x2000007797777231 */ /* 0x000fe20000040896 */
[----:B------:R-:W-:Y:S02]  /*2fc0*/  F2FP.F16.F32.PACK_AB R106, RZ, R106 ;  /* 0x0000006aff6a723e */ /* 0x000fe400000000ff */
[----:B------:R-:W-:Y:S01]  /*2fd0*/  LOP3.LUT R122, R25, 0xffff, RZ, 0xc0, !PT ;  /* 0x0000ffff197a7812 */ /* 0x000fe200078ec0ff */
[----:B------:R-:W-:Y:S01]  /*2fe0*/  HFMA2 R29, R101.H0_H0, R29.H0_H0, R69.H0_H0 ;  /* 0x2000001d651d7231 */ /* 0x000fe20000040845 */
[----:B------:R-:W-:Y:S01]  /*2ff0*/  LOP3.LUT R23, R23, 0xffff, RZ, 0xc0, !PT ;  /* 0x0000ffff17177812 */ /* 0x000fe200078ec0ff */
[----:B------:R-:W-:Y:S01]  /*3000*/  HFMA2 R148, R79.H0_H0, R106.H0_H0, R47.H0_H0 ;  /* 0x2000006a4f947231 */ /* 0x000fe2000004082f */
[----:B------:R-:W-:-:S02]  /*3010*/  F2FP.F16.F32.PACK_AB R21, RZ, R21 ;  /* 0x00000015ff15723e */ /* 0x000fc400000000ff */
[----:B------:R-:W-:Y:S02]  /*3020*/  F2FP.F16.F32.PACK_AB R135, RZ, R135 ;  /* 0x00000087ff87723e */ /* 0x000fe400000000ff */
[----:B------:R-:W-:Y:S01]  /*3030*/  SHF.R.U32.HI R154, RZ, 0x10, R57 ;  /* 0x00000010ff9a7819 */ /* 0x000fe20000011639 */
[----:B------:R-:W-:Y:S01]  /*3040*/  HFMA2 R21, R97.H0_H0, R21.H0_H0, R65.H0_H0 ;  /* 0x2000001561157231 */ /* 0x000fe20000040841 */
[----:B------:R-:W-:Y:S02]  /*3050*/  SHF.R.U32.HI R153, RZ, 0x10, R89 ;  /* 0x00000010ff997819 */ /* 0x000fe40000011659 */
[----:B------:R-:W-:Y:S02]  /*3060*/  F2FP.F16.F32.PACK_AB R5, RZ, R5 ;  /* 0x00000005ff05723e */ /* 0x000fe400000000ff */
[----:B------:R-:W-:Y:S01]  /*3070*/  F2FP.F16.F32.PACK_AB R120, RZ, R120 ;  /* 0x00000078ff78723e */ /* 0x000fe200000000ff */
[----:B------:R-:W-:Y:S01]  /*3080*/  HFMA2 R135, R153.H0_H0, R135.H0_H0, R154.H0_H0 ;  /* 0x2000008799877231 */ /* 0x000fe2000004089a */
[----:B------:R-:W-:Y:S01]  /*3090*/  F2FP.F16.F32.PACK_AB R126, RZ, R126 ;  /* 0x0000007eff7e723e */ /* 0x000fe200000000ff */
[----:B------:R-:W-:Y:S01]  /*30a0*/  HFMA2 R5, R94.H0_H0, R5.H0_H0, R62.H0_H0 ;  /* 0x200000055e057231 */ /* 0x000fe2000004083e */
[----:B------:R-:W-:Y:S01]  /*30b0*/  F2FP.F16.F32.PACK_AB R27, RZ, R27 ;  /* 0x0000001bff1b723e */ /* 0x000fe200000000ff */
[----:B------:R-:W-:Y:S01]  /*30c0*/  HFMA2 R149, R76.H0_H0, R120.H0_H0, R72.H0_H0 ;  /* 0x200000784c957231 */ /* 0x000fe20000040848 */
[----:B------:R-:W-:-:S02]  /*30d0*/  LOP3.LUT R25, R39, 0xffff, RZ, 0xc0, !PT ;  /* 0x0000ffff27197812 */ /* 0x000fc400078ec0ff */
[----:B------:R-:W-:Y:S01]  /*30e0*/  SHF.L.U64.HI R104, R33, 0x10, RZ ;  /* 0x0000001021687819 */ /* 0x000fe200000102ff */
[----:B------:R-:W-:Y:S01]  /*30f0*/  HFMA2 R27, R98.H0_H0, R27.H0_H0, R66.H0_H0 ;  /* 0x2000001b621b7231 */ /* 0x000fe20000040842 */
[----:B------:R-:W-:Y:S02]  /*3100*/  F2FP.F16.F32.PACK_AB R136, RZ, R136 ;  /* 0x00000088ff88723e */ /* 0x000fe400000000ff */
[----:B------:R-:W-:Y:S02]  /*3110*/  F2FP.F16.F32.PACK_AB R132, RZ, R132 ;  /* 0x00000084ff84723e */ /* 0x000fe400000000ff */
[----:B------:R-:W-:Y:S01]  /*3120*/  SHF.L.U32 R39, R122, 0x10, RZ ;  /* 0x000000107a277819 */ /* 0x000fe200000006ff */
[----:B------:R-:W-:Y:S01]  /*3130*/  HFMA2 R136, R89.H0_H0, R136.H0_H0, R57.H0_H0 ;  /* 0x2000008859887231 */ /* 0x000fe20000040839 */
[----:B------:R-:W-:Y:S01]  /*3140*/  LOP3.LUT R37, R37, 0xffff, RZ, 0xc0, !PT ;  /* 0x0000ffff25257812 */ /* 0x000fe200078ec0ff */
[----:B------:R-:W-:Y:S01]  /*3150*/  HFMA2 R132, R87.H0_H0, R132.H0_H0, R55.H0_H0 ;  /* 0x2000008457847231 */ /* 0x000fe20000040837 */
[----:B------:R-:W-:-:S02]  /*3160*/  SHF.L.U64.HI R116, R23, 0x10, RZ ;  /* 0x0000001017747819 */ /* 0x000fc400000102ff */
[----:B------:R-:W-:Y:S02]  /*3170*/  LOP3.LUT R7, R7, 0xffff, RZ, 0xc0, !PT ;  /* 0x0000ffff07077812 */ /* 0x000fe400078ec0ff */
[----:B------:R-:W-:Y:S02]  /*3180*/  LOP3.LUT R150, R17, 0xffff, RZ, 0xc0, !PT ;  /* 0x0000ffff11967812 */ /* 0x000fe400078ec0ff */
[----:B------:R-:W-:Y:S02]  /*3190*/  F2FP.F16.F32.PACK_AB R107, RZ, R107 ;  /* 0x0000006bff6b723e */ /* 0x000fe400000000ff */
[----:B------:R-:W-:Y:S01]  /*31a0*/  SHF.L.U32 R106, R33, 0x10, RZ ;  /* 0x00000010216a7819 */ /* 0x000fe200000006ff */
[----:B------:R-:W-:Y:S01]  /*31b0*/  HFMA2 R33, R75.H0_H0, R126.H0_H0, R45.H0_H0 ;  /* 0x2000007e4b217231 */ /* 0x000fe2000004082d */
[----:B------:R-:W-:Y:S01]  /*31c0*/  F2FP.F16.F32.PACK_AB R142, RZ, R142 ;  /* 0x0000008eff8e723e */ /* 0x000fe200000000ff */
[----:B------:R-:W-:Y:S01]  /*31d0*/  HFMA2 R107, R91.H0_H0, R107.H0_H0, R59.H0_H0 ;  /* 0x2000006b5b6b7231 */ /* 0x000fe2000004083b */
[----:B------:R-:W-:-:S02]  /*31e0*/  SHF.R.U64 R153, R50, 0x10, R51 ;  /* 0x0000001032997819 */ /* 0x000fc40000001233 */
[----:B------:R-:W-:Y:S02]  /*31f0*/  SHF.R.U64 R154, R82, 0x10, R83 ;  /* 0x00000010529a7819 */ /* 0x000fe40000001253 */
[----:B------:R-:W-:Y:S02]  /*3200*/  LOP3.LUT R25, R25, 0xffff0000, R104, 0xf8, !PT ;  /* 0xffff000019197812 */ /* 0x000fe400078ef868 */
[----:B------:R-:W-:Y:S01]  /*3210*/  LOP3.LUT R104, R39, 0xffff, R114, 0xf8, !PT ;  /* 0x0000ffff27687812 */ /* 0x000fe200078ef872 */
[----:B------:R-:W-:Y:S01]  /*3220*/  HFMA2 R142, R154.H0_H0, R142.H0_H0, R153.H0_H0 ;  /* 0x2000008e9a8e7231 */ /* 0x000fe20000040899 */
[----:B------:R-:W-:Y:S02]  /*3230*/  SHF.L.U32 R120, R23, 0x10, RZ ;  /* 0x0000001017787819 */ /* 0x000fe400000006ff */
[----:B------:R-:W-:Y:S02]  /*3240*/  LOP3.LUT R17, R37, 0xffff0000, R116, 0xf8, !PT ;  /* 0xffff000025117812 */ /* 0x000fe400078ef874 */
[----:B------:R-:W-:-:S02]  /*3250*/  SHF.L.U32 R126, R7, 0x10, RZ ;  /* 0x00000010077e7819 */ /* 0x000fc400000006ff */
[----:B------:R-:W-:Y:S02]  /*3260*/  PRMT R114, R19, 0x7610, R114 ;  /* 0x0000761013727816 */ /* 0x000fe40000000072 */
[----:B------:R-:W-:Y:S02]  /*3270*/  SHF.L.U32 R23, R150, 0x10, RZ ;  /* 0x0000001096177819 */ /* 0x000fe400000006ff */
[----:B------:R-:W-:Y:S02]  /*3280*/  LOP3.LUT R13, R13, 0xffff, RZ, 0xc0, !PT ;  /* 0x0000ffff0d0d7812 */ /* 0x000fe400078ec0ff */
[----:B------:R-:W-:Y:S02]  /*3290*/  SHF.L.U64.HI R116, R7, 0x10, RZ ;  /* 0x0000001007747819 */ /* 0x000fe400000102ff */
[----:B------:R-:W-:Y:S02]  /*32a0*/  F2FP.F16.F32.PACK_AB R138, RZ, R138 ;  /* 0x0000008aff8a723e */ /* 0x000fe400000000ff */
[----:B------:R-:W-:-:S02]  /*32b0*/  LOP3.LUT R19, R29, 0xffff, RZ, 0xc0, !PT ;  /* 0x0000ffff1d137812 */ /* 0x000fc400078ec0ff */
[----:B------:R-:W-:Y:S01]  /*32c0*/  LOP3.LUT R129, R129, 0xffff, RZ, 0xc0, !PT ;  /* 0x0000ffff81817812 */ /* 0x000fe200078ec0ff */
[----:B------:R-:W-:Y:S01]  /*32d0*/  HFMA2 R138, R84.H0_H0, R138.H0_H0, R52.H0_H0 ;  /* 0x2000008a548a7231 */ /* 0x000fe20000040834 */
[----:B------:R-:W-:Y:S02]  /*32e0*/  LOP3.LUT R21, R21, 0xffff, RZ, 0xc0, !PT ;  /* 0x0000ffff15157812 */ /* 0x000fe400078ec0ff */
[----:B------:R-:W-:Y:S02]  /*32f0*/  SHF.L.U64.HI R150, R150, 0x10, RZ ;  /* 0x0000001096967819 */ /* 0x000fe400000102ff */
[----:B------:R-:W-:Y:S02]  /*3300*/  LOP3.LUT R29, R130, 0xffff, RZ, 0xc0, !PT ;  /* 0x0000ffff821d7812 */ /* 0x000fe400078ec0ff */
[----:B------:R-:W-:Y:S02]  /*3310*/  LOP3.LUT R134, R134, 0xffff, RZ, 0xc0, !PT ;  /* 0x0000ffff86867812 */ /* 0x000fe400078ec0ff */
[----:B------:R-:W-:-:S02]  /*3320*/  F2FP.F16.F32.PACK_AB R35, RZ, R35 ;  /* 0x00000023ff23723e */ /* 0x000fc400000000ff */
[----:B------:R-:W-:Y:S02]  /*3330*/  LOP3.LUT R126, R126, 0xffff, R5, 0xf8, !PT ;  /* 0x0000ffff7e7e7812 */ /* 0x000fe400078ef805 */
[----:B------:R-:W-:Y:S01]  /*3340*/  LOP3.LUT R113, R113, 0xffff, RZ, 0xc0, !PT ;  /* 0x0000ffff71717812 */ /* 0x000fe200078ec0ff */
[----:B------:R-:W-:Y:S01]  /*3350*/  HFMA2 R35, R102.H0_H0, R35.H0_H0, R70.H0_H0 ;  /* 0x2000002366237231 */ /* 0x000fe20000040846 */
[----:B------:R-:W-:Y:S02]  /*3360*/  LOP3.LUT R120, R120, 0xffff, R27, 0xf8, !PT ;  /* 0x0000ffff78787812 */ /* 0x000fe400078ef81b */
[----:B------:R-:W-:Y:S02]  /*3370*/  LOP3.LUT R114, R23, 0xffff, R114, 0xf8, !PT ;  /* 0x0000ffff17727812 */ /* 0x000fe400078ef872 */
[----:B------:R-:W-:Y:S02]  /*3380*/  LOP3.LUT R5, R13, 0xffff0000, R116, 0xf8, !PT ;  /* 0xffff00000d057812 */ /* 0x000fe400078ef874 */
[----:B------:R-:W-:-:S02]  /*3390*/  SHF.L.U32 R130, R129, 0x10, RZ ;  /* 0x0000001081827819 */ /* 0x000fc400000006ff */
[----:B------:R-:W-:Y:S02]  /*33a0*/  SHF.L.U64.HI R116, R129, 0x10, RZ ;  /* 0x0000001081747819 */ /* 0x000fe400000102ff */
[----:B------:R-:W-:Y:S02]  /*33b0*/  LOP3.LUT R27, R136, 0xffff, RZ, 0xc0, !PT ;  /* 0x0000ffff881b7812 */ /* 0x000fe400078ec0ff */
[----:B------:R-:W-:Y:S02]  /*33c0*/  LOP3.LUT R23, R132, 0xffff, RZ, 0xc0, !PT ;  /* 0x0000ffff84177812 */ /* 0x000fe400078ec0ff */
[----:B------:R-:W-:Y:S02]  /*33d0*/  LOP3.LUT R7, R21, 0xffff0000, R150, 0xf8, !PT ;  /* 0xffff000015077812 */ /* 0x000fe400078ef896 */
[C---:B------:R-:W-:Y:S02]  /*33e0*/  SHF.L.U32 R129, R29.reuse, 0x10, RZ ;  /* 0x000000101d817819 */ /* 0x040fe400000006ff */
[----:B------:R-:W-:-:S02]  /*33f0*/  SHF.L.U64.HI R136, R29, 0x10, RZ ;  /* 0x000000101d887819 */ /* 0x000fc400000102ff */
[----:B------:R-:W-:Y:S02]  /*3400*/  SHF.L.U64.HI R132, R134, 0x10, RZ ;  /* 0x0000001086847819 */ /* 0x000fe400000102ff */
[----:B------:R-:W-:Y:S02]  /*3410*/  LOP3.LUT R21, R107, 0xffff, RZ, 0xc0, !PT ;  /* 0x0000ffff6b157812 */ /* 0x000fe400078ec0ff */
[----:B------:R-:W-:Y:S02]  /*3420*/  SHF.L.U32 R29, R113, 0x10, RZ ;  /* 0x00000010711d7819 */ /* 0x000fe400000006ff */
[----:B------:R-:W-:Y:S02]  /*3430*/  LOP3.LUT R142, R142, 0xffff, RZ, 0xc0, !PT ;  /* 0x0000ffff8e8e7812 */ /* 0x000fe400078ec0ff */
[----:B------:R-:W-:Y:S02]  /*3440*/  LOP3.LUT R42, R42, 0xffff, RZ, 0xc0, !PT ;  /* 0x0000ffff2a2a7812 */ /* 0x000fe400078ec0ff */
[----:B------:R-:W-:-:S02]  /*3450*/  LOP3.LUT R23, R23, 0xffff0000, R132, 0xf8, !PT ;  /* 0xffff000017177812 */ /* 0x000fc400078ef884 */
[----:B------:R-:W-:Y:S02]  /*3460*/  LOP3.LUT R118, R118, 0xffff, RZ, 0xc0, !PT ;  /* 0x0000ffff76767812 */ /* 0x000fe400078ec0ff */
[----:B------:R-:W-:Y:S02]  /*3470*/  LOP3.LUT R21, R21, 0xffff0000, R116, 0xf8, !PT ;  /* 0xffff000015157812 */ /* 0x000fe400078ef874 */
[----:B------:R-:W-:Y:S02]  /*3480*/  LOP3.LUT R27, R27, 0xffff0000, R136, 0xf8, !PT ;  /* 0xffff00001b1b7812 */ /* 0x000fe400078ef888 */
[----:B------:R-:W-:Y:S02]  /*3490*/  LOP3.LUT R132, R29, 0xffff, R138, 0xf8, !PT ;  /* 0x0000ffff1d847812 */ /* 0x000fe400078ef88a */
[----:B------:R-:W-:Y:S02]  /*34a0*/  F2FP.F16.F32.PACK_AB R115, RZ, R115 ;  /* 0x00000073ff73723e */ /* 0x000fe400000000ff */
[----:B------:R-:W-:-:S02]  /*34b0*/  SHF.L.U32 R116, R134, 0x10, RZ ;  /* 0x0000001086747819 */ /* 0x000fc400000006ff */
[C---:B------:R-:W-:Y:S01]  /*34c0*/  SHF.L.U32 R136, R142.reuse, 0x10, RZ ;  /* 0x000000108e887819 */ /* 0x040fe200000006ff */
[----:B------:R-:W-:Y:S01]  /*34d0*/  HFMA2 R115, R83.H0_H0, R115.H0_H0, R51.H0_H0 ;  /* 0x2000007353737231 */ /* 0x000fe20000040833 */
[----:B------:R-:W-:Y:S02]  /*34e0*/  SHF.L.U64.HI R138, R142, 0x10, RZ ;  /* 0x000000108e8a7819 */ /* 0x000fe400000102ff */
[----:B------:R-:W-:Y:S02]  /*34f0*/  F2FP.F16.F32.PACK_AB R127, RZ, R127 ;  /* 0x0000007fff7f723e */ /* 0x000fe400000000ff */
[----:B------:R-:W-:Y:S02]  /*3500*/  LOP3.LUT R106, R106, 0xffff, R35, 0xf8, !PT ;  /* 0x0000ffff6a6a7812 */ /* 0x000fe400078ef823 */
[C---:B------:R-:W-:Y:S01]  /*3510*/  SHF.L.U32 R134, R42.reuse, 0x10, RZ ;  /* 0x000000102a867819 */ /* 0x040fe200000006ff */
[----:B------:R-:W-:Y:S01]  /*3520*/  HFMA2 R127, R93.H0_H0, R127.H0_H0, R61.H0_H0 ;  /* 0x2000007f5d7f7231 */ /* 0x000fe2000004083d */
[----:B------:R-:W-:-:S02]  /*3530*/  SHF.L.U64.HI R142, R42, 0x10, RZ ;  /* 0x000000102a8e7819 */ /* 0x000fc400000102ff */
[----:B------:R-:W-:Y:S02]  /*3540*/  LOP3.LUT R35, R148, 0xffff, RZ, 0xc0, !PT ;  /* 0x0000ffff94237812 */ /* 0x000fe400078ec0ff */
[----:B------:R-:W-:Y:S02]  /*3550*/  SHF.L.U64.HI R42, R118, 0x10, RZ ;  /* 0x00000010762a7819 */ /* 0x000fe400000102ff */
[----:B------:R-:W-:Y:S02]  /*3560*/  F2FP.F16.F32.PACK_AB R139, RZ, R139 ;  /* 0x0000008bff8b723e */ /* 0x000fe400000000ff */
[----:B------:R-:W-:Y:S02]  /*3570*/  LOP3.LUT R35, R35, 0xffff0000, R42, 0xf8, !PT ;  /* 0xffff000023237812 */ /* 0x000fe400078ef82a */
[----:B------:R-:W-:Y:S01]  /*3580*/  LOP3.LUT R109, R109, 0xffff, RZ, 0xc0, !PT ;  /* 0x0000ffff6d6d7812 */ /* 0x000fe200078ec0ff */
[----:B------:R-:W-:Y:S01]  /*3590*/  HFMA2 R139, R85.H0_H0, R139.H0_H0, R53.H0_H0 ;  /* 0x2000008b558b7231 */ /* 0x000fe20000040835 */
[----:B------:R-:W-:-:S02]  /*35a0*/  LOP3.LUT R42, R124, 0xffff, RZ, 0xc0, !PT ;  /* 0x0000ffff7c2a7812 */ /* 0x000fc400078ec0ff */
[----:B------:R-:W-:Y:S02]  /*35b0*/  F2FP.F16.F32.PACK_AB R105, RZ, R105 ;  /* 0x00000069ff69723e */ /* 0x000fe400000000ff */
[----:B------:R-:W-:Y:S02]  /*35c0*/  LOP3.LUT R115, R115, 0xffff, RZ, 0xc0, !PT ;  /* 0x0000ffff73737812 */ /* 0x000fe400078ec0ff */
[----:B------:R-:W-:Y:S01]  /*35d0*/  LOP3.LUT R13, R127, 0xffff, RZ, 0xc0, !PT ;  /* 0x0000ffff7f0d7812 */ /* 0x000fe200078ec0ff */
[----:B------:R-:W-:Y:S01]  /*35e0*/  HFMA2 R105, R90.H0_H0, R105.H0_H0, R58.H0_H0 ;  /* 0x200000695a697231 */ /* 0x000fe2000004083a */
[----:B------:R-:W-:Y:S02]  /*35f0*/  SHF.L.U64.HI R150, R109, 0x10, RZ ;  /* 0x000000106d967819 */ /* 0x000fe400000102ff */
[----:B------:R-:W-:Y:S02]  /*3600*/  SHF.L.U32 R124, R42, 0x10, RZ ;  /* 0x000000102a7c7819 */ /* 0x000fe400000006ff */
[----:B------:R-:W-:-:S02]  /*3610*/  F2FP.F16.F32.PACK_AB R141, RZ, R141 ;  /* 0x0000008dff8d723e */ /* 0x000fc400000000ff */
[----:B------:R-:W-:Y:S02]  /*3620*/  SHF.L.U64.HI R122, R122, 0x10, RZ ;  /* 0x000000107a7a7819 */ /* 0x000fe400000102ff */
[----:B------:R-:W-:Y:S01]  /*3630*/  LOP3.LUT R119, R119, 0xffff, RZ, 0xc0, !PT ;  /* 0x0000ffff77777812 */ /* 0x000fe200078ec0ff */
[----:B------:R-:W-:Y:S01]  /*3640*/  HFMA2 R141, R80.H0_H0, R141.H0_H0, R48.H0_H0 ;  /* 0x2000008d508d7231 */ /* 0x000fe20000040830 */
[----:B------:R-:W-:Y:S02]  /*3650*/  LOP3.LUT R33, R33, 0xffff, RZ, 0xc0, !PT ;  /* 0x0000ffff21217812 */ /* 0x000fe400078ec0ff */
[----:B------:R-:W-:Y:S02]  /*3660*/  SHF.L.U64.HI R42, R42, 0x10, RZ ;  /* 0x000000102a2a7819 */ /* 0x000fe400000102ff */
[----:B------:R-:W-:Y:S02]  /*3670*/  LOP3.LUT R136, R136, 0xffff, R3, 0xf8, !PT ;  /* 0x0000ffff88887812 */ /* 0x000fe400078ef803 */
[----:B------:R-:W-:-:S02]  /*3680*/  LOP3.LUT R3, R115, 0xffff0000, R138, 0xf8, !PT ;  /* 0xffff000073037812 */ /* 0x000fc400078ef88a */
[----:B------:R-:W-:Y:S02]  /*3690*/  LOP3.LUT R13, R13, 0xffff0000, R150, 0xf8, !PT ;  /* 0xffff00000d0d7812 */ /* 0x000fe400078ef896 */
[----:B------:R-:W-:Y:S02]  /*36a0*/  SHF.L.U32 R138, R118, 0x10, RZ ;  /* 0x00000010768a7819 */ /* 0x000fe400000006ff */
[----:B------:R-:W-:Y:S02]  /*36b0*/  LOP3.LUT R148, R31, 0xffff, RZ, 0xc0, !PT ;  /* 0x0000ffff1f947812 */ /* 0x000fe400078ec0ff */
[----:B------:R-:W-:Y:S02]  /*36c0*/  F2FP.F16.F32.PACK_AB R144, RZ, R144 ;  /* 0x00000090ff90723e */ /* 0x000fe400000000ff */
[----:B------:R-:W-:Y:S02]  /*36d0*/  LOP3.LUT R19, R19, 0xffff0000, R122, 0xf8, !PT ;  /* 0xffff000013137812 */ /* 0x000fe400078ef87a */
[----:B------:R-:W-:Y:S01]  /*36e0*/  SHF.L.U64.HI R150, R113, 0x10, RZ ;  /* 0x0000001071967819 */ /* 0x000fe200000102ff */
[----:B------:R-:W-:Y:S01]  /*36f0*/  HFMA2 R144, R81.H0_H0, R144.H0_H0, R49.H0_H0 ;  /* 0x2000009051907231 */ /* 0x000fe20000040831 */
[----:B------:R-:W-:-:S02]  /*3700*/  SHF.L.U32 R118, R119, 0x10, RZ ;  /* 0x0000001077767819 */ /* 0x000fc400000006ff */
[----:B------:R-:W-:Y:S02]  /*3710*/  LOP3.LUT R33, R33, 0xffff0000, R42, 0xf8, !PT ;  /* 0xffff000021217812 */ /* 0x000fe400078ef82a */
[----:B------:R-:W-:Y:S02]  /*3720*/  LOP3.LUT R29, R139, 0xffff, RZ, 0xc0, !PT ;  /* 0x0000ffff8b1d7812 */ /* 0x000fe400078ec0ff */
[----:B------:R-:W-:Y:S02]  /*3730*/  LOP3.LUT R42, R9, 0xffff, RZ, 0xc0, !PT ;  /* 0x0000ffff092a7812 */ /* 0x000fe400078ec0ff */
[----:B------:R-:W-:Y:S02]  /*3740*/  LOP3.LUT R130, R130, 0xffff, R105, 0xf8, !PT ;  /* 0x0000ffff82827812 */ /* 0x000fe400078ef869 */
[----:B------:R-:W-:Y:S02]  /*3750*/  LOP3.LUT R118, R118, 0xffff, R149, 0xf8, !PT ;  /* 0x0000ffff76767812 */ /* 0x000fe400078ef895 */
[----:B------:R-:W-:-:S02]  /*3760*/  PRMT R105, R19, 0x5410, R148 ;  /* 0x0000541013697816 */ /* 0x000fc40000000094 */
[----:B------:R-:W-:Y:S01]  /*3770*/  LOP3.LUT R29, R29, 0xffff0000, R150, 0xf8, !PT ;  /* 0xffff00001d1d7812 */ /* 0x000fe200078ef896 */
[----:B------:R-:W0:Y:S01]  /*3780*/  @!P1 LDC.64 R148, c[0x0][0x230] ;  /* 0x00008c00ff949b82 */ /* 0x000e220000000a00 */
[----:B------:R-:W-:Y:S02]  /*3790*/  PRMT R127, R5, 0x5410, R42 ;  /* 0x00005410057f7816 */ /* 0x000fe4000000002a */
[----:B------:R-:W-:Y:S02]  /*37a0*/  LOP3.LUT R134, R134, 0xffff, R141, 0xf8, !PT ;  /* 0x0000ffff86867812 */ /* 0x000fe400078ef88d */
[----:B------:R-:W-:Y:S02]  /*37b0*/  PRMT R5, R140, 0x7610, R5 ;  /* 0x000076108c057816 */ /* 0x000fe40000000005 */
[----:B------:R-:W-:Y:S01]  /*37c0*/  F2FP.F16.F32.PACK_AB R121, RZ, R121 ;  /* 0x00000079ff79723e */ /* 0x000fe200000000ff */
[----:B------:R-:W1:Y:S01]  /*37d0*/  @!P1 LDC.64 R150, c[0x0][0x238] ;  /* 0x00008e00ff969b82 */ /* 0x000e620000000a00 */
[----:B------:R-:W-:-:S02]  /*37e0*/  LOP3.LUT R37, R144, 0xffff, RZ, 0xc0, !PT ;  /* 0x0000ffff90257812 */ /* 0x000fc400078ec0ff */
[----:B------:R-:W-:Y:S01]  /*37f0*/  LOP3.LUT R144, R41, 0xffff, RZ, 0xc0, !PT ;  /* 0x0000ffff29907812 */ /* 0x000fe200078ec0ff */
[----:B------:R-:W-:Y:S01]  /*3800*/  HFMA2 R121, R77.H0_H0, R121.H0_H0, R73.H0_H0 ;  /* 0x200000794d797231 */ /* 0x000fe20000040849 */
[----:B------:R-:W-:Y:S02]  /*3810*/  F2FP.F16.F32.PACK_AB R123, RZ, R123 ;  /* 0x0000007bff7b723e */ /* 0x000fe400000000ff */
[----:B------:R-:W-:Y:S01]  /*3820*/  PRMT R107, R25, 0x5410, R144 ;  /* 0x00005410196b7816 */ /* 0x000fe20000000090 */
[----:B------:R-:W2:Y:S01]  /*3830*/  LDC.64 R140, c[0x0][0x228] ;  /* 0x00008a00ff8c7b82 */ /* 0x000ea20000000a00 */
[----:B------:R-:W-:Y:S01]  /*3840*/  LOP3.LUT R144, R15, 0xffff, RZ, 0xc0, !PT ;  /* 0x0000ffff0f907812 */ /* 0x000fe200078ec0ff */
[----:B------:R-:W-:Y:S01]  /*3850*/  HFMA2 R123, R74.H0_H0, R123.H0_H0, R44.H0_H0 ;  /* 0x2000007b4a7b7231 */ /* 0x000fe2000004082c */
[----:B------:R-:W-:Y:S02]  /*3860*/  F2FP.F16.F32.PACK_AB R133, RZ, R133 ;  /* 0x00000085ff85723e */ /* 0x000fe400000000ff */
[----:B------:R-:W-:-:S02]  /*3870*/  LOP3.LUT R37, R37, 0xffff0000, R142, 0xf8, !PT ;  /* 0xffff000025257812 */ /* 0x000fc400078ef88e */
[----:B------:R-:W-:Y:S01]  /*3880*/  LOP3.LUT R39, R121, 0xffff, RZ, 0xc0, !PT ;  /* 0x0000ffff79277812 */ /* 0x000fe200078ec0ff */
[----:B------:R-:W-:Y:S01]  /*3890*/  HFMA2 R133, R86.H0_H0, R133.H0_H0, R54.H0_H0 ;  /* 0x2000008556857231 */ /* 0x000fe20000040836 */
[----:B------:R-:W-:Y:S01]  /*38a0*/  F2FP.F16.F32.PACK_AB R128, RZ, R128 ;  /* 0x00000080ff80723e */ /* 0x000fe200000000ff */
[C---:B0-----:R-:W-:Y:S01]  /*38b0*/  @!P1 IMAD.WIDE R148, R32.reuse, 0x4, R148 ;  /* 0x0000000420949825 */ /* 0x041fe200078e0294 */
[----:B------:R-:W-:Y:S02]  /*38c0*/  SHF.L.U64.HI R142, R119, 0x10, RZ ;  /* 0x00000010778e7819 */ /* 0x000fe400000102ff */
[----:B------:R-:W-:Y:S01]  /*38d0*/  PRMT R121, R17, 0x5410, R144 ;  /* 0x0000541011797816 */ /* 0x000fe20000000090 */
[----:B------:R-:W-:Y:S01]  /*38e0*/  HFMA2 R128, R88.H0_H0, R128.H0_H0, R56.H0_H0 ;  /* 0x2000008058807231 */ /* 0x000fe20000040838 */
[----:B------:R-:W-:Y:S01]  /*38f0*/  LOP3.LUT R144, R111, 0xffff, RZ, 0xc0, !PT ;  /* 0x0000ffff6f907812 */ /* 0x000fe200078ec0ff */
[----:B-1----:R-:W-:Y:S01]  /*3900*/  @!P1 IMAD.WIDE R150, R32, 0x4, R150 ;  /* 0x0000000420969825 */ /* 0x002fe200078e0296 */
[----:B------:R-:W-:Y:S01]  /*3910*/  F2FP.F16.F32.PACK_AB R112, RZ, R112 ;  /* 0x00000070ff70723e */ /* 0x000fe200000000ff */
[----:B------:R0:W-:Y:S01]  /*3920*/  @!P1 STG.E desc[UR6][R148.64], R110 ;  /* 0x0000006e94009986 */ /* 0x0001e2000c101906 */
[----:B------:R-:W-:-:S02]  /*3930*/  SHF.R.U32.HI R153, RZ, 0x10, R47 ;  /* 0x00000010ff997819 */ /* 0x000fc4000001162f */
[----:B------:R-:W-:Y:S01]  /*3940*/  SHF.R.U32.HI R152, RZ, 0x10, R79 ;  /* 0x00000010ff987819 */ /* 0x000fe2000001164f */
[----:B------:R0:W-:Y:S01]  /*3950*/  @!P1 STG.E desc[UR6][R150.64], R108 ;  /* 0x0000006c96009986 */ /* 0x0001e2000c101906 */
[----:B------:R-:W-:Y:S01]  /*3960*/  LOP3.LUT R39, R39, 0xffff0000, R142, 0xf8, !PT ;  /* 0xffff000027277812 */ /* 0x000fe200078ef88e */
[----:B--2---:R-:W-:Y:S01]  /*3970*/  IMAD.WIDE.U32 R24, R24, 0x8, R140 ;  /* 0x0000000818187825 */ /* 0x004fe200078e008c */
[----:B------:R-:W-:-:S03]  /*3980*/  LOP3.LUT R124, R124, 0xffff, R123, 0xf8, !PT ;  /* 0x0000ffff7c7c7812 */ /* 0x000fc600078ef87b */
[----:B------:R-:W-:Y:S01]  /*3990*/  HFMA2 R112, R152.H0_H0, R112.H0_H0, R153.H0_H0 ;  /* 0x2000007098707231 */ /* 0x000fe20000040899 */
[----:B------:R-:W-:Y:S01]  /*39a0*/  LOP3.LUT R142, R11, 0xffff, RZ, 0xc0, !PT ;  /* 0x0000ffff0b8e7812 */ /* 0x000fe200078ec0ff */
[----:B------:R-:W-:Y:S01]  /*39b0*/  IMAD.WIDE.U32 R18, R18, 0x8, R140 ;  /* 0x0000000812127825 */ /* 0x000fe200078e008c */
[----:B------:R-:W-:Y:S02]  /*39c0*/  PRMT R123, R13, 0x5410, R144 ;  /* 0x000054100d7b7816 */ /* 0x000fe40000000090 */
[----:B------:R-:W-:Y:S01]  /*39d0*/  F2FP.F16.F32.PACK_AB R125, RZ, R125 ;  /* 0x0000007dff7d723e */ /* 0x000fe200000000ff */
[----:B------:R-:W-:Y:S01]  /*39e0*/  IMAD.WIDE.U32 R16, R16, 0x8, R140 ;  /* 0x0000000810107825 */ /* 0x000fe200078e008c */
[----:B------:R-:W-:Y:S02]  /*39f0*/  LOP3.LUT R144, R5, 0xffff, RZ, 0xc0, !PT ;  /* 0x0000ffff05907812 */ /* 0x000fe400078ec0ff */
[----:B------:R-:W-:Y:S01]  /*3a00*/  LOP3.LUT R42, R135, 0xffff, RZ, 0xc0, !PT ;  /* 0x0000ffff872a7812 */ /* 0x000fe200078ec0ff */
[----:B------:R-:W-:Y:S01]  /*3a10*/  HFMA2 R125, R92.H0_H0, R125.H0_H0, R60.H0_H0 ;  /* 0x2000007d5c7d7231 */ /* 0x000fe2000004083c */
[----:B------:R-:W-:Y:S01]  /*3a20*/  LOP3.LUT R116, R116, 0xffff, R133, 0xf8, !PT ;  /* 0x0000ffff74747812 */ /* 0x000fe200078ef885 */
[----:B------:R-:W-:Y:S01]  /*3a30*/  IMAD.WIDE.U32 R14, R14, 0x8, R140 ;  /* 0x000000080e0e7825 */ /* 0x000fe200078e008c */
[----:B------:R-:W-:-:S02]  /*3a40*/  PRMT R115, R7, 0x5410, R142 ;  /* 0x0000541007737816 */ /* 0x000fc4000000008e */
[----:B------:R-:W-:Y:S01]  /*3a50*/  LOP3.LUT R152, R137, 0xffff, RZ, 0xc0, !PT ;  /* 0x0000ffff89987812 */ /* 0x000fe200078ec0ff */
[----:B------:R-:W-:Y:S01]  /*3a60*/  IMAD.WIDE.U32 R12, R12, 0x8, R140 ;  /* 0x000000080c0c7825 */ /* 0x000fe200078e008c */
[----:B------:R-:W-:Y:S02]  /*3a70*/  LOP3.LUT R128, R129, 0xffff, R128, 0xf8, !PT ;  /* 0x0000ffff81807812 */ /* 0x000fe400078ef880 */
[----:B------:R-:W-:Y:S01]  /*3a80*/  LOP3.LUT R142, R131, 0xffff, RZ, 0xc0, !PT ;  /* 0x0000ffff838e7812 */ /* 0x000fe200078ec0ff */
[----:B------:R-:W-:Y:S01]  /*3a90*/  IMAD.WIDE.U32 R10, R10, 0x8, R140 ;  /* 0x000000080a0a7825 */ /* 0x000fe200078e008c */
[----:B------:R-:W-:Y:S02]  /*3aa0*/  PRMT R133, R29, 0x5410, R144 ;  /* 0x000054101d857816 */ /* 0x000fe40000000090 */
[----:B------:R-:W-:Y:S01]  /*3ab0*/  PRMT R129, R27, 0x5410, R42 ;  /* 0x000054101b817816 */ /* 0x000fe2000000002a */
[----:B------:R-:W-:Y:S01]  /*3ac0*/  IMAD.WIDE.U32 R28, R28, 0x8, R140 ;  /* 0x000000081c1c7825 */ /* 0x000fe200078e008c */
[----:B------:R-:W-:-:S02]  /*3ad0*/  SHF.L.U32 R122, R109, 0x10, RZ ;  /* 0x000000106d7a7819 */ /* 0x000fc400000006ff */
[----:B------:R-:W-:Y:S01]  /*3ae0*/  LOP3.LUT R42, R117, 0xffff, RZ, 0xc0, !PT ;  /* 0x0000ffff752a7812 */ /* 0x000fe200078ec0ff */
[----:B------:R-:W-:Y:S01]  /*3af0*/  IMAD.WIDE.U32 R26, R26, 0x8, R140 ;  /* 0x000000081a1a7825 */ /* 0x000fe200078e008c */
[----:B------:R-:W-:Y:S01]  /*3b00*/  PRMT R117, R23, 0x5410, R152 ;  /* 0x0000541017757816 */ /* 0x000fe20000000098 */
[----:B------:R0:W-:Y:S01]  /*3b10*/  STG.E.64 desc[UR6][R28.64], R106 ;  /* 0x0000006a1c007986 */ /* 0x0001e2000c101b06 */
[----:B------:R-:W-:Y:S01]  /*3b20*/  PRMT R131, R21, 0x5410, R142 ;  /* 0x0000541015837816 */ /* 0x000fe2000000008e */
[----:B------:R-:W-:Y:S01]  /*3b30*/  IMAD.WIDE.U32 R22, R22, 0x8, R140 ;  /* 0x0000000816167825 */ /* 0x000fe200078e008c */
[----:B------:R-:W-:Y:S01]  /*3b40*/  LOP3.LUT R122, R122, 0xffff, R125, 0xf8, !PT ;  /* 0x0000ffff7a7a7812 */ /* 0x000fe200078ef87d */
[----:B------:R0:W-:Y:S01]  /*3b50*/  STG.E.64 desc[UR6][R26.64], R104 ;  /* 0x000000681a007986 */ /* 0x0001e2000c101b06 */
[----:B------:R-:W-:Y:S01]  /*3b60*/  LOP3.LUT R142, R143, 0xffff, RZ, 0xc0, !PT ;  /* 0x0000ffff8f8e7812 */ /* 0x000fe200078ec0ff */
[----:B------:R-:W-:Y:S01]  /*3b70*/  IMAD.WIDE.U32 R20, R20, 0x8, R140 ;  /* 0x0000000814147825 */ /* 0x000fe200078e008c */
[----:B------:R-:W-:Y:S01]  /*3b80*/  LOP3.LUT R112, R112, 0xffff, RZ, 0xc0, !PT ;  /* 0x0000ffff70707812 */ /* 0x000fe200078ec0ff */
[----:B------:R0:W-:Y:S01]  /*3b90*/  STG.E.64 desc[UR6][R24.64], R120 ;  /* 0x0000007818007986 */ /* 0x0001e2000c101b06 */
[----:B------:R-:W-:Y:S01]  /*3ba0*/  PRMT R135, R37, 0x5410, R42 ;  /* 0x0000541025877816 */ /* 0x000fe2000000002a */
[----:B------:R-:W-:Y:S01]  /*3bb0*/  IMAD.WIDE.U32 R8, R8, 0x8, R140 ;  /* 0x0000000808087825 */ /* 0x000fe200078e008c */
[----:B------:R-:W-:Y:S01]  /*3bc0*/  LOP3.LUT R146, R146, 0xffff, RZ, 0xc0, !PT ;  /* 0x0000ffff92927812 */ /* 0x000fe200078ec0ff */
[----:B------:R0:W-:Y:S01]  /*3bd0*/  STG.E.64 desc[UR6][R22.64], R114 ;  /* 0x0000007216007986 */ /* 0x0001e2000c101b06 */
[----:B------:R-:W-:Y:S01]  /*3be0*/  PRMT R137, R3, 0x5410, R142 ;  /* 0x0000541003897816 */ /* 0x000fe2000000008e */
[----:B------:R-:W-:Y:S01]  /*3bf0*/  IMAD.WIDE.U32 R6, R6, 0x8, R140 ;  /* 0x0000000806067825 */ /* 0x000fe200078e008c */
[----:B------:R-:W-:Y:S01]  /*3c00*/  LOP3.LUT R42, R145, 0xffff, RZ, 0xc0, !PT ;  /* 0x0000ffff912a7812 */ /* 0x000fe200078ec0ff */
[----:B------:R0:W-:Y:S01]  /*3c10*/  STG.E.64 desc[UR6][R20.64], R126 ;  /* 0x0000007e14007986 */ /* 0x0001e2000c101b06 */
[----:B------:R-:W-:Y:S01]  /*3c20*/  LOP3.LUT R138, R138, 0xffff, R147, 0xf8, !PT ;  /* 0x0000ffff8a8a7812 */ /* 0x000fe200078ef893 */
        /* <DEDUP_REMOVED lines=8> */
[----:B------:R-:W-:Y:S01]  /*3cb0*/  IMAD.WIDE.U32 R140, R0, 0x8, R140 ;  /* 0x00000008008c7825 */ /* 0x000fe200078e008c */
[----:B------:R-:W-:Y:S01]  /*3cc0*/  SEL R0, RZ, 0x1, P0 ;  /* 0x00000001ff007807 */ /* 0x000fe20000000000 */
[----:B------:R0:W-:Y:S01]  /*3cd0*/  STG.E.64 desc[UR6][R14.64], R128 ;  /* 0x000000800e007986 */ /* 0x0001e2000c101b06 */
[----:B------:R-:W-:-:S02]  /*3ce0*/  ISETP.GE.AND P1, PT, R32, UR4, PT ;  /* 0x0000000420007c0c */ /* 0x000fc4000bf26270 */
        /* <DEDUP_REMOVED lines=10> */
.L_x_848:
[----:B------:R-:W-:Y:S01]  /*3d90*/  HFMA2.MMA R144, -RZ, RZ, 0, 5.9604644775390625e-08 ;  /* 0x00000001ff907435 */ /* 0x000fe200000001ff */
[----:B------:R-:W-:Y:S02]  /*3da0*/  MOV R142, R109 ;  /* 0x0000006d008e7202 */ /* 0x000fe40000000f00 */
[----:B------:R-:W-:Y:S02]  /*3db0*/  MOV R146, 0x1f ;  /* 0x0000001f00927802 */ /* 0x000fe40000000f00 */
[----:B------:R-:W-:-:S07]  /*3dc0*/  MOV R140, 0xffffffff ;  /* 0xffffffff008c7802 */ /* 0x000fce0000000f00 */
[----:B-----5:R-:W-:Y:S05]  /*3dd0*/  WARPSYNC.COLLECTIVE R140, `(.L_x_852) ;  /* 0x000000008c087348 */ /* 0x020fea0003c00000 */
[----:B------:R0:W1:Y:S02]  /*3de0*/  SHFL.BFLY P2, R138, R142, R144, R146 ;  /* 0x0c0000908e8a7389 */ /* 0x0000640000040092 */
[----:B01---5:R-:W-:Y:S01]  /*3df0*/  ENDCOLLECTIVE ;  /* 0x000000000000791b */ /* 0x023fe20003800000 */
.L_x_852:
[----:B------:R-:W-:Y:S01]  /*3e00*/  HFMA2.MMA R144, -RZ, RZ, 0, 1.1920928955078125e-07 ;  /* 0x00000002ff907435 */ /* 0x000fe200000001ff */
[----:B------:R-:W-:-:S05]  /*3e10*/  MOV R108, R138 ;  /* 0x0000008a006c7202 */ /* 0x000fca0000000f00 */
[----:B------:R-:W-:-:S05]  /*3e20*/  FADD.FTZ R110, R109, R108 ;  /* 0x0000006c6d6e7221 */ /* 0x000fca0000010000 */
[----:B------:R-:W-:-:S07]  /*3e30*/  MOV R142, R110 ;  /* 0x0000006e008e7202 */ /* 0x000fce0000000f00 */
[----:B------:R-:W-:Y:S05]  /*3e40*/  WARPSYNC.COLLECTIVE R140, `(.L_x_853) ;  /* 0x000000008c087348 */ /* 0x000fea0003c00000 */
[----:B------:R0:W1:Y:S02]  /*3e50*/  SHFL.BFLY P2, R138, R142, R144, R146 ;  /* 0x0c0000908e8a7389 */ /* 0x0000640000040092 */
[----:B01----:R-:W-:Y:S01]  /*3e60*/  ENDCOLLECTIVE ;  /* 0x000000000000791b */ /* 0x003fe20003800000 */
.L_x_853:
[----:B------:R-:W-:Y:S01]  /*3e70*/  HFMA2.MMA R144, -RZ, RZ, 0, 2.384185791015625e-07 ;  /* 0x00000004ff907435 */ /* 0x000fe200000001ff */
[----:B------:R-:W-:-:S05]  /*3e80*/  MOV R108, R138 ;  /* 0x0000008a006c7202 */ /* 0x000fca0000000f00 */
[----:B------:R-:W-:-:S05]  /*3e90*/  FADD.FTZ R132, R110, R108 ;  /* 0x0000006c6e847221 */ /* 0x000fca0000010000 */
[----:B------:R-:W-:-:S07]  /*3ea0*/  MOV R142, R132 ;  /* 0x00000084008e7202 */ /* 0x000fce0000000f00 */
[----:B------:R-:W-:Y:S05]  /*3eb0*/  WARPSYNC.COLLECTIVE R140, `(.L_x_854) ;  /* 0x000000008c087348 */ /* 0x000fea0003c00000 */
[----:B------:R0:W1:Y:S02]  /*3ec0*/  SHFL.BFLY P2, R138, R142, R144, R146 ;  /* 0x0c0000908e8a7389 */ /* 0x0000640000040092 */
[----:B01----:R-:W-:Y:S01]  /*3ed0*/  ENDCOLLECTIVE ;  /* 0x000000000000791b */ /* 0x003fe20003800000 */
.L_x_854:
[----:B------:R-:W-:Y:S01]  /*3ee0*/  HFMA2.MMA R144, -RZ, RZ, 0, 4.76837158203125e-07 ;  /* 0x00000008ff907435 */ /* 0x000fe200000001ff */
[----:B------:R-:W-:-:S05]  /*3ef0*/  MOV R108, R138 ;  /* 0x0000008a006c7202 */ /* 0x000fca0000000f00 */
[----:B------:R-:W-:-:S05]  /*3f00*/  FADD.FTZ R134, R132, R108 ;  /* 0x0000006c84867221 */ /* 0x000fca0000010000 */
[----:B------:R-:W-:-:S07]  /*3f10*/  MOV R142, R134 ;  /* 0x00000086008e7202 */ /* 0x000fce0000000f00 */
[----:B------:R-:W-:Y:S05]  /*3f20*/  WARPSYNC.COLLECTIVE R140, `(.L_x_855) ;  /* 0x000000008c087348 */ /* 0x000fea0003c00000 */
[----:B------:R0:W1:Y:S02]  /*3f30*/  SHFL.BFLY P2, R138, R142, R144, R146 ;  /* 0x0c0000908e8a7389 */ /* 0x0000640000040092 */
[----:B01----:R-:W-:Y:S01]  /*3f40*/  ENDCOLLECTIVE ;  /* 0x000000000000791b */ /* 0x003fe20003800000 */
.L_x_855:
[----:B------:R-:W-:Y:S01]  /*3f50*/  HFMA2.MMA R144, -RZ, RZ, 0, 9.5367431640625e-07 ;  /* 0x00000010ff907435 */ /* 0x000fe200000001ff */
[----:B------:R-:W-:-:S05]  /*3f60*/  MOV R108, R138 ;  /* 0x0000008a006c7202 */ /* 0x000fca0000000f00 */
[----:B------:R-:W-:-:S05]  /*3f70*/  FADD.FTZ R136, R134, R108 ;  /* 0x0000006c86887221 */ /* 0x000fca0000010000 */
[----:B------:R-:W-:-:S07]  /*3f80*/  MOV R142, R136 ;  /* 0x00000088008e7202 */ /* 0x000fce0000000f00 */
[----:B------:R-:W-:Y:S05]  /*3f90*/  WARPSYNC.COLLECTIVE R140, `(.L_x_856) ;  /* 0x000000008c087348 */ /* 0x000fea0003c00000 */
[----:B------:R0:W1:Y:S02]  /*3fa0*/  SHFL.BFLY P2, R138, R142, R144, R146 ;  /* 0x0c0000908e8a7389 */ /* 0x0000640000040092 */
[----:B01----:R-:W-:Y:S01]  /*3fb0*/  ENDCOLLECTIVE ;  /* 0x000000000000791b */ /* 0x003fe20003800000 */
.L_x_856:
        /* <DEDUP_REMOVED lines=128> */
.L_x_857:
[----:B------:R-:W-:Y:S01]  /*47c0*/  HFMA2.MMA R144, -RZ, RZ, 0, 1.1920928955078125e-07 ;  /* 0x00000002ff907435 */ /* 0x000fe200000001ff */
[----:B------:R-:W-:-:S05]  /*47d0*/  MOV R110, R138 ;  /* 0x0000008a006e7202 */ /* 0x000fca0000000f00 */
[----:B------:R-:W-:-:S05]  /*47e0*/  FADD.FTZ R110, R109, R110 ;  /* 0x0000006e6d6e7221 */ /* 0x000fca0000010000 */
[----:B------:R-:W-:-:S07]  /*47f0*/  MOV R142, R110 ;  /* 0x0000006e008e7202 */ /* 0x000fce0000000f00 */
[----:B------:R-:W-:Y:S05]  /*4800*/  WARPSYNC.COLLECTIVE R140, `(.L_x_858) ;  /* 0x000000008c087348 */ /* 0x000fea0003c00000 */
[----:B------:R0:W1:Y:S02]  /*4810*/  SHFL.BFLY P2, R138, R142, R144, R146 ;  /* 0x0c0000908e8a7389 */ /* 0x0000640000040092 */
[----:B01----:R-:W-:Y:S01]  /*4820*/  ENDCOLLECTIVE ;  /* 0x000000000000791b */ /* 0x003fe20003800000 */
.L_x_858:
[----:B------:R-:W-:Y:S01]  /*4830*/  HFMA2.MMA R144, -RZ, RZ, 0, 2.384185791015625e-07 ;  /* 0x00000004ff907435 */ /* 0x000fe200000001ff */
[----:B------:R-:W-:-:S05]  /*4840*/  MOV R132, R138 ;  /* 0x0000008a00847202 */ /* 0x000fca0000000f00 */
[----:B------:R-:W-:-:S05]  /*4850*/  FADD.FTZ R132, R110, R132 ;  /* 0x000000846e847221 */ /* 0x000fca0000010000 */
[----:B------:R-:W-:-:S07]  /*4860*/  MOV R142, R132 ;  /* 0x00000084008e7202 */ /* 0x000fce0000000f00 */
[----:B------:R-:W-:Y:S05]  /*4870*/  WARPSYNC.COLLECTIVE R140, `(.L_x_859) ;  /* 0x000000008c087348 */ /* 0x000fea0003c00000 */
[----:B------:R0:W1:Y:S02]  /*4880*/  SHFL.BFLY P2, R138, R142, R144, R146 ;  /* 0x0c0000908e8a7389 */ /* 0x0000640000040092 */
[----:B01----:R-:W-:Y:S01]  /*4890*/  ENDCOLLECTIVE ;  /* 0x000000000000791b */ /* 0x003fe20003800000 */
.L_x_859:
[----:B------:R-:W-:Y:S01]  /*48a0*/  HFMA2.MMA R144, -RZ, RZ, 0, 4.76837158203125e-07 ;  /* 0x00000008ff907435 */ /* 0x000fe200000001ff */
[----:B------:R-:W-:-:S05]  /*48b0*/  MOV R134, R138 ;  /* 0x0000008a00867202 */ /* 0x000fca0000000f00 */
[----:B------:R-:W-:-:S05]  /*48c0*/  FADD.FTZ R134, R132, R134 ;  /* 0x0000008684867221 */ /* 0x000fca0000010000 */
[----:B------:R-:W-:-:S07]  /*48d0*/  MOV R142, R134 ;  /* 0x00000086008e7202 */ /* 0x000fce0000000f00 */
[----:B------:R-:W-:Y:S05]  /*48e0*/  WARPSYNC.COLLECTIVE R140, `(.L_x_860) ;  /* 0x000000008c087348 */ /* 0x000fea0003c00000 */
[----:B------:R0:W1:Y:S02]  /*48f0*/  SHFL.BFLY P2, R138, R142, R144, R146 ;  /* 0x0c0000908e8a7389 */ /* 0x0000640000040092 */
[----:B01----:R-:W-:Y:S01]  /*4900*/  ENDCOLLECTIVE ;  /* 0x000000000000791b */ /* 0x003fe20003800000 */
.L_x_860:
[----:B------:R-:W-:Y:S01]  /*4910*/  HFMA2.MMA R144, -RZ, RZ, 0, 9.5367431640625e-07 ;  /* 0x00000010ff907435 */ /* 0x000fe200000001ff */
[----:B------:R-:W-:-:S05]  /*4920*/  MOV R136, R138 ;  /* 0x0000008a00887202 */ /* 0x000fca0000000f00 */
[----:B------:R-:W-:-:S05]  /*4930*/  FADD.FTZ R136, R134, R136 ;  /* 0x0000008886887221 */ /* 0x000fca0000010000 */
[----:B------:R-:W-:-:S07]  /*4940*/  MOV R142, R136 ;  /* 0x00000088008e7202 */ /* 0x000fce0000000f00 */
[----:B------:R-:W-:Y:S05]  /*4950*/  WARPSYNC.COLLECTIVE R140, `(.L_x_861) ;  /* 0x000000008c087348 */ /* 0x000fea0003c00000 */
[----:B------:R0:W1:Y:S02]  /*4960*/  SHFL.BFLY P2, R138, R142, R144, R146 ;  /* 0x0c0000908e8a7389 */ /* 0x0000640000040092 */
[----:B01----:R-:W-:Y:S01]  /*4970*/  ENDCOLLECTIVE ;  /* 0x000000000000791b */ /* 0x003fe20003800000 */
.L_x_861:
[----:B------:R-:W-:Y:S05]  /*4980*/  BRA `(.L_x_862) ;  /* 0xffffffcc00d87947 */ /* 0x000fea000383ffff */
.L_x_863:
        /* <DEDUP_REMOVED lines=15> */
.L_x_2040:


//--------------------- .text._ZN10layer_norm13ln_fwd_kernelINS_13Kernel_traitsIffffjLj15360ELj2ELj1ELj4ELj8ENS_18Kernel_traits_baseILj15360EffffjLj128EEEEEEEvNS_9FwdParamsE --------------------------
	.section	.text._ZN10layer_norm13ln_fwd_kernelINS_13Kernel_traitsIffffjLj15360ELj2ELj1ELj4ELj8ENS_18Kernel_traits_baseILj15360EffffjLj128EEEEEEEvNS_9FwdParamsE,"ax",@progbits
	.align	128
        .global         _ZN10layer_norm13ln_fwd_kernelINS_13Kernel_traitsIffffjLj15360ELj2ELj1ELj4ELj8ENS_18Kernel_traits_baseILj15360EffffjLj128EEEEEEEvNS_9FwdParamsE
        .type           _ZN10layer_norm13ln_fwd_kernelINS_13Kernel_traitsIffffjLj15360ELj2ELj1ELj4ELj8ENS_18Kernel_traits_baseILj15360EffffjLj128EEEEEEEvNS_9FwdParamsE,@function
        .size           _ZN10layer_norm13ln_fwd_kernelINS_13Kernel_traitsIffffjLj15360ELj2ELj1ELj4ELj8ENS_18Kernel_traits_baseILj15360EffffjLj128EEEEEEEvNS_9FwdParamsE,(.L_x_2041 - _ZN10layer_norm13ln_fwd_kernelINS_13Kernel_traitsIffffjLj15360ELj2ELj1ELj4ELj8ENS_18Kernel_traits_baseILj15360EffffjLj128EEEEEEEvNS_9FwdParamsE)
        .other          _ZN10layer_norm13ln_fwd_kernelINS_13Kernel_traitsIffffjLj15360ELj2ELj1ELj4ELj8ENS_18Kernel_traits_baseILj15360EffffjLj128EEEEEEEvNS_9FwdParamsE,@"STO_CUDA_ENTRY STV_DEFAULT"
_ZN10layer_norm13ln_fwd_kernelINS_13Kernel_traitsIffffjLj15360ELj2ELj1ELj4ELj8ENS_18Kernel_traits_baseILj15360EffffjLj128EEEEEEEvNS_9FwdParamsE:
.text._ZN10layer_norm13ln_fwd_kernelINS_13Kernel_traitsIffffjLj15360ELj2ELj1ELj4ELj8ENS_18Kernel_traits_baseILj15360EffffjLj128EEEEEEEvNS_9FwdParamsE:
        /* <DEDUP_REMOVED lines=81> */
.L_x_867:
[----:B------:R-:W0:Y:S01]  /*0510*/  LDC.64 R156, c[0x0][0x220] ;  /* 0x00008800ff9c7b82 */ /* 0x000e220000000a00 */
[----:B-1----:R-:W-:-:S04]  /*0520*/  SHF.L.U32 R8, R4, 0x7, RZ ;  /* 0x0000000704087819 */ /* 0x002fc800000006ff */
[----:B------:R-:W-:-:S04]  /*0530*/  LOP3.LUT R9, R8, 0x80, R5, 0xe2, !PT ;  /* 0x0000008008097812 */ /* 0x000fc800078ee205 */
[----:B------:R-:W-:-:S05]  /*0540*/  LOP3.LUT R8, R9, 0x60, R2, 0xf8, !PT ;  /* 0x0000006009087812 */ /* 0x000fca00078ef802 */
[----:B------:R-:W-:-:S05]  /*0550*/  IMAD R221, R7, 0x1e00, R8 ;  /* 0x00001e0007dd7824 */ /* 0x000fca00078e0208 */
[C---:B------:R-:W-:Y:S01]  /*0560*/  IADD3 R30, R221.reuse, 0x100, RZ ;  /* 0x00000100dd1e7810 */ /* 0x040fe20007ffe0ff */
[C---:B0-----:R-:W-:Y:S01]  /*0570*/  IMAD.WIDE.U32 R172, R221.reuse, 0x8, R156 ;  /* 0x00000008ddac7825 */ /* 0x041fe200078e009c */
[----:B------:R-:W-:-:S03]  /*0580*/  IADD3 R32, R221, 0x200, RZ ;  /* 0x00000200dd207810 */ /* 0x000fc60007ffe0ff */
[--C-:B------:R-:W-:Y:S02]  /*0590*/  IMAD.WIDE.U32 R212, R30, 0x8, R156.reuse ;  /* 0x000000081ed47825 */ /* 0x100fe400078e009c */
[----:B------:R-:W2:Y:S02]  /*05a0*/  LDG.E.64 R172, desc[UR6][R172.64] ;  /* 0x00000006acac7981 */ /* 0x000ea4000c1e1b00 */
[----:B------:R-:W-:Y:S02]  /*05b0*/  IMAD.WIDE.U32 R210, R32, 0x8, R156 ;  /* 0x0000000820d27825 */ /* 0x000fe400078e009c */
[----:B------:R-:W3:Y:S01]  /*05c0*/  LDG.E.64 R212, desc[UR6][R212.64] ;  /* 0x00000006d4d47981 */ /* 0x000ee2000c1e1b00 */
[----:B------:R-:W-:-:S03]  /*05d0*/  IADD3 R218, R221, 0x300, RZ ;  /* 0x00000300ddda7810 */ /* 0x000fc60007ffe0ff */
[----:B------:R-:W4:Y:S01]  /*05e0*/  LDG.E.64 R210, desc[UR6][R210.64] ;  /* 0x00000006d2d27981 */ /* 0x000f22000c1e1b00 */
[C---:B------:R-:W-:Y:S01]  /*05f0*/  IADD3 R33, R221.reuse, 0x400, RZ ;  /* 0x00000400dd217810 */ /* 0x040fe20007ffe0ff */
[----:B------:R-:W-:Y:S01]  /*0600*/  IMAD.WIDE.U32 R208, R218, 0x8, R156 ;  /* 0x00000008dad07825 */ /* 0x000fe200078e009c */
[----:B------:R-:W-:-:S03]  /*0610*/  IADD3 R14, R221, 0x500, RZ ;  /* 0x00000500dd0e7810 */ /* 0x000fc60007ffe0ff */
[--C-:B------:R-:W-:Y:S02]  /*0620*/  IMAD.WIDE.U32 R206, R33, 0x8, R156.reuse ;  /* 0x0000000821ce7825 */ /* 0x100fe400078e009c */
[----:B------:R-:W4:Y:S02]  /*0630*/  LDG.E.64 R208, desc[UR6][R208.64] ;  /* 0x00000006d0d07981 */ /* 0x000f24000c1e1b00 */
[----:B------:R-:W-:Y:S02]  /*0640*/  IMAD.WIDE.U32 R204, R14, 0x8, R156 ;  /* 0x000000080ecc7825 */ /* 0x000fe400078e009c */
[----:B------:R-:W4:Y:S01]  /*0650*/  LDG.E.64 R206, desc[UR6][R206.64] ;  /* 0x00000006cece7981 */ /* 0x000f22000c1e1b00 */
[----:B------:R-:W-:-:S03]  /*0660*/  IADD3 R31, R221, 0x600, RZ ;  /* 0x00000600dd1f7810 */ /* 0x000fc60007ffe0ff */
[----:B------:R-:W4:Y:S01]  /*0670*/  LDG.E.64 R204, desc[UR6][R204.64] ;  /* 0x00000006cccc7981 */ /* 0x000f22000c1e1b00 */
[----:B------:R-:W-:Y:S01]  /*0680*/  IADD3 R219, R221, 0x700, RZ ;  /* 0x00000700dddb7810 */ /* 0x000fe20007ffe0ff */
        /* <DEDUP_REMOVED lines=68> */
[----:B------:R-:W4:Y:S04]  /*0ad0*/  LDG.E.64 R154, desc[UR6][R154.64] ;  /* 0x000000069a9a7981 */ /* 0x000f28000c1e1b00 */
[----:B------:R-:W4:Y:S01]  /*0ae0*/  LDG.E.64 R156, desc[UR6][R156.64] ;  /* 0x000000069c9c7981 */ /* 0x000f22000c1e1b00 */
[----:B------:R-:W-:Y:S01]  /*0af0*/  LOP3.LUT P0, RZ, R214, 0xff, RZ, 0xc0, !PT ;  /* 0x000000ffd6ff7812 */ /* 0x000fe2000780c0ff */
[----:B------:R-:W-:Y:S01]  /*0b00*/  UMOV UR4, 0xffffffff ;  /* 0xffffffff00047882 */ /* 0x000fe20000000000 */
[----:B------:R-:W-:-:S02]  /*0b10*/  SHF.R.U32.HI R222, RZ, 0x5, R2 ;  /* 0x00000005ffde7819 */ /* 0x000fc40000011602 */
        /* <DEDUP_REMOVED lines=204> */
.L_x_878:
        /* <DEDUP_REMOVED lines=81> */
.L_x_866:
[----:B------:R-:W2:Y:S04]  /*1cf0*/  LDG.E.STRONG.GPU R216, desc[UR6][R214.64] ;  /* 0x00000006d6d87981 */ /* 0x000ea8000c1ef900 */
[----:B--2---:R-:W-:Y:S01]  /*1d00*/  CCTL.IVALL ;  /* 0x00000000ff00798f */ /* 0x004fe20002000000 */
[----:B------:R-:W-:Y:S05]  /*1d10*/  YIELD ;  /* 0x0000000000007946 */ /* 0x000fea0003800000 */
[----:B------:R-:W-:-:S13]  /*1d20*/  ISETP.NE.AND P1, PT, R216, R223, PT ;  /* 0x000000dfd800720c */ /* 0x000fda0003f25270 */
[----:B------:R-:W-:Y:S05]  /*1d30*/  @P1 BRA `(.L_x_866) ;  /* 0xfffffffc00ec1947 */ /* 0x000fea000383ffff */
.L_x_865:
[----:B------:R-:W-:Y:S01]  /*1d40*/  ISETP.GT.U32.AND P1, PT, R5, 0x1, PT ;  /* 0x000000010500780c */ /* 0x000fe20003f24070 */
[----:B------:R-:W-:Y:S05]  /*1d50*/  WARPSYNC.ALL ;  /* 0x0000000000007948 */ /* 0x000fea0003800000 */
[----:B------:R-:W-:Y:S01]  /*1d60*/  BAR.SYNC.DEFER_BLOCKING 0x0 ;  /* 0x0000000000007b1d */ /* 0x000fe20000010000 */
[----:B0-----:R-:W-:-:S05]  /*1d70*/  CS2R R216, SRZ ;  /* 0x0000000000d87805 */ /* 0x001fca000001ff00 */
        /* <DEDUP_REMOVED lines=8> */
[----:B------:R-:W-:Y:S02]  /*1e00*/  MOV R223, RZ ;  /* 0x000000ff00df7202 */ /* 0x000fe40000000f00 */
[----:B------:R-:W-:Y:S02]  /*1e10*/  @!P1 MOV R223, 0x45f00000 ;  /* 0x45f0000000df9802 */ /* 0x000fe40000000f00 */
[----:B------:R-:W-:Y:S02]  /*1e20*/  LEA R244, P2, R32, UR8, 0x3 ;  /* 0x0000000820f47c11 */ /* 0x000fe4000f8418ff */
[----:B------:R-:W-:Y:S01]  /*1e30*/  LEA R242, P3, R218, UR8, 0x3 ;  /* 0x00000008daf27c11 */ /* 0x000fe2000f8618ff */
[----:B------:R-:W0:Y:S01]  /*1e40*/  SHFL.DOWN PT, R224, R223, 0x1, 0x1f ;  /* 0x08201f00dfe07f89 */ /* 0x000e2200000e0000 */
[----:B------:R-:W-:Y:S02]  /*1e50*/  LEA.HI.X R245, R32, UR9, RZ, 0x3, P2 ;  /* 0x0000000920f57c11 */ /* 0x000fe400090f1cff */
[----:B------:R-:W-:-:S02]  /*1e60*/  LEA.HI.X R243, R218, UR9, RZ, 0x3, P3 ;  /* 0x00000009daf37c11 */ /* 0x000fc400098f1cff */
[----:B------:R-:W-:-:S04]  /*1e70*/  IADD3 R6, R6, 0x1, RZ ;  /* 0x0000000106067810 */ /* 0x000fc80007ffe0ff */
        /* <DEDUP_REMOVED lines=9> */
[----:B------:R-:W-:Y:S02]  /*1f10*/  FFMA.FTZ R230, R223, R216, R230 ;  /* 0x000000d8dfe67223 */ /* 0x000fe400000100e6 */
[----:B------:R-:W-:Y:S01]  /*1f20*/  FMUL.FTZ R215, R228, R223 ;  /* 0x000000dfe4d77220 */ /* 0x000fe20000410000 */
[----:B------:R-:W1:Y:S01]  /*1f30*/  LDC R216, c[0x0][0x260] ;  /* 0x00009800ffd87b82 */ /* 0x000e620000000800 */
[----:B0-----:R-:W-:Y:S02]  /*1f40*/  FMUL.FTZ R214, R227, R230 ;  /* 0x000000e6e3d67220 */ /* 0x001fe40000410000 */
[----:B------:R-:W-:-:S04]  /*1f50*/  FMUL.FTZ R215, R224, R215 ;  /* 0x000000d7e0d77220 */ /* 0x000fc80000410000 */
[----:B------:R-:W-:Y:S01]  /*1f60*/  FFMA.FTZ R226, R227, R215, R226 ;  /* 0x000000d7e3e27223 */ /* 0x000fe200000100e2 */
[----:B------:R-:W0:Y:S01]  /*1f70*/  SHFL.IDX PT, R214, R214, RZ, 0x1f ;  /* 0x00001fffd6d67589 */ /* 0x000e2200000e0000 */
[----:B------:R-:W-:-:S03]  /*1f80*/  LOP3.LUT R215, R5, 0x1, R0, 0xf8, !PT ;  /* 0x0000000105d77812 */ /* 0x000fc600078ef800 */
[----:B------:R-:W1:Y:S01]  /*1f90*/  SHFL.IDX PT, R217, R226, RZ, 0x1f ;  /* 0x00001fffe2d97589 */ /* 0x000e6200000e0000 */
[----:B------:R-:W-:Y:S01]  /*1fa0*/  LOP3.LUT P1, RZ, R215, 0x3, R222, 0xf8, !PT ;  /* 0x00000003d7ff7812 */ /* 0x000fe2000782f8de */
[--C-:B0-----:R-:W-:Y:S01]  /*1fb0*/  FADD.FTZ R222, R158, -R214.reuse ;  /* 0x800000d69ede7221 */ /* 0x101fe20000010000 */
[--C-:B------:R-:W-:Y:S01]  /*1fc0*/  FADD.FTZ R223, R159, -R214.reuse ;  /* 0x800000d69fdf7221 */ /* 0x100fe20000010000 */
[----:B------:R-:W-:-:S10]  /*1fd0*/  FADD.FTZ R232, R155, -R214 ;  /* 0x800000d69be87221 */ /* 0x000fd40000010000 */
[----:B------:R-:W0:Y:S01]  /*1fe0*/  @!P1 LDC.64 R158, c[0x0][0x238] ;  /* 0x00008e00ff9e9b82 */ /* 0x000e220000000a00 */
[----:B-1----:R-:W-:Y:S01]  /*1ff0*/  FFMA.FTZ R215, R217, 6.5104170062113553286e-05, R216 ;  /* 0x38888889d9d77823 */ /* 0x002fe200000100d8 */
[--C-:B------:R-:W-:Y:S01]  /*2000*/  FADD.FTZ R216, R180, -R214.reuse ;  /* 0x800000d6b4d87221 */ /* 0x100fe20000010000 */
[--C-:B------:R-:W-:Y:S01]  /*2010*/  FADD.FTZ R217, R181, -R214.reuse ;  /* 0x800000d6b5d97221 */ /* 0x100fe20000010000 */
[--C-:B------:R-:W-:Y:S01]  /*2020*/  FADD.FTZ R202, R202, -R214.reuse ;  /* 0x800000d6caca7221 */ /* 0x100fe20000010000 */
[--C-:B------:R-:W-:Y:S01]  /*2030*/  FADD.FTZ R203, R203, -R214.reuse ;  /* 0x800000d6cbcb7221 */ /* 0x100fe20000010000 */
[--C-:B------:R-:W-:Y:S01]  /*2040*/  FADD.FTZ R200, R200, -R214.reuse ;  /* 0x800000d6c8c87221 */ /* 0x100fe20000010000 */
[----:B------:R-:W1:Y:S01]  /*2050*/  MUFU.RSQ R215, R215 ;  /* 0x000000d700d77308 */ /* 0x000e620000001400 */
        /* <DEDUP_REMOVED lines=19> */
[----:B------:R-:W-:Y:S01]  /*2190*/  FMUL.FTZ R173, R215, R206 ;  /* 0x000000ced7ad7220 */ /* 0x000fe20000410000 */
[--C-:B------:R-:W-:Y:S01]  /*21a0*/  FADD.FTZ R208, R208, -R214.reuse ;  /* 0x800000d6d0d07221 */ /* 0x100fe20000010000 */
[--C-:B------:R-:W-:Y:S01]  /*21b0*/  FADD.FTZ R204, R204, -R214.reuse ;  /* 0x800000d6cccc7221 */ /* 0x100fe20000010000 */
[--C-:B------:R-:W-:Y:S01]  /*21c0*/  FADD.FTZ R191, R191, -R214.reuse ;  /* 0x800000d6bfbf7221 */ /* 0x100fe20000010000 */
[----:B------:R-:W-:Y:S01]  /*21d0*/  FADD.FTZ R175, R175, -R214 ;  /* 0x800000d6afaf7221 */ /* 0x000fe20000010000 */
[----:B--2---:R-:W-:-:S04]  /*21e0*/  @!P1 IMAD.WIDE R236, R7, 0x4, R180 ;  /* 0x0000000407ec9825 */ /* 0x004fc800078e02b4 */
[--C-:B------:R-:W-:Y:S01]  /*21f0*/  FADD.FTZ R180, R154, -R214.reuse ;  /* 0x800000d69ab47221 */ /* 0x100fe20000010000 */
[C---:B------:R-:W-:Y:S01]  /*2200*/  FMUL.FTZ R181, R215.reuse, R202 ;  /* 0x000000cad7b57220 */ /* 0x040fe20000410000 */
[----:B------:R-:W1:Y:S01]  /*2210*/  LDC.64 R154, c[0x0][0x228] ;  /* 0x00008a00ff9a7b82 */ /* 0x000e620000000a00 */
        /* <DEDUP_REMOVED lines=19> */
[----:B------:R-:W-:Y:S01]  /*2350*/  FADD.FTZ R169, R169, -R214 ;  /* 0x800000d6a9a97221 */ /* 0x000fe20000010000 */
[----:B0-----:R-:W-:-:S04]  /*2360*/  @!P1 IMAD.WIDE R158, R7, 0x4, R158 ;  /* 0x00000004079e9825 */ /* 0x001fc800078e029e */
        /* <DEDUP_REMOVED lines=21> */
[----:B------:R0:W-:Y:S01]  /*24c0*/  @!P1 STG.E desc[UR6][R236.64], R214 ;  /* 0x000000d6ec009986 */ /* 0x0001e2000c101906 */
[C---:B------:R-:W-:Y:S01]  /*24d0*/  FMUL.FTZ R163, R215.reuse, R210 ;  /* 0x000000d2d7a37220 */ /* 0x040fe20000410000 */
[C---:B------:R-:W-:Y:S01]  /*24e0*/  FMUL.FTZ R208, R215.reuse, R209 ;  /* 0x000000d1d7d07220 */ /* 0x040fe20000410000 */
[C---:B------:R-:W-:Y:S01]  /*24f0*/  FMUL.FTZ R204, R215.reuse, R205 ;  /* 0x000000cdd7cc7220 */ /* 0x040fe20000410000 */
[C---:B------:R-:W-:Y:S01]  /*2500*/  FMUL.FTZ R191, R215.reuse, R188 ;  /* 0x000000bcd7bf7220 */ /* 0x040fe20000410000 */
[----:B------:R-:W-:Y:S01]  /*2510*/  FMUL.FTZ R175, R215, R196 ;  /* 0x000000c4d7af7220 */ /* 0x000fe20000410000 */
[--C-:B------:R-:W-:Y:S01]  /*2520*/  FADD.FTZ R185, R185, -R214.reuse ;  /* 0x800000d6b9b97221 */ /* 0x100fe20000010000 */
[C---:B------:R-:W-:Y:S01]  /*2530*/  FMUL.FTZ R210, R215.reuse, R211 ;  /* 0x000000d3d7d27220 */ /* 0x040fe20000410000 */
[C---:B------:R-:W-:Y:S01]  /*2540*/  FMUL.FTZ R188, R215.reuse, R189 ;  /* 0x000000bdd7bc7220 */ /* 0x040fe20000410000 */
[C---:B------:R-:W-:Y:S01]  /*2550*/  FMUL.FTZ R205, R215.reuse, R222 ;  /* 0x000000ded7cd7220 */ /* 0x040fe20000410000 */
[C---:B------:R-:W-:Y:S01]  /*2560*/  FMUL.FTZ R196, R215.reuse, R197 ;  /* 0x000000c5d7c47220 */ /* 0x040fe20000410000 */
[C---:B------:R-:W-:Y:S01]  /*2570*/  FMUL.FTZ R209, R215.reuse, R168 ;  /* 0x000000a8d7d17220 */ /* 0x040fe20000410000 */
[----:B0-----:R-:W-:Y:S01]  /*2580*/  FMUL.FTZ R236, R215, R169 ;  /* 0x000000a9d7ec7220 */ /* 0x001fe20000410000 */
[--C-:B------:R-:W-:Y:S01]  /*2590*/  FADD.FTZ R182, R182, -R214.reuse ;  /* 0x800000d6b6b67221 */ /* 0x100fe20000010000 */
[----:B------:R-:W-:Y:S01]  /*25a0*/  FADD.FTZ R230, R161, -R214 ;  /* 0x800000d6a1e67221 */ /* 0x000fe20000010000 */
[C---:B------:R-:W-:Y:S01]  /*25b0*/  FMUL.FTZ R189, R215.reuse, R186 ;  /* 0x000000bad7bd7220 */ /* 0x040fe20000410000 */
[C---:B------:R-:W-:Y:S01]  /*25c0*/  FMUL.FTZ R197, R215.reuse, R170 ;  /* 0x000000aad7c57220 */ /* 0x040fe20000410000 */
[C---:B------:R-:W-:Y:S01]  /*25d0*/  FMUL.FTZ R222, R215.reuse, R171 ;  /* 0x000000abd7de7220 */ /* 0x040fe20000410000 */
[C---:B------:R-:W-:Y:S01]  /*25e0*/  FMUL.FTZ R211, R215.reuse, R166 ;  /* 0x000000a6d7d37220 */ /* 0x040fe20000410000 */
[C---:B------:R-:W-:Y:S01]  /*25f0*/  FMUL.FTZ R238, R215.reuse, R167 ;  /* 0x000000a7d7ee7220 */ /* 0x040fe20000410000 */
[----:B------:R-:W-:Y:S01]  /*2600*/  FMUL.FTZ R229, R215, R156 ;  /* 0x0000009cd7e57220 */ /* 0x000fe20000410000 */
[----:B------:R0:W-:Y:S01]  /*2610*/  @!P1 STG.E desc[UR6][R158.64], R215 ;  /* 0x000000d79e009986 */ /* 0x0001e2000c101906 */
[----:B-1----:R-:W-:-:S04]  /*2620*/  IMAD.WIDE.U32 R240, R221, 0x8, R154 ;  /* 0x00000008ddf07825 */ /* 0x002fc800078e009a */
[----:B-----5:R-:W-:Y:S01]  /*2630*/  FFMA.FTZ R169, R35, R172, R95 ;  /* 0x000000ac23a97223 */ /* 0x020fe2000001005f */
[----:B------:R-:W-:Y:S01]  /*2640*/  FFMA.FTZ R168, R34, R157, R94 ;  /* 0x0000009d22a87223 */ /* 0x000fe2000001005e */
[----:B------:R-:W-:Y:S01]  /*2650*/  FADD.FTZ R183, R183, -R214 ;  /* 0x800000d6b7b77221 */ /* 0x000fe20000010000 */
[C---:B------:R-:W-:Y:S01]  /*2660*/  FMUL.FTZ R161, R215.reuse, R212 ;  /* 0x000000d4d7a17220 */ /* 0x040fe20000410000 */
[----:B------:R-:W-:Y:S01]  /*2670*/  FMUL.FTZ R186, R215, R187 ;  /* 0x000000bbd7ba7220 */ /* 0x000fe20000410000 */
[----:B------:R-:W-:Y:S01]  /*2680*/  IMAD.WIDE.U32 R166, R14, 0x8, R154 ;  /* 0x000000080ea67825 */ /* 0x000fe200078e009a */
[----:B------:R-:W-:-:S03]  /*2690*/  LEA R246, P1, R30, UR8, 0x3 ;  /* 0x000000081ef67c11 */ /* 0x000fc6000f8218ff */
[----:B------:R-:W-:Y:S01]  /*26a0*/  FADD.FTZ R160, R160, -R214 ;  /* 0x800000d6a0a07221 */ /* 0x000fe20000010000 */
[----:B------:R-:W-:Y:S01]  /*26b0*/  FMUL.FTZ R212, R215, R213 ;  /* 0x000000d5d7d47220 */ /* 0x000fe20000410000 */
[----:B------:R-:W-:-:S04]  /*26c0*/  IMAD.WIDE.U32 R156, R219, 0x8, R154 ;  /* 0x00000008db9c7825 */ /* 0x000fc800078e009a */
[C---:B------:R-:W-:Y:S01]  /*26d0*/  FMUL.FTZ R187, R215.reuse, R184 ;  /* 0x000000b8d7bb7220 */ /* 0x040fe20000410000 */
[----:B------:R-:W-:Y:S01]  /*26e0*/  FMUL.FTZ R184, R215, R185 ;  /* 0x000000b9d7b87220 */ /* 0x000fe20000410000 */
[----:B------:R-:W-:Y:S01]  /*26f0*/  FADD.FTZ R162, R162, -R214 ;  /* 0x800000d6a2a27221 */ /* 0x000fe20000010000 */
[----:B------:R-:W-:-:S04]  /*2700*/  IMAD.WIDE.U32 R170, R28, 0x8, R154 ;  /* 0x000000081caa7825 */ /* 0x000fc800078e009a */
[C---:B------:R-:W-:Y:S01]  /*2710*/  FMUL.FTZ R185, R215.reuse, R182 ;  /* 0x000000b6d7b97220 */ /* 0x040fe20000410000 */
[----:B------:R-:W-:Y:S01]  /*2720*/  FADD.FTZ R164, R164, -R214 ;  /* 0x800000d6a4a47221 */ /* 0x000fe20000010000 */
[----:B------:R-:W-:Y:S01]  /*2730*/  FMUL.FTZ R182, R215, R183 ;  /* 0x000000b7d7b67220 */ /* 0x000fe20000410000 */
[----:B------:R-:W-:Y:S01]  /*2740*/  IMAD.WIDE.U32 R154, R220, 0x8, R154 ;  /* 0x00000008dc9a7825 */ /* 0x000fe200078e009a */
[----:B------:R-:W-:Y:S01]  /*2750*/  LEA R220, P4, R33, UR8, 0x3 ;  /* 0x0000000821dc7c11 */ /* 0x000fe2000f8818ff */
[----:B------:R1:W-:Y:S01]  /*2760*/  STG.E.64 desc[UR6][R240.64], R168 ;  /* 0x000000a8f0007986 */ /* 0x0003e2000c101b06 */
[----:B------:R-:W-:Y:S01]  /*2770*/  LEA.HI.X R247, R30, UR9, RZ, 0x3, P1 ;  /* 0x000000091ef77c11 */ /* 0x000fe200088f1cff */
[C---:B------:R-:W-:Y:S01]  /*2780*/  FMUL.FTZ R183, R215.reuse, R216 ;  /* 0x000000d8d7b77220 */ /* 0x040fe20000410000 */
[----:B------:R-:W-:Y:S01]  /*2790*/  FMUL.FTZ R225, R215, R160 ;  /* 0x000000a0d7e17220 */ /* 0x000fe20000410000 */
[----:B0-----:R-:W-:Y:S01]  /*27a0*/  FFMA.FTZ R159, R37, R212, R97 ;  /* 0x000000d4259f7223 */ /* 0x001fe20000010061 */
[----:B------:R-:W-:Y:S01]  /*27b0*/  FFMA.FTZ R158, R36, R161, R96 ;  /* 0x000000a1249e7223 */ /* 0x000fe20000010060 */
[----:B------:R-:W-:Y:S01]  /*27c0*/  FADD.FTZ R178, R178, -R214 ;  /* 0x800000d6b2b27221 */ /* 0x000fe20000010000 */
[----:B------:R-:W-:Y:S01]  /*27d0*/  FMUL.FTZ R216, R215, R223 ;  /* 0x000000dfd7d87220 */ /* 0x000fe20000410000 */
[----:B------:R-:W-:Y:S01]  /*27e0*/  FFMA.FTZ R161, R39, R210, R99 ;  /* 0x000000d227a17223 */ /* 0x000fe20000010063 */
[----:B------:R-:W-:Y:S01]  /*27f0*/  FFMA.FTZ R160, R38, R163, R98 ;  /* 0x000000a326a07223 */ /* 0x000fe20000010062 */
[----:B------:R-:W-:Y:S01]  /*2800*/  LEA.HI.X R221, R33, UR9, RZ, 0x3, P4 ;  /* 0x0000000921dd7c11 */ /* 0x000fe2000a0f1cff */
[C---:B------:R-:W-:Y:S01]  /*2810*/  FMUL.FTZ R214, R215.reuse, R217 ;  /* 0x000000d9d7d67220 */ /* 0x040fe20000410000 */
[----:B------:R-:W-:Y:S01]  /*2820*/  FMUL.FTZ R223, R215, R162 ;  /* 0x000000a2d7df7220 */ /* 0x000fe20000410000 */
[----:B------:R-:W-:Y:S01]  /*2830*/  FFMA.FTZ R33, R41, R208, R101 ;  /* 0x000000d029217223 */ /* 0x000fe20000010065 */
[----:B-1----:R-:W-:Y:S01]  /*2840*/  LEA R168, P1, R31, UR8, 0x3 ;  /* 0x000000081fa87c11 */ /* 0x002fe2000f8218ff */
[----:B------:R-:W-:Y:S01]  /*2850*/  FFMA.FTZ R32, R40, R165, R100 ;  /* 0x000000a528207223 */ /* 0x000fe20000010064 */
[----:B------:R-:W-:Y:S01]  /*2860*/  FMUL.FTZ R217, R215, R164 ;  /* 0x000000a4d7d97220 */ /* 0x000fe20000410000 */
[----:B------:R-:W-:Y:S01]  /*2870*/  FFMA.FTZ R163, R43, R206, R103 ;  /* 0x000000ce2ba37223 */ /* 0x000fe20000010067 */
[----:B------:R-:W-:Y:S01]  /*2880*/  FFMA.FTZ R162, R42, R173, R102 ;  /* 0x000000ad2aa27223 */ /* 0x000fe20000010066 */
[----:B------:R-:W-:Y:S01]  /*2890*/  FFMA.FTZ R165, R45, R204, R105 ;  /* 0x000000cc2da57223 */ /* 0x000fe20000010069 */
[----:B------:R-:W-:Y:S01]  /*28a0*/  FFMA.FTZ R164, R44, R179, R104 ;  /* 0x000000b32ca47223 */ /* 0x000fe20000010068 */
[----:B------:R-:W-:Y:S01]  /*28b0*/  LEA.HI.X R169, R31, UR9, RZ, 0x3, P1 ;  /* 0x000000091fa97c11 */ /* 0x000fe200088f1cff */
[----:B------:R0:W-:Y:S01]  /*28c0*/  STG.E.64 desc[UR6][R246.64], R158 ;  /* 0x0000009ef6007986 */ /* 0x0001e2000c101b06 */
[----:B------:R-:W-:Y:S01]  /*28d0*/  FFMA.FTZ R31, R47, R202, R107 ;  /* 0x000000ca2f1f7223 */ /* 0x000fe2000001006b */
[----:B------:R-:W-:Y:S01]  /*28e0*/  FFMA.FTZ R30, R46, R181, R106 ;  /* 0x000000b52e1e7223 */ /* 0x000fe2000001006a */
[----:B------:R-:W-:Y:S01]  /*28f0*/  LEA R172, P1, R26, UR8, 0x3 ;  /* 0x000000081aac7c11 */ /* 0x000fe2000f8218ff */
[----:B------:R1:W-:Y:S01]  /*2900*/  STG.E.64 desc[UR6][R244.64], R160 ;  /* 0x000000a0f4007986 */ /* 0x0003e2000c101b06 */
[----:B------:R-:W-:Y:S01]  /*2910*/  FFMA.FTZ R28, R54, R195, R114 ;  /* 0x000000c3361c7223 */ /* 0x000fe20000010072 */
[C---:B------:R-:W-:Y:S01]  /*2920*/  FMUL.FTZ R213, R215.reuse, R178 ;  /* 0x000000b2d7d57220 */ /* 0x040fe20000410000 */
[----:B------:R-:W-:Y:S01]  /*2930*/  LEA.HI.X R173, R26, UR9, RZ, 0x3, P1 ;  /* 0x000000091aad7c11 */ /* 0x000fe200088f1cff */
[----:B------:R2:W-:Y:S01]  /*2940*/  STG.E.64 desc[UR6][R242.64], R32 ;  /* 0x00000020f2007986 */ /* 0x0005e2000c101b06 */
[----:B------:R-:W-:Y:S01]  /*2950*/  FMUL.FTZ R224, R215, R224 ;  /* 0x000000e0d7e07220 */ /* 0x000fe20000410000 */
[----:B------:R-:W-:Y:S01]  /*2960*/  LEA R14, P4, R15, UR8, 0x3 ;  /* 0x000000080f0e7c11 */ /* 0x000fe2000f8818ff */
[C---:B------:R-:W-:Y:S01]  /*2970*/  FMUL.FTZ R226, R215.reuse, R226 ;  /* 0x000000e2d7e27220 */ /* 0x040fe20000410000 */
[----:B------:R3:W-:Y:S01]  /*2980*/  STG.E.64 desc[UR6][R220.64], R162 ;  /* 0x000000a2dc007986 */ /* 0x0007e2000c101b06 */
[----:B------:R-:W-:Y:S01]  /*2990*/  FMUL.FTZ R228, R215, R228 ;  /* 0x000000e4d7e47220 */ /* 0x000fe20000410000 */
[----:B0-----:R-:W-:Y:S01]  /*29a0*/  FFMA.FTZ R159, R49, R200, R109 ;  /* 0x000000c8319f7223 */ /* 0x001fe2000001006d */
[----:B------:R-:W-:Y:S01]  /*29b0*/  FFMA.FTZ R158, R48, R203, R108 ;  /* 0x000000cb309e7223 */ /* 0x000fe2000001006c */
[----:B------:R-:W-:Y:S01]  /*29c0*/  STG.E.64 desc[UR6][R166.64], R164 ;  /* 0x000000a4a6007986 */ /* 0x000fe2000c101b06 */
[----:B------:R-:W-:Y:S01]  /*29d0*/  LEA.HI.X R15, R15, UR9, RZ, 0x3, P4 ;  /* 0x000000090f0f7c11 */ /* 0x000fe2000a0f1cff */
[----:B-1----:R-:W-:Y:S01]  /*29e0*/  FFMA.FTZ R161, R51, R198, R111 ;  /* 0x000000c633a17223 */ /* 0x002fe2000001006f */
[----:B------:R-:W-:Y:S01]  /*29f0*/  FFMA.FTZ R160, R50, R201, R110 ;  /* 0x000000c932a07223 */ /* 0x000fe2000001006e */
[----:B------:R0:W-:Y:S01]  /*2a00*/  STG.E.64 desc[UR6][R168.64], R30 ;  /* 0x0000001ea8007986 */ /* 0x0001e2000c101b06 */
[----:B------:R-:W-:Y:S01]  /*2a10*/  FMUL.FTZ R230, R215, R230 ;  /* 0x000000e6d7e67220 */ /* 0x000fe20000410000 */
[----:B--2---:R-:W-:Y:S01]  /*2a20*/  FFMA.FTZ R33, R53, R194, R113 ;  /* 0x000000c235217223 */ /* 0x004fe20000010071 */
[----:B------:R-:W-:Y:S01]  /*2a30*/  FFMA.FTZ R32, R52, R199, R112 ;  /* 0x000000c734207223 */ /* 0x000fe20000010070 */
[----:B------:R1:W-:Y:S01]  /*2a40*/  STG.E.64 desc[UR6][R156.64], R158 ;  /* 0x0000009e9c007986 */ /* 0x0003e2000c101b06 */
[----:B------:R-:W-:Y:S01]  /*2a50*/  FMUL.FTZ R227, R215, R180 ;  /* 0x000000b4d7e37220 */ /* 0x000fe20000410000 */
[----:B---3--:R-:W-:Y:S01]  /*2a60*/  LEA R162, P2, R29, UR8, 0x3 ;  /* 0x000000081da27c11 */ /* 0x008fe2000f8418ff */
[C---:B------:R-:W-:Y:S01]  /*2a70*/  FMUL.FTZ R232, R215.reuse, R232 ;  /* 0x000000e8d7e87220 */ /* 0x040fe20000410000 */
[----:B------:R2:W-:Y:S01]  /*2a80*/  STG.E.64 desc[UR6][R170.64], R160 ;  /* 0x000000a0aa007986 */ /* 0x0005e2000c101b06 */
[----:B------:R-:W-:Y:S01]  /*2a90*/  FMUL.FTZ R234, R215, R234 ;  /* 0x000000ead7ea7220 */ /* 0x000fe20000410000 */
[----:B------:R-:W-:Y:S01]  /*2aa0*/  LEA.HI.X R163, R29, UR9, RZ, 0x3, P2 ;  /* 0x000000091da37c11 */ /* 0x000fe200090f1cff */
[----:B------:R-:W-:Y:S01]  /*2ab0*/  FFMA.FTZ R29, R55, R192, R115 ;  /* 0x000000c0371d7223 */ /* 0x000fe20000010073 */
[----:B------:R3:W-:Y:S01]  /*2ac0*/  STG.E.64 desc[UR6][R172.64], R32 ;  /* 0x00000020ac007986 */ /* 0x0007e2000c101b06 */
[----:B------:R-:W-:-:S02]  /*2ad0*/  LEA R26, P2, R27, UR8, 0x3 ;  /* 0x000000081b1a7c11 */ /* 0x000fc4000f8418ff */
[C---:B0-----:R-:W-:Y:S01]  /*2ae0*/  LEA R30, P1, R24.reuse, UR8, 0x3 ;  /* 0x00000008181e7c11 */ /* 0x041fe2000f8218ff */
[----:B------:R0:W-:Y:S01]  /*2af0*/  STG.E.64 desc[UR6][R162.64], R28 ;  /* 0x0000001ca2007986 */ /* 0x0001e2000c101b06 */
[----:B------:R-:W-:Y:S01]  /*2b00*/  LEA.HI.X R27, R27, UR9, RZ, 0x3, P2 ;  /* 0x000000091b1b7c11 */ /* 0x000fe200090f1cff */
[----:B-1----:R-:W-:Y:S01]  /*2b10*/  FFMA.FTZ R157, R57, R190, R117 ;  /* 0x000000be399d7223 */ /* 0x002fe20000010075 */
[----:B------:R-:W-:Y:S01]  /*2b20*/  LEA.HI.X R31, R24, UR9, RZ, 0x3, P1 ;  /* 0x00000009181f7c11 */ /* 0x000fe200088f1cff */
[----:B------:R-:W-:Y:S01]  /*2b30*/  FFMA.FTZ R156, R56, R193, R116 ;  /* 0x000000c1389c7223 */ /* 0x000fe20000010074 */
[----:B------:R-:W-:Y:S01]  /*2b40*/  FFMA.FTZ R159, R59, R188, R119 ;  /* 0x000000bc3b9f7223 */ /* 0x000fe20000010077 */
[----:B------:R-:W-:Y:S01]  /*2b50*/  FFMA.FTZ R158, R58, R191, R118 ;  /* 0x000000bf3a9e7223 */ /* 0x000fe20000010076 */
[----:B------:R-:W-:Y:S01]  /*2b60*/  LEA R24, P2, R25, UR8, 0x3 ;  /* 0x0000000819187c11 */ /* 0x000fe2000f8418ff */
[----:B--2---:R-:W-:Y:S01]  /*2b70*/  FFMA.FTZ R161, R61, R186, R121 ;  /* 0x000000ba3da17223 */ /* 0x004fe20000010079 */
[----:B------:R1:W-:Y:S01]  /*2b80*/  STG.E.64 desc[UR6][R30.64], R156 ;  /* 0x0000009c1e007986 */ /* 0x0003e2000c101b06 */
[----:B---3--:R-:W-:Y:S01]  /*2b90*/  LEA R32, P1, R22, UR8, 0x3 ;  /* 0x0000000816207c11 */ /* 0x008fe2000f8218ff */
[----:B------:R-:W-:Y:S01]  /*2ba0*/  FFMA.FTZ R160, R60, R189, R120 ;  /* 0x000000bd3ca07223 */ /* 0x000fe20000010078 */
[----:B------:R-:W-:Y:S01]  /*2bb0*/  LEA.HI.X R25, R25, UR9, RZ, 0x3, P2 ;  /* 0x0000000919197c11 */ /* 0x000fe200090f1cff */
[----:B------:R2:W-:Y:S01]  /*2bc0*/  STG.E.64 desc[UR6][R26.64], R158 ;  /* 0x0000009e1a007986 */ /* 0x0005e2000c101b06 */
[----:B------:R-:W-:Y:S01]  /*2bd0*/  LEA.HI.X R33, R22, UR9, RZ, 0x3, P1 ;  /* 0x0000000916217c11 */ /* 0x000fe200088f1cff */
[----:B0-----:R-:W-:Y:S01]  /*2be0*/  FFMA.FTZ R163, R63, R184, R123 ;  /* 0x000000b83fa37223 */ /* 0x001fe2000001007b */
[----:B------:R-:W-:Y:S01]  /*2bf0*/  LEA R28, P1, R19, UR8, 0x3 ;  /* 0x00000008131c7c11 */ /* 0x000fe2000f8218ff */
[----:B------:R-:W-:Y:S01]  /*2c00*/  FFMA.FTZ R162, R62, R187, R122 ;  /* 0x000000bb3ea27223 */ /* 0x000fe2000001007a */
[----:B------:R-:W-:Y:S01]  /*2c10*/  LEA R22, P2, R23, UR8, 0x3 ;  /* 0x0000000817167c11 */ /* 0x000fe2000f8418ff */
[----:B------:R0:W-:Y:S01]  /*2c20*/  STG.E.64 desc[UR6][R32.64], R160 ;  /* 0x000000a020007986 */ /* 0x0001e2000c101b06 */
[----:B------:R-:W-:-:S02]  /*2c30*/  LEA.HI.X R29, R19, UR9, RZ, 0x3, P1 ;  /* 0x00000009131d7c11 */ /* 0x000fc400088f1cff */
[----:B------:R-:W-:Y:S01]  /*2c40*/  LEA.HI.X R23, R23, UR9, RZ, 0x3, P2 ;  /* 0x0000000917177c11 */ /* 0x000fe200090f1cff */
[----:B------:R3:W-:Y:S01]  /*2c50*/  STG.E.64 desc[UR6][R24.64], R162 ;  /* 0x000000a218007986 */ /* 0x0007e2000c101b06 */
[----:B-1----:R-:W-:Y:S01]  /*2c60*/  FFMA.FTZ R157, R65, R182, R125 ;  /* 0x000000b6419d7223 */ /* 0x002fe2000001007d */
[----:B------:R-:W-:Y:S01]  /*2c70*/  FFMA.FTZ R156, R64, R185, R124 ;  /* 0x000000b9409c7223 */ /* 0x000fe2000001007c */
[----:B------:R-:W-:Y:S01]  /*2c80*/  IADD3 R7, R7, UR5, RZ ;  /* 0x0000000507077c10 */ /* 0x000fe2000fffe0ff */
[----:B--2---:R-:W-:Y:S01]  /*2c90*/  FFMA.FTZ R159, R67, R214, R127 ;  /* 0x000000d6439f7223 */ /* 0x004fe2000001007f */
[C---:B------:R-:W-:Y:S01]  /*2ca0*/  LEA R26, P1, R17.reuse, UR8, 0x3 ;  /* 0x00000008111a7c11 */ /* 0x040fe2000f8218ff */
[----:B------:R-:W-:Y:S01]  /*2cb0*/  FFMA.FTZ R158, R66, R183, R126 ;  /* 0x000000b7429e7223 */ /* 0x000fe2000001007e */
[----:B------:R1:W-:Y:S01]  /*2cc0*/  STG.E.64 desc[UR6][R28.64], R156 ;  /* 0x0000009c1c007986 */ /* 0x0003e2000c101b06 */
[----:B------:R-:W-:Y:S02]  /*2cd0*/  SEL R214, RZ, 0x1, P0 ;  /* 0x00000001ffd67807 */ /* 0x000fe40000000000 */
[----:B------:R-:W-:Y:S01]  /*2ce0*/  LEA.HI.X R27, R17, UR9, RZ, 0x3, P1 ;  /* 0x00000009111b7c11 */ /* 0x000fe200088f1cff */
[----:B0-----:R-:W-:Y:S01]  /*2cf0*/  FFMA.FTZ R161, R69, R216, R129 ;  /* 0x000000d845a17223 */ /* 0x001fe20000010081 */
[----:B------:R-:W-:Y:S01]  /*2d00*/  LEA R30, P1, R21, UR8, 0x3 ;  /* 0x00000008151e7c11 */ /* 0x000fe2000f8218ff */
[----:B------:R-:W-:Y:S01]  /*2d10*/  FFMA.FTZ R160, R68, R205, R128 ;  /* 0x000000cd44a07223 */ /* 0x000fe20000010080 */
[----:B---3--:R-:W-:Y:S01]  /*2d20*/  LEA R24, P2, R18, UR8, 0x3 ;  /* 0x0000000812187c11 */ /* 0x008fe2000f8418ff */
[----:B------:R0:W-:Y:S01]  /*2d30*/  STG.E.64 desc[UR6][R22.64], R158 ;  /* 0x0000009e16007986 */ /* 0x0001e2000c101b06 */
[----:B------:R-:W-:-:S02]  /*2d40*/  LEA R32, P3, R20, UR8, 0x3 ;  /* 0x0000000814207c11 */ /* 0x000fc4000f8618ff */
[----:B------:R-:W-:Y:S01]  /*2d50*/  LEA.HI.X R25, R18, UR9, RZ, 0x3, P2 ;  /* 0x0000000912197c11 */ /* 0x000fe200090f1cff */
[----:B------:R2:W-:Y:S01]  /*2d60*/  STG.E.64 desc[UR6][R26.64], R160 ;  /* 0x000000a01a007986 */ /* 0x0005e2000c101b06 */
[----:B------:R-:W-:Y:S01]  /*2d70*/  LEA.HI.X R31, R21, UR9, RZ, 0x3, P1 ;  /* 0x00000009151f7c11 */ /* 0x000fe200088f1cff */
[----:B-1----:R-:W-:Y:S01]  /*2d80*/  FFMA.FTZ R29, R71, R176, R131 ;  /* 0x000000b0471d7223 */ /* 0x002fe20000010083 */
[----:B------:R-:W-:Y:S01]  /*2d90*/  LEA.HI.X R33, R20, UR9, RZ, 0x3, P3 ;  /* 0x0000000914217c11 */ /* 0x000fe200098f1cff */
[----:B------:R-:W-:Y:S01]  /*2da0*/  FFMA.FTZ R28, R70, R207, R130 ;  /* 0x000000cf461c7223 */ /* 0x000fe20000010082 */
[----:B------:R-:W-:Y:S01]  /*2db0*/  LEA R18, P1, R10, UR8, 0x3 ;  /* 0x000000080a127c11 */ /* 0x000fe2000f8218ff */
[----:B------:R-:W-:Y:S01]  /*2dc0*/  FFMA.FTZ R157, R73, R174, R133 ;  /* 0x000000ae499d7223 */ /* 0x000fe20000010085 */
[----:B------:R-:W-:Y:S01]  /*2dd0*/  FFMA.FTZ R156, R72, R177, R132 ;  /* 0x000000b1489c7223 */ /* 0x000fe20000010084 */
[----:B------:R-:W-:Y:S01]  /*2de0*/  LEA R20, P2, R13, UR8, 0x3 ;  /* 0x000000080d147c11 */ /* 0x000fe2000f8418ff */
[----:B------:R1:W-:Y:S01]  /*2df0*/  STG.E.64 desc[UR6][R24.64], R28 ;  /* 0x0000001c18007986 */ /* 0x0003e2000c101b06 */
[----:B0-----:R-:W-:Y:S01]  /*2e00*/  LEA R22, P3, R16, UR8, 0x3 ;  /* 0x0000000810167c11 */ /* 0x001fe2000f8618ff */
[----:B------:R-:W-:Y:S01]  /*2e10*/  FFMA.FTZ R159, R75, R196, R135 ;  /* 0x000000c44b9f7223 */ /* 0x000fe20000010087 */
[----:B------:R-:W-:Y:S01]  /*2e20*/  FFMA.FTZ R158, R74, R175, R134 ;  /* 0x000000af4a9e7223 */ /* 0x000fe20000010086 */
[----:B------:R-:W-:Y:S01]  /*2e30*/  LEA.HI.X R19, R10, UR9, RZ, 0x3, P1 ;  /* 0x000000090a137c11 */ /* 0x000fe200088f1cff */
[----:B--2---:R-:W-:Y:S01]  /*2e40*/  FFMA.FTZ R27, R77, R222, R137 ;  /* 0x000000de4d1b7223 */ /* 0x004fe20000010089 */
[----:B------:R-:W-:Y:S01]  /*2e50*/  FFMA.FTZ R26, R76, R197, R136 ;  /* 0x000000c54c1a7223 */ /* 0x000fe20000010088 */
[----:B------:R-:W-:Y:S01]  /*2e60*/  LEA.HI.X R23, R16, UR9, RZ, 0x3, P3 ;  /* 0x0000000910177c11 */ /* 0x000fe200098f1cff */
[----:B------:R0:W-:Y:S01]  /*2e70*/  STG.E.64 desc[UR6][R30.64], R156 ;  /* 0x0000009c1e007986 */ /* 0x0001e2000c101b06 */
[----:B------:R-:W-:-:S02]  /*2e80*/  LEA R16, P1, R8, UR8, 0x3 ;  /* 0x0000000808107c11 */ /* 0x000fc4000f8218ff */
[----:B------:R-:W-:Y:S01]  /*2e90*/  LEA.HI.X R21, R13, UR9, RZ, 0x3, P2 ;  /* 0x000000090d157c11 */ /* 0x000fe200090f1cff */
[----:B------:R2:W-:Y:S01]  /*2ea0*/  STG.E.64 desc[UR6][R32.64], R158 ;  /* 0x0000009e20007986 */ /* 0x0005e2000c101b06 */
[----:B------:R-:W-:Y:S01]  /*2eb0*/  LEA.HI.X R17, R8, UR9, RZ, 0x3, P1 ;  /* 0x0000000908117c11 */ /* 0x000fe200088f1cff */
[----:B-1----:R-:W-:Y:S01]  /*2ec0*/  FFMA.FTZ R25, R79, R236, R139 ;  /* 0x000000ec4f197223 */ /* 0x002fe2000001008b */
[----:B------:R-:W-:Y:S01]  /*2ed0*/  FFMA.FTZ R24, R78, R209, R138 ;  /* 0x000000d14e187223 */ /* 0x000fe2000001008a */
[----:B------:R1:W-:Y:S01]  /*2ee0*/  STG.E.64 desc[UR6][R18.64], R26 ;  /* 0x0000001a12007986 */ /* 0x0003e2000c101b06 */
[----:B------:R-:W-:Y:S01]  /*2ef0*/  FFMA.FTZ R29, R81, R238, R141 ;  /* 0x000000ee511d7223 */ /* 0x000fe2000001008d */
[----:B------:R-:W-:Y:S01]  /*2f00*/  FFMA.FTZ R28, R80, R211, R140 ;  /* 0x000000d3501c7223 */ /* 0x000fe2000001008c */
[----:B------:R-:W-:Y:S01]  /*2f10*/  LEA R8, P1, R12, UR8, 0x3 ;  /* 0x000000080c087c11 */ /* 0x000fe2000f8218ff */
[----:B------:R3:W-:Y:S01]  /*2f20*/  STG.E.64 desc[UR6][R20.64], R24 ;  /* 0x0000001814007986 */ /* 0x0007e2000c101b06 */
[----:B------:R-:W-:Y:S01]  /*2f30*/  LEA R10, P3, R11, UR8, 0x3 ;  /* 0x000000080b0a7c11 */ /* 0x000fe2000f8618ff */
[----:B0-----:R-:W-:Y:S01]  /*2f40*/  FFMA.FTZ R31, R83, R224, R143 ;  /* 0x000000e0531f7223 */ /* 0x001fe2000001008f */
[----:B------:R-:W-:Y:S01]  /*2f50*/  FFMA.FTZ R30, R82, R213, R142 ;  /* 0x000000d5521e7223 */ /* 0x000fe2000001008e */
[----:B------:R0:W-:Y:S01]  /*2f60*/  STG.E.64 desc[UR6][R22.64], R28 ;  /* 0x0000001c16007986 */ /* 0x0001e2000c101b06 */
[----:B------:R-:W-:Y:S01]  /*2f70*/  FFMA.FTZ R13, R89, R230, R149 ;  /* 0x000000e6590d7223 */ /* 0x000fe20000010095 */
[----:B--2---:R-:W-:Y:S01]  /*2f80*/  FFMA.FTZ R33, R85, R226, R145 ;  /* 0x000000e255217223 */ /* 0x004fe20000010091 */
[----:B------:R-:W-:Y:S01]  /*2f90*/  FFMA.FTZ R32, R84, R217, R144 ;  /* 0x000000d954207223 */ /* 0x000fe20000010090 */
[----:B------:R2:W-:Y:S01]  /*2fa0*/  STG.E.64 desc[UR6][R14.64], R30 ;  /* 0x0000001e0e007986 */ /* 0x0005e2000c101b06 */
[----:B------:R-:W-:-:S02]  /*2fb0*/  LEA.HI.X R11, R11, UR9, RZ, 0x3, P3 ;  /* 0x000000090b0b7c11 */ /* 0x000fc400098f1cff */
[----:B-1----:R-:W-:Y:S01]  /*2fc0*/  LEA R18, P2, R9, UR8, 0x3 ;  /* 0x0000000809127c11 */ /* 0x002fe2000f8418ff */
[----:B------:R1:W-:Y:S01]  /*2fd0*/  STG.E.64 desc[UR6][R154.64], R32 ;  /* 0x000000209a007986 */ /* 0x0003e2000c101b06 */
[----:B---3--:R-:W-:Y:S02]  /*2fe0*/  FFMA.FTZ R21, R87, R228, R147 ;  /* 0x000000e457157223 */ /* 0x008fe40000010093 */
[----:B------:R-:W-:Y:S01]  /*2ff0*/  LEA.HI.X R19, R9, UR9, RZ, 0x3, P2 ;  /* 0x0000000909137c11 */ /* 0x000fe200090f1cff */
[----:B------:R-:W-:Y:S01]  /*3000*/  FFMA.FTZ R20, R86, R223, R146 ;  /* 0x000000df56147223 */ /* 0x000fe20000010092 */
[----:B------:R-:W-:Y:S01]  /*3010*/  LEA.HI.X R9, R12, UR9, RZ, 0x3, P1 ;  /* 0x000000090c097c11 */ /* 0x000fe200088f1cff */
[----:B------:R-:W-:Y:S01]  /*3020*/  FFMA.FTZ R12, R88, R225, R148 ;  /* 0x000000e1580c7223 */ /* 0x000fe20000010094 */
[----:B0-----:R-:W-:Y:S01]  /*3030*/  FFMA.FTZ R23, R93, R234, R153 ;  /* 0x000000ea5d177223 */ /* 0x001fe20000010099 */
[----:B------:R-:W-:Y:S01]  /*3040*/  FFMA.FTZ R22, R92, R229, R152 ;  /* 0x000000e55c167223 */ /* 0x000fe20000010098 */
[----:B------:R1:W-:Y:S01]  /*3050*/  STG.E.64 desc[UR6][R16.64], R20 ;  /* 0x0000001410007986 */ /* 0x0003e2000c101b06 */
[----:B--2---:R-:W-:Y:S01]  /*3060*/  FFMA.FTZ R15, R91, R232, R151 ;  /* 0x000000e85b0f7223 */ /* 0x004fe20000010097 */
[----:B------:R-:W-:Y:S01]  /*3070*/  FFMA.FTZ R14, R90, R227, R150 ;  /* 0x000000e35a0e7223 */ /* 0x000fe20000010096 */
[----:B------:R-:W-:Y:S01]  /*3080*/  ISETP.GE.AND P1, PT, R7, UR4, PT ;  /* 0x0000000407007c0c */ /* 0x000fe2000bf26270 */
[----:B------:R1:W-:Y:S04]  /*3090*/  STG.E.64 desc[UR6][R18.64], R12 ;  /* 0x0000000c12007986 */ /* 0x0003e8000c101b06 */
[----:B------:R1:W-:Y:S04]  /*30a0*/  STG.E.64 desc[UR6][R8.64], R14 ;  /* 0x0000000e08007986 */ /* 0x0003e8000c101b06 */
[----:B------:R1:W-:Y:S04]  /*30b0*/  STG.E.64 desc[UR6][R10.64], R22 ;  /* 0x000000160a007986 */ /* 0x0003e8000c101b06 */
[----:B------:R-:W-:Y:S05]  /*30c0*/  @!P1 BRA `(.L_x_867) ;  /* 0xffffffd400109947 */ /* 0x000fea000383ffff */
[----:B------:R-:W-:Y:S05]  /*30d0*/  EXIT ;  /* 0x000000000000794d */ /* 0x000fea0003800000 */
.L_x_864:
[----:B------:R-:W-:Y:S01]  /*30e0*/  HFMA2.MMA R229, -RZ, RZ, 0, 5.9604644775390625e-08 ;  /* 0x00000001ffe57435 */ /* 0x000fe200000001ff */
[----:B------:R-:W-:Y:S02]  /*30f0*/  MOV R230, R215 ;  /* 0x000000d700e67202 */ /* 0x000fe40000000f00 */
[----:B------:R-:W-:Y:S02]  /*3100*/  MOV R232, 0x1f ;  /* 0x0000001f00e87802 */ /* 0x000fe40000000f00 */
[----:B------:R-:W-:-:S07]  /*3110*/  MOV R227, 0xffffffff ;  /* 0xffffffff00e37802 */ /* 0x000fce0000000f00 */
[----:B-----5:R-:W-:Y:S05]  /*3120*/  WARPSYNC.COLLECTIVE R227, `(.L_x_868) ;  /* 0x00000000e3087348 */ /* 0x020fea0003c00000 */
[----:B------:R0:W1:Y:S02]  /*3130*/  SHFL.BFLY P2, R228, R230, R229, R232 ;  /* 0x0c0000e5e6e47389 */ /* 0x00006400000400e8 */
[----:B01---5:R-:W-:Y:S01]  /*3140*/  ENDCOLLECTIVE ;  /* 0x000000000000791b */ /* 0x023fe20003800000 */
.L_x_868:
[----:B------:R-:W-:Y:S01]  /*3150*/  HFMA2.MMA R229, -RZ, RZ, 0, 1.1920928955078125e-07 ;  /* 0x00000002ffe57435 */ /* 0x000fe200000001ff */
[----:B------:R-:W-:-:S05]  /*3160*/  MOV R214, R228 ;  /* 0x000000e400d67202 */ /* 0x000fca0000000f00 */
[----:B------:R-:W-:-:S05]  /*3170*/  FADD.FTZ R217, R215, R214 ;  /* 0x000000d6d7d97221 */ /* 0x000fca0000010000 */
[----:B------:R-:W-:-:S07]  /*3180*/  MOV R230, R217 ;  /* 0x000000d900e67202 */ /* 0x000fce0000000f00 */
[----:B------:R-:W-:Y:S05]  /*3190*/  WARPSYNC.COLLECTIVE R227, `(.L_x_869) ;  /* 0x00000000e3087348 */ /* 0x000fea0003c00000 */
[----:B------:R0:W1:Y:S02]  /*31a0*/  SHFL.BFLY P2, R228, R230, R229, R232 ;  /* 0x0c0000e5e6e47389 */ /* 0x00006400000400e8 */
[----:B01----:R-:W-:Y:S01]  /*31b0*/  ENDCOLLECTIVE ;  /* 0x000000000000791b */ /* 0x003fe20003800000 */
.L_x_869:
[----:B------:R-:W-:Y:S01]  /*31c0*/  HFMA2.MMA R229, -RZ, RZ, 0, 2.384185791015625e-07 ;  /* 0x00000004ffe57435 */ /* 0x000fe200000001ff */
[----:B------:R-:W-:-:S05]  /*31d0*/  MOV R214, R228 ;  /* 0x000000e400d67202 */ /* 0x000fca0000000f00 */
[----:B------:R-:W-:-:S05]  /*31e0*/  FADD.FTZ R223, R217, R214 ;  /* 0x000000d6d9df7221 */ /* 0x000fca0000010000 */
[----:B------:R-:W-:-:S07]  /*31f0*/  MOV R230, R223 ;  /* 0x000000df00e67202 */ /* 0x000fce0000000f00 */
[----:B------:R-:W-:Y:S05]  /*3200*/  WARPSYNC.COLLECTIVE R227, `(.L_x_870) ;  /* 0x00000000e3087348 */ /* 0x000fea0003c00000 */
[----:B------:R0:W1:Y:S02]  /*3210*/  SHFL.BFLY P2, R228, R230, R229, R232 ;  /* 0x0c0000e5e6e47389 */ /* 0x00006400000400e8 */
[----:B01----:R-:W-:Y:S01]  /*3220*/  ENDCOLLECTIVE ;  /* 0x000000000000791b */ /* 0x003fe20003800000 */
.L_x_870:
[----:B------:R-:W-:Y:S01]  /*3230*/  HFMA2.MMA R229, -RZ, RZ, 0, 4.76837158203125e-07 ;  /* 0x00000008ffe57435 */ /* 0x000fe200000001ff */
[----:B------:R-:W-:-:S05]  /*3240*/  MOV R214, R228 ;  /* 0x000000e400d67202 */ /* 0x000fca0000000f00 */
[----:B------:R-:W-:-:S05]  /*3250*/  FADD.FTZ R224, R223, R214 ;  /* 0x000000d6dfe07221 */ /* 0x000fca0000010000 */
[----:B------:R-:W-:-:S07]  /*3260*/  MOV R230, R224 ;  /* 0x000000e000e67202 */ /* 0x000fce0000000f00 */
[----:B------:R-:W-:Y:S05]  /*3270*/  WARPSYNC.COLLECTIVE R227, `(.L_x_871) ;  /* 0x00000000e3087348 */ /* 0x000fea0003c00000 */
[----:B------:R0:W1:Y:S02]  /*3280*/  SHFL.BFLY P2, R228, R230, R229, R232 ;  /* 0x0c0000e5e6e47389 */ /* 0x00006400000400e8 */
[----:B01----:R-:W-:Y:S01]  /*3290*/  ENDCOLLECTIVE ;  /* 0x000000000000791b */ /* 0x003fe20003800000 */
.L_x_871:
[----:B------:R-:W-:Y:S01]  /*32a0*/  HFMA2.MMA R229, -RZ, RZ, 0, 9.5367431640625e-07 ;  /* 0x00000010ffe57435 */ /* 0x000fe200000001ff */
[----:B------:R-:W-:-:S05]  /*32b0*/  MOV R225, R228 ;  /* 0x000000e400e17202 */ /* 0x000fca0000000f00 */
[----:B------:R-:W-:-:S05]  /*32c0*/  FADD.FTZ R225, R224, R225 ;  /* 0x000000e1e0e17221 */ /* 0x000fca0000010000 */
[----:B------:R-:W-:-:S07]  /*32d0*/  MOV R230, R225 ;  /* 0x000000e100e67202 */ /* 0x000fce0000000f00 */
[----:B------:R-:W-:Y:S05]  /*32e0*/  WARPSYNC.COLLECTIVE R227, `(.L_x_872) ;  /* 0x00000000e3087348 */ /* 0x000fea0003c00000 */
[----:B------:R0:W1:Y:S02]  /*32f0*/  SHFL.BFLY P2, R228, R230, R229, R232 ;  /* 0x0c0000e5e6e47389 */ /* 0x00006400000400e8 */
[----:B01----:R-:W-:Y:S01]  /*3300*/  ENDCOLLECTIVE ;  /* 0x000000000000791b */ /* 0x003fe20003800000 */
.L_x_872:
        /* <DEDUP_REMOVED lines=128> */
.L_x_873:
[----:B------:R-:W-:Y:S01]  /*3b10*/  HFMA2.MMA R229, -RZ, RZ, 0, 1.1920928955078125e-07 ;  /* 0x00000002ffe57435 */ /* 0x000fe200000001ff */
[----:B------:R-:W-:-:S05]  /*3b20*/  MOV R224, R228 ;  /* 0x000000e400e07202 */ /* 0x000fca0000000f00 */
[----:B------:R-:W-:-:S05]  /*3b30*/  FADD.FTZ R224, R215, R224 ;  /* 0x000000e0d7e07221 */ /* 0x000fca0000010000 */
[----:B------:R-:W-:-:S07]  /*3b40*/  MOV R230, R224 ;  /* 0x000000e000e67202 */ /* 0x000fce0000000f00 */
[----:B------:R-:W-:Y:S05]  /*3b50*/  WARPSYNC.COLLECTIVE R227, `(.L_x_874) ;  /* 0x00000000e3087348 */ /* 0x000fea0003c00000 */
[----:B------:R0:W1:Y:S02]  /*3b60*/  SHFL.BFLY P2, R228, R230, R229, R232 ;  /* 0x0c0000e5e6e47389 */ /* 0x00006400000400e8 */
[----:B01----:R-:W-:Y:S01]  /*3b70*/  ENDCOLLECTIVE ;  /* 0x000000000000791b */ /* 0x003fe20003800000 */
.L_x_874:
[----:B------:R-:W-:Y:S01]  /*3b80*/  HFMA2.MMA R229, -RZ, RZ, 0, 2.384185791015625e-07 ;  /* 0x00000004ffe57435 */ /* 0x000fe200000001ff */
[----:B------:R-:W-:-:S05]  /*3b90*/  MOV R217, R228 ;  /* 0x000000e400d97202 */ /* 0x000fca0000000f00 */
[----:B------:R-:W-:-:S05]  /*3ba0*/  FADD.FTZ R217, R224, R217 ;  /* 0x000000d9e0d97221 */ /* 0x000fca0000010000 */
[----:B------:R-:W-:-:S07]  /*3bb0*/  MOV R230, R217 ;  /* 0x000000d900e67202 */ /* 0x000fce0000000f00 */
[----:B------:R-:W-:Y:S05]  /*3bc0*/  WARPSYNC.COLLECTIVE R227, `(.L_x_875) ;  /* 0x00000000e3087348 */ /* 0x000fea0003c00000 */
[----:B------:R0:W1:Y:S02]  /*3bd0*/  SHFL.BFLY P2, R228, R230, R229, R232 ;  /* 0x0c0000e5e6e47389 */ /* 0x00006400000400e8 */
[----:B01----:R-:W-:Y:S01]  /*3be0*/  ENDCOLLECTIVE ;  /* 0x000000000000791b */ /* 0x003fe20003800000 */
.L_x_875:
[----:B------:R-:W-:Y:S01]  /*3bf0*/  HFMA2.MMA R229, -RZ, RZ, 0, 4.76837158203125e-07 ;  /* 0x00000008ffe57435 */ /* 0x000fe200000001ff */
[----:B------:R-:W-:-:S05]  /*3c00*/  MOV R226, R228 ;  /* 0x000000e400e27202 */ /* 0x000fca0000000f00 */
[----:B------:R-:W-:-:S05]  /*3c10*/  FADD.FTZ R226, R217, R226 ;  /* 0x000000e2d9e27221 */ /* 0x000fca0000010000 */
[----:B------:R-:W-:-:S07]  /*3c20*/  MOV R230, R226 ;  /* 0x000000e200e67202 */ /* 0x000fce0000000f00 */
[----:B------:R-:W-:Y:S05]  /*3c30*/  WARPSYNC.COLLECTIVE R227, `(.L_x_876) ;  /* 0x00000000e3087348 */ /* 0x000fea0003c00000 */
[----:B------:R0:W1:Y:S02]  /*3c40*/  SHFL.BFLY P2, R228, R230, R229, R232 ;  /* 0x0c0000e5e6e47389 */ /* 0x00006400000400e8 */
[----:B01----:R-:W-:Y:S01]  /*3c50*/  ENDCOLLECTIVE ;  /* 0x000000000000791b */ /* 0x003fe20003800000 */
.L_x_876:
[----:B------:R-:W-:Y:S01]  /*3c60*/  HFMA2.MMA R229, -RZ, RZ, 0, 9.5367431640625e-07 ;  /* 0x00000010ffe57435 */ /* 0x000fe200000001ff */
[----:B------:R-:W-:-:S05]  /*3c70*/  MOV R223, R228 ;  /* 0x000000e400df7202 */ /* 0x000fca0000000f00 */
[----:B------:R-:W-:-:S05]  /*3c80*/  FADD.FTZ R223, R226, R223 ;  /* 0x000000dfe2df7221 */ /* 0x000fca0000010000 */
[----:B------:R-:W-:-:S07]  /*3c90*/  MOV R230, R223 ;  /* 0x000000df00e67202 */ /* 0x000fce0000000f00 */
[----:B------:R-:W-:Y:S05]  /*3ca0*/  WARPSYNC.COLLECTIVE R227, `(.L_x_877) ;  /* 0x00000000e3087348 */ /* 0x000fea0003c00000 */
[----:B------:R0:W1:Y:S02]  /*3cb0*/  SHFL.BFLY P2, R228, R230, R229, R232 ;  /* 0x0c0000e5e6e47389 */ /* 0x00006400000400e8 */
[----:B01----:R-:W-:Y:S01]  /*3cc0*/  ENDCOLLECTIVE ;  /* 0x000000000000791b */ /* 0x003fe20003800000 */
.L_x_877:
[----:B------:R-:W-:Y:S05]  /*3cd0*/  BRA `(.L_x_878) ;  /* 0xffffffd800c07947 */ /* 0x000fea000383ffff */
.L_x_879:
        /* <DEDUP_REMOVED lines=10> */
.L_x_2041:


//--------------------- .text._ZN10layer_norm13ln_fwd_kernelINS_13Kernel_traitsI13__nv_bfloat16fS2_fjLj14336ELj2ELj1ELj4ELj8ENS_18Kernel_traits_baseILj14336ES2_fS2_fjLj128EEEEEEEvNS_9FwdParamsE --------------------------
	.section	.text._ZN10layer_norm13ln_fwd_kernelINS_13Kernel_traitsI13__nv_bfloat16fS2_fjLj14336ELj2ELj1ELj4ELj8ENS_18Kernel_traits_baseILj14336ES2_fS2_fjLj128EEEEEEEvNS_9FwdParamsE,"ax",@progbits
	.align	128
        .global         _ZN10layer_norm13ln_fwd_kernelINS_13Kernel_traitsI13__nv_bfloat16fS2_fjLj14336ELj2ELj1ELj4ELj8ENS_18Kernel_traits_baseILj14336ES2_fS2_fjLj128EEEEEEEvNS_9FwdParamsE
        .type           _ZN10layer_norm13ln_fwd_kernelINS_13Kernel_traitsI13__nv_bfloat16fS2_fjLj14336ELj2ELj1ELj4ELj8ENS_18Kernel_traits_baseILj14336ES2_fS2_fjLj128EEEEEEEvNS_9FwdParamsE,@function
        .size           _ZN10layer_norm13ln_fwd_kernelINS_13Kernel_traitsI13__nv_bfloat16fS2_fjLj14336ELj2ELj1ELj4ELj8ENS_18Kernel_traits_baseILj14336ES2_fS2_fjLj128EEEEEEEvNS_9FwdParamsE,(.L_x_2042 - _ZN10layer_norm13ln_fwd_kernelINS_13Kernel_traitsI13__nv_bfloat16fS2_fjLj14336ELj2ELj1ELj4ELj8ENS_18Kernel_traits_baseILj14336ES2_fS2_fjLj128EEEEEEEvNS_9FwdParamsE)
        .other          _ZN10layer_norm13ln_fwd_kernelINS_13Kernel_traitsI13__nv_bfloat16fS2_fjLj14336ELj2ELj1ELj4ELj8ENS_18Kernel_traits_baseILj14336ES2_fS2_fjLj128EEEEEEEvNS_9FwdParamsE,@"STO_CUDA_ENTRY STV_DEFAULT"
_ZN10layer_norm13ln_fwd_kernelINS_13Kernel_traitsI13__nv_bfloat16fS2_fjLj14336ELj2ELj1ELj4ELj8ENS_18Kernel_traits_baseILj14336ES2_fS2_fjLj128EEEEEEEvNS_9FwdParamsE:
.text._ZN10layer_norm13ln_fwd_kernelINS_13Kernel_traitsI13__nv_bfloat16fS2_fjLj14336ELj2ELj1ELj4ELj8ENS_18Kernel_traits_baseILj14336ES2_fS2_fjLj128EEEEEEEvNS_9FwdParamsE:
        /* <DEDUP_REMOVED lines=76> */
.L_x_883:
[----:B------:R-:W1:Y:S01]  /*04c0*/  LDC.64 R106, c[0x0][0x220] ;  /* 0x00008800ff6a7b82 */ /* 0x000e620000000a00 */
[----:B0-----:R-:W-:Y:S01]  /*04d0*/  SHF.L.U32 R3, R149, 0x7, RZ ;  /* 0x0000000795037819 */ /* 0x001fe200000006ff */
[----:B------:R-:W-:-:S03]  /*04e0*/  IMAD R29, R31, 0x1c00, RZ ;  /* 0x00001c001f1d7824 */ /* 0x000fc600078e02ff */
[----:B------:R-:W-:-:S04]  /*04f0*/  LOP3.LUT R2, R3, 0x80, R148, 0xe2, !PT ;  /* 0x0000008003027812 */ /* 0x000fc800078ee294 */
[----:B------:R-:W-:-:S04]  /*0500*/  LOP3.LUT R2, R2, 0x60, R151, 0xf8, !PT ;  /* 0x0000006002027812 */ /* 0x000fc800078ef897 */
[----:B------:R-:W-:-:S04]  /*0510*/  LOP3.LUT R29, R29, R2, RZ, 0xfc, !PT ;  /* 0x000000021d1d7212 */ /* 0x000fc800078efcff */
[C---:B------:R-:W-:Y:S01]  /*0520*/  IADD3 R28, R29.reuse, 0x100, RZ ;  /* 0x000001001d1c7810 */ /* 0x040fe20007ffe0ff */
[C---:B-1----:R-:W-:Y:S01]  /*0530*/  IMAD.WIDE.U32 R52, R29.reuse, 0x8, R106 ;  /* 0x000000081d347825 */ /* 0x042fe200078e006a */
[----:B------:R-:W-:-:S03]  /*0540*/  IADD3 R27, R29, 0x200, RZ ;  /* 0x000002001d1b7810 */ /* 0x000fc60007ffe0ff */
[--C-:B------:R-:W-:Y:S02]  /*0550*/  IMAD.WIDE.U32 R54, R28, 0x8, R106.reuse ;  /* 0x000000081c367825 */ /* 0x100fe400078e006a */
[----:B--2---:R-:W2:Y:S02]  /*0560*/  LDG.E.64 R52, desc[UR6][R52.64] ;  /* 0x0000000634347981 */ /* 0x004ea4000c1e1b00 */
        /* <DEDUP_REMOVED lines=75> */
[----:B------:R-:W4:Y:S02]  /*0a20*/  LDG.E.64 R104, desc[UR6][R104.64] ;  /* 0x0000000668687981 */ /* 0x000f24000c1e1b00 */
[----:B------:R-:W-:-:S06]  /*0a30*/  IMAD.WIDE.U32 R106, R2, 0x8, R106 ;  /* 0x00000008026a7825 */ /* 0x000fcc00078e006a */
[----:B------:R-:W4:Y:S01]  /*0a40*/  LDG.E.64 R106, desc[UR6][R106.64] ;  /* 0x000000066a6a7981 */ /* 0x000f22000c1e1b00 */
        /* <DEDUP_REMOVED lines=73> */
[----:B------:R-:W-:-:S04]  /*0ee0*/  FMUL.FTZ R108, R108, 0.0005580357392318546772 ;  /* 0x3a1249256c6c7820 */ /* 0x000fc80000410000 */
        /* <DEDUP_REMOVED lines=121> */
.L_x_894:
        /* <DEDUP_REMOVED lines=20> */
[----:B------:R-:W-:Y:S02]  /*17c0*/  @!P1 LEA R156, R111, R108, 0x3 ;  /* 0x0000006c6f9c9211 */ /* 0x000fe400078e18ff */
[----:B------:R-:W-:Y:S01]  /*17d0*/  CS2R R108, SRZ ;  /* 0x00000000006c7805 */ /* 0x000fe2000001ff00 */
[----:B--2---:R-:W-:-:S04]  /*17e0*/  FADD.FTZ R111, R158, R155 ;  /* 0x0000009b9e6f7221 */ /* 0x004fc80000010000 */
[----:B------:R-:W1:Y:S01]  /*17f0*/  MUFU.RCP R152, R111 ;  /* 0x0000006f00987308 */ /* 0x000e620000001000 */
[----:B------:R-:W0:Y:S01]  /*1800*/  @!P1 LDS.64 R108, [R156] ;  /* 0x000000009c6c9984 */ /* 0x000e220000000a00 */
[----:B------:R-:W-:-:S03]  /*1810*/  LOP3.LUT P1, RZ, R110, 0x1f, R151, 0xf8, !PT ;  /* 0x0000001f6eff7812 */ /* 0x000fc6000782f897 */
[----:B0-----:R-:W0:Y:S04]  /*1820*/  SHFL.DOWN PT, R157, R108, 0x2, 0x1f ;  /* 0x08401f006c9d7f89 */ /* 0x001e2800000e0000 */
[----:B------:R-:W2:Y:S01]  /*1830*/  SHFL.DOWN PT, R154, R109, 0x2, 0x1f ;  /* 0x08401f006d9a7f89 */ /* 0x000ea200000e0000 */
[----:B0-----:R-:W-:Y:S01]  /*1840*/  FADD.FTZ R159, -R157, R108 ;  /* 0x0000006c9d9f7221 */ /* 0x001fe20000010100 */
[----:B------:R-:W-:-:S03]  /*1850*/  FMUL.FTZ R162, R158, R157 ;  /* 0x0000009d9ea27220 */ /* 0x000fc60000410000 */
[----:B------:R-:W-:Y:S01]  /*1860*/  FMUL.FTZ R160, R159, R159 ;  /* 0x0000009f9fa07220 */ /* 0x000fe20000410000 */
[----:B------:R-:W-:Y:S02]  /*1870*/  FFMA.FTZ R159, R155, R108, R162 ;  /* 0x0000006c9b9f7223 */ /* 0x000fe400000100a2 */
[----:B------:R-:W0:Y:S01]  /*1880*/  SHFL.DOWN PT, R108, R111, 0x1, 0x1f ;  /* 0x08201f006f6c7f89 */ /* 0x000e2200000e0000 */
[----:B------:R-:W-:Y:S01]  /*1890*/  FMUL.FTZ R157, R160, R155 ;  /* 0x0000009ba09d7220 */ /* 0x000fe20000410000 */
[----:B-1----:R-:W-:Y:S01]  /*18a0*/  FMUL.FTZ R156, R152, R159 ;  /* 0x0000009f989c7220 */ /* 0x002fe20000410000 */
[----:B--2---:R-:W-:Y:S02]  /*18b0*/  FADD.FTZ R155, R154, R109 ;  /* 0x0000006d9a9b7221 */ /* 0x004fe40000010000 */
        /* <DEDUP_REMOVED lines=11> */
[----:B------:R-:W-:Y:S01]  /*1970*/  FMUL.FTZ R157, R111, R110 ;  /* 0x0000006e6f9d7220 */ /* 0x000fe20000410000 */
[----:B------:R-:W-:-:S03]  /*1980*/  LEA.HI R155, R151, R150, RZ, 0x19 ;  /* 0x00000096979b7211 */ /* 0x000fc600078fc8ff */
[----:B------:R-:W-:-:S04]  /*1990*/  FMUL.FTZ R157, R108, R157 ;  /* 0x0000009d6c9d7220 */ /* 0x000fc80000410000 */
[C---:B0-----:R-:W-:Y:S01]  /*19a0*/  FFMA.FTZ R111, R109.reuse, R157, R152 ;  /* 0x0000009d6d6f7223 */ /* 0x041fe20000010098 */
[----:B------:R-:W-:Y:S01]  /*19b0*/  FMUL.FTZ R110, R109, R154 ;  /* 0x0000009a6d6e7220 */ /* 0x000fe20000410000 */
[----:B------:R-:W-:Y:S01]  /*19c0*/  LOP3.LUT R152, R30, 0x1, RZ, 0xc0, !PT ;  /* 0x000000011e987812 */ /* 0x000fe200078ec0ff */
[----:B------:R-:W0:Y:S03]  /*19d0*/  @!P1 LDC.64 R108, c[0x0][0x250] ;  /* 0x00009400ff6c9b82 */ /* 0x000e260000000a00 */
        /* <DEDUP_REMOVED lines=27> */
.L_x_882:
[----:B------:R-:W2:Y:S04]  /*1b90*/  LDG.E.STRONG.GPU R110, desc[UR6][R108.64] ;  /* 0x000000066c6e7981 */ /* 0x000ea8000c1ef900 */
[----:B--2---:R-:W-:Y:S01]  /*1ba0*/  CCTL.IVALL ;  /* 0x00000000ff00798f */ /* 0x004fe20002000000 */
[----:B------:R-:W-:Y:S05]  /*1bb0*/  YIELD ;  /* 0x0000000000007946 */ /* 0x000fea0003800000 */
[----:B------:R-:W-:-:S13]  /*1bc0*/  ISETP.NE.AND P1, PT, R110, R155, PT ;  /* 0x0000009b6e00720c */ /* 0x000fda0003f25270 */
[----:B------:R-:W-:Y:S05]  /*1bd0*/  @P1 BRA `(.L_x_882) ;  /* 0xfffffffc00ec1947 */ /* 0x000fea000383ffff */
.L_x_881:
        /* <DEDUP_REMOVED lines=21> */
[----:B-1----:R-:W-:-:S04]  /*1d30*/  FADD.FTZ R158, -R157, R110 ;  /* 0x0000006e9d9e7221 */ /* 0x002fc80000010100 */
[----:B------:R-:W-:Y:S01]  /*1d40*/  FMUL.FTZ R158, R158, R158 ;  /* 0x0000009e9e9e7220 */ /* 0x000fe20000410000 */
[----:B--2---:R-:W-:-:S03]  /*1d50*/  FADD.FTZ R109, R156, R111 ;  /* 0x0000006f9c6d7221 */ /* 0x004fc60000010000 */
[----:B------:R-:W-:-:S04]  /*1d60*/  FMUL.FTZ R159, R158, R155 ;  /* 0x0000009b9e9f7220 */ /* 0x000fc80000410000 */
[C---:B------:R-:W-:Y:S01]  /*1d70*/  FMUL.FTZ R159, R154.reuse, R159 ;  /* 0x0000009f9a9f7220 */ /* 0x040fe20000410000 */
[----:B------:R-:W-:-:S03]  /*1d80*/  FMUL.FTZ R154, R154, R157 ;  /* 0x0000009d9a9a7220 */ /* 0x000fc60000410000 */
[----:B0-----:R-:W-:Y:S01]  /*1d90*/  FFMA.FTZ R159, R152, R159, R109 ;  /* 0x0000009f989f7223 */ /* 0x001fe2000001006d */
[----:B------:R-:W-:Y:S01]  /*1da0*/  FFMA.FTZ R155, R155, R110, R154 ;  /* 0x0000006e9b9b7223 */ /* 0x000fe2000001009a */
[----:B------:R-:W-:-:S03]  /*1db0*/  LOP3.LUT R109, R148, 0x1, R153, 0xf8, !PT ;  /* 0x00000001946d7812 */ /* 0x000fc600078ef899 */
[----:B------:R-:W-:Y:S01]  /*1dc0*/  FMUL.FTZ R157, R152, R155 ;  /* 0x0000009b989d7220 */ /* 0x000fe20000410000 */
[----:B------:R-:W-:Y:S01]  /*1dd0*/  LOP3.LUT P1, RZ, R109, 0x3, R0, 0xf8, !PT ;  /* 0x000000036dff7812 */ /* 0x000fe2000782f800 */
[----:B------:R-:W0:Y:S01]  /*1de0*/  SHFL.IDX PT, R159, R159, RZ, 0x1f ;  /* 0x00001fff9f9f7589 */ /* 0x000e2200000e0000 */
[----:B------:R-:W0:Y:S03]  /*1df0*/  LDC R0, c[0x0][0x260] ;  /* 0x00009800ff007b82 */ /* 0x000e260000000800 */
[----:B------:R-:W1:Y:S08]  /*1e00*/  SHFL.IDX PT, R157, R157, RZ, 0x1f ;  /* 0x00001fff9d9d7589 */ /* 0x000e7000000e0000 */
[----:B------:R-:W2:Y:S08]  /*1e10*/  @!P1 LDC.64 R110, c[0x0][0x230] ;  /* 0x00008c00ff6e9b82 */ /* 0x000eb00000000a00 */
[----:B------:R-:W3:Y:S01]  /*1e20*/  @!P1 LDC.64 R108, c[0x0][0x238] ;  /* 0x00008e00ff6c9b82 */ /* 0x000ee20000000a00 */
[----:B0-----:R-:W-:Y:S01]  /*1e30*/  FFMA.FTZ R155, R159, 6.975446740398183465e-05, R0 ;  /* 0x389249259f9b7823 */ /* 0x001fe20000010000 */
[--C-:B-1----:R-:W-:Y:S01]  /*1e40*/  FADD.FTZ R0, R52, -R157.reuse ;  /* 0x8000009d34007221 */ /* 0x102fe20000010000 */
[--C-:B------:R-:W-:Y:S01]  /*1e50*/  FADD.FTZ R154, R53, -R157.reuse ;  /* 0x8000009d359a7221 */ /* 0x100fe20000010000 */
[----:B------:R-:W-:-:S04]  /*1e60*/  FADD.FTZ R54, R54, -R157 ;  /* 0x8000009d36367221 */ /* 0x000fc80000010000 */
[----:B------:R-:W0:Y:S01]  /*1e70*/  LDC.64 R52, c[0x0][0x228] ;  /* 0x00008a00ff347b82 */ /* 0x000e220000000a00 */
[----:B------:R-:W1:Y:S01]  /*1e80*/  MUFU.RSQ R155, R155 ;  /* 0x0000009b009b7308 */ /* 0x000e620000001400 */
        /* <DEDUP_REMOVED lines=8> */
[----:B------:R2:W-:Y:S01]  /*1f10*/  @!P1 STG.E desc[UR6][R110.64], R157 ;  /* 0x0000009d6e009986 */ /* 0x0005e2000c101906 */
[--C-:B------:R-:W-:Y:S01]  /*1f20*/  FADD.FTZ R160, R65, -R157.reuse ;  /* 0x8000009d41a07221 */ /* 0x100fe20000010000 */
[----:B------:R-:W-:Y:S01]  /*1f30*/  FADD.FTZ R62, R62, -R157 ;  /* 0x8000009d3e3e7221 */ /* 0x000fe20000010000 */
[----:B---3--:R-:W-:-:S04]  /*1f40*/  @!P1 IMAD.WIDE R108, R31, 0x4, R108 ;  /* 0x000000041f6c9825 */ /* 0x008fc800078e026c */
[--C-:B------:R-:W-:Y:S01]  /*1f50*/  FADD.FTZ R164, R69, -R157.reuse ;  /* 0x8000009d45a47221 */ /* 0x100fe20000010000 */
[--C-:B------:R-:W-:Y:S01]  /*1f60*/  FADD.FTZ R66, R66, -R157.reuse ;  /* 0x8000009d42427221 */ /* 0x100fe20000010000 */
[--C-:B------:R-:W-:Y:S01]  /*1f70*/  FADD.FTZ R162, R67, -R157.reuse ;  /* 0x8000009d43a27221 */ /* 0x100fe20000010000 */
[----:B------:R-:W-:Y:S01]  /*1f80*/  FADD.FTZ R68, R68, -R157 ;  /* 0x8000009d44447221 */ /* 0x000fe20000010000 */
[C---:B-1----:R-:W-:Y:S01]  /*1f90*/  FMUL.FTZ R55, R155.reuse, R0 ;  /* 0x000000009b377220 */ /* 0x042fe20000410000 */
[C---:B------:R-:W-:Y:S01]  /*1fa0*/  FMUL.FTZ R59, R155.reuse, R154 ;  /* 0x0000009a9b3b7220 */ /* 0x040fe20000410000 */
[C---:B------:R-:W-:Y:S01]  /*1fb0*/  FMUL.FTZ R57, R155.reuse, R54 ;  /* 0x000000369b397220 */ /* 0x040fe20000410000 */
[C---:B------:R-:W-:Y:S01]  /*1fc0*/  FMUL.FTZ R158, R155.reuse, R158 ;  /* 0x0000009e9b9e7220 */ /* 0x040fe20000410000 */
[----:B------:R-:W-:Y:S01]  /*1fd0*/  FMUL.FTZ R56, R155, R56 ;  /* 0x000000389b387220 */ /* 0x000fe20000410000 */
[----:B------:R1:W-:Y:S01]  /*1fe0*/  @!P1 STG.E desc[UR6][R108.64], R155 ;  /* 0x0000009b6c009986 */ /* 0x0003e2000c101906 */
[----:B------:R-:W-:Y:S01]  /*1ff0*/  F2FP.BF16.F32.PACK_AB R59, R59, R55 ;  /* 0x000000373b3b723e */ /* 0x000fe200000010ff */
[----:B0-----:R-:W-:Y:S01]  /*2000*/  IMAD.WIDE.U32 R54, R29, 0x4, R52 ;  /* 0x000000041d367825 */ /* 0x001fe200078e0034 */
[----:B------:R-:W-:-:S03]  /*2010*/  F2FP.BF16.F32.PACK_AB R29, R158, R57 ;  /* 0x000000399e1d723e */ /* 0x000fc600000010ff */
[----:B------:R-:W-:Y:S01]  /*2020*/  FMUL.FTZ R57, R155, R152 ;  /* 0x000000989b397220 */ /* 0x000fe20000410000 */
[C---:B------:R-:W-:Y:S01]  /*2030*/  LEA R52, P1, R28.reuse, UR8, 0x2 ;  /* 0x000000081c347c11 */ /* 0x040fe2000f8210ff */
[--C-:B------:R-:W-:Y:S01]  /*2040*/  FADD.FTZ R0, R105, -R157.reuse ;  /* 0x8000009d69007221 */ /* 0x100fe20000010000 */
[--C-:B--2---:R-:W-:Y:S01]  /*2050*/  FADD.FTZ R110, R61, -R157.reuse ;  /* 0x8000009d3d6e7221 */ /* 0x104fe20000010000 */
[C---:B------:R-:W-:Y:S01]  /*2060*/  FMUL.FTZ R58, R155.reuse, R58 ;  /* 0x0000003a9b3a7220 */ /* 0x040fe20000410000 */
[----:B------:R-:W-:Y:S01]  /*2070*/  FMUL.FTZ R105, R155, R156 ;  /* 0x0000009c9b697220 */ /* 0x000fe20000410000 */
[----:B------:R-:W-:Y:S01]  /*2080*/  F2FP.BF16.F32.PACK_AB R57, R57, R56 ;  /* 0x000000383939723e */ /* 0x000fe200000010ff */
[----:B-----5:R-:W-:Y:S01]  /*2090*/  HFMA2.MMA.BF16_V2 R59, R32, R59, R121 ;  /* 0x0000003b203b7235 */ /* 0x020fe20000200079 */
[----:B------:R-:W-:Y:S01]  /*20a0*/  LEA.HI.X R53, R28, UR9, RZ, 0x2, P1 ;  /* 0x000000091c357c11 */ /* 0x000fe200088f14ff */
[----:B-1----:R-:W-:Y:S01]  /*20b0*/  FADD.FTZ R108, R63, -R157 ;  /* 0x8000009d3f6c7221 */ /* 0x002fe20000010000 */
[----:B------:R-:W-:Y:S01]  /*20c0*/  LEA R28, P1, R27, UR8, 0x2 ;  /* 0x000000081b1c7c11 */ /* 0x000fe2000f8210ff */
[C---:B------:R-:W-:Y:S01]  /*20d0*/  FMUL.FTZ R60, R155.reuse, R60 ;  /* 0x0000003c9b3c7220 */ /* 0x040fe20000410000 */
[C---:B------:R-:W-:Y:S01]  /*20e0*/  LEA R56, P2, R26.reuse, UR8, 0x2 ;  /* 0x000000081a387c11 */ /* 0x040fe2000f8410ff */
[----:B------:R-:W-:Y:S01]  /*20f0*/  FMUL.FTZ R63, R155, R110 ;  /* 0x0000006e9b3f7220 */ /* 0x000fe20000410000 */
[----:B------:R-:W-:Y:S01]  /*2100*/  F2FP.BF16.F32.PACK_AB R58, R105, R58 ;  /* 0x0000003a693a723e */ /* 0x000fe200000010ff */
[----:B------:R-:W-:Y:S01]  /*2110*/  HFMA2.BF16_V2 R109, R33, R29, R120 ;  /* 0x0000001d216d7231 */ /* 0x000fe20000200078 */
[----:B------:R-:W-:Y:S01]  /*2120*/  HFMA2.MMA.BF16_V2 R105, R34, R57, R123 ;  /* 0x0000003922697235 */ /* 0x000fe2000020007b */
[----:B------:R-:W-:Y:S01]  /*2130*/  LEA.HI.X R29, R27, UR9, RZ, 0x2, P1 ;  /* 0x000000091b1d7c11 */ /* 0x000fe200088f14ff */
[----:B------:R0:W-:Y:S01]  /*2140*/  STG.E desc[UR6][R54.64], R59 ;  /* 0x0000003b36007986 */ /* 0x0001e2000c101906 */
[----:B------:R-:W-:Y:S01]  /*2150*/  LEA.HI.X R57, R26, UR9, RZ, 0x2, P2 ;  /* 0x000000091a397c11 */ /* 0x000fe200090f14ff */
[----:B------:R-:W-:Y:S01]  /*2160*/  FMUL.FTZ R64, R155, R64 ;  /* 0x000000409b407220 */ /* 0x000fe20000410000 */
[----:B------:R-:W-:Y:S01]  /*2170*/  LEA R26, P1, R25, UR8, 0x2 ;  /* 0x00000008191a7c11 */ /* 0x000fe2000f8210ff */
[----:B------:R1:W-:Y:S01]  /*2180*/  STG.E desc[UR6][R52.64], R109 ;  /* 0x0000006d34007986 */ /* 0x0003e2000c101906 */
[----:B------:R-:W-:Y:S01]  /*2190*/  F2FP.BF16.F32.PACK_AB R60, R63, R60 ;  /* 0x0000003c3f3c723e */ /* 0x000fe200000010ff */
[----:B------:R-:W-:Y:S01]  /*21a0*/  FMUL.FTZ R69, R155, R160 ;  /* 0x000000a09b457220 */ /* 0x000fe20000410000 */
[----:B------:R-:W-:Y:S01]  /*21b0*/  LEA.HI.X R27, R25, UR9, RZ, 0x2, P1 ;  /* 0x00000009191b7c11 */ /* 0x000fe200088f14ff */
[C---:B------:R-:W-:Y:S01]  /*21c0*/  FMUL.FTZ R62, R155.reuse, R62 ;  /* 0x0000003e9b3e7220 */ /* 0x040fe20000410000 */
[----:B------:R-:W-:Y:S01]  /*21d0*/  FMUL.FTZ R61, R155, R108 ;  /* 0x0000006c9b3d7220 */ /* 0x000fe20000410000 */
[----:B------:R-:W-:-:S02]  /*21e0*/  HFMA2.BF16_V2 R111, R35, R58, R122 ;  /* 0x0000003a236f7231 */ /* 0x000fc4000020007a */
[C---:B------:R-:W-:Y:S01]  /*21f0*/  FMUL.FTZ R66, R155.reuse, R66 ;  /* 0x000000429b427220 */ /* 0x040fe20000410000 */
[----:B0-----:R-:W-:Y:S01]  /*2200*/  HFMA2.MMA.BF16_V2 R59, R36, R60, R125 ;  /* 0x0000003c243b7235 */ /* 0x001fe2000020007d */
[----:B------:R-:W-:Y:S01]  /*2210*/  FMUL.FTZ R65, R155, R162 ;  /* 0x000000a29b417220 */ /* 0x000fe20000410000 */
[----:B------:R-:W-:Y:S01]  /*2220*/  F2FP.BF16.F32.PACK_AB R64, R69, R64 ;  /* 0x000000404540723e */ /* 0x000fe200000010ff */
[--C-:B------:R-:W-:Y:S01]  /*2230*/  FADD.FTZ R72, R72, -R157.reuse ;  /* 0x8000009d48487221 */ /* 0x100fe20000010000 */
[C---:B-1----:R-:W-:Y:S01]  /*2240*/  LEA R52, P1, R24.reuse, UR8, 0x2 ;  /* 0x0000000818347c11 */ /* 0x042fe2000f8210ff */
[--C-:B------:R-:W-:Y:S01]  /*2250*/  FADD.FTZ R73, R73, -R157.reuse ;  /* 0x8000009d49497221 */ /* 0x100fe20000010000 */
[----:B------:R-:W-:Y:S01]  /*2260*/  LEA R54, P2, R23, UR8, 0x2 ;  /* 0x0000000817367c11 */ /* 0x000fe2000f8410ff */
[----:B------:R0:W-:Y:S01]  /*2270*/  STG.E desc[UR6][R28.64], R105 ;  /* 0x000000691c007986 */ /* 0x0001e2000c101906 */
[----:B------:R-:W-:Y:S01]  /*2280*/  LEA.HI.X R53, R24, UR9, RZ, 0x2, P1 ;  /* 0x0000000918357c11 */ /* 0x000fe200088f14ff */
[--C-:B------:R-:W-:Y:S01]  /*2290*/  FADD.FTZ R70, R70, -R157.reuse ;  /* 0x8000009d46467221 */ /* 0x100fe20000010000 */
[C---:B------:R-:W-:Y:S01]  /*22a0*/  LEA R24, P1, R22.reuse, UR8, 0x2 ;  /* 0x0000000816187c11 */ /* 0x040fe2000f8210ff */
[----:B------:R-:W-:Y:S01]  /*22b0*/  STG.E desc[UR6][R56.64], R111 ;  /* 0x0000006f38007986 */ /* 0x000fe2000c101906 */
[----:B------:R-:W-:Y:S01]  /*22c0*/  F2FP.BF16.F32.PACK_AB R62, R61, R62 ;  /* 0x0000003e3d3e723e */ /* 0x000fe200000010ff */
[----:B------:R-:W-:Y:S01]  /*22d0*/  FADD.FTZ R71, R71, -R157 ;  /* 0x8000009d47477221 */ /* 0x000fe20000010000 */
[C---:B------:R-:W-:Y:S01]  /*22e0*/  FMUL.FTZ R68, R155.reuse, R68 ;  /* 0x000000449b447220 */ /* 0x040fe20000410000 */
[----:B------:R-:W-:Y:S01]  /*22f0*/  FMUL.FTZ R67, R155, R164 ;  /* 0x000000a49b437220 */ /* 0x000fe20000410000 */
[----:B------:R1:W-:Y:S01]  /*2300*/  STG.E desc[UR6][R26.64], R59 ;  /* 0x0000003b1a007986 */ /* 0x0003e2000c101906 */
[----:B------:R-:W-:Y:S01]  /*2310*/  LEA.HI.X R55, R23, UR9, RZ, 0x2, P2 ;  /* 0x0000000917377c11 */ /* 0x000fe200090f14ff */
[----:B------:R-:W-:Y:S01]  /*2320*/  FMUL.FTZ R72, R155, R72 ;  /* 0x000000489b487220 */ /* 0x000fe20000410000 */
[----:B------:R-:W-:Y:S01]  /*2330*/  F2FP.BF16.F32.PACK_AB R63, R65, R66 ;  /* 0x00000042413f723e */ /* 0x000fe200000010ff */
[----:B------:R-:W-:Y:S01]  /*2340*/  FMUL.FTZ R73, R155, R73 ;  /* 0x000000499b497220 */ /* 0x000fe20000410000 */
[----:B------:R-:W-:Y:S01]  /*2350*/  LEA.HI.X R25, R22, UR9, RZ, 0x2, P1 ;  /* 0x0000000916197c11 */ /* 0x000fe200088f14ff */
[----:B0-----:R-:W-:Y:S01]  /*2360*/  HFMA2.MMA.BF16_V2 R29, R38, R64, R127 ;  /* 0x00000040261d7235 */ /* 0x001fe2000020007f */
[----:B------:R-:W-:Y:S01]  /*2370*/  LEA R22, P1, R21, UR8, 0x2 ;  /* 0x0000000815167c11 */ /* 0x000fe2000f8210ff */
[----:B------:R-:W-:-:S02]  /*2380*/  HFMA2.BF16_V2 R61, R37, R62, R124 ;  /* 0x0000003e253d7231 */ /* 0x000fc4000020007c */
[C---:B------:R-:W-:Y:S01]  /*2390*/  FMUL.FTZ R70, R155.reuse, R70 ;  /* 0x000000469b467220 */ /* 0x040fe20000410000 */
[----:B------:R-:W-:Y:S01]  /*23a0*/  FMUL.FTZ R71, R155, R71 ;  /* 0x000000479b477220 */ /* 0x000fe20000410000 */
[----:B------:R-:W-:Y:S01]  /*23b0*/  HFMA2.BF16_V2 R63, R39, R63, R126 ;  /* 0x0000003f273f7231 */ /* 0x000fe2000020007e */
[----:B-1----:R-:W-:Y:S01]  /*23c0*/  LEA R26, P2, R20, UR8, 0x2 ;  /* 0x00000008141a7c11 */ /* 0x002fe2000f8410ff */
[--C-:B------:R-:W-:Y:S01]  /*23d0*/  FADD.FTZ R74, R74, -R157.reuse ;  /* 0x8000009d4a4a7221 */ /* 0x100fe20000010000 */
[----:B------:R-:W-:Y:S01]  /*23e0*/  F2FP.BF16.F32.PACK_AB R67, R67, R68 ;  /* 0x000000444343723e */ /* 0x000fe200000010ff */
[--C-:B------:R-:W-:Y:S01]  /*23f0*/  FADD.FTZ R75, R75, -R157.reuse ;  /* 0x8000009d4b4b7221 */ /* 0x100fe20000010000 */
[----:B------:R-:W-:Y:S01]  /*2400*/  LEA.HI.X R23, R21, UR9, RZ, 0x2, P1 ;  /* 0x0000000915177c11 */ /* 0x000fe200088f14ff */
[--C-:B------:R-:W-:Y:S01]  /*2410*/  FADD.FTZ R76, R76, -R157.reuse ;  /* 0x8000009d4c4c7221 */ /* 0x100fe20000010000 */
[----:B------:R-:W-:Y:S01]  /*2420*/  LEA.HI.X R27, R20, UR9, RZ, 0x2, P2 ;  /* 0x00000009141b7c11 */ /* 0x000fe200090f14ff */
[--C-:B------:R-:W-:Y:S01]  /*2430*/  FADD.FTZ R77, R77, -R157.reuse ;  /* 0x8000009d4d4d7221 */ /* 0x100fe20000010000 */
[----:B------:R-:W-:Y:S01]  /*2440*/  LEA R20, P1, R19, UR8, 0x2 ;  /* 0x0000000813147c11 */ /* 0x000fe2000f8210ff */
[----:B------:R0:W-:Y:S01]  /*2450*/  STG.E desc[UR6][R52.64], R61 ;  /* 0x0000003d34007986 */ /* 0x0001e2000c101906 */
[----:B------:R-:W-:Y:S01]  /*2460*/  F2FP.BF16.F32.PACK_AB R72, R73, R72 ;  /* 0x000000484948723e */ /* 0x000fe200000010ff */
[--C-:B------:R-:W-:Y:S01]  /*2470*/  FADD.FTZ R78, R78, -R157.reuse ;  /* 0x8000009d4e4e7221 */ /* 0x100fe20000010000 */
[----:B------:R-:W-:Y:S01]  /*2480*/  F2FP.BF16.F32.PACK_AB R64, R71, R70 ;  /* 0x000000464740723e */ /* 0x000fe200000010ff */
[----:B------:R1:W-:Y:S01]  /*2490*/  STG.E desc[UR6][R54.64], R29 ;  /* 0x0000001d36007986 */ /* 0x0003e2000c101906 */
[----:B------:R-:W-:Y:S01]  /*24a0*/  LEA.HI.X R21, R19, UR9, RZ, 0x2, P1 ;  /* 0x0000000913157c11 */ /* 0x000fe200088f14ff */
[----:B------:R-:W-:Y:S01]  /*24b0*/  FADD.FTZ R79, R79, -R157 ;  /* 0x8000009d4f4f7221 */ /* 0x000fe20000010000 */
[C---:B------:R-:W-:Y:S01]  /*24c0*/  FMUL.FTZ R74, R155.reuse, R74 ;  /* 0x0000004a9b4a7220 */ /* 0x040fe20000410000 */
[----:B------:R2:W-:Y:S01]  /*24d0*/  STG.E desc[UR6][R24.64], R63 ;  /* 0x0000003f18007986 */ /* 0x0005e2000c101906 */
[C---:B------:R-:W-:Y:S01]  /*24e0*/  FMUL.FTZ R75, R155.reuse, R75 ;  /* 0x0000004b9b4b7220 */ /* 0x040fe20000410000 */
[C---:B------:R-:W-:Y:S01]  /*24f0*/  FMUL.FTZ R76, R155.reuse, R76 ;  /* 0x0000004c9b4c7220 */ /* 0x040fe20000410000 */
[----:B------:R-:W-:Y:S01]  /*2500*/  FMUL.FTZ R77, R155, R77 ;  /* 0x0000004d9b4d7220 */ /* 0x000fe20000410000 */
[----:B------:R-:W-:Y:S01]  /*2510*/  HFMA2.MMA.BF16_V2 R67, R40, R67, R129 ;  /* 0x0000004328437235 */ /* 0x000fe20000200081 */
[----:B0-----:R-:W-:-:S02]  /*2520*/  HFMA2.BF16_V2 R53, R41, R64, R128 ;  /* 0x0000004029357231 */ /* 0x001fc40000200080 */
[C---:B------:R-:W-:Y:S01]  /*2530*/  FMUL.FTZ R78, R155.reuse, R78 ;  /* 0x0000004e9b4e7220 */ /* 0x040fe20000410000 */
[----:B------:R-:W-:Y:S01]  /*2540*/  FMUL.FTZ R79, R155, R79 ;  /* 0x0000004f9b4f7220 */ /* 0x000fe20000410000 */
[----:B-1----:R-:W-:Y:S01]  /*2550*/  HFMA2.MMA.BF16_V2 R55, R42, R72, R131 ;  /* 0x000000482a377235 */ /* 0x002fe20000200083 */
[--C-:B------:R-:W-:Y:S01]  /*2560*/  FADD.FTZ R80, R80, -R157.reuse ;  /* 0x8000009d50507221 */ /* 0x100fe20000010000 */
[--C-:B------:R-:W-:Y:S01]  /*2570*/  FADD.FTZ R81, R81, -R157.reuse ;  /* 0x8000009d51517221 */ /* 0x100fe20000010000 */
[----:B------:R-:W-:Y:S01]  /*2580*/  F2FP.BF16.F32.PACK_AB R65, R75, R74 ;  /* 0x0000004a4b41723e */ /* 0x000fe200000010ff */
[--C-:B------:R-:W-:Y:S01]  /*2590*/  FADD.FTZ R84, R84, -R157.reuse ;  /* 0x8000009d54547221 */ /* 0x100fe20000010000 */
[C---:B--2---:R-:W-:Y:S01]  /*25a0*/  LEA R24, P1, R18.reuse, UR8, 0x2 ;  /* 0x0000000812187c11 */ /* 0x044fe2000f8210ff */
[--C-:B------:R-:W-:Y:S01]  /*25b0*/  FADD.FTZ R85, R85, -R157.reuse ;  /* 0x8000009d55557221 */ /* 0x100fe20000010000 */
[----:B------:R-:W-:Y:S01]  /*25c0*/  F2FP.BF16.F32.PACK_AB R76, R77, R76 ;  /* 0x0000004c4d4c723e */ /* 0x000fe200000010ff */
[----:B------:R-:W-:Y:S01]  /*25d0*/  STG.E desc[UR6][R22.64], R67 ;  /* 0x0000004316007986 */ /* 0x000fe2000c101906 */
[----:B------:R-:W-:Y:S01]  /*25e0*/  LEA.HI.X R25, R18, UR9, RZ, 0x2, P1 ;  /* 0x0000000912197c11 */ /* 0x000fe200088f14ff */
[--C-:B------:R-:W-:Y:S01]  /*25f0*/  FADD.FTZ R82, R82, -R157.reuse ;  /* 0x8000009d52527221 */ /* 0x100fe20000010000 */
[----:B------:R-:W-:Y:S01]  /*2600*/  LEA R28, P2, R17, UR8, 0x2 ;  /* 0x00000008111c7c11 */ /* 0x000fe2000f8410ff */
[----:B------:R0:W-:Y:S01]  /*2610*/  STG.E desc[UR6][R26.64], R53 ;  /* 0x000000351a007986 */ /* 0x0001e2000c101906 */
[C---:B------:R-:W-:Y:S01]  /*2620*/  LEA R18, P1, R16.reuse, UR8, 0x2 ;  /* 0x0000000810127c11 */ /* 0x040fe2000f8210ff */
[--C-:B------:R-:W-:Y:S01]  /*2630*/  FADD.FTZ R83, R83, -R157.reuse ;  /* 0x8000009d53537221 */ /* 0x100fe20000010000 */
[C---:B------:R-:W-:Y:S01]  /*2640*/  FMUL.FTZ R80, R155.reuse, R80 ;  /* 0x000000509b507220 */ /* 0x040fe20000410000 */
[----:B------:R-:W-:Y:S01]  /*2650*/  FMUL.FTZ R81, R155, R81 ;  /* 0x000000519b517220 */ /* 0x000fe20000410000 */
[----:B------:R1:W-:Y:S01]  /*2660*/  STG.E desc[UR6][R20.64], R55 ;  /* 0x0000003714007986 */ /* 0x0003e2000c101906 */
[----:B------:R-:W-:Y:S01]  /*2670*/  LEA.HI.X R29, R17, UR9, RZ, 0x2, P2 ;  /* 0x00000009111d7c11 */ /* 0x000fe200090f14ff */
[----:B------:R-:W-:Y:S01]  /*2680*/  HFMA2.BF16_V2 R65, R43, R65, R130 ;  /* 0x000000412b417231 */ /* 0x000fe20000200082 */
[----:B------:R-:W-:Y:S01]  /*2690*/  F2FP.BF16.F32.PACK_AB R66, R79, R78 ;  /* 0x0000004e4f42723e */ /* 0x000fe200000010ff */
[C---:B------:R-:W-:Y:S01]  /*26a0*/  FMUL.FTZ R84, R155.reuse, R84 ;  /* 0x000000549b547220 */ /* 0x040fe20000410000 */
[----:B------:R-:W-:Y:S01]  /*26b0*/  LEA.HI.X R19, R16, UR9, RZ, 0x2, P1 ;  /* 0x0000000910137c11 */ /* 0x000fe200088f14ff */
[----:B------:R-:W-:Y:S01]  /*26c0*/  FMUL.FTZ R85, R155, R85 ;  /* 0x000000559b557220 */ /* 0x000fe20000410000 */
[----:B------:R-:W-:Y:S01]  /*26d0*/  LEA R16, P1, R15, UR8, 0x2 ;  /* 0x000000080f107c11 */ /* 0x000fe2000f8210ff */
[----:B------:R-:W-:Y:S01]  /*26e0*/  HFMA2.MMA.BF16_V2 R57, R44, R76, R133 ;  /* 0x0000004c2c397235 */ /* 0x000fe20000200085 */
[C---:B------:R-:W-:Y:S01]  /*26f0*/  FMUL.FTZ R82, R155.reuse, R82 ;  /* 0x000000529b527220 */ /* 0x040fe20000410000 */
[----:B------:R-:W-:Y:S01]  /*2700*/  FMUL.FTZ R83, R155, R83 ;  /* 0x000000539b537220 */ /* 0x000fe20000410000 */
[----:B0-----:R-:W-:Y:S01]  /*2710*/  HFMA2.BF16_V2 R27, R45, R66, R132 ;  /* 0x000000422d1b7231 */ /* 0x001fe20000200084 */
[----:B-1----:R-:W-:Y:S01]  /*2720*/  LEA R20, P2, R14, UR8, 0x2 ;  /* 0x000000080e147c11 */ /* 0x002fe2000f8410ff */
[----:B------:R0:W-:Y:S01]  /*2730*/  STG.E desc[UR6][R24.64], R65 ;  /* 0x0000004118007986 */ /* 0x0001e2000c101906 */
[----:B------:R-:W-:Y:S01]  /*2740*/  F2FP.BF16.F32.PACK_AB R23, R81, R80 ;  /* 0x000000505117723e */ /* 0x000fe200000010ff */
[--C-:B------:R-:W-:Y:S01]  /*2750*/  FADD.FTZ R88, R88, -R157.reuse ;  /* 0x8000009d58587221 */ /* 0x100fe20000010000 */
[----:B------:R-:W-:Y:S01]  /*2760*/  LEA.HI.X R17, R15, UR9, RZ, 0x2, P1 ;  /* 0x000000090f117c11 */ /* 0x000fe200088f14ff */
[--C-:B------:R-:W-:Y:S01]  /*2770*/  FADD.FTZ R89, R89, -R157.reuse ;  /* 0x8000009d59597221 */ /* 0x100fe20000010000 */
[----:B------:R-:W-:Y:S01]  /*2780*/  LEA.HI.X R21, R14, UR9, RZ, 0x2, P2 ;  /* 0x000000090e157c11 */ /* 0x000fe200090f14ff */
[--C-:B------:R-:W-:Y:S01]  /*2790*/  FADD.FTZ R86, R86, -R157.reuse ;  /* 0x8000009d56567221 */ /* 0x100fe20000010000 */
[----:B------:R-:W-:Y:S01]  /*27a0*/  LEA R14, P1, R13, UR8, 0x2 ;  /* 0x000000080d0e7c11 */ /* 0x000fe2000f8210ff */
[--C-:B------:R-:W-:Y:S01]  /*27b0*/  FADD.FTZ R87, R87, -R157.reuse ;  /* 0x8000009d57577221 */ /* 0x100fe20000010000 */
[----:B------:R-:W-:Y:S01]  /*27c0*/  STG.E desc[UR6][R28.64], R57 ;  /* 0x000000391c007986 */ /* 0x000fe2000c101906 */
[----:B------:R-:W-:Y:S01]  /*27d0*/  F2FP.BF16.F32.PACK_AB R67, R83, R82 ;  /* 0x000000525343723e */ /* 0x000fe200000010ff */
[--C-:B------:R-:W-:Y:S01]  /*27e0*/  FADD.FTZ R90, R90, -R157.reuse ;  /* 0x8000009d5a5a7221 */ /* 0x100fe20000010000 */
[----:B0-----:R-:W-:Y:S01]  /*27f0*/  F2FP.BF16.F32.PACK_AB R24, R85, R84 ;  /* 0x000000545518723e */ /* 0x001fe200000010ff */
[----:B------:R0:W-:Y:S01]  /*2800*/  STG.E desc[UR6][R18.64], R27 ;  /* 0x0000001b12007986 */ /* 0x0001e2000c101906 */
[----:B------:R-:W-:Y:S01]  /*2810*/  LEA.HI.X R15, R13, UR9, RZ, 0x2, P1 ;  /* 0x000000090d0f7c11 */ /* 0x000fe200088f14ff */
[--C-:B------:R-:W-:Y:S01]  /*2820*/  FADD.FTZ R91, R91, -R157.reuse ;  /* 0x8000009d5b5b7221 */ /* 0x100fe20000010000 */
[C---:B------:R-:W-:Y:S01]  /*2830*/  FMUL.FTZ R88, R155.reuse, R88 ;  /* 0x000000589b587220 */ /* 0x040fe20000410000 */
[----:B------:R-:W-:Y:S01]  /*2840*/  FMUL.FTZ R89, R155, R89 ;  /* 0x000000599b597220 */ /* 0x000fe20000410000 */
[----:B------:R-:W-:Y:S01]  /*2850*/  HFMA2.MMA.BF16_V2 R53, R46, R23, R135 ;  /* 0x000000172e357235 */ /* 0x000fe20000200087 */
[--C-:B------:R-:W-:Y:S01]  /*2860*/  FADD.FTZ R92, R92, -R157.reuse ;  /* 0x8000009d5c5c7221 */ /* 0x100fe20000010000 */
[--C-:B------:R-:W-:Y:S01]  /*2870*/  FADD.FTZ R93, R93, -R157.reuse ;  /* 0x8000009d5d5d7221 */ /* 0x100fe20000010000 */
[C---:B------:R-:W-:Y:S01]  /*2880*/  FMUL.FTZ R86, R155.reuse, R86 ;  /* 0x000000569b567220 */ /* 0x040fe20000410000 */
[----:B------:R-:W-:Y:S01]  /*2890*/  FMUL.FTZ R87, R155, R87 ;  /* 0x000000579b577220 */ /* 0x000fe20000410000 */
[--C-:B------:R-:W-:Y:S01]  /*28a0*/  FADD.FTZ R96, R96, -R157.reuse ;  /* 0x8000009d60607221 */ /* 0x100fe20000010000 */
[----:B------:R-:W-:Y:S01]  /*28b0*/  FADD.FTZ R97, R97, -R157 ;  /* 0x8000009d61617221 */ /* 0x000fe20000010000 */
[----:B0-----:R-:W-:Y:S01]  /*28c0*/  LEA R18, P1, R12, UR8, 0x2 ;  /* 0x000000080c127c11 */ /* 0x001fe2000f8210ff */
[----:B------:R-:W-:Y:S01]  /*28d0*/  HFMA2.MMA.BF16_V2 R27, R48, R24, R137 ;  /* 0x00000018301b7235 */ /* 0x000fe20000200089 */
[----:B------:R-:W-:-:S02]  /*28e0*/  HFMA2.BF16_V2 R67, R47, R67, R134 ;  /* 0x000000432f437231 */ /* 0x000fc40000200086 */
[C---:B------:R-:W-:Y:S01]  /*28f0*/  FMUL.FTZ R90, R155.reuse, R90 ;  /* 0x0000005a9b5a7220 */ /* 0x040fe20000410000 */
[----:B------:R-:W-:Y:S01]  /*2900*/  FMUL.FTZ R91, R155, R91 ;  /* 0x0000005b9b5b7220 */ /* 0x000fe20000410000 */
[----:B------:R-:W-:Y:S01]  /*2910*/  LEA.HI.X R19, R12, UR9, RZ, 0x2, P1 ;  /* 0x000000090c137c11 */ /* 0x000fe200088f14ff */
[--C-:B------:R-:W-:Y:S01]  /*2920*/  FADD.FTZ R94, R94, -R157.reuse ;  /* 0x8000009d5e5e7221 */ /* 0x100fe20000010000 */
[--C-:B------:R-:W-:Y:S01]  /*2930*/  FADD.FTZ R95, R95, -R157.reuse ;  /* 0x8000009d5f5f7221 */ /* 0x100fe20000010000 */
[C---:B------:R-:W-:Y:S01]  /*2940*/  FMUL.FTZ R92, R155.reuse, R92 ;  /* 0x0000005c9b5c7220 */ /* 0x040fe20000410000 */
[----:B------:R-:W-:Y:S01]  /*2950*/  FMUL.FTZ R93, R155, R93 ;  /* 0x0000005d9b5d7220 */ /* 0x000fe20000410000 */
[----:B------:R-:W-:Y:S01]  /*2960*/  F2FP.BF16.F32.PACK_AB R25, R89, R88 ;  /* 0x000000585919723e */ /* 0x000fe200000010ff */
[----:B------:R-:W-:Y:S01]  /*2970*/  FMUL.FTZ R96, R155, R96 ;  /* 0x000000609b607220 */ /* 0x000fe20000410000 */
[----:B------:R-:W-:Y:S01]  /*2980*/  LEA R22, P2, R11, UR8, 0x2 ;  /* 0x000000080b167c11 */ /* 0x000fe2000f8410ff */
[----:B------:R-:W-:Y:S01]  /*2990*/  FMUL.FTZ R97, R155, R97 ;  /* 0x000000619b617220 */ /* 0x000fe20000410000 */
[----:B------:R-:W-:Y:S01]  /*29a0*/  LEA R12, P1, R10, UR8, 0x2 ;  /* 0x000000080a0c7c11 */ /* 0x000fe2000f8210ff */
[----:B------:R-:W-:Y:S01]  /*29b0*/  STG.E desc[UR6][R16.64], R53 ;  /* 0x0000003510007986 */ /* 0x000fe2000c101906 */
[----:B------:R-:W-:Y:S01]  /*29c0*/  F2FP.BF16.F32.PACK_AB R68, R87, R86 ;  /* 0x000000565744723e */ /* 0x000fe200000010ff */
[C---:B------:R-:W-:Y:S01]  /*29d0*/  FMUL.FTZ R94, R155.reuse, R94 ;  /* 0x0000005e9b5e7220 */ /* 0x040fe20000410000 */
[----:B------:R-:W-:Y:S01]  /*29e0*/  FMUL.FTZ R95, R155, R95 ;  /* 0x0000005f9b5f7220 */ /* 0x000fe20000410000 */
[----:B------:R-:W-:Y:S01]  /*29f0*/  STG.E desc[UR6][R20.64], R67 ;  /* 0x0000004314007986 */ /* 0x000fe2000c101906 */
[----:B------:R-:W-:Y:S01]  /*2a00*/  LEA.HI.X R23, R11, UR9, RZ, 0x2, P2 ;  /* 0x000000090b177c11 */ /* 0x000fe200090f14ff */
[--C-:B------:R-:W-:Y:S01]  /*2a10*/  FADD.FTZ R100, R100, -R157.reuse ;  /* 0x8000009d64647221 */ /* 0x100fe20000010000 */
[----:B------:R-:W-:Y:S01]  /*2a20*/  F2FP.BF16.F32.PACK_AB R69, R91, R90 ;  /* 0x0000005a5b45723e */ /* 0x000fe200000010ff */
[----:B------:R0:W-:Y:S01]  /*2a30*/  STG.E desc[UR6][R14.64], R27 ;  /* 0x0000001b0e007986 */ /* 0x0001e2000c101906 */
[----:B------:R-:W-:Y:S01]  /*2a40*/  LEA.HI.X R13, R10, UR9, RZ, 0x2, P1 ;  /* 0x000000090a0d7c11 */ /* 0x000fe200088f14ff */
[--C-:B------:R-:W-:Y:S01]  /*2a50*/  FADD.FTZ R101, R101, -R157.reuse ;  /* 0x8000009d65657221 */ /* 0x100fe20000010000 */
[----:B------:R-:W-:Y:S01]  /*2a60*/  F2FP.BF16.F32.PACK_AB R56, R93, R92 ;  /* 0x0000005c5d38723e */ /* 0x000fe200000010ff */
[----:B------:R-:W-:Y:S01]  /*2a70*/  HFMA2.MMA.BF16_V2 R25, R50, R25, R139 ;  /* 0x0000001932197235 */ /* 0x000fe2000020008b */
[----:B------:R-:W-:Y:S01]  /*2a80*/  LEA R10, P1, R9, UR8, 0x2 ;  /* 0x00000008090a7c11 */ /* 0x000fe2000f8210ff */
[----:B------:R-:W-:Y:S01]  /*2a90*/  HFMA2.BF16_V2 R29, R49, R68, R136 ;  /* 0x00000044311d7231 */ /* 0x000fe20000200088 */
[----:B------:R-:W-:Y:S01]  /*2aa0*/  F2FP.BF16.F32.PACK_AB R57, R97, R96 ;  /* 0x000000606139723e */ /* 0x000fe200000010ff */
[--C-:B------:R-:W-:Y:S01]  /*2ab0*/  FADD.FTZ R98, R98, -R157.reuse ;  /* 0x8000009d62627221 */ /* 0x100fe20000010000 */
[--C-:B------:R-:W-:Y:S01]  /*2ac0*/  FADD.FTZ R99, R99, -R157.reuse ;  /* 0x8000009d63637221 */ /* 0x100fe20000010000 */
[--C-:B------:R-:W-:Y:S01]  /*2ad0*/  FADD.FTZ R104, R104, -R157.reuse ;  /* 0x8000009d68687221 */ /* 0x100fe20000010000 */
[----:B------:R-:W-:Y:S01]  /*2ae0*/  HFMA2.BF16_V2 R69, R51, R69, R138 ;  /* 0x0000004533457231 */ /* 0x000fe2000020008a */
[----:B0-----:R-:W-:Y:S01]  /*2af0*/  LEA R14, P2, R8, UR8, 0x2 ;  /* 0x00000008080e7c11 */ /* 0x001fe2000f8410ff */
[--C-:B------:R-:W-:Y:S01]  /*2b00*/  FADD.FTZ R102, R102, -R157.reuse ;  /* 0x8000009d66667221 */ /* 0x100fe20000010000 */
[----:B------:R-:W-:Y:S01]  /*2b10*/  F2FP.BF16.F32.PACK_AB R70, R95, R94 ;  /* 0x0000005e5f46723e */ /* 0x000fe200000010ff */
[--C-:B------:R-:W-:Y:S01]  /*2b20*/  FADD.FTZ R103, R103, -R157.reuse ;  /* 0x8000009d67677221 */ /* 0x100fe20000010000 */
[----:B------:R-:W-:Y:S01]  /*2b30*/  LEA.HI.X R11, R9, UR9, RZ, 0x2, P1 ;  /* 0x00000009090b7c11 */ /* 0x000fe200088f14ff */
[C---:B------:R-:W-:Y:S01]  /*2b40*/  FMUL.FTZ R100, R155.reuse, R100 ;  /* 0x000000649b647220 */ /* 0x040fe20000410000 */
[----:B------:R-:W-:Y:S01]  /*2b50*/  LEA.HI.X R15, R8, UR9, RZ, 0x2, P2 ;  /* 0x00000009080f7c11 */ /* 0x000fe200090f14ff */
[----:B------:R-:W-:Y:S01]  /*2b60*/  FMUL.FTZ R101, R155, R101 ;  /* 0x000000659b657220 */ /* 0x000fe20000410000 */
[----:B------:R-:W-:Y:S01]  /*2b70*/  LEA R8, P1, R7, UR8, 0x2 ;  /* 0x0000000807087c11 */ /* 0x000fe2000f8210ff */
[--C-:B------:R-:W-:Y:S01]  /*2b80*/  FADD.FTZ R106, R106, -R157.reuse ;  /* 0x8000009d6a6a7221 */ /* 0x100fe20000010000 */
[----:B------:R-:W-:Y:S01]  /*2b90*/  FADD.FTZ R154, R107, -R157 ;  /* 0x8000009d6b9a7221 */ /* 0x000fe20000010000 */
[----:B------:R-:W-:Y:S01]  /*2ba0*/  HFMA2.MMA.BF16_V2 R21, R112, R56, R141 ;  /* 0x0000003870157235 */ /* 0x000fe2000020008d */
[C---:B------:R-:W-:Y:S01]  /*2bb0*/  FMUL.FTZ R98, R155.reuse, R98 ;  /* 0x000000629b627220 */ /* 0x040fe20000410000 */
[C---:B------:R-:W-:Y:S01]  /*2bc0*/  FMUL.FTZ R99, R155.reuse, R99 ;  /* 0x000000639b637220 */ /* 0x040fe20000410000 */
[C---:B------:R-:W-:Y:S01]  /*2bd0*/  FMUL.FTZ R104, R155.reuse, R104 ;  /* 0x000000689b687220 */ /* 0x040fe20000410000 */
[C---:B------:R-:W-:Y:S01]  /*2be0*/  FMUL.FTZ R107, R155.reuse, R0 ;  /* 0x000000009b6b7220 */ /* 0x040fe20000410000 */
[----:B------:R0:W-:Y:S01]  /*2bf0*/  STG.E desc[UR6][R18.64], R29 ;  /* 0x0000001d12007986 */ /* 0x0001e2000c101906 */
[----:B------:R-:W-:Y:S01]  /*2c00*/  HFMA2.MMA.BF16_V2 R57, R114, R57, R143 ;  /* 0x0000003972397235 */ /* 0x000fe2000020008f */
[C---:B------:R-:W-:Y:S01]  /*2c10*/  FMUL.FTZ R102, R155.reuse, R102 ;  /* 0x000000669b667220 */ /* 0x040fe20000410000 */
[----:B------:R-:W-:Y:S01]  /*2c20*/  FMUL.FTZ R103, R155, R103 ;  /* 0x000000679b677220 */ /* 0x000fe20000410000 */
[----:B------:R-:W-:Y:S01]  /*2c30*/  STG.E desc[UR6][R22.64], R25 ;  /* 0x0000001916007986 */ /* 0x000fe2000c101906 */
[----:B------:R-:W-:Y:S01]  /*2c40*/  LEA.HI.X R9, R7, UR9, RZ, 0x2, P1 ;  /* 0x0000000907097c11 */ /* 0x000fe200088f14ff */
[----:B------:R-:W-:Y:S01]  /*2c50*/  FMUL.FTZ R106, R155, R106 ;  /* 0x0000006a9b6a7220 */ /* 0x000fe20000410000 */
[----:B------:R-:W-:Y:S01]  /*2c60*/  F2FP.BF16.F32.PACK_AB R58, R101, R100 ;  /* 0x00000064653a723e */ /* 0x000fe200000010ff */
[----:B------:R1:W-:Y:S01]  /*2c70*/  STG.E desc[UR6][R12.64], R69 ;  /* 0x000000450c007986 */ /* 0x0003e2000c101906 */
[----:B------:R-:W-:Y:S01]  /*2c80*/  FMUL.FTZ R155, R155, R154 ;  /* 0x0000009a9b9b7220 */ /* 0x000fe20000410000 */
[----:B------:R-:W-:Y:S01]  /*2c90*/  LEA R16, P2, R5, UR8, 0x2 ;  /* 0x0000000805107c11 */ /* 0x000fe2000f8410ff */
[----:B0-----:R-:W-:Y:S01]  /*2ca0*/  HFMA2.BF16_V2 R19, R113, R70, R140 ;  /* 0x0000004671137231 */ /* 0x001fe2000020008c */
[----:B------:R-:W-:Y:S01]  /*2cb0*/  F2FP.BF16.F32.PACK_AB R71, R99, R98 ;  /* 0x000000626347723e */ /* 0x000fe200000010ff */
[----:B------:R0:W-:Y:S01]  /*2cc0*/  STG.E desc[UR6][R10.64], R21 ;  /* 0x000000150a007986 */ /* 0x0001e2000c101906 */
[----:B------:R-:W-:-:S02]  /*2cd0*/  F2FP.BF16.F32.PACK_AB R59, R107, R104 ;  /* 0x000000686b3b723e */ /* 0x000fc400000010ff */
[----:B------:R-:W-:Y:S01]  /*2ce0*/  F2FP.BF16.F32.PACK_AB R72, R103, R102 ;  /* 0x000000666748723e */ /* 0x000fe200000010ff */
[----:B------:R2:W-:Y:S01]  /*2cf0*/  STG.E desc[UR6][R14.64], R19 ;  /* 0x000000130e007986 */ /* 0x0005e2000c101906 */
[----:B------:R-:W-:Y:S01]  /*2d00*/  LEA.HI.X R17, R5, UR9, RZ, 0x2, P2 ;  /* 0x0000000905117c11 */ /* 0x000fe200090f14ff */
[----:B------:R-:W-:Y:S01]  /*2d10*/  HFMA2.MMA.BF16_V2 R5, R116, R58, R145 ;  /* 0x0000003a74057235 */ /* 0x000fe20000200091 */
[C---:B-1----:R-:W-:Y:S01]  /*2d20*/  LEA R12, P1, R6.reuse, UR8, 0x2 ;  /* 0x00000008060c7c11 */ /* 0x042fe2000f8210ff */
[----:B------:R1:W-:Y:S01]  /*2d30*/  STG.E desc[UR6][R8.64], R57 ;  /* 0x0000003908007986 */ /* 0x0003e2000c101906 */
[----:B------:R-:W-:Y:S01]  /*2d40*/  F2FP.BF16.F32.PACK_AB R73, R155, R106 ;  /* 0x0000006a9b49723e */ /* 0x000fe200000010ff */
[----:B------:R-:W-:Y:S01]  /*2d50*/  HFMA2.BF16_V2 R71, R115, R71, R142 ;  /* 0x0000004773477231 */ /* 0x000fe2000020008e */
[----:B------:R-:W-:Y:S01]  /*2d60*/  LEA.HI.X R13, R6, UR9, RZ, 0x2, P1 ;  /* 0x00000009060d7c11 */ /* 0x000fe200088f14ff */
[----:B------:R-:W-:Y:S01]  /*2d70*/  HFMA2.MMA.BF16_V2 R59, R118, R59, R147 ;  /* 0x0000003b763b7235 */ /* 0x000fe20000200093 */
[----:B------:R-:W-:Y:S01]  /*2d80*/  LEA R6, P1, R4, UR8, 0x2 ;  /* 0x0000000804067c11 */ /* 0x000fe2000f8210ff */
[----:B------:R-:W-:Y:S01]  /*2d90*/  HFMA2.BF16_V2 R73, R119, R73, R146 ;  /* 0x0000004977497231 */ /* 0x000fe20000200092 */
[----:B0-----:R-:W-:Y:S01]  /*2da0*/  LEA R10, P3, R2, UR8, 0x2 ;  /* 0x00000008020a7c11 */ /* 0x001fe2000f8610ff */
[----:B--2---:R-:W-:Y:S01]  /*2db0*/  HFMA2.BF16_V2 R15, R117, R72, R144 ;  /* 0x00000048750f7231 */ /* 0x004fe20000200090 */
[----:B------:R-:W-:Y:S01]  /*2dc0*/  LEA.HI.X R7, R4, UR9, RZ, 0x2, P1 ;  /* 0x0000000904077c11 */ /* 0x000fe200088f14ff */
[----:B------:R2:W-:Y:S01]  /*2dd0*/  STG.E desc[UR6][R12.64], R71 ;  /* 0x000000470c007986 */ /* 0x0005e2000c101906 */
[----:B------:R-:W-:-:S02]  /*2de0*/  LEA.HI.X R11, R2, UR9, RZ, 0x2, P3 ;  /* 0x00000009020b7c11 */ /* 0x000fc400098f14ff */
[----:B-1----:R-:W-:Y:S01]  /*2df0*/  LEA R8, P2, R3, UR8, 0x2 ;  /* 0x0000000803087c11 */ /* 0x002fe2000f8410ff */
[----:B------:R2:W-:Y:S01]  /*2e00*/  STG.E desc[UR6][R16.64], R5 ;  /* 0x0000000510007986 */ /* 0x0005e2000c101906 */
[----:B------:R-:W-:Y:S02]  /*2e10*/  IADD3 R31, R31, UR5, RZ ;  /* 0x000000051f1f7c10 */ /* 0x000fe4000fffe0ff */
[----:B------:R-:W-:Y:S01]  /*2e20*/  LEA.HI.X R9, R3, UR9, RZ, 0x2, P2 ;  /* 0x0000000903097c11 */ /* 0x000fe200090f14ff */
[----:B------:R2:W-:Y:S01]  /*2e30*/  STG.E desc[UR6][R6.64], R15 ;  /* 0x0000000f06007986 */ /* 0x0005e2000c101906 */
[----:B------:R-:W-:Y:S02]  /*2e40*/  ISETP.GE.AND P1, PT, R31, UR4, PT ;  /* 0x000000041f007c0c */ /* 0x000fe4000bf26270 */
[----:B------:R-:W-:Y:S01]  /*2e50*/  SEL R0, RZ, 0x1, P0 ;  /* 0x00000001ff007807 */ /* 0x000fe20000000000 */
[----:B------:R2:W-:Y:S04]  /*2e60*/  STG.E desc[UR6][R8.64], R59 ;  /* 0x0000003b08007986 */ /* 0x0005e8000c101906 */
[----:B------:R2:W-:Y:S06]  /*2e70*/  STG.E desc[UR6][R10.64], R73 ;  /* 0x000000490a007986 */ /* 0x0005ec000c101906 */
[----:B------:R-:W-:Y:S05]  /*2e80*/  @!P1 BRA `(.L_x_883) ;  /* 0xffffffd4008c9947 */ /* 0x000fea000383ffff */
[----:B------:R-:W-:Y:S05]  /*2e90*/  EXIT ;  /* 0x000000000000794d */ /* 0x000fea0003800000 */
.L_x_880:
[----:B------:R-:W-:Y:S01]  /*2ea0*/  HFMA2.MMA R158, -RZ, RZ, 0, 5.9604644775390625e-08 ;  /* 0x00000001ff9e7435 */ /* 0x000fe200000001ff */
[----:B------:R-:W-:Y:S02]  /*2eb0*/  MOV R159, R109 ;  /* 0x0000006d009f7202 */ /* 0x000fe40000000f00 */
[----:B------:R-:W-:Y:S02]  /*2ec0*/  MOV R161, 0x1f ;  /* 0x0000001f00a17802 */ /* 0x000fe40000000f00 */
[----:B------:R-:W-:-:S07]  /*2ed0*/  MOV R156, 0xffffffff ;  /* 0xffffffff009c7802 */ /* 0x000fce0000000f00 */
[----:B-----5:R-:W-:Y:S05]  /*2ee0*/  WARPSYNC.COLLECTIVE R156, `(.L_x_884) ;  /* 0x000000009c087348 */ /* 0x020fea0003c00000 */
[----:B------:R0:W1:Y:S02]  /*2ef0*/  SHFL.BFLY P2, R154, R159, R158, R161 ;  /* 0x0c00009e9f9a7389 */ /* 0x00006400000400a1 */
[----:B01---5:R-:W-:Y:S01]  /*2f00*/  ENDCOLLECTIVE ;  /* 0x000000000000791b */ /* 0x023fe20003800000 */
.L_x_884:
[----:B------:R-:W-:Y:S01]  /*2f10*/  HFMA2.MMA R158, -RZ, RZ, 0, 1.1920928955078125e-07 ;  /* 0x00000002ff9e7435 */ /* 0x000fe200000001ff */
[----:B------:R-:W-:-:S05]  /*2f20*/  MOV R108, R154 ;  /* 0x0000009a006c7202 */ /* 0x000fca0000000f00 */
[----:B------:R-:W-:-:S05]  /*2f30*/  FADD.FTZ R110, R109, R108 ;  /* 0x0000006c6d6e7221 */ /* 0x000fca0000010000 */
[----:B------:R-:W-:-:S07]  /*2f40*/  MOV R159, R110 ;  /* 0x0000006e009f7202 */ /* 0x000fce0000000f00 */
[----:B------:R-:W-:Y:S05]  /*2f50*/  WARPSYNC.COLLECTIVE R156, `(.L_x_885) ;  /* 0x000000009c087348 */ /* 0x000fea0003c00000 */
[----:B------:R0:W1:Y:S02]  /*2f60*/  SHFL.BFLY P2, R154, R159, R158, R161 ;  /* 0x0c00009e9f9a7389 */ /* 0x00006400000400a1 */
[----:B01----:R-:W-:Y:S01]  /*2f70*/  ENDCOLLECTIVE ;  /* 0x000000000000791b */ /* 0x003fe20003800000 */
.L_x_885:
[----:B------:R-:W-:Y:S01]  /*2f80*/  HFMA2.MMA R158, -RZ, RZ, 0, 2.384185791015625e-07 ;  /* 0x00000004ff9e7435 */ /* 0x000fe200000001ff */
[----:B------:R-:W-:-:S05]  /*2f90*/  MOV R155, R154 ;  /* 0x0000009a009b7202 */ /* 0x000fca0000000f00 */
[----:B------:R-:W-:-:S05]  /*2fa0*/  FADD.FTZ R155, R110, R155 ;  /* 0x0000009b6e9b7221 */ /* 0x000fca0000010000 */
[----:B------:R-:W-:-:S07]  /*2fb0*/  MOV R159, R155 ;  /* 0x0000009b009f7202 */ /* 0x000fce0000000f00 */
[----:B------:R-:W-:Y:S05]  /*2fc0*/  WARPSYNC.COLLECTIVE R156, `(.L_x_886) ;  /* 0x000000009c087348 */ /* 0x000fea0003c00000 */
[----:B------:R0:W1:Y:S02]  /*2fd0*/  SHFL.BFLY P2, R154, R159, R158, R161 ;  /* 0x0c00009e9f9a7389 */ /* 0x00006400000400a1 */
[----:B01----:R-:W-:Y:S01]  /*2fe0*/  ENDCOLLECTIVE ;  /* 0x000000000000791b */ /* 0x003fe20003800000 */
.L_x_886:
[----:B------:R-:W-:Y:S01]  /*2ff0*/  HFMA2.MMA R158, -RZ, RZ, 0, 4.76837158203125e-07 ;  /* 0x00000008ff9e7435 */ /* 0x000fe200000001ff */
[----:B------:R-:W-:-:S05]  /*3000*/  MOV R108, R154 ;  /* 0x0000009a006c7202 */ /* 0x000fca0000000f00 */
[----:B------:R-:W-:-:S05]  /*3010*/  FADD.FTZ R152, R155, R108 ;  /* 0x0000006c9b987221 */ /* 0x000fca0000010000 */
[----:B------:R-:W-:-:S07]  /*3020*/  MOV R159, R152 ;  /* 0x00000098009f7202 */ /* 0x000fce0000000f00 */
[----:B------:R-:W-:Y:S05]  /*3030*/  WARPSYNC.COLLECTIVE R156, `(.L_x_887) ;  /* 0x000000009c087348 */ /* 0x000fea0003c00000 */
[----:B------:R0:W1:Y:S02]  /*3040*/  SHFL.BFLY P2, R154, R159, R158, R161 ;  /* 0x0c00009e9f9a7389 */ /* 0x00006400000400a1 */
[----:B01----:R-:W-:Y:S01]  /*3050*/  ENDCOLLECTIVE ;  /* 0x000000000000791b */ /* 0x003fe20003800000 */
.L_x_887:
[----:B------:R-:W-:Y:S01]  /*3060*/  HFMA2.MMA R158, -RZ, RZ, 0, 9.5367431640625e-07 ;  /* 0x00000010ff9e7435 */ /* 0x000fe200000001ff */
[----:B------:R-:W-:-:S05]  /*3070*/  MOV R157, R154 ;  /* 0x0000009a009d7202 */ /* 0x000fca0000000f00 */
[----:B------:R-:W-:-:S05]  /*3080*/  FADD.FTZ R157, R152, R157 ;  /* 0x0000009d989d7221 */ /* 0x000fca0000010000 */
[----:B------:R-:W-:-:S07]  /*3090*/  MOV R159, R157 ;  /* 0x0000009d009f7202 */ /* 0x000fce0000000f00 */
[----:B------:R-:W-:Y:S05]  /*30a0*/  WARPSYNC.COLLECTIVE R156, `(.L_x_888) ;  /* 0x000000009c087348 */ /* 0x000fea0003c00000 */
[----:B------:R0:W1:Y:S02]  /*30b0*/  SHFL.BFLY P2, R154, R159, R158, R161 ;  /* 0x0c00009e9f9a7389 */ /* 0x00006400000400a1 */
[----:B01----:R-:W-:Y:S01]  /*30c0*/  ENDCOLLECTIVE ;  /* 0x000000000000791b */ /* 0x003fe20003800000 */
.L_x_888:
[----:B------:R-:W-:Y:S01]  /*30d0*/  HFMA2.MMA R158, -RZ, RZ, 0, 5.9604644775390625e-08 ;  /* 0x00000001ff9e7435 */ /* 0x000fe200000001ff */
[----:B------:R-:W-:-:S05]  /*30e0*/  MOV R108, R154 ;  /* 0x0000009a006c7202 */ /* 0x000fca0000000f00 */
[----:B------:R-:W-:-:S04]  /*30f0*/  FADD.FTZ R108, R157, R108 ;  /* 0x0000006c9d6c7221 */ /* 0x000fc80000010000 */
        /* <DEDUP_REMOVED lines=117> */
.L_x_889:
[----:B------:R-:W-:Y:S01]  /*3850*/  HFMA2.MMA R158, -RZ, RZ, 0, 1.1920928955078125e-07 ;  /* 0x00000002ff9e7435 */ /* 0x000fe200000001ff */
[----:B------:R-:W-:-:S05]  /*3860*/  MOV R110, R154 ;  /* 0x0000009a006e7202 */ /* 0x000fca0000000f00 */
[----:B------:R-:W-:-:S05]  /*3870*/  FADD.FTZ R110, R109, R110 ;  /* 0x0000006e6d6e7221 */ /* 0x000fca0000010000 */
[----:B------:R-:W-:-:S07]  /*3880*/  MOV R159, R110 ;  /* 0x0000006e009f7202 */ /* 0x000fce0000000f00 */
[----:B------:R-:W-:Y:S05]  /*3890*/  WARPSYNC.COLLECTIVE R156, `(.L_x_890) ;  /* 0x000000009c087348 */ /* 0x000fea0003c00000 */
[----:B------:R0:W1:Y:S02]  /*38a0*/  SHFL.BFLY P2, R154, R159, R158, R161 ;  /* 0x0c00009e9f9a7389 */ /* 0x00006400000400a1 */
[----:B01----:R-:W-:Y:S01]  /*38b0*/  ENDCOLLECTIVE ;  /* 0x000000000000791b */ /* 0x003fe20003800000 */
.L_x_890:
[----:B------:R-:W-:Y:S01]  /*38c0*/  HFMA2.MMA R158, -RZ, RZ, 0, 2.384185791015625e-07 ;  /* 0x00000004ff9e7435 */ /* 0x000fe200000001ff */
[----:B------:R-:W-:-:S05]  /*38d0*/  MOV R155, R154 ;  /* 0x0000009a009b7202 */ /* 0x000fca0000000f00 */
[----:B------:R-:W-:-:S05]  /*38e0*/  FADD.FTZ R155, R110, R155 ;  /* 0x0000009b6e9b7221 */ /* 0x000fca0000010000 */
[----:B------:R-:W-:-:S07]  /*38f0*/  MOV R159, R155 ;  /* 0x0000009b009f7202 */ /* 0x000fce0000000f00 */
[----:B------:R-:W-:Y:S05]  /*3900*/  WARPSYNC.COLLECTIVE R156, `(.L_x_891) ;  /* 0x000000009c087348 */ /* 0x000fea0003c00000 */
[----:B------:R0:W1:Y:S02]  /*3910*/  SHFL.BFLY P2, R154, R159, R158, R161 ;  /* 0x0c00009e9f9a7389 */ /* 0x00006400000400a1 */
[----:B01----:R-:W-:Y:S01]  /*3920*/  ENDCOLLECTIVE ;  /* 0x000000000000791b */ /* 0x003fe20003800000 */
.L_x_891:
[----:B------:R-:W-:Y:S01]  /*3930*/  HFMA2.MMA R158, -RZ, RZ, 0, 4.76837158203125e-07 ;  /* 0x00000008ff9e7435 */ /* 0x000fe200000001ff */
[----:B------:R-:W-:-:S05]  /*3940*/  MOV R152, R154 ;  /* 0x0000009a00987202 */ /* 0x000fca0000000f00 */
[----:B------:R-:W-:-:S05]  /*3950*/  FADD.FTZ R152, R155, R152 ;  /* 0x000000989b987221 */ /* 0x000fca0000010000 */
[----:B------:R-:W-:-:S07]  /*3960*/  MOV R159, R152 ;  /* 0x00000098009f7202 */ /* 0x000fce0000000f00 */
[----:B------:R-:W-:Y:S05]  /*3970*/  WARPSYNC.COLLECTIVE R156, `(.L_x_892) ;  /* 0x000000009c087348 */ /* 0x000fea0003c00000 */
[----:B------:R0:W1:Y:S02]  /*3980*/  SHFL.BFLY P2, R154, R159, R158, R161 ;  /* 0x0c00009e9f9a7389 */ /* 0x00006400000400a1 */
[----:B01----:R-:W-:Y:S01]  /*3990*/  ENDCOLLECTIVE ;  /* 0x000000000000791b */ /* 0x003fe20003800000 */
.L_x_892:
[----:B------:R-:W-:Y:S01]  /*39a0*/  HFMA2.MMA R158, -RZ, RZ, 0, 9.5367431640625e-07 ;  /* 0x00000010ff9e7435 */ /* 0x000fe200000001ff */
[----:B------:R-:W-:-:S05]  /*39b0*/  MOV R157, R154 ;  /* 0x0000009a009d7202 */ /* 0x000fca0000000f00 */
[----:B------:R-:W-:-:S05]  /*39c0*/  FADD.FTZ R157, R152, R157 ;  /* 0x0000009d989d7221 */ /* 0x000fca0000010000 */
[----:B------:R-:W-:-:S07]  /*39d0*/  MOV R159, R157 ;  /* 0x0000009d009f7202 */ /* 0x000fce0000000f00 */
[----:B------:R-:W-:Y:S05]  /*39e0*/  WARPSYNC.COLLECTIVE R156, `(.L_x_893) ;  /* 0x000000009c087348 */ /* 0x000fea0003c00000 */
[----:B------:R0:W1:Y:S02]  /*39f0*/  SHFL.BFLY P2, R154, R159, R158, R161 ;  /* 0x0c00009e9f9a7389 */ /* 0x00006400000400a1 */
[----:B01----:R-:W-:Y:S01]  /*3a00*/  ENDCOLLECTIVE ;  /* 0x000000000000791b */ /* 0x003fe20003800000 */
.L_x_893:
[----:B------:R-:W-:Y:S05]  /*3a10*/  BRA `(.L_x_894) ;  /* 0xffffffdc00187947 */ /* 0x000fea000383ffff */
.L_x_895:
        /* <DEDUP_REMOVED lines=14> */
.L_x_2042:


//--------------------- .text._ZN10layer_norm13ln_fwd_kernelINS_13Kernel_traitsI13__nv_bfloat16S2_S2_fjLj14336ELj2ELj1ELj4ELj16ENS_18Kernel_traits_baseILj14336ES2_S2_S2_fjLj128EEEEEEEvNS_9FwdParamsE --------------------------
	.section	.text._ZN10layer_norm13ln_fwd_kernelINS_13Kernel_traitsI13__nv_bfloat16S2_S2_fjLj14336ELj2ELj1ELj4ELj16ENS_18Kernel_traits_baseILj14336ES2_S2_S2_fjLj128EEEEEEEvNS_9FwdParamsE,"ax",@progbits
	.align	128
        .global         _ZN10layer_norm13ln_fwd_kernelINS_13Kernel_traitsI13__nv_bfloat16S2_S2_fjLj14336ELj2ELj1ELj4ELj16ENS_18Kernel_traits_baseILj14336ES2_S2_S2_fjLj128EEEEEEEvNS_9FwdParamsE
        .type           _ZN10layer_norm13ln_fwd_kernelINS_13Kernel_traitsI13__nv_bfloat16S2_S2_fjLj14336ELj2ELj1ELj4ELj16ENS_18Kernel_traits_baseILj14336ES2_S2_S2_fjLj128EEEEEEEvNS_9FwdParamsE,@function
        .size           _ZN10layer_norm13ln_fwd_kernelINS_13Kernel_traitsI13__nv_bfloat16S2_S2_fjLj14336ELj2ELj1ELj4ELj16ENS_18Kernel_traits_baseILj14336ES2_S2_S2_fjLj128EEEEEEEvNS_9FwdParamsE,(.L_x_2043 - _ZN10layer_norm13ln_fwd_kernelINS_13Kernel_traitsI13__nv_bfloat16S2_S2_fjLj14336ELj2ELj1ELj4ELj16ENS_18Kernel_traits_baseILj14336ES2_S2_S2_fjLj128EEEEEEEvNS_9FwdParamsE)
        .other          _ZN10layer_norm13ln_fwd_kernelINS_13Kernel_traitsI13__nv_bfloat16S2_S2_fjLj14336ELj2ELj1ELj4ELj16ENS_18Kernel_traits_baseILj14336ES2_S2_S2_fjLj128EEEEEEEvNS_9FwdParamsE,@"STO_CUDA_ENTRY STV_DEFAULT"
_ZN10layer_norm13ln_fwd_kernelINS_13Kernel_traitsI13__nv_bfloat16S2_S2_fjLj14336ELj2ELj1ELj4ELj16ENS_18Kernel_traits_baseILj14336ES2_S2_S2_fjLj128EEEEEEEvNS_9FwdParamsE:
.text._ZN10layer_norm13ln_fwd_kernelINS_13Kernel_traitsI13__nv_bfloat16S2_S2_fjLj14336ELj2ELj1ELj4ELj16ENS_18Kernel_traits_baseILj14336ES2_S2_S2_fjLj128EEEEEEEvNS_9FwdParamsE:
        /* <DEDUP_REMOVED lines=34> */
.L_x_899:
        /* <DEDUP_REMOVED lines=42> */
[----:B---3--:R-:W-:-:S02]  /*04c0*/  PRMT R117, R64, 0x7632, R117 ;  /* 0x0000763240757816 */ /* 0x008fc40000000075 */
        /* <DEDUP_REMOVED lines=261> */
.L_x_910:
        /* <DEDUP_REMOVED lines=45> */
[C---:B------:R-:W-:Y:S01]  /*17f0*/  FFMA.FTZ R104, R106.reuse, R102, R104 ;  /* 0x000000666a687223 */ /* 0x040fe20000010068 */
        /* <DEDUP_REMOVED lines=35> */
.L_x_898:
[----:B------:R-:W2:Y:S04]  /*1a30*/  LDG.E.STRONG.GPU R0, desc[UR6][R2.64] ;  /* 0x0000000602007981 */ /* 0x000ea8000c1ef900 */
[----:B--2---:R-:W-:Y:S01]  /*1a40*/  CCTL.IVALL ;  /* 0x00000000ff00798f */ /* 0x004fe20002000000 */
[----:B------:R-:W-:Y:S05]  /*1a50*/  YIELD ;  /* 0x0000000000007946 */ /* 0x000fea0003800000 */
[----:B------:R-:W-:-:S13]  /*1a60*/  ISETP.NE.AND P1, PT, R0, R60, PT ;  /* 0x0000003c0000720c */ /* 0x000fda0003f25270 */
[----:B------:R-:W-:Y:S05]  /*1a70*/  @P1 BRA `(.L_x_898) ;  /* 0xfffffffc00ec1947 */ /* 0x000fea000383ffff */
.L_x_897:
        /* <DEDUP_REMOVED lines=24> */
[----:B------:R-:W-:Y:S01]  /*1c00*/  FFMA.FTZ R61, R0, R60, R104 ;  /* 0x0000003c003d7223 */ /* 0x000fe20000010068 */
[----:B------:R-:W-:Y:S01]  /*1c10*/  LOP3.LUT R80, R96, 0x1, R101, 0xf8, !PT ;  /* 0x0000000160507812 */ /* 0x000fe200078ef865 */
[----:B------:R-:W-:Y:S02]  /*1c20*/  FMUL.FTZ R110, R110, R0 ;  /* 0x000000006e6e7220 */ /* 0x000fe40000410000 */
[----:B------:R-:W1:Y:S01]  /*1c30*/  LDC R0, c[0x0][0x260] ;  /* 0x00009800ff007b82 */ /* 0x000e620000000800 */
[----:B------:R-:W-:Y:S01]  /*1c40*/  LOP3.LUT P1, RZ, R80, 0x3, R78, 0xf8, !PT ;  /* 0x0000000350ff7812 */ /* 0x000fe2000782f84e */
[----:B------:R-:W-:Y:S01]  /*1c50*/  FMUL.FTZ R110, R102, R110 ;  /* 0x0000006e666e7220 */ /* 0x000fe20000410000 */
[----:B0-----:R-:W-:-:S03]  /*1c60*/  FMUL.FTZ R78, R108, R61 ;  /* 0x0000003d6c4e7220 */ /* 0x001fc60000410000 */
[----:B------:R-:W-:-:S03]  /*1c70*/  FFMA.FTZ R110, R108, R110, R3 ;  /* 0x0000006e6c6e7223 */ /* 0x000fc60000010003 */
[----:B------:R-:W0:Y:S04]  /*1c80*/  SHFL.IDX PT, R78, R78, RZ, 0x1f ;  /* 0x00001fff4e4e7589 */ /* 0x000e2800000e0000 */
[----:B------:R-:W1:Y:S01]  /*1c90*/  SHFL.IDX PT, R3, R110, RZ, 0x1f ;  /* 0x00001fff6e037589 */ /* 0x000e6200000e0000 */
[----:B------:R-:W2:Y:S01]  /*1ca0*/  @!P1 LDC.64 R60, c[0x0][0x230] ;  /* 0x00008c00ff3c9b82 */ /* 0x000ea20000000a00 */
[--C-:B0-----:R-:W-:Y:S01]  /*1cb0*/  FADD.FTZ R80, R65, -R78.reuse ;  /* 0x8000004e41507221 */ /* 0x101fe20000010000 */
[--C-:B------:R-:W-:Y:S01]  /*1cc0*/  FADD.FTZ R102, R64, -R78.reuse ;  /* 0x8000004e40667221 */ /* 0x100fe20000010000 */
[----:B------:R-:W-:-:S05]  /*1cd0*/  FADD.FTZ R105, R105, -R78 ;  /* 0x8000004e69697221 */ /* 0x000fca0000010000 */
[----:B------:R-:W0:Y:S01]  /*1ce0*/  LDC.64 R64, c[0x0][0x228] ;  /* 0x00008a00ff407b82 */ /* 0x000e220000000a00 */
[----:B-1----:R-:W-:Y:S01]  /*1cf0*/  FFMA.FTZ R0, R3, 6.975446740398183465e-05, R0 ;  /* 0x3892492503007823 */ /* 0x002fe20000010000 */
[----:B--2---:R-:W-:-:S04]  /*1d00*/  @!P1 IMAD.WIDE R60, R97, 0x4, R60 ;  /* 0x00000004613c9825 */ /* 0x004fc800078e023c */
        /* <DEDUP_REMOVED lines=94> */
[----:B--2---:R-:W-:Y:S01]  /*22f0*/  @!P1 IMAD.WIDE R2, R97, 0x4, R2 ;  /* 0x0000000461029825 */ /* 0x004fe200078e0202 */
[----:B------:R-:W-:-:S03]  /*2300*/  HFMA2.MMA.BF16_V2 R62, R58, R62, R30 ;  /* 0x0000003e3a3e7235 */ /* 0x000fc6000020001e */
        /* <DEDUP_REMOVED lines=13> */
[----:B0-----:R-:W-:-:S04]  /*23e0*/  IMAD.WIDE.U32 R66, R94, 0x10, R64 ;  /* 0x000000105e427825 */ /* 0x001fc800078e0040 */
[----:B------:R-:W-:Y:S02]  /*23f0*/  HFMA2.BF16_V2 R61, R57, R61, R29 ;  /* 0x0000003d393d7231 */ /* 0x000fe4000020001d */
[C---:B------:R-:W-:Y:S01]  /*2400*/  FMUL.FTZ R145, R0.reuse, R145 ;  /* 0x0000009100917220 */ /* 0x040fe20000410000 */
[----:B------:R-:W-:Y:S02]  /*2410*/  HFMA2.BF16_V2 R63, R59, R63, R31 ;  /* 0x0000003f3b3f7231 */ /* 0x000fe4000020001f */
[C---:B------:R-:W-:Y:S01]  /*2420*/  FMUL.FTZ R75, R0.reuse, R75 ;  /* 0x0000004b004b7220 */ /* 0x040fe20000410000 */
        /* <DEDUP_REMOVED lines=16> */
[----:B------:R-:W-:Y:S01]  /*2530*/  F2FP.BF16.F32.PACK_AB R112, R112, R143 ;  /* 0x0000008f7070723e */ /* 0x000fe200000010ff */
[----:B------:R-:W-:Y:S01]  /*2540*/  FMUL.FTZ R85, R0, R85 ;  /* 0x0000005500557220 */ /* 0x000fe20000410000 */
[----:B------:R-:W-:Y:S01]  /*2550*/  F2FP.BF16.F32.PACK_AB R118, R118, R147 ;  /* 0x000000937676723e */ /* 0x000fe200000010ff */
[C---:B------:R-:W-:Y:S01]  /*2560*/  FMUL.FTZ R87, R0.reuse, R87 ;  /* 0x0000005700577220 */ /* 0x040fe20000410000 */
[----:B------:R-:W-:Y:S01]  /*2570*/  FMUL.FTZ R76, R0, R76 ;  /* 0x0000004c004c7220 */ /* 0x000fe20000410000 */
[----:B------:R0:W-:Y:S01]  /*2580*/  @!P1 STG.E desc[UR6][R2.64], R0 ;  /* 0x0000000002009986 */ /* 0x0001e2000c101906 */
        /* <DEDUP_REMOVED lines=9> */
[----:B------:R-:W-:Y:S01]  /*2620*/  HFMA2.MMA.BF16_V2 R74, R42, R74, R14 ;  /* 0x0000004a2a4a7235 */ /* 0x000fe2000020000e */
[----:B------:R-:W-:Y:S01]  /*2630*/  F2FP.BF16.F32.PACK_AB R103, R140, R103 ;  /* 0x000000678c67723e */ /* 0x000fe200000010ff */
[----:B0-----:R-:W-:Y:S01]  /*2640*/  IMAD.WIDE.U32 R2, R91, 0x10, R64 ;  /* 0x000000105b027825 */ /* 0x001fe200078e0040 */
[----:B------:R-:W-:-:S02]  /*2650*/  F2FP.BF16.F32.PACK_AB R114, R114, R145 ;  /* 0x000000917272723e */ /* 0x000fc400000010ff */
[----:B------:R-:W-:Y:S01]  /*2660*/  F2FP.BF16.F32.PACK_AB R75, R122, R75 ;  /* 0x0000004b7a4b723e */ /* 0x000fe200000010ff */
[----:B------:R-:W-:Y:S01]  /*2670*/  HFMA2.MMA.BF16_V2 R104, R36, R138, R8 ;  /* 0x0000008a24687235 */ /* 0x000fe20000200008 */
[----:B------:R-:W-:Y:S01]  /*2680*/  F2FP.BF16.F32.PACK_AB R84, R111, R84 ;  /* 0x000000546f54723e */ /* 0x000fe200000010ff */
[----:B------:R-:W-:Y:S01]  /*2690*/  IMAD.WIDE.U32 R90, R90, 0x10, R64 ;  /* 0x000000105a5a7825 */ /* 0x000fe200078e0040 */
[----:B------:R-:W-:Y:S02]  /*26a0*/  F2FP.BF16.F32.PACK_AB R86, R117, R86 ;  /* 0x000000567556723e */ /* 0x000fe400000010ff */
[----:B------:R-:W-:Y:S01]  /*26b0*/  F2FP.BF16.F32.PACK_AB R79, R136, R79 ;  /* 0x0000004f884f723e */ /* 0x000fe200000010ff */
[----:B-1----:R-:W-:Y:S01]  /*26c0*/  HFMA2.MMA.BF16_V2 R60, R48, R78, R20 ;  /* 0x0000004e303c7235 */ /* 0x002fe20000200014 */
[----:B------:R-:W-:Y:S01]  /*26d0*/  F2FP.BF16.F32.PACK_AB R81, R102, R81 ;  /* 0x000000516651723e */ /* 0x000fe200000010ff */
[----:B------:R-:W-:Y:S01]  /*26e0*/  HFMA2.MMA.BF16_V2 R62, R50, R106, R22 ;  /* 0x0000006a323e7235 */ /* 0x000fe20000200016 */
[----:B------:R-:W-:Y:S01]  /*26f0*/  F2FP.BF16.F32.PACK_AB R107, R142, R107 ;  /* 0x0000006b8e6b723e */ /* 0x000fe200000010ff */
[----:B--2---:R-:W-:Y:S01]  /*2700*/  HFMA2.MMA.BF16_V2 R68, R44, R112, R16 ;  /* 0x000000702c447235 */ /* 0x004fe20000200010 */
[----:B------:R-:W-:Y:S01]  /*2710*/  F2FP.BF16.F32.PACK_AB R73, R128, R77 ;  /* 0x0000004d8049723e */ /* 0x000fe200000010ff */
[----:B------:R-:W-:Y:S01]  /*2720*/  HFMA2.MMA.BF16_V2 R70, R46, R118, R18 ;  /* 0x000000762e467235 */ /* 0x000fe20000200012 */
        /* <DEDUP_REMOVED lines=11> */
[----:B------:R-:W-:-:S02]  /*27e0*/  HFMA2.BF16_V2 R75, R43, R79, R15 ;  /* 0x0000004f2b4b7231 */ /* 0x000fc4000020000f */
[----:B------:R-:W-:-:S04]  /*27f0*/  IMAD.WIDE.U32 R64, R88, 0x10, R64 ;  /* 0x0000001058407825 */ /* 0x000fc800078e0040 */
[----:B------:R-:W-:Y:S01]  /*2800*/  HFMA2.BF16_V2 R105, R37, R81, R9 ;  /* 0x0000005125697231 */ /* 0x000fe20000200009 */
[----:B------:R1:W-:Y:S01]  /*2810*/  STG.E.128 desc[UR6][R92.64], R60 ;  /* 0x0000003c5c007986 */ /* 0x0003e2000c101d06 */
[----:B------:R-:W-:Y:S01]  /*2820*/  HFMA2.BF16_V2 R107, R39, R107, R11 ;  /* 0x0000006b276b7231 */ /* 0x000fe2000020000b */
[----:B------:R-:W-:Y:S01]  /*2830*/  IADD3 R97, R97, UR5, RZ ;  /* 0x0000000561617c10 */ /* 0x000fe2000fffe0ff */
[----:B------:R-:W-:Y:S01]  /*2840*/  HFMA2.BF16_V2 R85, R33, R85, R5 ;  /* 0x0000005521557231 */ /* 0x000fe20000200005 */
[----:B------:R1:W-:Y:S01]  /*2850*/  STG.E.128 desc[UR6][R2.64], R68 ;  /* 0x0000004402007986 */ /* 0x0003e2000c101d06 */
[----:B------:R-:W-:Y:S01]  /*2860*/  HFMA2.BF16_V2 R87, R35, R76, R7 ;  /* 0x0000004c23577231 */ /* 0x000fe20000200007 */
[----:B------:R-:W-:Y:S02]  /*2870*/  ISETP.GE.AND P1, PT, R97, UR4, PT ;  /* 0x0000000461007c0c */ /* 0x000fe4000bf26270 */
[----:B------:R1:W-:Y:S01]  /*2880*/  STG.E.128 desc[UR6][R90.64], R72 ;  /* 0x000000485a007986 */ /* 0x0003e2000c101d06 */
[----:B------:R-:W-:-:S03]  /*2890*/  SEL R0, RZ, 0x1, P0 ;  /* 0x00000001ff007807 */ /* 0x000fc60000000000 */
[----:B------:R1:W-:Y:S04]  /*28a0*/  STG.E.128 desc[UR6][R82.64], R104 ;  /* 0x0000006852007986 */ /* 0x0003e8000c101d06 */
[----:B------:R1:W-:Y:S03]  /*28b0*/  STG.E.128 desc[UR6][R64.64], R84 ;  /* 0x0000005440007986 */ /* 0x0003e6000c101d06 */
[----:B------:R-:W-:Y:S05]  /*28c0*/  @!P1 BRA `(.L_x_899) ;  /* 0xffffffd800549947 */ /* 0x000fea000383ffff */
[----:B------:R-:W-:Y:S05]  /*28d0*/  EXIT ;  /* 0x000000000000794d */ /* 0x000fea0003800000 */
.L_x_896:
[----:B------:R-:W-:Y:S01]  /*28e0*/  HFMA2.MMA R112, -RZ, RZ, 0, 5.9604644775390625e-08 ;  /* 0x00000001ff707435 */ /* 0x000fe200000001ff */
[----:B------:R-:W-:Y:S02]  /*28f0*/  MOV R110, R3 ;  /* 0x00000003006e7202 */ /* 0x000fe40000000f00 */
[----:B------:R-:W-:Y:S02]  /*2900*/  MOV R114, 0x1f ;  /* 0x0000001f00727802 */ /* 0x000fe40000000f00 */
[----:B------:R-:W-:-:S07]  /*2910*/  MOV R106, 0xffffffff ;  /* 0xffffffff006a7802 */ /* 0x000fce0000000f00 */
[----:B-----5:R-:W-:Y:S05]  /*2920*/  WARPSYNC.COLLECTIVE R106, `(.L_x_900) ;  /* 0x000000006a087348 */ /* 0x020fea0003c00000 */
[----:B------:R0:W1:Y:S02]  /*2930*/  SHFL.BFLY P2, R108, R110, R112, R114 ;  /* 0x0c0000706e6c7389 */ /* 0x0000640000040072 */
[----:B01---5:R-:W-:Y:S01]  /*2940*/  ENDCOLLECTIVE ;  /* 0x000000000000791b */ /* 0x023fe20003800000 */
.L_x_900:
[----:B------:R-:W-:Y:S01]  /*2950*/  HFMA2.MMA R112, -RZ, RZ, 0, 1.1920928955078125e-07 ;  /* 0x00000002ff707435 */ /* 0x000fe200000001ff */
[----:B------:R-:W-:-:S05]  /*2960*/  MOV R0, R108 ;  /* 0x0000006c00007202 */ /* 0x000fca0000000f00 */
[----:B------:R-:W-:-:S05]  /*2970*/  FADD.FTZ R60, R3, R0 ;  /* 0x00000000033c7221 */ /* 0x000fca0000010000 */
[----:B------:R-:W-:-:S07]  /*2980*/  MOV R110, R60 ;  /* 0x0000003c006e7202 */ /* 0x000fce0000000f00 */
[----:B------:R-:W-:Y:S05]  /*2990*/  WARPSYNC.COLLECTIVE R106, `(.L_x_901) ;  /* 0x000000006a087348 */ /* 0x000fea0003c00000 */
[----:B------:R0:W1:Y:S02]  /*29a0*/  SHFL.BFLY P2, R108, R110, R112, R114 ;  /* 0x0c0000706e6c7389 */ /* 0x0000640000040072 */
[----:B01----:R-:W-:Y:S01]  /*29b0*/  ENDCOLLECTIVE ;  /* 0x000000000000791b */ /* 0x003fe20003800000 */
.L_x_901:
[----:B------:R-:W-:Y:S01]  /*29c0*/  HFMA2.MMA R112, -RZ, RZ, 0, 2.384185791015625e-07 ;  /* 0x00000004ff707435 */ /* 0x000fe200000001ff */
[----:B------:R-:W-:-:S05]  /*29d0*/  MOV R0, R108 ;  /* 0x0000006c00007202 */ /* 0x000fca0000000f00 */
[----:B------:R-:W-:-:S05]  /*29e0*/  FADD.FTZ R80, R60, R0 ;  /* 0x000000003c507221 */ /* 0x000fca0000010000 */
[----:B------:R-:W-:-:S07]  /*29f0*/  MOV R110, R80 ;  /* 0x00000050006e7202 */ /* 0x000fce0000000f00 */
[----:B------:R-:W-:Y:S05]  /*2a00*/  WARPSYNC.COLLECTIVE R106, `(.L_x_902) ;  /* 0x000000006a087348 */ /* 0x000fea0003c00000 */
[----:B------:R0:W1:Y:S02]  /*2a10*/  SHFL.BFLY P2, R108, R110, R112, R114 ;  /* 0x0c0000706e6c7389 */ /* 0x0000640000040072 */
[----:B01----:R-:W-:Y:S01]  /*2a20*/  ENDCOLLECTIVE ;  /* 0x000000000000791b */ /* 0x003fe20003800000 */
.L_x_902:
[----:B------:R-:W-:Y:S01]  /*2a30*/  HFMA2.MMA R112, -RZ, RZ, 0, 4.76837158203125e-07 ;  /* 0x00000008ff707435 */ /* 0x000fe200000001ff */
[----:B------:R-:W-:-:S05]  /*2a40*/  MOV R0, R108 ;  /* 0x0000006c00007202 */ /* 0x000fca0000000f00 */
[----:B------:R-:W-:-:S05]  /*2a50*/  FADD.FTZ R102, R80, R0 ;  /* 0x0000000050667221 */ /* 0x000fca0000010000 */
[----:B------:R-:W-:-:S07]  /*2a60*/  MOV R110, R102 ;  /* 0x00000066006e7202 */ /* 0x000fce0000000f00 */
[----:B------:R-:W-:Y:S05]  /*2a70*/  WARPSYNC.COLLECTIVE R106, `(.L_x_903) ;  /* 0x000000006a087348 */ /* 0x000fea0003c00000 */
[----:B------:R0:W1:Y:S02]  /*2a80*/  SHFL.BFLY P2, R108, R110, R112, R114 ;  /* 0x0c0000706e6c7389 */ /* 0x0000640000040072 */
[----:B01----:R-:W-:Y:S01]  /*2a90*/  ENDCOLLECTIVE ;  /* 0x000000000000791b */ /* 0x003fe20003800000 */
.L_x_903:
[----:B------:R-:W-:Y:S01]  /*2aa0*/  HFMA2.MMA R112, -RZ, RZ, 0, 9.5367431640625e-07 ;  /* 0x00000010ff707435 */ /* 0x000fe200000001ff */
[----:B------:R-:W-:-:S05]  /*2ab0*/  MOV R0, R108 ;  /* 0x0000006c00007202 */ /* 0x000fca0000000f00 */
[----:B------:R-:W-:-:S05]  /*2ac0*/  FADD.FTZ R104, R102, R0 ;  /* 0x0000000066687221 */ /* 0x000fca0000010000 */
[----:B------:R-:W-:-:S07]  /*2ad0*/  MOV R110, R104 ;  /* 0x00000068006e7202 */ /* 0x000fce0000000f00 */
[----:B------:R-:W-:Y:S05]  /*2ae0*/  WARPSYNC.COLLECTIVE R106, `(.L_x_904) ;  /* 0x000000006a087348 */ /* 0x000fea0003c00000 */
[----:B------:R0:W1:Y:S02]  /*2af0*/  SHFL.BFLY P2, R108, R110, R112, R114 ;  /* 0x0c0000706e6c7389 */ /* 0x0000640000040072 */
[----:B01----:R-:W-:Y:S01]  /*2b00*/  ENDCOLLECTIVE ;  /* 0x000000000000791b */ /* 0x003fe20003800000 */
.L_x_904:
        /* <DEDUP_REMOVED lines=120> */
.L_x_905:
[----:B------:R-:W-:Y:S01]  /*3290*/  HFMA2.MMA R112, -RZ, RZ, 0, 1.1920928955078125e-07 ;  /* 0x00000002ff707435 */ /* 0x000fe200000001ff */
[----:B------:R-:W-:-:S05]  /*32a0*/  MOV R3, R108 ;  /* 0x0000006c00037202 */ /* 0x000fca0000000f00 */
[----:B------:R-:W-:-:S05]  /*32b0*/  FADD.FTZ R3, R0, R3 ;  /* 0x0000000300037221 */ /* 0x000fca0000010000 */
[----:B------:R-:W-:-:S07]  /*32c0*/  MOV R110, R3 ;  /* 0x00000003006e7202 */ /* 0x000fce0000000f00 */
[----:B------:R-:W-:Y:S05]  /*32d0*/  WARPSYNC.COLLECTIVE R106, `(.L_x_906) ;  /* 0x000000006a087348 */ /* 0x000fea0003c00000 */
[----:B------:R0:W1:Y:S02]  /*32e0*/  SHFL.BFLY P2, R108, R110, R112, R114 ;  /* 0x0c0000706e6c7389 */ /* 0x0000640000040072 */
[----:B01----:R-:W-:Y:S01]  /*32f0*/  ENDCOLLECTIVE ;  /* 0x000000000000791b */ /* 0x003fe20003800000 */
.L_x_906:
[----:B------:R-:W-:Y:S01]  /*3300*/  HFMA2.MMA R112, -RZ, RZ, 0, 2.384185791015625e-07 ;  /* 0x00000004ff707435 */ /* 0x000fe200000001ff */
[----:B------:R-:W-:-:S05]  /*3310*/  MOV R60, R108 ;  /* 0x0000006c003c7202 */ /* 0x000fca0000000f00 */
[----:B------:R-:W-:-:S05]  /*3320*/  FADD.FTZ R60, R3, R60 ;  /* 0x0000003c033c7221 */ /* 0x000fca0000010000 */
[----:B------:R-:W-:-:S07]  /*3330*/  MOV R110, R60 ;  /* 0x0000003c006e7202 */ /* 0x000fce0000000f00 */
[----:B------:R-:W-:Y:S05]  /*3340*/  WARPSYNC.COLLECTIVE R106, `(.L_x_907) ;  /* 0x000000006a087348 */ /* 0x000fea0003c00000 */
[----:B------:R0:W1:Y:S02]  /*3350*/  SHFL.BFLY P2, R108, R110, R112, R114 ;  /* 0x0c0000706e6c7389 */ /* 0x0000640000040072 */
[----:B01----:R-:W-:Y:S01]  /*3360*/  ENDCOLLECTIVE ;  /* 0x000000000000791b */ /* 0x003fe20003800000 */
.L_x_907:
[----:B------:R-:W-:Y:S01]  /*3370*/  HFMA2.MMA R112, -RZ, RZ, 0, 4.76837158203125e-07 ;  /* 0x00000008ff707435 */ /* 0x000fe200000001ff */
[----:B------:R-:W-:-:S05]  /*3380*/  MOV R80, R108 ;  /* 0x0000006c00507202 */ /* 0x000fca0000000f00 */
[----:B------:R-:W-:-:S05]  /*3390*/  FADD.FTZ R80, R60, R80 ;  /* 0x000000503c507221 */ /* 0x000fca0000010000 */
[----:B------:R-:W-:-:S07]  /*33a0*/  MOV R110, R80 ;  /* 0x00000050006e7202 */ /* 0x000fce0000000f00 */
[----:B------:R-:W-:Y:S05]  /*33b0*/  WARPSYNC.COLLECTIVE R106, `(.L_x_908) ;  /* 0x000000006a087348 */ /* 0x000fea0003c00000 */
[----:B------:R0:W1:Y:S02]  /*33c0*/  SHFL.BFLY P2, R108, R110, R112, R114 ;  /* 0x0c0000706e6c7389 */ /* 0x0000640000040072 */
[----:B01----:R-:W-:Y:S01]  /*33d0*/  ENDCOLLECTIVE ;  /* 0x000000000000791b */ /* 0x003fe20003800000 */
.L_x_908:
[----:B------:R-:W-:Y:S01]  /*33e0*/  HFMA2.MMA R112, -RZ, RZ, 0, 9.5367431640625e-07 ;  /* 0x00000010ff707435 */ /* 0x000fe200000001ff */
[----:B------:R-:W-:-:S05]  /*33f0*/  MOV R102, R108 ;  /* 0x0000006c00667202 */ /* 0x000fca0000000f00 */
[----:B------:R-:W-:-:S05]  /*3400*/  FADD.FTZ R102, R80, R102 ;  /* 0x0000006650667221 */ /* 0x000fca0000010000 */
[----:B------:R-:W-:-:S07]  /*3410*/  MOV R110, R102 ;  /* 0x00000066006e7202 */ /* 0x000fce0000000f00 */
[----:B------:R-:W-:Y:S05]  /*3420*/  WARPSYNC.COLLECTIVE R106, `(.L_x_909) ;  /* 0x000000006a087348 */ /* 0x000fea0003c00000 */
[----:B------:R0:W1:Y:S02]  /*3430*/  SHFL.BFLY P2, R108, R110, R112, R114 ;  /* 0x0c0000706e6c7389 */ /* 0x0000640000040072 */
[----:B01----:R-:W-:Y:S01]  /*3440*/  ENDCOLLECTIVE ;  /* 0x000000000000791b */ /* 0x003fe20003800000 */
.L_x_909:
[----:B------:R-:W-:Y:S01]  /*3450*/  MOV R104, R108 ;  /* 0x0000006c00687202 */ /* 0x000fe20000000f00 */
[----:B------:R-:W-:Y:S06]  /*3460*/  BRA `(.L_x_910) ;  /* 0xffffffe0002c7947 */ /* 0x000fec000383ffff */
.L_x_911:
        /* <DEDUP_REMOVED lines=9> */
.L_x_2043:


//--------------------- .text._ZN10layer_norm13ln_fwd_kernelINS_13Kernel_traitsI6__halffS2_fjLj14336ELj2ELj1ELj4ELj16ENS_18Kernel_traits_baseILj14336ES2_fS2_fjLj128EEEEEEEvNS_9FwdParamsE --------------------------
	.section	.text._ZN10layer_norm13ln_fwd_kernelINS_13Kernel_traitsI6__halffS2_fjLj14336ELj2ELj1ELj4ELj16ENS_18Kernel_traits_baseILj14336ES2_fS2_fjLj128EEEEEEEvNS_9FwdParamsE,"ax",@progbits
	.align	128
        .global         _ZN10layer_norm13ln_fwd_kernelINS_13Kernel_traitsI6__halffS2_fjLj14336ELj2ELj1ELj4ELj16ENS_18Kernel_traits_baseILj14336ES2_fS2_fjLj128EEEEEEEvNS_9FwdParamsE
        .type           _ZN10layer_norm13ln_fwd_kernelINS_13Kernel_traitsI6__halffS2_fjLj14336ELj2ELj1ELj4ELj16ENS_18Kernel_traits_baseILj14336ES2_fS2_fjLj128EEEEEEEvNS_9FwdParamsE,@function
        .size           _ZN10layer_norm13ln_fwd_kernelINS_13Kernel_traitsI6__halffS2_fjLj14336ELj2ELj1ELj4ELj16ENS_18Kernel_traits_baseILj14336ES2_fS2_fjLj128EEEEEEEvNS_9FwdParamsE,(.L_x_2044 - _ZN10layer_norm13ln_fwd_kernelINS_13Kernel_traitsI6__halffS2_fjLj14336ELj2ELj1ELj4ELj16ENS_18Kernel_traits_baseILj14336ES2_fS2_fjLj128EEEEEEEvNS_9FwdParamsE)
        .other          _ZN10layer_norm13ln_fwd_kernelINS_13Kernel_traitsI6__halffS2_fjLj14336ELj2ELj1ELj4ELj16ENS_18Kernel_traits_baseILj14336ES2_fS2_fjLj128EEEEEEEvNS_9FwdParamsE,@"STO_CUDA_ENTRY STV_DEFAULT"
_ZN10layer_norm13ln_fwd_kernelINS_13Kernel_traitsI6__halffS2_fjLj14336ELj2ELj1ELj4ELj16ENS_18Kernel_traits_baseILj14336ES2_fS2_fjLj128EEEEEEEvNS_9FwdParamsE:
.text._ZN10layer_norm13ln_fwd_kernelINS_13Kernel_traitsI6__halffS2_fjLj14336ELj2ELj1ELj4ELj16ENS_18Kernel_traits_baseILj14336ES2_fS2_fjLj128EEEEEEEvNS_9FwdParamsE:
        /* <DEDUP_REMOVED lines=48> */
.L_x_915:
[----:B-1----:R-:W1:Y:S01]  /*0300*/  LDC.64 R56, c[0x0][0x220] ;  /* 0x00008800ff387b82 */ /* 0x002e620000000a00 */
        /* <DEDUP_REMOVED lines=241> */
.L_x_926:
        /* <DEDUP_REMOVED lines=51> */
[----:B-1----:R-:W-:Y:S01]  /*1550*/  FMUL.FTZ R140, R137, R142 ;  /* 0x0000008e898c7220 */ /* 0x002fe20000410000 */
[----:B------:R-:W-:Y:S01]  /*1560*/  IADD3 R139, -R139, RZ, RZ ;  /* 0x000000ff8b8b7210 */ /* 0x000fe20007ffe1ff */
[----:B------:R-:W-:Y:S01]  /*1570*/  FFMA.FTZ R141, R137, R141, R0 ;  /* 0x0000008d898d7223 */ /* 0x000fe20000010000 */
[----:B------:R-:W-:Y:S02]  /*1580*/  LEA.HI R137, R115, R138, RZ, 0x19 ;  /* 0x0000008a73897211 */ /* 0x000fe400078fc8ff */
[----:B------:R-:W-:Y:S01]  /*1590*/  LOP3.LUT R0, R139, UR4, RZ, 0xc0, !PT ;  /* 0x000000048b007c12 */ /* 0x000fe2000f8ec0ff */
[----:B------:R-:W-:Y:S03]  /*15a0*/  SHFL.IDX PT, R140, R140, RZ, 0x1f ;  /* 0x00001fff8c8c7589 */ /* 0x000fe600000e0000 */
[----:B------:R-:W-:Y:S01]  /*15b0*/  LEA R142, P2, R137, R0, 0x1 ;  /* 0x00000000898e7211 */ /* 0x000fe200078408ff */
[----:B------:R-:W1:Y:S03]  /*15c0*/  SHFL.IDX PT, R141, R141, RZ, 0x1f ;  /* 0x00001fff8d8d7589 */ /* 0x000e6600000e0000 */
[----:B------:R-:W-:-:S02]  /*15d0*/  @!P1 IADD3 R0, P3, R116, R142, RZ ;  /* 0x0000008e74009210 */ /* 0x000fc40007f7e0ff */
        /* <DEDUP_REMOVED lines=21> */
.L_x_914:
[----:B------:R-:W2:Y:S04]  /*1730*/  LDG.E.STRONG.GPU R0, desc[UR6][R134.64] ;  /* 0x0000000686007981 */ /* 0x000ea8000c1ef900 */
[----:B--2---:R-:W-:Y:S01]  /*1740*/  CCTL.IVALL ;  /* 0x00000000ff00798f */ /* 0x004fe20002000000 */
[----:B------:R-:W-:Y:S05]  /*1750*/  YIELD ;  /* 0x0000000000007946 */ /* 0x000fea0003800000 */
[----:B------:R-:W-:-:S13]  /*1760*/  ISETP.NE.AND P1, PT, R0, R139, PT ;  /* 0x0000008b0000720c */ /* 0x000fda0003f25270 */
[----:B------:R-:W-:Y:S05]  /*1770*/  @P1 BRA `(.L_x_914) ;  /* 0xfffffffc00ec1947 */ /* 0x000fea000383ffff */
.L_x_913:
[----:B------:R-:W-:Y:S01]  /*1780*/  ISETP.GT.U32.AND P1, PT, R117, 0x1, PT ;  /* 0x000000017500780c */ /* 0x000fe20003f24070 */
[----:B------:R-:W-:Y:S05]  /*1790*/  WARPSYNC.ALL ;  /* 0x0000000000007948 */ /* 0x000fea0003800000 */
[----:B------:R-:W-:Y:S01]  /*17a0*/  BAR.SYNC.DEFER_BLOCKING 0x0 ;  /* 0x0000000000007b1d */ /* 0x000fe20000010000 */
[----:B0-----:R-:W-:Y:S02]  /*17b0*/  CS2R R134, SRZ ;  /* 0x0000000000867805 */ /* 0x001fe4000001ff00 */
[----:B-----5:R-:W-:-:S03]  /*17c0*/  SHF.R.U32.HI R144, RZ, 0x10, R65 ;  /* 0x00000010ff907819 */ /* 0x020fc60000011641 */
        /* <DEDUP_REMOVED lines=16> */
[----:B-1----:R-:W-:Y:S01]  /*18d0*/  FMUL.FTZ R0, R140, R141 ;  /* 0x0000008d8c007220 */ /* 0x002fe20000410000 */
[----:B------:R-:W-:Y:S01]  /*18e0*/  FADD.FTZ R141, -R141, R134 ;  /* 0x000000868d8d7221 */ /* 0x000fe20000010100 */
[----:B--2---:R-:W-:-:S03]  /*18f0*/  FADD.FTZ R142, R142, R135 ;  /* 0x000000878e8e7221 */ /* 0x004fc60000010000 */
[----:B------:R-:W-:Y:S01]  /*1900*/  FMUL.FTZ R138, R141, R141 ;  /* 0x0000008d8d8a7220 */ /* 0x000fe20000410000 */
[----:B------:R-:W-:Y:S02]  /*1910*/  FFMA.FTZ R0, R137, R134, R0 ;  /* 0x0000008689007223 */ /* 0x000fe40000010000 */
[----:B------:R-:W1:Y:S01]  /*1920*/  LDC R134, c[0x0][0x260] ;  /* 0x00009800ff867b82 */ /* 0x000e620000000800 */
[----:B------:R-:W-:Y:S01]  /*1930*/  FMUL.FTZ R139, R138, R137 ;  /* 0x000000898a8b7220 */ /* 0x000fe20000410000 */
[----:B0-----:R-:W-:Y:S01]  /*1940*/  FMUL.FTZ R0, R143, R0 ;  /* 0x000000008f007220 */ /* 0x001fe20000410000 */
[----:B------:R-:W-:Y:S02]  /*1950*/  LOP3.LUT R137, R117, 0x1, R114, 0xf8, !PT ;  /* 0x0000000175897812 */ /* 0x000fe400078ef872 */
[----:B------:R-:W-:Y:S01]  /*1960*/  FMUL.FTZ R139, R140, R139 ;  /* 0x0000008b8c8b7220 */ /* 0x000fe20000410000 */
[----:B------:R-:W-:Y:S02]  /*1970*/  SHF.R.U64 R140, R88, 0x10, R89 ;  /* 0x00000010588c7819 */ /* 0x000fe40000001259 */
[----:B------:R-:W0:Y:S01]  /*1980*/  SHFL.IDX PT, R0, R0, RZ, 0x1f ;  /* 0x00001fff00007589 */ /* 0x000e2200000e0000 */
[----:B------:R-:W-:Y:S01]  /*1990*/  FFMA.FTZ R139, R143, R139, R142 ;  /* 0x0000008b8f8b7223 */ /* 0x000fe2000001008e */
[----:B------:R-:W-:-:S02]  /*19a0*/  LOP3.LUT P1, RZ, R137, 0x3, R136, 0xf8, !PT ;  /* 0x0000000389ff7812 */ /* 0x000fc4000782f888 */
[----:B------:R-:W-:-:S03]  /*19b0*/  SHF.R.U64 R142, R92, 0x10, R93 ;  /* 0x000000105c8e7819 */ /* 0x000fc6000000125d */
[----:B------:R-:W1:Y:S01]  /*19c0*/  SHFL.IDX PT, R139, R139, RZ, 0x1f ;  /* 0x00001fff8b8b7589 */ /* 0x000e6200000e0000 */
[--C-:B0-----:R-:W-:Y:S01]  /*19d0*/  FADD.FTZ R135, R42, -R0.reuse ;  /* 0x800000002a877221 */ /* 0x101fe20000010000 */
[--C-:B------:R-:W-:Y:S01]  /*19e0*/  FADD.FTZ R13, R13, -R0.reuse ;  /* 0x800000000d0d7221 */ /* 0x100fe20000010000 */
[--C-:B------:R-:W-:Y:S01]  /*19f0*/  FADD.FTZ R5, R5, -R0.reuse ;  /* 0x8000000005057221 */ /* 0x100fe20000010000 */
[--C-:B------:R-:W-:Y:S01]  /*1a00*/  FADD.FTZ R26, R26, -R0.reuse ;  /* 0x800000001a1a7221 */ /* 0x100fe20000010000 */
[--C-:B------:R-:W-:Y:S01]  /*1a10*/  FADD.FTZ R7, R7, -R0.reuse ;  /* 0x8000000007077221 */ /* 0x100fe20000010000 */
[--C-:B------:R-:W-:Y:S01]  /*1a20*/  FADD.FTZ R9, R9, -R0.reuse ;  /* 0x8000000009097221 */ /* 0x100fe20000010000 */
[----:B------:R-:W-:Y:S01]  /*1a30*/  FADD.FTZ R11, R11, -R0 ;  /* 0x800000000b0b7221 */ /* 0x000fe20000010000 */
[----:B-1----:R-:W-:Y:S01]  /*1a40*/  FFMA.FTZ R134, R139, 6.975446740398183465e-05, R134 ;  /* 0x389249258b867823 */ /* 0x002fe20000010086 */
        /* <DEDUP_REMOVED lines=54> */
[----:B------:R-:W-:Y:S01]  /*1db0*/  F2FP.F16.F32.PACK_AB R48, RZ, R48 ;  /* 0x00000030ff30723e */ /* 0x000fe200000000ff */
[C---:B------:R-:W-:Y:S01]  /*1dc0*/  FMUL.FTZ R135, R42.reuse, R51 ;  /* 0x000000332a877220 */ /* 0x040fe20000410000 */
[----:B------:R-:W-:Y:S01]  /*1dd0*/  FMUL.FTZ R136, R42, R53 ;  /* 0x000000352a887220 */ /* 0x000fe20000410000 */
[----:B------:R-:W-:Y:S01]  /*1de0*/  SHF.R.U64 R47, R86, 0x10, R87 ;  /* 0x00000010562f7819 */ /* 0x000fe20000001257 */
[----:B------:R-:W-:Y:S01]  /*1df0*/  FMUL.FTZ R139, R42, R59 ;  /* 0x0000003b2a8b7220 */ /* 0x000fe20000410000 */
[----:B------:R-:W-:Y:S01]  /*1e00*/  SHF.R.U64 R55, R2, 0x10, R3 ;  /* 0x0000001002377819 */ /* 0x000fe20000001203 */
[--C-:B------:R-:W-:Y:S01]  /*1e10*/  FADD.FTZ R24, R24, -R0.reuse ;  /* 0x8000000018187221 */ /* 0x100fe20000010000 */
[--C-:B------:R-:W-:Y:S01]  /*1e20*/  FADD.FTZ R37, R37, -R0.reuse ;  /* 0x8000000025257221 */ /* 0x100fe20000010000 */
[--C-:B------:R-:W-:Y:S01]  /*1e30*/  FADD.FTZ R38, R38, -R0.reuse ;  /* 0x8000000026267221 */ /* 0x100fe20000010000 */
[--C-:B------:R-:W-:Y:S01]  /*1e40*/  FADD.FTZ R149, R56, -R0.reuse ;  /* 0x8000000038957221 */ /* 0x100fe20000010000 */
[----:B------:R-:W-:Y:S01]  /*1e50*/  F2FP.F16.F32.PACK_AB R50, RZ, R50 ;  /* 0x00000032ff32723e */ /* 0x000fe200000000ff */
[----:B------:R-:W-:Y:S01]  /*1e60*/  FMUL.FTZ R36, R42, R36 ;  /* 0x000000242a247220 */ /* 0x000fe20000410000 */
[----:B------:R-:W-:Y:S01]  /*1e70*/  F2FP.F16.F32.PACK_AB R52, RZ, R52 ;  /* 0x00000034ff34723e */ /* 0x000fe200000000ff */
[--C-:B------:R-:W-:Y:S01]  /*1e80*/  FADD.FTZ R25, R25, -R0.reuse ;  /* 0x8000000019197221 */ /* 0x100fe20000010000 */
[----:B------:R-:W-:Y:S01]  /*1e90*/  SHF.R.U32.HI R53, RZ, 0x10, R87 ;  /* 0x00000010ff357819 */ /* 0x000fe20000011657 */
[--C-:B------:R-:W-:Y:S01]  /*1ea0*/  FADD.FTZ R40, R40, -R0.reuse ;  /* 0x8000000028287221 */ /* 0x100fe20000010000 */
[----:B------:R-:W-:Y:S01]  /*1eb0*/  SHF.R.U32.HI R51, RZ, 0x10, R3 ;  /* 0x00000010ff337819 */ /* 0x000fe20000011603 */
[----:B------:R-:W-:Y:S01]  /*1ec0*/  FMUL.FTZ R56, R42, R17 ;  /* 0x000000112a387220 */ /* 0x000fe20000410000 */
[----:B------:R-:W-:Y:S01]  /*1ed0*/  SHF.R.U64 R59, R60, 0x10, R61 ;  /* 0x000000103c3b7819 */ /* 0x000fe2000000123d */
[C---:B------:R-:W-:Y:S01]  /*1ee0*/  FMUL.FTZ R23, R42.reuse, R23 ;  /* 0x000000172a177220 */ /* 0x040fe20000410000 */
[C---:B------:R-:W-:Y:S01]  /*1ef0*/  FMUL.FTZ R5, R42.reuse, R6 ;  /* 0x000000062a057220 */ /* 0x040fe20000410000 */
[----:B------:R-:W-:Y:S01]  /*1f00*/  F2FP.F16.F32.PACK_AB R17, RZ, R15 ;  /* 0x0000000fff11723e */ /* 0x000fe200000000ff */
        /* <DEDUP_REMOVED lines=10> */
[----:B------:R-:W-:Y:S01]  /*1fb0*/  HFMA2 R55, R55.H0_H0, R48.H0_H0, R47.H0_H0 ;  /* 0x2000003037377231 */ /* 0x000fe2000004082f */
[----:B------:R-:W-:Y:S01]  /*1fc0*/  F2FP.F16.F32.PACK_AB R54, RZ, R54 ;  /* 0x00000036ff36723e */ /* 0x000fe200000000ff */
[C---:B------:R-:W-:Y:S01]  /*1fd0*/  FMUL.FTZ R24, R42.reuse, R25 ;  /* 0x000000192a187220 */ /* 0x040fe20000410000 */
[----:B------:R-:W-:Y:S01]  /*1fe0*/  F2FP.F16.F32.PACK_AB R37, RZ, R36 ;  /* 0x00000024ff25723e */ /* 0x000fe200000000ff */
[C---:B------:R-:W-:Y:S01]  /*1ff0*/  FMUL.FTZ R38, R42.reuse, R40 ;  /* 0x000000282a267220 */ /* 0x040fe20000410000 */
        /* <DEDUP_REMOVED lines=8> */
[--C-:B------:R-:W-:Y:S01]  /*2080*/  FADD.FTZ R35, R35, -R0.reuse ;  /* 0x8000000023237221 */ /* 0x100fe20000010000 */
[----:B------:R-:W-:Y:S01]  /*2090*/  SHF.R.U64 R52, R90, 0x10, R91 ;  /* 0x000000105a347819 */ /* 0x000fe2000000125b */
[----:B------:R-:W-:Y:S01]  /*20a0*/  HFMA2 R54, R47.H0_H0, R54.H0_H0, R48.H0_H0 ;  /* 0x200000362f367231 */ /* 0x000fe20000040830 */
[----:B------:R-:W-:Y:S01]  /*20b0*/  SHF.R.U64 R51, R62, 0x10, R63 ;  /* 0x000000103e337819 */ /* 0x000fe2000000123f */
[--C-:B------:R-:W-:Y:S01]  /*20c0*/  FADD.FTZ R8, R8, -R0.reuse ;  /* 0x8000000008087221 */ /* 0x100fe20000010000 */
[----:B------:R-:W-:Y:S01]  /*20d0*/  SHF.R.U32.HI R53, RZ, 0x10, R91 ;  /* 0x00000010ff357819 */ /* 0x000fe2000001165b */
[--C-:B------:R-:W-:Y:S01]  /*20e0*/  FADD.FTZ R14, R14, -R0.reuse ;  /* 0x800000000e0e7221 */ /* 0x100fe20000010000 */
[----:B------:R-:W-:Y:S01]  /*20f0*/  SHF.R.U32.HI R140, RZ, 0x10, R63 ;  /* 0x00000010ff8c7819 */ /* 0x000fe2000001163f */
[----:B------:R-:W-:Y:S01]  /*2100*/  HFMA2 R58, R51.H0_H0, R58.H0_H0, R52.H0_H0 ;  /* 0x2000003a333a7231 */ /* 0x000fe20000040834 */
[----:B------:R-:W-:Y:S01]  /*2110*/  F2FP.F16.F32.PACK_AB R56, RZ, R56 ;  /* 0x00000038ff38723e */ /* 0x000fe200000000ff */
[--C-:B------:R-:W-:Y:S01]  /*2120*/  FADD.FTZ R43, R43, -R0.reuse ;  /* 0x800000002b2b7221 */ /* 0x100fe20000010000 */
[----:B------:R-:W-:Y:S01]  /*2130*/  F2FP.F16.F32.PACK_AB R19, RZ, R19 ;  /* 0x00000013ff13723e */ /* 0x000fe200000000ff */
[----:B------:R-:W-:Y:S01]  /*2140*/  HFMA2 R17, R140.H0_H0, R17.H0_H0, R53.H0_H0 ;  /* 0x200000118c117231 */ /* 0x000fe20000040835 */
[----:B------:R-:W-:Y:S01]  /*2150*/  F2FP.F16.F32.PACK_AB R23, RZ, R27 ;  /* 0x0000001bff17723e */ /* 0x000fe200000000ff */
[----:B------:R-:W-:Y:S01]  /*2160*/  FMUL.FTZ R27, R42, R29 ;  /* 0x0000001d2a1b7220 */ /* 0x000fe20000410000 */
[----:B------:R-:W-:Y:S01]  /*2170*/  SHF.R.U64 R141, R64, 0x10, R65 ;  /* 0x00000010408d7819 */ /* 0x000fe20000001241 */
[----:B------:R-:W-:Y:S01]  /*2180*/  FMUL.FTZ R29, R42, R35 ;  /* 0x000000232a1d7220 */ /* 0x000fe20000410000 */
[----:B------:R-:W-:Y:S01]  /*2190*/  SHF.R.U32.HI R143, RZ, 0x10, R93 ;  /* 0x00000010ff8f7819 */ /* 0x000fe2000001165d */
        /* <DEDUP_REMOVED lines=8> */
[--C-:B------:R-:W-:Y:S01]  /*2220*/  FADD.FTZ R41, R41, -R0.reuse ;  /* 0x8000000029297221 */ /* 0x100fe20000010000 */
        /* <DEDUP_REMOVED lines=33> */
[----:B------:R-:W-:Y:S01]  /*2440*/  FADD.FTZ R4, R4, -R0 ;  /* 0x8000000004047221 */ /* 0x000fe20000010000 */
        /* <DEDUP_REMOVED lines=20> */
[----:B------:R-:W-:-:S02]  /*2590*/  SHF.R.U64 R51, R104, 0x10, R105 ;  /* 0x0000001068337819 */ /* 0x000fc40000001269 */
[----:B------:R-:W-:Y:S02]  /*25a0*/  SHF.R.U64 R143, R76, 0x10, R77 ;  /* 0x000000104c8f7819 */ /* 0x000fe4000000124d */
[----:B------:R-:W-:Y:S02]  /*25b0*/  SHF.R.U64 R142, R106, 0x10, R107 ;  /* 0x000000106a8e7819 */ /* 0x000fe4000000126b */
[----:B------:R-:W-:Y:S01]  /*25c0*/  SHF.R.U64 R141, R78, 0x10, R79 ;  /* 0x000000104e8d7819 */ /* 0x000fe2000000124f */
        /* <DEDUP_REMOVED lines=37> */
[----:B------:R-:W-:-:S02]  /*2820*/  SHF.R.U32.HI R144, RZ, 0x10, R81 ;  /* 0x00000010ff907819 */ /* 0x000fc40000011651 */
[----:B------:R-:W-:Y:S02]  /*2830*/  F2FP.F16.F32.PACK_AB R8, RZ, R8 ;  /* 0x00000008ff08723e */ /* 0x000fe400000000ff */
[----:B------:R-:W-:Y:S01]  /*2840*/  F2FP.F16.F32.PACK_AB R13, RZ, R13 ;  /* 0x0000000dff0d723e */ /* 0x000fe200000000ff */
[----:B------:R-:W-:Y:S01]  /*2850*/  HFMA2 R30, R144.H0_H0, R135.H0_H0, R30.H0_H0 ;  /* 0x20000087901e7231 */ /* 0x000fe2000004081e */
[----:B------:R-:W-:Y:S01]  /*2860*/  F2FP.F16.F32.PACK_AB R136, RZ, R136 ;  /* 0x00000088ff88723e */ /* 0x000fe200000000ff */
[----:B------:R-:W-:Y:S01]  /*2870*/  HFMA2 R8, R63.H0_H0, R8.H0_H0, R91.H0_H0 ;  /* 0x200000083f087231 */ /* 0x000fe2000004085b */
[----:B------:R-:W-:Y:S01]  /*2880*/  SHF.R.U64 R35, R110, 0x10, R111 ;  /* 0x000000106e237819 */ /* 0x000fe2000000126f */
[----:B------:R-:W-:Y:S01]  /*2890*/  HFMA2 R135, R69.H0_H0, R13.H0_H0, R97.H0_H0 ;  /* 0x2000000d45877231 */ /* 0x000fe20000040861 */
[----:B------:R-:W-:Y:S02]  /*28a0*/  SHF.R.U64 R143, R82, 0x10, R83 ;  /* 0x00000010528f7819 */ /* 0x000fe40000001253 */
[----:B------:R-:W-:-:S02]  /*28b0*/  LOP3.LUT R59, R59, 0xffff, RZ, 0xc0, !PT ;  /* 0x0000ffff3b3b7812 */ /* 0x000fc400078ec0ff */
[----:B------:R-:W-:Y:S01]  /*28c0*/  F2FP.F16.F32.PACK_AB R6, RZ, R6 ;  /* 0x00000006ff06723e */ /* 0x000fe200000000ff */
[----:B------:R-:W-:Y:S01]  /*28d0*/  HFMA2 R35, R143.H0_H0, R136.H0_H0, R35.H0_H0 ;  /* 0x200000888f237231 */ /* 0x000fe20000040823 */
[----:B------:R-:W-:Y:S02]  /*28e0*/  F2FP.F16.F32.PACK_AB R4, RZ, R4 ;  /* 0x00000004ff04723e */ /* 0x000fe400000000ff */
[----:B------:R-:W-:Y:S01]  /*28f0*/  F2FP.F16.F32.PACK_AB R5, RZ, R5 ;  /* 0x00000005ff05723e */ /* 0x000fe200000000ff */
[----:B------:R-:W-:Y:S01]  /*2900*/  HFMA2 R136, R62.H0_H0, R6.H0_H0, R90.H0_H0 ;  /* 0x200000063e887231 */ /* 0x000fe2000004085a */
[----:B------:R-:W-:Y:S01]  /*2910*/  LOP3.LUT R58, R58, 0xffff, RZ, 0xc0, !PT ;  /* 0x0000ffff3a3a7812 */ /* 0x000fe200078ec0ff */
[----:B------:R-:W-:Y:S01]  /*2920*/  HFMA2 R4, R2.H0_H0, R4.H0_H0, R86.H0_H0 ;  /* 0x2000000402047231 */ /* 0x000fe20000040856 */
[----:B------:R-:W-:Y:S01]  /*2930*/  LOP3.LUT R14, R55, 0xffff, RZ, 0xc0, !PT ;  /* 0x0000ffff370e7812 */ /* 0x000fe200078ec0ff */
[----:B------:R-:W-:Y:S01]  /*2940*/  HFMA2 R5, R3.H0_H0, R5.H0_H0, R87.H0_H0 ;  /* 0x2000000503057231 */ /* 0x000fe20000040857 */
[----:B------:R-:W-:-:S02]  /*2950*/  LOP3.LUT R7, R7, 0xffff, RZ, 0xc0, !PT ;  /* 0x0000ffff07077812 */ /* 0x000fc400078ec0ff */
[C---:B------:R-:W-:Y:S02]  /*2960*/  SHF.L.U64.HI R10, R59.reuse, 0x10, RZ ;  /* 0x000000103b0a7819 */ /* 0x040fe400000102ff */
[----:B------:R-:W-:Y:S02]  /*2970*/  SHF.L.U32 R13, R59, 0x10, RZ ;  /* 0x000000103b0d7819 */ /* 0x000fe400000006ff */
[----:B------:R-:W-:Y:S02]  /*2980*/  SHF.L.U32 R59, R58, 0x10, RZ ;  /* 0x000000103a3b7819 */ /* 0x000fe400000006ff */
[----:B------:R-:W-:Y:S02]  /*2990*/  SHF.L.U32 R55, R14, 0x10, RZ ;  /* 0x000000100e377819 */ /* 0x000fe400000006ff */
[--C-:B------:R-:W-:Y:S02]  /*29a0*/  LOP3.LUT R7, R7, 0xffff0000, R10.reuse, 0xf8, !PT ;  /* 0xffff000007077812 */ /* 0x100fe400078ef80a */
[----:B------:R-:W-:-:S02]  /*29b0*/  PRMT R10, R46, 0x7610, R10 ;  /* 0x000076102e0a7816 */ /* 0x000fc4000000000a */
[----:B------:R-:W-:Y:S02]  /*29c0*/  LOP3.LUT R56, R56, 0xffff, RZ, 0xc0, !PT ;  /* 0x0000ffff38387812 */ /* 0x000fe400078ec0ff */
[----:B------:R-:W-:Y:S02]  /*29d0*/  LOP3.LUT R46, R8, 0xffff, RZ, 0xc0, !PT ;  /* 0x0000ffff082e7812 */ /* 0x000fe400078ec0ff */
[----:B------:R-:W-:Y:S02]  /*29e0*/  LOP3.LUT R8, R59, 0xffff, R136, 0xf8, !PT ;  /* 0x0000ffff3b087812 */ /* 0x000fe400078ef888 */
[----:B------:R-:W-:Y:S02]  /*29f0*/  F2FP.F16.F32.PACK_AB R12, RZ, R12 ;  /* 0x0000000cff0c723e */ /* 0x000fe400000000ff */
[----:B------:R-:W-:Y:S02]  /*2a00*/  PRMT R6, R138, 0x7610, R6 ;  /* 0x000076108a067816 */ /* 0x000fe40000000006 */
[----:B------:R-:W-:Y:S01]  /*2a10*/  LOP3.LUT R5, R5, 0xffff, RZ, 0xc0, !PT ;  /* 0x0000ffff05057812 */ /* 0x000fe200078ec0ff */
[----:B------:R-:W-:Y:S01]  /*2a20*/  HFMA2 R12, R68.H0_H0, R12.H0_H0, R96.H0_H0 ;  /* 0x2000000c440c7231 */ /* 0x000fe20000040860 */
[----:B------:R-:W-:-:S02]  /*2a30*/  SHF.L.U64.HI R14, R14, 0x10, RZ ;  /* 0x000000100e0e7819 */ /* 0x000fc400000102ff */
[----:B------:R-:W-:Y:S02]  /*2a40*/  LOP3.LUT R4, R55, 0xffff, R4, 0xf8, !PT ;  /* 0x0000ffff37047812 */ /* 0x000fe400078ef804 */
[----:B------:R-:W-:Y:S02]  /*2a50*/  LOP3.LUT R59, R48, 0xffff, RZ, 0xc0, !PT ;  /* 0x0000ffff303b7812 */ /* 0x000fe400078ec0ff */
[----:B------:R-:W-:Y:S02]  /*2a60*/  SHF.L.U32 R55, R56, 0x10, RZ ;  /* 0x0000001038377819 */ /* 0x000fe400000006ff */
[----:B------:R-:W-:Y:S02]  /*2a70*/  LOP3.LUT R48, R44, 0xffff, RZ, 0xc0, !PT ;  /* 0x0000ffff2c307812 */ /* 0x000fe400078ec0ff */
[----:B------:R-:W-:Y:S02]  /*2a80*/  LOP3.LUT R44, R53, 0xffff, RZ, 0xc0, !PT ;  /* 0x0000ffff352c7812 */ /* 0x000fe400078ec0ff */
[----:B------:R-:W-:-:S02]  /*2a90*/  LOP3.LUT R5, R5, 0xffff0000, R14, 0xf8, !PT ;  /* 0xffff000005057812 */ /* 0x000fc400078ef80e */
[----:B------:R-:W-:Y:S02]  /*2aa0*/  LOP3.LUT R6, R13, 0xffff, R6, 0xf8, !PT ;  /* 0x0000ffff0d067812 */ /* 0x000fe400078ef806 */
[----:B------:R-:W-:Y:S02]  /*2ab0*/  F2FP.F16.F32.PACK_AB R16, RZ, R16 ;  /* 0x00000010ff10723e */ /* 0x000fe400000000ff */
[----:B------:R-:W-:Y:S02]  /*2ac0*/  LOP3.LUT R13, R137, 0xffff, RZ, 0xc0, !PT ;  /* 0x0000ffff890d7812 */ /* 0x000fe400078ec0ff */
[----:B------:R-:W-:Y:S01]  /*2ad0*/  SHF.L.U64.HI R14, R56, 0x10, RZ ;  /* 0x00000010380e7819 */ /* 0x000fe200000102ff */
[----:B------:R-:W-:Y:S01]  /*2ae0*/  HFMA2 R16, R71.H0_H0, R16.H0_H0, R99.H0_H0 ;  /* 0x2000001047107231 */ /* 0x000fe20000040863 */
[----:B------:R-:W-:Y:S02]  /*2af0*/  LOP3.LUT R10, R55, 0xffff, R10, 0xf8, !PT ;  /* 0x0000ffff370a7812 */ /* 0x000fe400078ef80a */
[----:B------:R-:W-:-:S02]  /*2b00*/  SHF.L.U32 R55, R44, 0x10, RZ ;  /* 0x000000102c377819 */ /* 0x000fc400000006ff */
[----:B------:R-:W-:Y:S02]  /*2b10*/  LOP3.LUT R53, R135, 0xffff, RZ, 0xc0, !PT ;  /* 0x0000ffff87357812 */ /* 0x000fe400078ec0ff */
[----:B------:R-:W-:Y:S02]  /*2b20*/  SHF.L.U64.HI R44, R44, 0x10, RZ ;  /* 0x000000102c2c7819 */ /* 0x000fe400000102ff */
[----:B------:R-:W-:Y:S02]  /*2b30*/  F2FP.F16.F32.PACK_AB R18, RZ, R18 ;  /* 0x00000012ff12723e */ /* 0x000fe400000000ff */
[--C-:B------:R-:W-:Y:S02]  /*2b40*/  LOP3.LUT R13, R13, 0xffff0000, R14.reuse, 0xf8, !PT ;  /* 0xffff00000d0d7812 */ /* 0x100fe400078ef80e */
[----:B------:R-:W-:Y:S01]  /*2b50*/  PRMT R14, R12, 0x7610, R14 ;  /* 0x000076100c0e7816 */ /* 0x000fe2000000000e */
[----:B------:R-:W-:Y:S01]  /*2b60*/  HFMA2 R18, R73.H0_H0, R18.H0_H0, R101.H0_H0 ;  /* 0x2000001249127231 */ /* 0x000fe20000040865 */
[----:B------:R-:W-:-:S02]  /*2b70*/  SHF.L.U32 R12, R59, 0x10, RZ ;  /* 0x000000103b0c7819 */ /* 0x000fc400000006ff */
[----:B------:R-:W-:Y:S02]  /*2b80*/  LOP3.LUT R53, R53, 0xffff0000, R44, 0xf8, !PT ;  /* 0xffff000035357812 */ /* 0x000fe400078ef82c */
[----:B------:R-:W-:Y:S02]  /*2b90*/  LOP3.LUT R44, R47, 0xffff, RZ, 0xc0, !PT ;  /* 0x0000ffff2f2c7812 */ /* 0x000fe400078ec0ff */
[----:B------:R-:W-:Y:S02]  /*2ba0*/  F2FP.F16.F32.PACK_AB R22, RZ, R22 ;  /* 0x00000016ff16723e */ /* 0x000fe400000000ff */
[----:B------:R-:W-:Y:S02]  /*2bb0*/  F2FP.F16.F32.PACK_AB R21, RZ, R21 ;  /* 0x00000015ff15723e */ /* 0x000fe400000000ff */
[----:B------:R-:W-:Y:S01]  /*2bc0*/  LOP3.LUT R12, R12, 0xffff, R11, 0xf8, !PT ;  /* 0x0000ffff0c0c7812 */ /* 0x000fe200078ef80b */
[----:B------:R-:W-:Y:S01]  /*2bd0*/  HFMA2 R22, R77.H0_H0, R22.H0_H0, R105.H0_H0 ;  /* 0x200000164d167231 */ /* 0x000fe20000040869 */
[----:B------:R-:W-:Y:S01]  /*2be0*/  LOP3.LUT R47, R16, 0xffff, RZ, 0xc0, !PT ;  /* 0x0000ffff102f7812 */ /* 0x000fe200078ec0ff */
[----:B------:R-:W-:Y:S01]  /*2bf0*/  HFMA2 R21, R75.H0_H0, R21.H0_H0, R103.H0_H0 ;  /* 0x200000154b157231 */ /* 0x000fe20000040867 */
[----:B------:R-:W-:-:S02]  /*2c00*/  LOP3.LUT R11, R52, 0xffff, RZ, 0xc0, !PT ;  /* 0x0000ffff340b7812 */ /* 0x000fc400078ec0ff */
[C---:B------:R-:W-:Y:S02]  /*2c10*/  SHF.L.U32 R16, R44.reuse, 0x10, RZ ;  /* 0x000000102c107819 */ /* 0x040fe400000006ff */
[----:B------:R-:W-:Y:S02]  /*2c20*/  SHF.L.U64.HI R44, R44, 0x10, RZ ;  /* 0x000000102c2c7819 */ /* 0x000fe400000102ff */
[----:B------:R-:W-:Y:S02]  /*2c30*/  F2FP.F16.F32.PACK_AB R34, RZ, R34 ;  /* 0x00000022ff22723e */ /* 0x000fe400000000ff */
[----:B------:R-:W-:Y:S02]  /*2c40*/  LOP3.LUT R52, R18, 0xffff, RZ, 0xc0, !PT ;  /* 0x0000ffff12347812 */ /* 0x000fe400078ec0ff */
[----:B------:R-:W-:Y:S01]  /*2c50*/  F2FP.F16.F32.PACK_AB R38, RZ, R38 ;  /* 0x00000026ff26723e */ /* 0x000fe200000000ff */
[----:B------:R-:W-:Y:S01]  /*2c60*/  HFMA2 R34, R79.H0_H0, R34.H0_H0, R107.H0_H0 ;  /* 0x200000224f227231 */ /* 0x000fe2000004086b */
[----:B------:R-:W-:-:S02]  /*2c70*/  SHF.L.U32 R18, R11, 0x10, RZ ;  /* 0x000000100b127819 */ /* 0x000fc400000006ff */
[----:B------:R-:W-:Y:S01]  /*2c80*/  LOP3.LUT R24, R24, 0xffff, RZ, 0xc0, !PT ;  /* 0x0000ffff18187812 */ /* 0x000fe200078ec0ff */
[----:B------:R-:W-:Y:S01]  /*2c90*/  HFMA2 R38, R76.H0_H0, R38.H0_H0, R104.H0_H0 ;  /* 0x200000264c267231 */ /* 0x000fe20000040868 */
[----:B------:R-:W-:Y:S02]  /*2ca0*/  F2FP.F16.F32.PACK_AB R36, RZ, R36 ;  /* 0x00000024ff24723e */ /* 0x000fe400000000ff */
[----:B------:R-:W-:Y:S02]  /*2cb0*/  SHF.L.U64.HI R11, R11, 0x10, RZ ;  /* 0x000000100b0b7819 */ /* 0x000fe400000102ff */
[----:B------:R-:W-:Y:S01]  /*2cc0*/  LOP3.LUT R47, R47, 0xffff0000, R44, 0xf8, !PT ;  /* 0xffff00002f2f7812 */ /* 0x000fe200078ef82c */
[----:B------:R-:W-:Y:S01]  /*2cd0*/  HFMA2 R36, R81.H0_H0, R36.H0_H0, R109.H0_H0 ;  /* 0x2000002451247231 */ /* 0x000fe2000004086d */
[----:B------:R-:W-:Y:S02]  /*2ce0*/  LOP3.LUT R44, R51, 0xffff, RZ, 0xc0, !PT ;  /* 0x0000ffff332c7812 */ /* 0x000fe400078ec0ff */
[----:B------:R-:W-:-:S02]  /*2cf0*/  LOP3.LUT R51, R22, 0xffff, RZ, 0xc0, !PT ;  /* 0x0000ffff16337812 */ /* 0x000fc400078ec0ff */
[----:B------:R-:W-:Y:S02]  /*2d00*/  F2FP.F16.F32.PACK_AB R39, RZ, R39 ;  /* 0x00000027ff27723e */ /* 0x000fe400000000ff */
[----:B------:R-:W-:Y:S02]  /*2d10*/  SHF.L.U32 R22, R24, 0x10, RZ ;  /* 0x0000001018167819 */ /* 0x000fe400000006ff */
[----:B------:R-:W-:Y:S01]  /*2d20*/  LOP3.LUT R18, R18, 0xffff, R9, 0xf8, !PT ;  /* 0x0000ffff12127812 */ /* 0x000fe200078ef809 */
[----:B------:R-:W-:Y:S01]  /*2d30*/  HFMA2 R39, R78.H0_H0, R39.H0_H0, R106.H0_H0 ;  /* 0x200000274e277231 */ /* 0x000fe2000004086a */
[----:B------:R-:W-:Y:S02]  /*2d40*/  LOP3.LUT R52, R52, 0xffff0000, R11, 0xf8, !PT ;  /* 0xffff000034347812 */ /* 0x000fe400078ef80b */
[----:B------:R-:W-:Y:S02]  /*2d50*/  LOP3.LUT R21, R21, 0xffff, RZ, 0xc0, !PT ;  /* 0x0000ffff15157812 */ /* 0x000fe400078ec0ff */
[----:B------:R-:W-:-:S02]  /*2d60*/  SHF.L.U64.HI R24, R24, 0x10, RZ ;  /* 0x0000001018187819 */ /* 0x000fc400000102ff */
[----:B------:R-:W-:Y:S02]  /*2d70*/  SHF.L.U32 R9, R44, 0x10, RZ ;  /* 0x000000102c097819 */ /* 0x000fe400000006ff */
[----:B------:R-:W-:Y:S02]  /*2d80*/  LOP3.LUT R11, R43, 0xffff, RZ, 0xc0, !PT ;  /* 0x0000ffff2b0b7812 */ /* 0x000fe400078ec0ff */
[----:B------:R-:W-:Y:S02]  /*2d90*/  F2FP.F16.F32.PACK_AB R57, RZ, R57 ;  /* 0x00000039ff39723e */ /* 0x000fe400000000ff */
[----:B------:R-:W-:Y:S02]  /*2da0*/  LOP3.LUT R45, R45, 0xffff, RZ, 0xc0, !PT ;  /* 0x0000ffff2d2d7812 */ /* 0x000fe400078ec0ff */
[----:B------:R-:W-:Y:S01]  /*2db0*/  F2FP.F16.F32.PACK_AB R134, RZ, R134 ;  /* 0x00000086ff86723e */ /* 0x000fe200000000ff */
[----:B------:R-:W-:Y:S01]  /*2dc0*/  HFMA2 R57, R85.H0_H0, R57.H0_H0, R113.H0_H0 ;  /* 0x2000003955397231 */ /* 0x000fe20000040871 */
[----:B------:R-:W-:-:S02]  /*2dd0*/  LOP3.LUT R22, R22, 0xffff, R37, 0xf8, !PT ;  /* 0x0000ffff16167812 */ /* 0x000fc400078ef825 */
[----:B------:R-:W-:Y:S01]  /*2de0*/  LOP3.LUT R37, R21, 0xffff0000, R24, 0xf8, !PT ;  /* 0xffff000015257812 */ /* 0x000fe200078ef818 */
[----:B------:R-:W-:Y:S01]  /*2df0*/  HFMA2 R134, R83.H0_H0, R134.H0_H0, R111.H0_H0 ;  /* 0x2000008653867231 */ /* 0x000fe2000004086f */
[----:B------:R-:W-:Y:S02]  /*2e00*/  LOP3.LUT R43, R34, 0xffff, RZ, 0xc0, !PT ;  /* 0x0000ffff222b7812 */ /* 0x000fe400078ec0ff */
[----:B------:R-:W-:Y:S02]  /*2e10*/  F2FP.F16.F32.PACK_AB R49, RZ, R49 ;  /* 0x00000031ff31723e */ /* 0x000fe400000000ff */
[----:B------:R-:W-:Y:S02]  /*2e20*/  LOP3.LUT R24, R9, 0xffff, R38, 0xf8, !PT ;  /* 0x0000ffff09187812 */ /* 0x000fe400078ef826 */
[----:B------:R-:W-:Y:S01]  /*2e30*/  SHF.L.U32 R34, R11, 0x10, RZ ;  /* 0x000000100b227819 */ /* 0x000fe200000006ff */
[----:B------:R-:W-:Y:S01]  /*2e40*/  HFMA2 R49, R84.H0_H0, R49.H0_H0, R112.H0_H0 ;  /* 0x2000003154317231 */ /* 0x000fe20000040870 */
[----:B------:R-:W-:-:S02]  /*2e50*/  LOP3.LUT R9, R36, 0xffff, RZ, 0xc0, !PT ;  /* 0x0000ffff24097812 */ /* 0x000fc400078ec0ff */
[----:B------:R-:W-:Y:S02]  /*2e60*/  SHF.L.U64.HI R38, R45, 0x10, RZ ;  /* 0x000000102d267819 */ /* 0x000fe400000102ff */
[----:B------:R-:W-:Y:S02]  /*2e70*/  SHF.L.U64.HI R44, R44, 0x10, RZ ;  /* 0x000000102c2c7819 */ /* 0x000fe400000102ff */
[----:B------:R-:W-:Y:S02]  /*2e80*/  LOP3.LUT R33, R33, 0xffff, RZ, 0xc0, !PT ;  /* 0x0000ffff21217812 */ /* 0x000fe400078ec0ff */
[----:B------:R-:W-:Y:S02]  /*2e90*/  LOP3.LUT R34, R34, 0xffff, R39, 0xf8, !PT ;  /* 0x0000ffff22227812 */ /* 0x000fe400078ef827 */
[----:B------:R-:W-:Y:S02]  /*2ea0*/  LOP3.LUT R35, R35, 0xffff, RZ, 0xc0, !PT ;  /* 0x0000ffff23237812 */ /* 0x000fe400078ec0ff */
[----:B------:R-:W-:-:S02]  /*2eb0*/  F2FP.F16.F32.PACK_AB R40, RZ, R40 ;  /* 0x00000028ff28723e */ /* 0x000fc400000000ff */
[----:B------:R-:W-:Y:S02]  /*2ec0*/  SHF.L.U64.HI R137, R58, 0x10, RZ ;  /* 0x000000103a897819 */ /* 0x000fe400000102ff */
[----:B------:R-:W-:Y:S01]  /*2ed0*/  LOP3.LUT R39, R9, 0xffff0000, R38, 0xf8, !PT ;  /* 0xffff000009277812 */ /* 0x000fe200078ef826 */
[----:B------:R-:W-:Y:S01]  /*2ee0*/  HFMA2 R40, R80.H0_H0, R40.H0_H0, R108.H0_H0 ;  /* 0x2000002850287231 */ /* 0x000fe2000004086c */
[----:B------:R-:W-:Y:S02]  /*2ef0*/  LOP3.LUT R51, R51, 0xffff0000, R44, 0xf8, !PT ;  /* 0xffff000033337812 */ /* 0x000fe400078ef82c */
[----:B------:R-:W-:Y:S02]  /*2f00*/  SHF.L.U32 R38, R33, 0x10, RZ ;  /* 0x0000001021267819 */ /* 0x000fe400000006ff */
[----:B------:R-:W-:Y:S02]  /*2f10*/  LOP3.LUT R57, R57, 0xffff, RZ, 0xc0, !PT ;  /* 0x0000ffff39397812 */ /* 0x000fe400078ec0ff */
[----:B------:R-:W-:-:S02]  /*2f20*/  SHF.L.U64.HI R44, R33, 0x10, RZ ;  /* 0x00000010212c7819 */ /* 0x000fc400000102ff */
[----:B------:R-:W-:Y:S02]  /*2f30*/  LOP3.LUT R134, R134, 0xffff, RZ, 0xc0, !PT ;  /* 0x0000ffff86867812 */ /* 0x000fe400078ec0ff */
[----:B------:R-:W-:Y:S02]  /*2f40*/  SHF.L.U64.HI R9, R35, 0x10, RZ ;  /* 0x0000001023097819 */ /* 0x000fe400000102ff */
[----:B------:R-:W-:Y:S02]  /*2f50*/  LOP3.LUT R46, R46, 0xffff0000, R137, 0xf8, !PT ;  /* 0xffff00002e2e7812 */ /* 0x000fe400078ef889 */
[----:B------:R-:W-:Y:S02]  /*2f60*/  LOP3.LUT R17, R17, 0xffff, RZ, 0xc0, !PT ;  /* 0x0000ffff11117812 */ /* 0x000fe400078ec0ff */
[----:B------:R-:W-:Y:S02]  /*2f70*/  SHF.L.U64.HI R36, R11, 0x10, RZ ;  /* 0x000000100b247819 */ /* 0x000fe400000102ff */
[----:B------:R-:W-:-:S02]  /*2f80*/  LOP3.LUT R38, R38, 0xffff, R49, 0xf8, !PT ;  /* 0x0000ffff26267812 */ /* 0x000fc400078ef831 */
[----:B------:R-:W-:Y:S02]  /*2f90*/  SHF.L.U32 R11, R45, 0x10, RZ ;  /* 0x000000102d0b7819 */ /* 0x000fe400000006ff */
[----:B------:R-:W-:Y:S02]  /*2fa0*/  LOP3.LUT R49, R57, 0xffff0000, R44, 0xf8, !PT ;  /* 0xffff000039317812 */ /* 0x000fe400078ef82c */
[----:B------:R-:W-:Y:S02]  /*2fb0*/  LOP3.LUT R33, R134, 0xffff0000, R9, 0xf8, !PT ;  /* 0xffff000086217812 */ /* 0x000fe400078ef809 */
[----:B------:R-:W-:Y:S02]  /*2fc0*/  LOP3.LUT R44, R19, 0xffff, RZ, 0xc0, !PT ;  /* 0x0000ffff132c7812 */ /* 0x000fe400078ec0ff */
[----:B------:R-:W-:Y:S02]  /*2fd0*/  PRMT R9, R46, 0x5410, R17 ;  /* 0x000054102e097816 */ /* 0x000fe40000000011 */
[----:B------:R-:W-:-:S02]  /*2fe0*/  LOP3.LUT R43, R43, 0xffff0000, R36, 0xf8, !PT ;  /* 0xffff00002b2b7812 */ /* 0x000fc400078ef824 */
[----:B------:R-:W-:Y:S02]  /*2ff0*/  LOP3.LUT R46, R25, 0xffff, RZ, 0xc0, !PT ;  /* 0x0000ffff192e7812 */ /* 0x000fe400078ec0ff */
[----:B------:R-:W-:Y:S02]  /*3000*/  LOP3.LUT R36, R11, 0xffff, R40, 0xf8, !PT ;  /* 0x0000ffff0b247812 */ /* 0x000fe400078ef828 */
[----:B------:R-:W-:Y:S02]  /*3010*/  PRMT R11, R13, 0x5410, R44 ;  /* 0x000054100d0b7816 */ /* 0x000fe4000000002c */
[----:B------:R-:W-:Y:S01]  /*3020*/  PRMT R13, R20, 0x7610, R13 ;  /* 0x00007610140d7816 */ /* 0x000fe2000000000d */
[----:B------:R-:W0:Y:S01]  /*3030*/  @!P1 LDC.64 R44, c[0x0][0x238] ;  /* 0x00008e00ff2c9b82 */ /* 0x000e220000000a00 */
[----:B------:R-:W-:Y:S02]  /*3040*/  PRMT R17, R47, 0x5410, R46 ;  /* 0x000054102f117816 */ /* 0x000fe4000000002e */
[----:B------:R-:W-:-:S02]  /*3050*/  SHF.L.U64.HI R59, R59, 0x10, RZ ;  /* 0x000000103b3b7819 */ /* 0x000fc400000102ff */
[----:B------:R-:W-:Y:S02]  /*3060*/  F2FP.F16.F32.PACK_AB R139, RZ, R139 ;  /* 0x0000008bff8b723e */ /* 0x000fe400000000ff */
[----:B------:R-:W-:Y:S01]  /*3070*/  SHF.R.U32.HI R28, RZ, 0x10, R113 ;  /* 0x00000010ff1c7819 */ /* 0x000fe20000011671 */
[----:B------:R-:W1:Y:S01]  /*3080*/  @!P1 LDC.64 R20, c[0x0][0x230] ;  /* 0x00008c00ff149b82 */ /* 0x000e620000000a00 */
[----:B------:R-:W-:Y:S02]  /*3090*/  SHF.R.U32.HI R140, RZ, 0x10, R85 ;  /* 0x00000010ff8c7819 */ /* 0x000fe40000011655 */
[----:B------:R-:W-:Y:S02]  /*30a0*/  F2FP.F16.F32.PACK_AB R41, RZ, R41 ;  /* 0x00000029ff29723e */ /* 0x000fe400000000ff */
[----:B------:R-:W-:Y:S01]  /*30b0*/  LOP3.LUT R48, R48, 0xffff0000, R59, 0xf8, !PT ;  /* 0xffff000030307812 */ /* 0x000fe200078ef83b */
[----:B------:R-:W-:Y:S01]  /*30c0*/  HFMA2 R28, R140.H0_H0, R139.H0_H0, R28.H0_H0 ;  /* 0x2000008b8c1c7231 */ /* 0x000fe2000004081c */
[----:B------:R-:W-:Y:S01]  /*30d0*/  LOP3.LUT R13, R13, 0xffff, RZ, 0xc0, !PT ;  /* 0x0000ffff0d0d7812 */ /* 0x000fe200078ec0ff */
[----:B------:R-:W2:Y:S01]  /*30e0*/  LDC.64 R46, c[0x0][0x228] ;  /* 0x00008a00ff2e7b82 */ /* 0x000ea20000000a00 */
[----:B------:R-:W-:Y:S01]  /*30f0*/  LOP3.LUT R19, R26, 0xffff, RZ, 0xc0, !PT ;  /* 0x0000ffff1a137812 */ /* 0x000fe200078ec0ff */
[----:B------:R-:W-:Y:S01]  /*3100*/  HFMA2 R41, R82.H0_H0, R41.H0_H0, R110.H0_H0 ;  /* 0x2000002952297231 */ /* 0x000fe2000004086e */
[----:B------:R-:W-:-:S02]  /*3110*/  LOP3.LUT R26, R27, 0xffff, RZ, 0xc0, !PT ;  /* 0x0000ffff1b1a7812 */ /* 0x000fc400078ec0ff */
[----:B------:R-:W-:Y:S02]  /*3120*/  LOP3.LUT R50, R50, 0xffff, RZ, 0xc0, !PT ;  /* 0x0000ffff32327812 */ /* 0x000fe400078ec0ff */
[----:B------:R-:W-:Y:S01]  /*3130*/  PRMT R13, R48, 0x5410, R13 ;  /* 0x00005410300d7816 */ /* 0x000fe2000000000d */
[----:B0-----:R-:W-:Y:S01]  /*3140*/  @!P1 IMAD.WIDE R44, R119, 0x4, R44 ;  /* 0x00000004772c9825 */ /* 0x001fe200078e022c */
[----:B------:R-:W-:Y:S02]  /*3150*/  F2FP.F16.F32.PACK_AB R15, RZ, R15 ;  /* 0x0000000fff0f723e */ /* 0x000fe400000000ff */
[----:B------:R-:W-:Y:S02]  /*3160*/  SHF.L.U32 R40, R35, 0x10, RZ ;  /* 0x0000001023287819 */ /* 0x000fe400000006ff */
[----:B------:R-:W-:Y:S01]  /*3170*/  LOP3.LUT R48, R31, 0xffff, RZ, 0xc0, !PT ;  /* 0x0000ffff1f307812 */ /* 0x000fe200078ec0ff */
[----:B------:R-:W-:Y:S01]  /*3180*/  HFMA2 R15, R70.H0_H0, R15.H0_H0, R98.H0_H0 ;  /* 0x2000000f460f7231 */ /* 0x000fe20000040862 */
[----:B------:R-:W-:Y:S01]  /*3190*/  PRMT R25, R51, 0x5410, R26 ;  /* 0x0000541033197816 */ /* 0x000fe2000000001a */
[----:B-1----:R-:W-:Y:S01]  /*31a0*/  @!P1 IMAD.WIDE R20, R119, 0x4, R20 ;  /* 0x0000000477149825 */ /* 0x002fe200078e0214 */
[----:B------:R-:W-:-:S02]  /*31b0*/  LOP3.LUT R30, R30, 0xffff, RZ, 0xc0, !PT ;  /* 0x0000ffff1e1e7812 */ /* 0x000fc400078ec0ff */
[----:B------:R-:W-:Y:S02]  /*31c0*/  LOP3.LUT R26, R29, 0xffff, RZ, 0xc0, !PT ;  /* 0x0000ffff1d1a7812 */ /* 0x000fe400078ec0ff */
[----:B------:R-:W-:Y:S01]  /*31d0*/  PRMT R5, R5, 0x5410, R50 ;  /* 0x0000541005057816 */ /* 0x000fe20000000032 */
[----:B------:R2:W-:Y:S01]  /*31e0*/  @!P1 STG.E desc[UR6][R20.64], R0 ;  /* 0x0000000014009986 */ /* 0x0005e2000c101906 */
[----:B------:R-:W-:Y:S02]  /*31f0*/  LOP3.LUT R28, R28, 0xffff, RZ, 0xc0, !PT ;  /* 0x0000ffff1c1c7812 */ /* 0x000fe400078ec0ff */
[----:B------:R-:W-:Y:S01]  /*3200*/  LOP3.LUT R54, R54, 0xffff, RZ, 0xc0, !PT ;  /* 0x0000ffff36367812 */ /* 0x000fe200078ec0ff */
[----:B------:R0:W-:Y:S01]  /*3210*/  @!P1 STG.E desc[UR6][R44.64], R42 ;  /* 0x0000002a2c009986 */ /* 0x0001e2000c101906 */
[----:B------:R-:W-:Y:S02]  /*3220*/  LOP3.LUT R50, R23, 0xffff, RZ, 0xc0, !PT ;  /* 0x0000ffff17327812 */ /* 0x000fe400078ec0ff */
[----:B------:R-:W-:-:S02]  /*3230*/  LOP3.LUT R40, R40, 0xffff, R41, 0xf8, !PT ;  /* 0x0000ffff28287812 */ /* 0x000fc400078ef829 */
[----:B------:R-:W-:Y:S02]  /*3240*/  PRMT R23, R37, 0x5410, R48 ;  /* 0x0000541025177816 */ /* 0x000fe40000000030 */
[----:B------:R-:W-:Y:S01]  /*3250*/  LOP3.LUT R32, R32, 0xffff, RZ, 0xc0, !PT ;  /* 0x0000ffff20207812 */ /* 0x000fe200078ec0ff */
[----:B--2---:R-:W-:Y:S01]  /*3260*/  IMAD.WIDE.U32 R20, R123, 0x8, R46 ;  /* 0x000000087b147825 */ /* 0x004fe200078e002e */
[----:B------:R-:W-:Y:S02]  /*3270*/  PRMT R37, R39, 0x5410, R30 ;  /* 0x0000541027257816 */ /* 0x000fe4000000001e */
[----:B------:R-:W-:Y:S01]  /*3280*/  PRMT R41, R33, 0x5410, R26 ;  /* 0x0000541021297816 */ /* 0x000fe2000000001a */
[----:B------:R-:W-:Y:S01]  /*3290*/  IMAD.WIDE.U32 R26, R133, 0x8, R46 ;  /* 0x00000008851a7825 */ /* 0x000fe200078e002e */
[----:B------:R-:W-:Y:S02]  /*32a0*/  PRMT R39, R49, 0x5410, R28 ;  /* 0x0000541031277816 */ /* 0x000fe4000000001c */
[----:B------:R-:W-:Y:S01]  /*32b0*/  PRMT R7, R7, 0x5410, R54 ;  /* 0x0000541007077816 */ /* 0x000fe20000000036 */
        /* <DEDUP_REMOVED lines=28> */
[----:B0-----:R-:W-:-:S02]  /*3480*/  IMAD.WIDE.U32 R42, R121, 0x8, R46 ;  /* 0x00000008792a7825 */ /* 0x001fc400078e002e */
[----:B------:R1:W-:Y:S02]  /*3490*/  STG.E.64 desc[UR6][R20.64], R34 ;  /* 0x0000002214007986 */ /* 0x0003e4000c101b06 */
[----:B------:R-:W-:Y:S02]  /*34a0*/  IMAD.WIDE.U32 R46, R132, 0x8, R46 ;  /* 0x00000008842e7825 */ /* 0x000fe400078e002e */
[----:B------:R1:W-:Y:S04]  /*34b0*/  STG.E.64 desc[UR6][R122.64], R36 ;  /* 0x000000247a007986 */ /* 0x0003e8000c101b06 */
[----:B------:R1:W-:Y:S04]  /*34c0*/  STG.E.64 desc[UR6][R42.64], R40 ;  /* 0x000000282a007986 */ /* 0x0003e8000c101b06 */
[----:B------:R1:W-:Y:S01]  /*34d0*/  STG.E.64 desc[UR6][R46.64], R38 ;  /* 0x000000262e007986 */ /* 0x0003e2000c101b06 */
[----:B------:R-:W-:Y:S05]  /*34e0*/  @!P1 BRA `(.L_x_915) ;  /* 0xffffffcc00849947 */ /* 0x000fea000383ffff */
[----:B------:R-:W-:Y:S05]  /*34f0*/  EXIT ;  /* 0x000000000000794d */ /* 0x000fea0003800000 */
.L_x_912:
[----:B------:R-:W-:Y:S01]  /*3500*/  HFMA2.MMA R147, -RZ, RZ, 0, 5.9604644775390625e-08 ;  /* 0x00000001ff937435 */ /* 0x000fe200000001ff */
[----:B------:R-:W-:Y:S02]  /*3510*/  MOV R146, R0 ;  /* 0x0000000000927202 */ /* 0x000fe40000000f00 */
[----:B------:R-:W-:Y:S02]  /*3520*/  MOV R148, 0x1f ;  /* 0x0000001f00947802 */ /* 0x000fe40000000f00 */
[----:B------:R-:W-:-:S07]  /*3530*/  MOV R143, 0xffffffff ;  /* 0xffffffff008f7802 */ /* 0x000fce0000000f00 */
[----:B-----5:R-:W-:Y:S05]  /*3540*/  WARPSYNC.COLLECTIVE R143, `(.L_x_916) ;  /* 0x000000008f087348 */ /* 0x020fea0003c00000 */
[----:B------:R0:W1:Y:S02]  /*3550*/  SHFL.BFLY P2, R145, R146, R147, R148 ;  /* 0x0c00009392917389 */ /* 0x0000640000040094 */
[----:B01---5:R-:W-:Y:S01]  /*3560*/  ENDCOLLECTIVE ;  /* 0x000000000000791b */ /* 0x023fe20003800000 */
.L_x_916:
[----:B------:R-:W-:Y:S01]  /*3570*/  HFMA2.MMA R147, -RZ, RZ, 0, 1.1920928955078125e-07 ;  /* 0x00000002ff937435 */ /* 0x000fe200000001ff */
[----:B------:R-:W-:-:S05]  /*3580*/  MOV R135, R145 ;  /* 0x0000009100877202 */ /* 0x000fca0000000f00 */
[----:B------:R-:W-:-:S05]  /*3590*/  FADD.FTZ R135, R0, R135 ;  /* 0x0000008700877221 */ /* 0x000fca0000010000 */
[----:B------:R-:W-:-:S07]  /*35a0*/  MOV R146, R135 ;  /* 0x0000008700927202 */ /* 0x000fce0000000f00 */
[----:B------:R-:W-:Y:S05]  /*35b0*/  WARPSYNC.COLLECTIVE R143, `(.L_x_917) ;  /* 0x000000008f087348 */ /* 0x000fea0003c00000 */
[----:B------:R0:W1:Y:S02]  /*35c0*/  SHFL.BFLY P2, R145, R146, R147, R148 ;  /* 0x0c00009392917389 */ /* 0x0000640000040094 */
[----:B01----:R-:W-:Y:S01]  /*35d0*/  ENDCOLLECTIVE ;  /* 0x000000000000791b */ /* 0x003fe20003800000 */
.L_x_917:
[----:B------:R-:W-:Y:S01]  /*35e0*/  HFMA2.MMA R147, -RZ, RZ, 0, 2.384185791015625e-07 ;  /* 0x00000004ff937435 */ /* 0x000fe200000001ff */
[----:B------:R-:W-:-:S05]  /*35f0*/  MOV R134, R145 ;  /* 0x0000009100867202 */ /* 0x000fca0000000f00 */
[----:B------:R-:W-:-:S05]  /*3600*/  FADD.FTZ R137, R135, R134 ;  /* 0x0000008687897221 */ /* 0x000fca0000010000 */
[----:B------:R-:W-:-:S07]  /*3610*/  MOV R146, R137 ;  /* 0x0000008900927202 */ /* 0x000fce0000000f00 */
[----:B------:R-:W-:Y:S05]  /*3620*/  WARPSYNC.COLLECTIVE R143, `(.L_x_918) ;  /* 0x000000008f087348 */ /* 0x000fea0003c00000 */
[----:B------:R0:W1:Y:S02]  /*3630*/  SHFL.BFLY P2, R145, R146, R147, R148 ;  /* 0x0c00009392917389 */ /* 0x0000640000040094 */
[----:B01----:R-:W-:Y:S01]  /*3640*/  ENDCOLLECTIVE ;  /* 0x000000000000791b */ /* 0x003fe20003800000 */
.L_x_918:
[----:B------:R-:W-:Y:S01]  /*3650*/  HFMA2.MMA R147, -RZ, RZ, 0, 4.76837158203125e-07 ;  /* 0x00000008ff937435 */ /* 0x000fe200000001ff */
[----:B------:R-:W-:-:S05]  /*3660*/  MOV R134, R145 ;  /* 0x0000009100867202 */ /* 0x000fca0000000f00 */
[----:B------:R-:W-:-:S05]  /*3670*/  FADD.FTZ R139, R137, R134 ;  /* 0x00000086898b7221 */ /* 0x000fca0000010000 */
[----:B------:R-:W-:-:S07]  /*3680*/  MOV R146, R139 ;  /* 0x0000008b00927202 */ /* 0x000fce0000000f00 */
[----:B------:R-:W-:Y:S05]  /*3690*/  WARPSYNC.COLLECTIVE R143, `(.L_x_919) ;  /* 0x000000008f087348 */ /* 0x000fea0003c00000 */
[----:B------:R0:W1:Y:S02]  /*36a0*/  SHFL.BFLY P2, R145, R146, R147, R148 ;  /* 0x0c00009392917389 */ /* 0x0000640000040094 */
[----:B01----:R-:W-:Y:S01]  /*36b0*/  ENDCOLLECTIVE ;  /* 0x000000000000791b */ /* 0x003fe20003800000 */
.L_x_919:
[----:B------:R-:W-:Y:S01]  /*36c0*/  HFMA2.MMA R147, -RZ, RZ, 0, 9.5367431640625e-07 ;  /* 0x00000010ff937435 */ /* 0x000fe200000001ff */
[----:B------:R-:W-:-:S05]  /*36d0*/  MOV R134, R145 ;  /* 0x0000009100867202 */ /* 0x000fca0000000f00 */
[----:B------:R-:W-:-:S05]  /*36e0*/  FADD.FTZ R141, R139, R134 ;  /* 0x000000868b8d7221 */ /* 0x000fca0000010000 */
[----:B------:R-:W-:-:S07]  /*36f0*/  MOV R146, R141 ;  /* 0x0000008d00927202 */ /* 0x000fce0000000f00 */
[----:B------:R-:W-:Y:S05]  /*3700*/  WARPSYNC.COLLECTIVE R143, `(.L_x_920) ;  /* 0x000000008f087348 */ /* 0x000fea0003c00000 */
[----:B------:R0:W1:Y:S02]  /*3710*/  SHFL.BFLY P2, R145, R146, R147, R148 ;  /* 0x0c00009392917389 */ /* 0x0000640000040094 */
[----:B01----:R-:W-:Y:S01]  /*3720*/  ENDCOLLECTIVE ;  /* 0x000000000000791b */ /* 0x003fe20003800000 */
.L_x_920:
        /* <DEDUP_REMOVED lines=120> */
.L_x_921:
[----:B------:R-:W-:Y:S01]  /*3eb0*/  HFMA2.MMA R147, -RZ, RZ, 0, 1.1920928955078125e-07 ;  /* 0x00000002ff937435 */ /* 0x000fe200000001ff */
[----:B------:R-:W-:-:S05]  /*3ec0*/  MOV R135, R145 ;  /* 0x0000009100877202 */ /* 0x000fca0000000f00 */
[----:B------:R-:W-:-:S05]  /*3ed0*/  FADD.FTZ R135, R0, R135 ;  /* 0x0000008700877221 */ /* 0x000fca0000010000 */
[----:B------:R-:W-:-:S07]  /*3ee0*/  MOV R146, R135 ;  /* 0x0000008700927202 */ /* 0x000fce0000000f00 */
[----:B------:R-:W-:Y:S05]  /*3ef0*/  WARPSYNC.COLLECTIVE R143, `(.L_x_922) ;  /* 0x000000008f087348 */ /* 0x000fea0003c00000 */
[----:B------:R0:W1:Y:S02]  /*3f00*/  SHFL.BFLY P2, R145, R146, R147, R148 ;  /* 0x0c00009392917389 */ /* 0x0000640000040094 */
[----:B01----:R-:W-:Y:S01]  /*3f10*/  ENDCOLLECTIVE ;  /* 0x000000000000791b */ /* 0x003fe20003800000 */
.L_x_922:
[----:B------:R-:W-:Y:S01]  /*3f20*/  HFMA2.MMA R147, -RZ, RZ, 0, 2.384185791015625e-07 ;  /* 0x00000004ff937435 */ /* 0x000fe200000001ff */
[----:B------:R-:W-:-:S05]  /*3f30*/  MOV R142, R145 ;  /* 0x00000091008e7202 */ /* 0x000fca0000000f00 */
[----:B------:R-:W-:-:S05]  /*3f40*/  FADD.FTZ R142, R135, R142 ;  /* 0x0000008e878e7221 */ /* 0x000fca0000010000 */
[----:B------:R-:W-:-:S07]  /*3f50*/  MOV R146, R142 ;  /* 0x0000008e00927202 */ /* 0x000fce0000000f00 */
[----:B------:R-:W-:Y:S05]  /*3f60*/  WARPSYNC.COLLECTIVE R143, `(.L_x_923) ;  /* 0x000000008f087348 */ /* 0x000fea0003c00000 */
[----:B------:R0:W1:Y:S02]  /*3f70*/  SHFL.BFLY P2, R145, R146, R147, R148 ;  /* 0x0c00009392917389 */ /* 0x0000640000040094 */
[----:B01----:R-:W-:Y:S01]  /*3f80*/  ENDCOLLECTIVE ;  /* 0x000000000000791b */ /* 0x003fe20003800000 */
.L_x_923:
[----:B------:R-:W-:Y:S01]  /*3f90*/  HFMA2.MMA R147, -RZ, RZ, 0, 4.76837158203125e-07 ;  /* 0x00000008ff937435 */ /* 0x000fe200000001ff */
[----:B------:R-:W-:-:S05]  /*3fa0*/  MOV R137, R145 ;  /* 0x0000009100897202 */ /* 0x000fca0000000f00 */
[----:B------:R-:W-:-:S05]  /*3fb0*/  FADD.FTZ R137, R142, R137 ;  /* 0x000000898e897221 */ /* 0x000fca0000010000 */
[----:B------:R-:W-:-:S07]  /*3fc0*/  MOV R146, R137 ;  /* 0x0000008900927202 */ /* 0x000fce0000000f00 */
[----:B------:R-:W-:Y:S05]  /*3fd0*/  WARPSYNC.COLLECTIVE R143, `(.L_x_924) ;  /* 0x000000008f087348 */ /* 0x000fea0003c00000 */
[----:B------:R0:W1:Y:S02]  /*3fe0*/  SHFL.BFLY P2, R145, R146, R147, R148 ;  /* 0x0c00009392917389 */ /* 0x0000640000040094 */
[----:B01----:R-:W-:Y:S01]  /*3ff0*/  ENDCOLLECTIVE ;  /* 0x000000000000791b */ /* 0x003fe20003800000 */
.L_x_924:
[----:B------:R-:W-:Y:S01]  /*4000*/  HFMA2.MMA R147, -RZ, RZ, 0, 9.5367431640625e-07 ;  /* 0x00000010ff937435 */ /* 0x000fe200000001ff */
[----:B------:R-:W-:-:S05]  /*4010*/  MOV R144, R145 ;  /* 0x0000009100907202 */ /* 0x000fca0000000f00 */
[----:B------:R-:W-:-:S05]  /*4020*/  FADD.FTZ R144, R137, R144 ;  /* 0x0000009089907221 */ /* 0x000fca0000010000 */
[----:B------:R-:W-:-:S07]  /*4030*/  MOV R146, R144 ;  /* 0x0000009000927202 */ /* 0x000fce0000000f00 */
[----:B------:R-:W-:Y:S05]  /*4040*/  WARPSYNC.COLLECTIVE R143, `(.L_x_925) ;  /* 0x000000008f087348 */ /* 0x000fea0003c00000 */
[----:B------:R0:W1:Y:S02]  /*4050*/  SHFL.BFLY P2, R145, R146, R147, R148 ;  /* 0x0c00009392917389 */ /* 0x0000640000040094 */
[----:B01----:R-:W-:Y:S01]  /*4060*/  ENDCOLLECTIVE ;  /* 0x000000000000791b */ /* 0x003fe20003800000 */
.L_x_925:
[----:B------:R-:W-:Y:S01]  /*4070*/  MOV R139, R145 ;  /* 0x00000091008b7202 */ /* 0x000fe20000000f00 */
[----:B------:R-:W-:Y:S06]  /*4080*/  BRA `(.L_x_926) ;  /* 0xffffffd000647947 */ /* 0x000fec000383ffff */
.L_x_927:
        /* <DEDUP_REMOVED lines=15> */
.L_x_2044:


//--------------------- .text._ZN10layer_norm13ln_fwd_kernelINS_13Kernel_traitsI6__halfS2_S2_fjLj14336ELj2ELj1ELj4ELj16ENS_18Kernel_traits_baseILj14336ES2_S2_S2_fjLj128EEEEEEEvNS_9FwdParamsE --------------------------
	.section	.text._ZN10layer_norm13ln_fwd_kernelINS_13Kernel_traitsI6__halfS2_S2_fjLj14336ELj2ELj1ELj4ELj16ENS_18Kernel_traits_baseILj14336ES2_S2_S2_fjLj128EEEEEEEvNS_9FwdParamsE,"ax",@progbits
	.align	128
        .global         _ZN10layer_norm13ln_fwd_kernelINS_13Kernel_traitsI6__halfS2_S2_fjLj14336ELj2ELj1ELj4ELj16ENS_18Kernel_traits_baseILj14336ES2_S2_S2_fjLj128EEEEEEEvNS_9FwdParamsE
        .type           _ZN10layer_norm13ln_fwd_kernelINS_13Kernel_traitsI6__halfS2_S2_fjLj14336ELj2ELj1ELj4ELj16ENS_18Kernel_traits_baseILj14336ES2_S2_S2_fjLj128EEEEEEEvNS_9FwdParamsE,@function
        .size           _ZN10layer_norm13ln_fwd_kernelINS_13Kernel_traitsI6__halfS2_S2_fjLj14336ELj2ELj1ELj4ELj16ENS_18Kernel_traits_baseILj14336ES2_S2_S2_fjLj128EEEEEEEvNS_9FwdParamsE,(.L_x_2045 - _ZN10layer_norm13ln_fwd_kernelINS_13Kernel_traitsI6__halfS2_S2_fjLj14336ELj2ELj1ELj4ELj16ENS_18Kernel_traits_baseILj14336ES2_S2_S2_fjLj128EEEEEEEvNS_9FwdParamsE)
        .other          _ZN10layer_norm13ln_fwd_kernelINS_13Kernel_traitsI6__halfS2_S2_fjLj14336ELj2ELj1ELj4ELj16ENS_18Kernel_traits_baseILj14336ES2_S2_S2_fjLj128EEEEEEEvNS_9FwdParamsE,@"STO_CUDA_ENTRY STV_DEFAULT"
_ZN10layer_norm13ln_fwd_kernelINS_13Kernel_traitsI6__halfS2_S2_fjLj14336ELj2ELj1ELj4ELj16ENS_18Kernel_traits_baseILj14336ES2_S2_S2_fjLj128EEEEEEEvNS_9FwdParamsE:
.text._ZN10layer_norm13ln_fwd_kernelINS_13Kernel_traitsI6__halfS2_S2_fjLj14336ELj2ELj1ELj4ELj16ENS_18Kernel_traits_baseILj14336ES2_S2_S2_fjLj128EEEEEEEvNS_9FwdParamsE:
        /* <DEDUP_REMOVED lines=34> */
.L_x_931:
        /* <DEDUP_REMOVED lines=77> */
[----:B------:R-:W-:Y:S01]  /*06f0*/  HADD2.F32 R157, -RZ, R76.H1_H1 ;  /* 0x3000004cff9d7230 */ /* 0x000fe20000004100 */
[----:B------:R-:W-:Y:S01]  /*0700*/  SHF.R.U32.HI R76, RZ, 0x5, R101 ;  /* 0x00000005ff4c7819 */ /* 0x000fe20000011665 */
[----:B------:R-:W-:-:S02]  /*0710*/  HADD2.F32 R155, -RZ, R77.H0_H0 ;  /* 0x2000004dff9b7230 */ /* 0x000fc40000004100 */
[----:B------:R-:W-:Y:S01]  /*0720*/  FADD.FTZ R2, R67, R2 ;  /* 0x0000000243027221 */ /* 0x000fe20000010000 */
[----:B------:R-:W-:Y:S01]  /*0730*/  HADD2.F32 R159, -RZ, R77.H1_H1 ;  /* 0x3000004dff9f7230 */ /* 0x000fe20000004100 */
[----:B------:R-:W-:Y:S01]  /*0740*/  LOP3.LUT R61, R76, 0x7fffffc, RZ, 0xc0, !PT ;  /* 0x07fffffc4c3d7812 */ /* 0x000fe200078ec0ff */
[--C-:B------:R-:W-:Y:S02]  /*0750*/  HADD2.F32 R77, -RZ, R78.reuse.H0_H0 ;  /* 0x2000004eff4d7230 */ /* 0x100fe40000004100 */
[----:B------:R-:W-:Y:S01]  /*0760*/  FADD.FTZ R2, R133, R2 ;  /* 0x0000000285027221 */ /* 0x000fe20000010000 */
[----:B------:R-:W-:Y:S01]  /*0770*/  HADD2.F32 R163, -RZ, R78.H1_H1 ;  /* 0x3000004effa37230 */ /* 0x000fe20000004100 */
[----:B------:R-:W-:Y:S01]  /*0780*/  @!P0 IADD3 R61, R61, 0x4, RZ ;  /* 0x000000043d3d8810 */ /* 0x000fe20007ffe0ff */
        /* <DEDUP_REMOVED lines=189> */
.L_x_942:
        /* <DEDUP_REMOVED lines=81> */
.L_x_930:
[----:B------:R-:W2:Y:S04]  /*1870*/  LDG.E.STRONG.GPU R0, desc[UR6][R2.64] ;  /* 0x0000000602007981 */ /* 0x000ea8000c1ef900 */
[----:B--2---:R-:W-:Y:S01]  /*1880*/  CCTL.IVALL ;  /* 0x00000000ff00798f */ /* 0x004fe20002000000 */
[----:B------:R-:W-:Y:S05]  /*1890*/  YIELD ;  /* 0x0000000000007946 */ /* 0x000fea0003800000 */
[----:B------:R-:W-:-:S13]  /*18a0*/  ISETP.NE.AND P1, PT, R0, R60, PT ;  /* 0x0000003c0000720c */ /* 0x000fda0003f25270 */
[----:B------:R-:W-:Y:S05]  /*18b0*/  @P1 BRA `(.L_x_930) ;  /* 0xfffffffc00ec1947 */ /* 0x000fea000383ffff */
.L_x_929:
        /* <DEDUP_REMOVED lines=40> */
[--C-:B------:R-:W-:Y:S01]  /*1b40*/  FADD.FTZ R107, R107, -R76.reuse ;  /* 0x8000004c6b6b7221 */ /* 0x100fe20000010000 */
[--C-:B------:R-:W-:Y:S01]  /*1b50*/  FADD.FTZ R111, R111, -R76.reuse ;  /* 0x8000004c6f6f7221 */ /* 0x100fe20000010000 */
[--C-:B------:R-:W-:Y:S01]  /*1b60*/  FADD.FTZ R109, R109, -R76.reuse ;  /* 0x8000004c6d6d7221 */ /* 0x100fe20000010000 */
[--C-:B------:R-:W-:Y:S01]  /*1b70*/  FADD.FTZ R115, R115, -R76.reuse ;  /* 0x8000004c73737221 */ /* 0x100fe20000010000 */
[--C-:B------:R-:W-:Y:S01]  /*1b80*/  FADD.FTZ R121, R121, -R76.reuse ;  /* 0x8000004c79797221 */ /* 0x100fe20000010000 */
[----:B------:R-:W1:Y:S01]  /*1b90*/  MUFU.RSQ R0, R0 ;  /* 0x0000000000007308 */ /* 0x000e620000001400 */
[----:B------:R-:W3:Y:S01]  /*1ba0*/  @!P1 LDC.64 R2, c[0x0][0x238] ;  /* 0x00008e00ff029b82 */ /* 0x000ee20000000a00 */
        /* <DEDUP_REMOVED lines=48> */
[----:B------:R1:W-:Y:S01]  /*1eb0*/  @!P1 STG.E desc[UR6][R60.64], R76 ;  /* 0x0000004c3c009986 */ /* 0x0003e2000c101906 */
        /* <DEDUP_REMOVED lines=11> */
[----:B-1----:R-:W-:Y:S01]  /*1f70*/  FMUL.FTZ R60, R0, R67 ;  /* 0x00000043003c7220 */ /* 0x002fe20000410000 */
        /* <DEDUP_REMOVED lines=19> */
[----:B------:R-:W-:Y:S01]  /*20b0*/  FMUL.FTZ R116, R0, R151 ;  /* 0x0000009700747220 */ /* 0x000fe20000410000 */
[----:B------:R-:W-:Y:S01]  /*20c0*/  F2FP.F16.F32.PACK_AB R69, R126, R119 ;  /* 0x000000777e45723e */ /* 0x000fe200000000ff */
[--C-:B------:R-:W-:Y:S01]  /*20d0*/  FADD.FTZ R72, R72, -R76.reuse ;  /* 0x8000004c48487221 */ /* 0x100fe20000010000 */
[----:B------:R-:W-:Y:S01]  /*20e0*/  F2FP.F16.F32.PACK_AB R71, R134, R125 ;  /* 0x0000007d8647723e */ /* 0x000fe200000000ff */
        /* <DEDUP_REMOVED lines=14> */
[----:B-----5:R-:W-:Y:S01]  /*21d0*/  HFMA2.MMA R64, R56, R64, R28 ;  /* 0x0000004038407235 */ /* 0x020fe2000000001c */
[----:B---3--:R-:W-:Y:S01]  /*21e0*/  @!P1 IMAD.WIDE R2, R97, 0x4, R2 ;  /* 0x0000000461029825 */ /* 0x008fe200078e0202 */
[----:B------:R-:W-:-:S03]  /*21f0*/  HFMA2.MMA R66, R58, R66, R30 ;  /* 0x000000423a427235 */ /* 0x000fc6000000001e */
        /* <DEDUP_REMOVED lines=8> */
[----:B------:R-:W-:Y:S01]  /*2280*/  HFMA2.MMA R68, R52, R68, R24 ;  /* 0x0000004434447235 */ /* 0x000fe20000000018 */
[C---:B------:R-:W-:Y:S01]  /*2290*/  FMUL.FTZ R155, R0.reuse, R155 ;  /* 0x0000009b009b7220 */ /* 0x040fe20000410000 */
[----:B------:R-:W-:Y:S01]  /*22a0*/  HFMA2.MMA R70, R54, R70, R26 ;  /* 0x0000004636467235 */ /* 0x000fe2000000001a */
[C---:B------:R-:W-:Y:S01]  /*22b0*/  FMUL.FTZ R128, R0.reuse, R159 ;  /* 0x0000009f00807220 */ /* 0x040fe20000410000 */
[C---:B------:R-:W-:Y:S01]  /*22c0*/  FMUL.FTZ R161, R0.reuse, R161 ;  /* 0x000000a100a17220 */ /* 0x040fe20000410000 */
[----:B------:R-:W-:Y:S01]  /*22d0*/  FMUL.FTZ R136, R0, R165 ;  /* 0x000000a500887220 */ /* 0x000fe20000410000 */
[----:B0-----:R-:W-:-:S04]  /*22e0*/  IMAD.WIDE.U32 R80, R95, 0x10, R62 ;  /* 0x000000105f507825 */ /* 0x001fc800078e003e */
[----:B------:R-:W-:Y:S01]  /*22f0*/  HFMA2 R65, R57, R105, R29 ;  /* 0x0000006939417231 */ /* 0x000fe2000000001d */
[----:B------:R-:W-:Y:S01]  /*2300*/  F2FP.F16.F32.PACK_AB R60, R133, R60 ;  /* 0x0000003c853c723e */ /* 0x000fe200000000ff */
[----:B------:R-:W-:Y:S01]  /*2310*/  HFMA2 R67, R59, R67, R31 ;  /* 0x000000433b437231 */ /* 0x000fe2000000001f */
[----:B------:R-:W-:Y:S01]  /*2320*/  F2FP.F16.F32.PACK_AB R61, R78, R61 ;  /* 0x0000003d4e3d723e */ /* 0x000fe200000000ff */
        /* <DEDUP_REMOVED lines=8> */
[----:B------:R-:W-:Y:S01]  /*23b0*/  FMUL.FTZ R87, R0, R87 ;  /* 0x0000005700577220 */ /* 0x000fe20000410000 */
[----:B------:R-:W-:Y:S01]  /*23c0*/  F2FP.F16.F32.PACK_AB R75, R124, R75 ;  /* 0x0000004b7c4b723e */ /* 0x000fe200000000ff */
[----:B------:R0:W-:Y:S01]  /*23d0*/  @!P1 STG.E desc[UR6][R2.64], R0 ;  /* 0x0000000002009986 */ /* 0x0001e2000c101906 */
        /* <DEDUP_REMOVED lines=9> */
[----:B------:R-:W-:Y:S01]  /*2470*/  F2FP.F16.F32.PACK_AB R112, R112, R143 ;  /* 0x0000008f7070723e */ /* 0x000fe200000000ff */
[--C-:B0-----:R-:W-:Y:S01]  /*2480*/  IMAD.WIDE.U32 R2, R93, 0x10, R62.reuse ;  /* 0x000000105d027825 */ /* 0x101fe200078e003e */
[----:B------:R-:W-:Y:S02]  /*2490*/  F2FP.F16.F32.PACK_AB R120, R120, R149 ;  /* 0x000000957878723e */ /* 0x000fe400000000ff */
[----:B------:R-:W-:Y:S01]  /*24a0*/  F2FP.F16.F32.PACK_AB R84, R84, R123 ;  /* 0x0000007b5454723e */ /* 0x000fe200000000ff */
[--C-:B------:R-:W-:Y:S01]  /*24b0*/  IMAD.WIDE.U32 R92, R92, 0x10, R62.reuse ;  /* 0x000000105c5c7825 */ /* 0x100fe200078e003e */
[----:B------:R-:W-:Y:S01]  /*24c0*/  F2FP.F16.F32.PACK_AB R85, R86, R85 ;  /* 0x000000555655723e */ /* 0x000fe200000000ff */
[----:B------:R-:W-:Y:S01]  /*24d0*/  HFMA2.MMA R78, R38, R117, R10 ;  /* 0x00000075264e7235 */ /* 0x000fe2000000000a */
[----:B------:R-:W-:Y:S01]  /*24e0*/  F2FP.F16.F32.PACK_AB R128, R128, R155 ;  /* 0x0000009b8080723e */ /* 0x000fe200000000ff */
[----:B------:R-:W-:Y:S01]  /*24f0*/  IMAD.WIDE.U32 R62, R88, 0x10, R62 ;  /* 0x00000010583e7825 */ /* 0x000fe200078e003e */
[----:B------:R-:W-:Y:S01]  /*2500*/  F2FP.F16.F32.PACK_AB R136, R136, R161 ;  /* 0x000000a18888723e */ /* 0x000fe200000000ff */
[----:B-1----:R-:W-:Y:S01]  /*2510*/  HFMA2.MMA R64, R48, R60, R20 ;  /* 0x0000003c30407235 */ /* 0x002fe20000000014 */
[----:B------:R-:W-:Y:S01]  /*2520*/  F2FP.F16.F32.PACK_AB R102, R115, R102 ;  /* 0x000000667366723e */ /* 0x000fe200000000ff */
[----:B------:R-:W-:Y:S01]  /*2530*/  HFMA2.MMA R66, R50, R61, R22 ;  /* 0x0000003d32427235 */ /* 0x000fe20000000016 */
[----:B------:R-:W-:Y:S01]  /*2540*/  F2FP.F16.F32.PACK_AB R121, R142, R121 ;  /* 0x000000798e79723e */ /* 0x000fe200000000ff */
[----:B--2---:R-:W-:Y:S01]  /*2550*/  HFMA2.MMA R68, R44, R107, R16 ;  /* 0x0000006b2c447235 */ /* 0x004fe20000000010 */
        /* <DEDUP_REMOVED lines=16> */
[----:B------:R-:W-:Y:S01]  /*2660*/  IADD3 R97, R97, UR5, RZ ;  /* 0x0000000561617c10 */ /* 0x000fe2000fffe0ff */
[----:B------:R-:W-:Y:S01]  /*2670*/  HFMA2 R79, R39, R121, R11 ;  /* 0x00000079274f7231 */ /* 0x000fe2000000000b */
[----:B------:R1:W-:Y:S01]  /*2680*/  STG.E.128 desc[UR6][R92.64], R68 ;  /* 0x000000445c007986 */ /* 0x0003e2000c101d06 */
[----:B------:R-:W-:Y:S01]  /*2690*/  HFMA2 R105, R33, R127, R5 ;  /* 0x0000007f21697231 */ /* 0x000fe20000000005 */
[----:B------:R-:W-:Y:S01]  /*26a0*/  ISETP.GE.AND P1, PT, R97, UR4, PT ;  /* 0x0000000461007c0c */ /* 0x000fe2000bf26270 */
[----:B------:R-:W-:Y:S01]  /*26b0*/  HFMA2 R107, R35, R87, R7 ;  /* 0x00000057236b7231 */ /* 0x000fe20000000007 */
[----:B------:R1:W-:Y:S01]  /*26c0*/  STG.E.128 desc[UR6][R82.64], R72 ;  /* 0x0000004852007986 */ /* 0x0003e2000c101d06 */
[----:B------:R-:W-:-:S03]  /*26d0*/  SEL R0, RZ, 0x1, P0 ;  /* 0x00000001ff007807 */ /* 0x000fc60000000000 */
[----:B------:R1:W-:Y:S04]  /*26e0*/  STG.E.128 desc[UR6][R90.64], R76 ;  /* 0x0000004c5a007986 */ /* 0x0003e8000c101d06 */
[----:B------:R1:W-:Y:S03]  /*26f0*/  STG.E.128 desc[UR6][R62.64], R104 ;  /* 0x000000683e007986 */ /* 0x0003e6000c101d06 */
[----:B------:R-:W-:Y:S05]  /*2700*/  @!P1 BRA `(.L_x_931) ;  /* 0xffffffd800c49947 */ /* 0x000fea000383ffff */
[----:B------:R-:W-:Y:S05]  /*2710*/  EXIT ;  /* 0x000000000000794d */ /* 0x000fea0003800000 */
.L_x_928:
[----:B------:R-:W-:Y:S01]  /*2720*/  HFMA2.MMA R110, -RZ, RZ, 0, 5.9604644775390625e-08 ;  /* 0x00000001ff6e7435 */ /* 0x000fe200000001ff */
[----:B------:R-:W-:Y:S02]  /*2730*/  MOV R108, R0 ;  /* 0x00000000006c7202 */ /* 0x000fe40000000f00 */
[----:B------:R-:W-:Y:S02]  /*2740*/  MOV R112, 0x1f ;  /* 0x0000001f00707802 */ /* 0x000fe40000000f00 */
[----:B------:R-:W-:-:S07]  /*2750*/  MOV R106, 0xffffffff ;  /* 0xffffffff006a7802 */ /* 0x000fce0000000f00 */
[----:B-----5:R-:W-:Y:S05]  /*2760*/  WARPSYNC.COLLECTIVE R106, `(.L_x_932) ;  /* 0x000000006a087348 */ /* 0x020fea0003c00000 */
[----:B------:R0:W1:Y:S02]  /*2770*/  SHFL.BFLY P2, R104, R108, R110, R112 ;  /* 0x0c00006e6c687389 */ /* 0x0000640000040070 */
[----:B01---5:R-:W-:Y:S01]  /*2780*/  ENDCOLLECTIVE ;  /* 0x000000000000791b */ /* 0x023fe20003800000 */
.L_x_932:
[----:B------:R-:W-:Y:S01]  /*2790*/  HFMA2.MMA R110, -RZ, RZ, 0, 1.1920928955078125e-07 ;  /* 0x00000002ff6e7435 */ /* 0x000fe200000001ff */
[----:B------:R-:W-:-:S05]  /*27a0*/  MOV R3, R104 ;  /* 0x0000006800037202 */ /* 0x000fca0000000f00 */
[----:B------:R-:W-:-:S05]  /*27b0*/  FADD.FTZ R3, R0, R3 ;  /* 0x0000000300037221 */ /* 0x000fca0000010000 */
[----:B------:R-:W-:-:S07]  /*27c0*/  MOV R108, R3 ;  /* 0x00000003006c7202 */ /* 0x000fce0000000f00 */
[----:B------:R-:W-:Y:S05]  /*27d0*/  WARPSYNC.COLLECTIVE R106, `(.L_x_933) ;  /* 0x000000006a087348 */ /* 0x000fea0003c00000 */
[----:B------:R0:W1:Y:S02]  /*27e0*/  SHFL.BFLY P2, R104, R108, R110, R112 ;  /* 0x0c00006e6c687389 */ /* 0x0000640000040070 */
[----:B01----:R-:W-:Y:S01]  /*27f0*/  ENDCOLLECTIVE ;  /* 0x000000000000791b */ /* 0x003fe20003800000 */
.L_x_933:
[----:B------:R-:W-:Y:S01]  /*2800*/  HFMA2.MMA R110, -RZ, RZ, 0, 2.384185791015625e-07 ;  /* 0x00000004ff6e7435 */ /* 0x000fe200000001ff */
[----:B------:R-:W-:-:S05]  /*2810*/  MOV R2, R104 ;  /* 0x0000006800027202 */ /* 0x000fca0000000f00 */
[----:B------:R-:W-:-:S05]  /*2820*/  FADD.FTZ R60, R3, R2 ;  /* 0x00000002033c7221 */ /* 0x000fca0000010000 */
[----:B------:R-:W-:-:S07]  /*2830*/  MOV R108, R60 ;  /* 0x0000003c006c7202 */ /* 0x000fce0000000f00 */
[----:B------:R-:W-:Y:S05]  /*2840*/  WARPSYNC.COLLECTIVE R106, `(.L_x_934) ;  /* 0x000000006a087348 */ /* 0x000fea0003c00000 */
[----:B------:R0:W1:Y:S02]  /*2850*/  SHFL.BFLY P2, R104, R108, R110, R112 ;  /* 0x0c00006e6c687389 */ /* 0x0000640000040070 */
[----:B01----:R-:W-:Y:S01]  /*2860*/  ENDCOLLECTIVE ;  /* 0x000000000000791b */ /* 0x003fe20003800000 */
.L_x_934:
[----:B------:R-:W-:Y:S01]  /*2870*/  HFMA2.MMA R110, -RZ, RZ, 0, 4.76837158203125e-07 ;  /* 0x00000008ff6e7435 */ /* 0x000fe200000001ff */
[----:B------:R-:W-:-:S05]  /*2880*/  MOV R2, R104 ;  /* 0x0000006800027202 */ /* 0x000fca0000000f00 */
[----:B------:R-:W-:-:S05]  /*2890*/  FADD.FTZ R78, R60, R2 ;  /* 0x000000023c4e7221 */ /* 0x000fca0000010000 */
[----:B------:R-:W-:-:S07]  /*28a0*/  MOV R108, R78 ;  /* 0x0000004e006c7202 */ /* 0x000fce0000000f00 */
[----:B------:R-:W-:Y:S05]  /*28b0*/  WARPSYNC.COLLECTIVE R106, `(.L_x_935) ;  /* 0x000000006a087348 */ /* 0x000fea0003c00000 */
[----:B------:R0:W1:Y:S02]  /*28c0*/  SHFL.BFLY P2, R104, R108, R110, R112 ;  /* 0x0c00006e6c687389 */ /* 0x0000640000040070 */
[----:B01----:R-:W-:Y:S01]  /*28d0*/  ENDCOLLECTIVE ;  /* 0x000000000000791b */ /* 0x003fe20003800000 */
.L_x_935:
[----:B------:R-:W-:Y:S01]  /*28e0*/  HFMA2.MMA R110, -RZ, RZ, 0, 9.5367431640625e-07 ;  /* 0x00000010ff6e7435 */ /* 0x000fe200000001ff */
[----:B------:R-:W-:-:S05]  /*28f0*/  MOV R2, R104 ;  /* 0x0000006800027202 */ /* 0x000fca0000000f00 */
[----:B------:R-:W-:-:S05]  /*2900*/  FADD.FTZ R102, R78, R2 ;  /* 0x000000024e667221 */ /* 0x000fca0000010000 */
[----:B------:R-:W-:-:S07]  /*2910*/  MOV R108, R102 ;  /* 0x00000066006c7202 */ /* 0x000fce0000000f00 */
[----:B------:R-:W-:Y:S05]  /*2920*/  WARPSYNC.COLLECTIVE R106, `(.L_x_936) ;  /* 0x000000006a087348 */ /* 0x000fea0003c00000 */
[----:B------:R0:W1:Y:S02]  /*2930*/  SHFL.BFLY P2, R104, R108, R110, R112 ;  /* 0x0c00006e6c687389 */ /* 0x0000640000040070 */
[----:B01----:R-:W-:Y:S01]  /*2940*/  ENDCOLLECTIVE ;  /* 0x000000000000791b */ /* 0x003fe20003800000 */
.L_x_936:
        /* <DEDUP_REMOVED lines=120> */
.L_x_937:
[----:B------:R-:W-:Y:S01]  /*30d0*/  HFMA2.MMA R110, -RZ, RZ, 0, 1.1920928955078125e-07 ;  /* 0x00000002ff6e7435 */ /* 0x000fe200000001ff */
[----:B------:R-:W-:-:S05]  /*30e0*/  MOV R3, R104 ;  /* 0x0000006800037202 */ /* 0x000fca0000000f00 */
[----:B------:R-:W-:-:S05]  /*30f0*/  FADD.FTZ R3, R0, R3 ;  /* 0x0000000300037221 */ /* 0x000fca0000010000 */
[----:B------:R-:W-:-:S07]  /*3100*/  MOV R108, R3 ;  /* 0x00000003006c7202 */ /* 0x000fce0000000f00 */
[----:B------:R-:W-:Y:S05]  /*3110*/  WARPSYNC.COLLECTIVE R106, `(.L_x_938) ;  /* 0x000000006a087348 */ /* 0x000fea0003c00000 */
[----:B------:R0:W1:Y:S02]  /*3120*/  SHFL.BFLY P2, R104, R108, R110, R112 ;  /* 0x0c00006e6c687389 */ /* 0x0000640000040070 */
[----:B01----:R-:W-:Y:S01]  /*3130*/  ENDCOLLECTIVE ;  /* 0x000000000000791b */ /* 0x003fe20003800000 */
.L_x_938:
[----:B------:R-:W-:Y:S01]  /*3140*/  HFMA2.MMA R110, -RZ, RZ, 0, 2.384185791015625e-07 ;  /* 0x00000004ff6e7435 */ /* 0x000fe200000001ff */
[----:B------:R-:W-:-:S05]  /*3150*/  MOV R60, R104 ;  /* 0x00000068003c7202 */ /* 0x000fca0000000f00 */
[----:B------:R-:W-:-:S05]  /*3160*/  FADD.FTZ R60, R3, R60 ;  /* 0x0000003c033c7221 */ /* 0x000fca0000010000 */
[----:B------:R-:W-:-:S07]  /*3170*/  MOV R108, R60 ;  /* 0x0000003c006c7202 */ /* 0x000fce0000000f00 */
[----:B------:R-:W-:Y:S05]  /*3180*/  WARPSYNC.COLLECTIVE R106, `(.L_x_939) ;  /* 0x000000006a087348 */ /* 0x000fea0003c00000 */
[----:B------:R0:W1:Y:S02]  /*3190*/  SHFL.BFLY P2, R104, R108, R110, R112 ;  /* 0x0c00006e6c687389 */ /* 0x0000640000040070 */
[----:B01----:R-:W-:Y:S01]  /*31a0*/  ENDCOLLECTIVE ;  /* 0x000000000000791b */ /* 0x003fe20003800000 */
.L_x_939:
[----:B------:R-:W-:Y:S01]  /*31b0*/  HFMA2.MMA R110, -RZ, RZ, 0, 4.76837158203125e-07 ;  /* 0x00000008ff6e7435 */ /* 0x000fe200000001ff */
[----:B------:R-:W-:-:S05]  /*31c0*/  MOV R78, R104 ;  /* 0x00000068004e7202 */ /* 0x000fca0000000f00 */
[----:B------:R-:W-:-:S05]  /*31d0*/  FADD.FTZ R78, R60, R78 ;  /* 0x0000004e3c4e7221 */ /* 0x000fca0000010000 */
[----:B------:R-:W-:-:S07]  /*31e0*/  MOV R108, R78 ;  /* 0x0000004e006c7202 */ /* 0x000fce0000000f00 */
[----:B------:R-:W-:Y:S05]  /*31f0*/  WARPSYNC.COLLECTIVE R106, `(.L_x_940) ;  /* 0x000000006a087348 */ /* 0x000fea0003c00000 */
[----:B------:R0:W1:Y:S02]  /*3200*/  SHFL.BFLY P2, R104, R108, R110, R112 ;  /* 0x0c00006e6c687389 */ /* 0x0000640000040070 */
[----:B01----:R-:W-:Y:S01]  /*3210*/  ENDCOLLECTIVE ;  /* 0x000000000000791b */ /* 0x003fe20003800000 */
.L_x_940:
[----:B------:R-:W-:Y:S01]  /*3220*/  HFMA2.MMA R110, -RZ, RZ, 0, 9.5367431640625e-07 ;  /* 0x00000010ff6e7435 */ /* 0x000fe200000001ff */
[----:B------:R-:W-:-:S05]  /*3230*/  MOV R102, R104 ;  /* 0x0000006800667202 */ /* 0x000fca0000000f00 */
[----:B------:R-:W-:-:S05]  /*3240*/  FADD.FTZ R102, R78, R102 ;  /* 0x000000664e667221 */ /* 0x000fca0000010000 */
[----:B------:R-:W-:-:S07]  /*3250*/  MOV R108, R102 ;  /* 0x00000066006c7202 */ /* 0x000fce0000000f00 */
[----:B------:R-:W-:Y:S05]  /*3260*/  WARPSYNC.COLLECTIVE R106, `(.L_x_941) ;  /* 0x000000006a087348 */ /* 0x000fea0003c00000 */
[----:B------:R0:W1:Y:S02]  /*3270*/  SHFL.BFLY P2, R104, R108, R110, R112 ;  /* 0x0c00006e6c687389 */ /* 0x0000640000040070 */
[----:B01----:R-:W-:Y:S01]  /*3280*/  ENDCOLLECTIVE ;  /* 0x000000000000791b */ /* 0x003fe20003800000 */
.L_x_941:
[----:B------:R-:W-:Y:S05]  /*3290*/  BRA `(.L_x_942) ;  /* 0xffffffe000307947 */ /* 0x000fea000383ffff */
.L_x_943:
        /* <DEDUP_REMOVED lines=14> */
.L_x_2045:


//--------------------- .text._ZN10layer_norm13ln_fwd_kernelINS_13Kernel_traitsIffffjLj14336ELj2ELj1ELj4ELj16ENS_18Kernel_traits_baseILj14336EffffjLj128EEEEEEEvNS_9FwdParamsE --------------------------
	.section	.text._ZN10layer_norm13ln_fwd_kernelINS_13Kernel_traitsIffffjLj14336ELj2ELj1ELj4ELj16ENS_18Kernel_traits_baseILj14336EffffjLj128EEEEEEEvNS_9FwdParamsE,"ax",@progbits
	.align	128
        .global         _ZN10layer_norm13ln_fwd_kernelINS_13Kernel_traitsIffffjLj14336ELj2ELj1ELj4ELj16ENS_18Kernel_traits_baseILj14336EffffjLj128EEEEEEEvNS_9FwdParamsE
        .type           _ZN10layer_norm13ln_fwd_kernelINS_13Kernel_traitsIffffjLj14336ELj2ELj1ELj4ELj16ENS_18Kernel_traits_baseILj14336EffffjLj128EEEEEEEvNS_9FwdParamsE,@function
        .size           _ZN10layer_norm13ln_fwd_kernelINS_13Kernel_traitsIffffjLj14336ELj2ELj1ELj4ELj16ENS_18Kernel_traits_baseILj14336EffffjLj128EEEEEEEvNS_9FwdParamsE,(.L_x_2046 - _ZN10layer_norm13ln_fwd_kernelINS_13Kernel_traitsIffffjLj14336ELj2ELj1ELj4ELj16ENS_18Kernel_traits_baseILj14336EffffjLj128EEEEEEEvNS_9FwdParamsE)
        .other          _ZN10layer_norm13ln_fwd_kernelINS_13Kernel_traitsIffffjLj14336ELj2ELj1ELj4ELj16ENS_18Kernel_traits_baseILj14336EffffjLj128EEEEEEEvNS_9FwdParamsE,@"STO_CUDA_ENTRY STV_DEFAULT"
_ZN10layer_norm13ln_fwd_kernelINS_13Kernel_traitsIffffjLj14336ELj2ELj1ELj4ELj16ENS_18Kernel_traits_baseILj14336EffffjLj128EEEEEEEvNS_9FwdParamsE:
.text._ZN10layer_norm13ln_fwd_kernelINS_13Kernel_traitsIffffjLj14336ELj2ELj1ELj4ELj16ENS_18Kernel_traits_baseILj14336EffffjLj128EEEEEEEvNS_9FwdParamsE:
        /* <DEDUP_REMOVED lines=48> */
.L_x_947:
[----:B---3--:R-:W1:Y:S01]  /*0300*/  LDC.64 R124, c[0x0][0x220] ;  /* 0x00008800ff7c7b82 */ /* 0x008e620000000a00 */
        /* <DEDUP_REMOVED lines=240> */
.L_x_958:
        /* <DEDUP_REMOVED lines=81> */
.L_x_946:
[----:B------:R-:W2:Y:S04]  /*1720*/  LDG.E.STRONG.GPU R0, desc[UR6][R192.64] ;  /* 0x00000006c0007981 */ /* 0x000ea8000c1ef900 */
[----:B--2---:R-:W-:Y:S01]  /*1730*/  CCTL.IVALL ;  /* 0x00000000ff00798f */ /* 0x004fe20002000000 */
[----:B------:R-:W-:Y:S05]  /*1740*/  YIELD ;  /* 0x0000000000007946 */ /* 0x000fea0003800000 */
[----:B------:R-:W-:-:S13]  /*1750*/  ISETP.NE.AND P1, PT, R0, R197, PT ;  /* 0x000000c50000720c */ /* 0x000fda0003f25270 */
[----:B------:R-:W-:Y:S05]  /*1760*/  @P1 BRA `(.L_x_946) ;  /* 0xfffffffc00ec1947 */ /* 0x000fea000383ffff */
.L_x_945:
        /* <DEDUP_REMOVED lines=24> */
[----:B------:R-:W1:Y:S02]  /*18f0*/  SHFL.DOWN PT, R196, R195, 0x1, 0x1f ;  /* 0x08201f00c3c47f89 */ /* 0x000e6400000e0000 */
[----:B0-----:R-:W-:Y:S01]  /*1900*/  FMUL.FTZ R200, R198, R201 ;  /* 0x000000c9c6c87220 */ /* 0x001fe20000410000 */
[----:B------:R-:W-:Y:S01]  /*1910*/  FMUL.FTZ R201, R192, R197 ;  /* 0x000000c5c0c97220 */ /* 0x000fe20000410000 */
[----:B------:R-:W-:-:S03]  /*1920*/  LOP3.LUT R197, R175, 0x1, R2, 0xf8, !PT ;  /* 0x00000001afc57812 */ /* 0x000fc600078ef802 */
[----:B------:R-:W0:Y:S01]  /*1930*/  SHFL.IDX PT, R193, R200, RZ, 0x1f ;  /* 0x00001fffc8c17589 */ /* 0x000e2200000e0000 */
[----:B------:R-:W-:Y:S01]  /*1940*/  FMUL.FTZ R201, R0, R201 ;  /* 0x000000c900c97220 */ /* 0x000fe20000410000 */
[----:B------:R-:W-:Y:S01]  /*1950*/  LOP3.LUT P1, RZ, R197, 0x3, R190, 0xf8, !PT ;  /* 0x00000003c5ff7812 */ /* 0x000fe2000782f8be */
[----:B-1----:R-:W-:-:S04]  /*1960*/  FADD.FTZ R199, R196, R195 ;  /* 0x000000c3c4c77221 */ /* 0x002fc80000010000 */
[----:B------:R-:W-:Y:S01]  /*1970*/  FFMA.FTZ R199, R198, R201, R199 ;  /* 0x000000c9c6c77223 */ /* 0x000fe200000100c7 */
[--C-:B0-----:R-:W-:Y:S01]  /*1980*/  FADD.FTZ R192, R152, -R193.reuse ;  /* 0x800000c198c07221 */ /* 0x101fe20000010000 */
        /* <DEDUP_REMOVED lines=10> */
[----:B------:R-:W1:Y:S01]  /*1a30*/  @!P1 LDC.64 R140, c[0x0][0x230] ;  /* 0x00008c00ff8c9b82 */ /* 0x000e620000000a00 */
        /* <DEDUP_REMOVED lines=14> */
[----:B------:R-:W-:Y:S01]  /*1b20*/  FADD.FTZ R124, R124, -R193 ;  /* 0x800000c17c7c7221 */ /* 0x000fe20000010000 */
[----:B------:R-:W3:Y:S01]  /*1b30*/  LDC.64 R134, c[0x0][0x228] ;  /* 0x00008a00ff867b82 */ /* 0x000ee20000000a00 */
[----:B0-----:R-:W-:Y:S01]  /*1b40*/  FFMA.FTZ R123, R156, 6.975446740398183465e-05, R153 ;  /* 0x389249259c7b7823 */ /* 0x001fe20000010099 */
[--C-:B------:R-:W-:Y:S01]  /*1b50*/  FADD.FTZ R236, R158, -R193.reuse ;  /* 0x800000c19eec7221 */ /* 0x100fe20000010000 */
[--C-:B------:R-:W-:Y:S01]  /*1b60*/  FADD.FTZ R242, R160, -R193.reuse ;  /* 0x800000c1a0f27221 */ /* 0x100fe20000010000 */
        /* <DEDUP_REMOVED lines=38> */
[----:B--2---:R-:W-:-:S04]  /*1dd0*/  @!P1 IMAD.WIDE R132, R176, 0x4, R132 ;  /* 0x00000004b0849825 */ /* 0x004fc800078e0284 */
[----:B-----5:R-:W-:Y:S01]  /*1de0*/  FFMA.FTZ R125, R5, R126, R61 ;  /* 0x0000007e057d7223 */ /* 0x020fe2000001003d */
[----:B------:R-:W-:Y:S01]  /*1df0*/  FFMA.FTZ R126, R6, R121, R62 ;  /* 0x00000079067e7223 */ /* 0x000fe2000001003e */
[----:B------:R-:W-:Y:S01]  /*1e00*/  FFMA.FTZ R127, R7, R144, R63 ;  /* 0x00000090077f7223 */ /* 0x000fe2000001003f */
[----:B---3--:R-:W-:-:S04]  /*1e10*/  IMAD.WIDE.U32 R134, R191, 0x10, R134 ;  /* 0x00000010bf867825 */ /* 0x008fc800078e0086 */
[C---:B------:R-:W-:Y:S01]  /*1e20*/  FMUL.FTZ R194, R123.reuse, R194 ;  /* 0x000000c27bc27220 */ /* 0x040fe20000410000 */
[C---:B------:R-:W-:Y:S01]  /*1e30*/  FMUL.FTZ R131, R123.reuse, R0 ;  /* 0x000000007b837220 */ /* 0x040fe20000410000 */
[----:B------:R-:W-:Y:S01]  /*1e40*/  FMUL.FTZ R248, R123, R190 ;  /* 0x000000be7bf87220 */ /* 0x000fe20000410000 */
[----:B------:R-:W-:Y:S01]  /*1e50*/  LEA R116, P2, R189, UR8, 0x4 ;  /* 0x00000008bd747c11 */ /* 0x000fe2000f8420ff */
[C---:B------:R-:W-:Y:S01]  /*1e60*/  FMUL.FTZ R137, R123.reuse, R142 ;  /* 0x0000008e7b897220 */ /* 0x040fe20000410000 */
[C---:B------:R-:W-:Y:S01]  /*1e70*/  FMUL.FTZ R190, R123.reuse, R143 ;  /* 0x0000008f7bbe7220 */ /* 0x040fe20000410000 */
[C---:B0-----:R-:W-:Y:S01]  /*1e80*/  FMUL.FTZ R193, R123.reuse, R124 ;  /* 0x0000007c7bc17220 */ /* 0x041fe20000410000 */
[----:B------:R-:W-:Y:S01]  /*1e90*/  FFMA.FTZ R124, R4, R119, R60 ;  /* 0x00000077047c7223 */ /* 0x000fe2000001003c */
[C---:B------:R-:W-:Y:S01]  /*1ea0*/  FMUL.FTZ R139, R123.reuse, R148 ;  /* 0x000000947b8b7220 */ /* 0x040fe20000410000 */
[----:B------:R-:W-:Y:S01]  /*1eb0*/  @!P1 STG.E desc[UR6][R132.64], R123 ;  /* 0x0000007b84009986 */ /* 0x000fe2000c101906 */
[----:B------:R-:W-:Y:S01]  /*1ec0*/  LEA R118, P3, R188, UR8, 0x4 ;  /* 0x00000008bc767c11 */ /* 0x000fe2000f8620ff */
[C---:B------:R-:W-:Y:S01]  /*1ed0*/  FMUL.FTZ R148, R123.reuse, R149 ;  /* 0x000000957b947220 */ /* 0x040fe20000410000 */
[C---:B------:R-:W-:Y:S01]  /*1ee0*/  FMUL.FTZ R199, R123.reuse, R150 ;  /* 0x000000967bc77220 */ /* 0x040fe20000410000 */
[----:B------:R-:W-:Y:S01]  /*1ef0*/  FMUL.FTZ R146, R123, R151 ;  /* 0x000000977b927220 */ /* 0x000fe20000410000 */
        /* <DEDUP_REMOVED lines=13> */
[----:B------:R-:W-:Y:S01]  /*1fd0*/  LEA.HI.X R117, R189, UR9, RZ, 0x4, P2 ;  /* 0x00000009bd757c11 */ /* 0x000fe200090f24ff */
[----:B------:R-:W-:Y:S01]  /*1fe0*/  FMUL.FTZ R0, R123, R138 ;  /* 0x0000008a7b007220 */ /* 0x000fe20000410000 */
[----:B------:R-:W-:Y:S01]  /*1ff0*/  FFMA.FTZ R129, R9, R248, R65 ;  /* 0x000000f809817223 */ /* 0x000fe20000010041 */
[----:B------:R-:W-:Y:S01]  /*2000*/  FFMA.FTZ R130, R10, R137, R66 ;  /* 0x000000890a827223 */ /* 0x000fe20000010042 */
[----:B------:R-:W-:Y:S01]  /*2010*/  FFMA.FTZ R131, R11, R190, R67 ;  /* 0x000000be0b837223 */ /* 0x000fe20000010043 */
[----:B0-----:R-:W-:Y:S01]  /*2020*/  FFMA.FTZ R127, R19, R194, R75 ;  /* 0x000000c2137f7223 */ /* 0x001fe2000001004b */
[----:B------:R-:W-:Y:S01]  /*2030*/  LEA R194, P1, R185, UR8, 0x4 ;  /* 0x00000008b9c27c11 */ /* 0x000fe2000f8220ff */
[----:B------:R-:W-:Y:S01]  /*2040*/  FFMA.FTZ R136, R12, R139, R68 ;  /* 0x0000008b0c887223 */ /* 0x000fe20000010044 */
[----:B------:R-:W-:Y:S01]  /*2050*/  LEA.HI.X R119, R188, UR9, RZ, 0x4, P3 ;  /* 0x00000009bc777c11 */ /* 0x000fe200098f24ff */
[----:B------:R-:W-:Y:S01]  /*2060*/  FFMA.FTZ R137, R13, R148, R69 ;  /* 0x000000940d897223 */ /* 0x000fe20000010045 */
[----:B------:R-:W-:Y:S01]  /*2070*/  FFMA.FTZ R138, R14, R199, R70 ;  /* 0x000000c70e8a7223 */ /* 0x000fe20000010046 */
[----:B------:R-:W-:Y:S01]  /*2080*/  FFMA.FTZ R139, R15, R146, R71 ;  /* 0x000000920f8b7223 */ /* 0x000fe20000010047 */
[----:B------:R-:W-:Y:S01]  /*2090*/  FMUL.FTZ R153, R123, R202 ;  /* 0x000000ca7b997220 */ /* 0x000fe20000410000 */
[----:B------:R-:W-:Y:S01]  /*20a0*/  LEA.HI.X R121, R187, UR9, RZ, 0x4, P4 ;  /* 0x00000009bb797c11 */ /* 0x000fe2000a0f24ff */
[----:B------:R-:W-:Y:S01]  /*20b0*/  FFMA.FTZ R126, R18, R201, R74 ;  /* 0x000000c9127e7223 */ /* 0x000fe2000001004a */
[----:B------:R-:W-:Y:S01]  /*20c0*/  FFMA.FTZ R125, R17, R152, R73 ;  /* 0x00000098117d7223 */ /* 0x000fe20000010049 */
[----:B------:R-:W-:Y:S01]  /*20d0*/  FFMA.FTZ R124, R16, R195, R72 ;  /* 0x000000c3107c7223 */ /* 0x000fe20000010048 */
[C---:B------:R-:W-:Y:S01]  /*20e0*/  FMUL.FTZ R149, R123.reuse, R242 ;  /* 0x000000f27b957220 */ /* 0x040fe20000410000 */
[C---:B------:R-:W-:Y:S01]  /*20f0*/  FMUL.FTZ R232, R123.reuse, R232 ;  /* 0x000000e87be87220 */ /* 0x040fe20000410000 */
[C---:B------:R-:W-:Y:S01]  /*2100*/  FMUL.FTZ R163, R123.reuse, R244 ;  /* 0x000000f47ba37220 */ /* 0x040fe20000410000 */
[----:B------:R-:W-:Y:S01]  /*2110*/  FMUL.FTZ R230, R123, R230 ;  /* 0x000000e67be67220 */ /* 0x000fe20000410000 */
[----:B------:R-:W-:Y:S01]  /*2120*/  LEA R202, P2, R186, UR8, 0x4 ;  /* 0x00000008baca7c11 */ /* 0x000fe2000f8420ff */
[----:B------:R-:W-:Y:S01]  /*2130*/  FFMA.FTZ R133, R21, R240, R77 ;  /* 0x000000f015857223 */ /* 0x000fe2000001004d */
[----:B------:R-:W-:Y:S01]  /*2140*/  LEA.HI.X R195, R185, UR9, RZ, 0x4, P1 ;  /* 0x00000009b9c37c11 */ /* 0x000fe200088f24ff */
[----:B------:R-:W-:Y:S01]  /*2150*/  FFMA.FTZ R132, R20, R151, R76 ;  /* 0x0000009714847223 */ /* 0x000fe2000001004c */
[----:B------:R-:W-:Y:S01]  /*2160*/  FFMA.FTZ R134, R22, R165, R78 ;  /* 0x000000a516867223 */ /* 0x000fe2000001004e */
[----:B------:R-:W-:Y:S01]  /*2170*/  FFMA.FTZ R135, R23, R238, R79 ;  /* 0x000000ee17877223 */ /* 0x000fe2000001004f */
[C---:B------:R-:W-:Y:S01]  /*2180*/  FMUL.FTZ R147, R123.reuse, R234 ;  /* 0x000000ea7b937220 */ /* 0x040fe20000410000 */
[C---:B------:R-:W-:Y:S01]  /*2190*/  FMUL.FTZ R222, R123.reuse, R222 ;  /* 0x000000de7bde7220 */ /* 0x040fe20000410000 */
[C---:B------:R-:W-:Y:S01]  /*21a0*/  FMUL.FTZ R161, R123.reuse, R228 ;  /* 0x000000e47ba17220 */ /* 0x040fe20000410000 */
[C---:B------:R-:W-:Y:S01]  /*21b0*/  FMUL.FTZ R220, R123.reuse, R220 ;  /* 0x000000dc7bdc7220 */ /* 0x040fe20000410000 */
[----:B------:R-:W-:Y:S01]  /*21c0*/  LEA R150, P3, R184, UR8, 0x4 ;  /* 0x00000008b8967c11 */ /* 0x000fe2000f8620ff */
        /* <DEDUP_REMOVED lines=25> */
[----:B------:R-:W-:Y:S01]  /*2360*/  LEA.HI.X R203, R186, UR9, RZ, 0x4, P2 ;  /* 0x00000009bacb7c11 */ /* 0x000fe200090f24ff */
[----:B0-----:R-:W-:Y:S01]  /*2370*/  FFMA.FTZ R117, R25, R232, R81 ;  /* 0x000000e819757223 */ /* 0x001fe20000010051 */
[----:B------:R-:W-:Y:S01]  /*2380*/  FFMA.FTZ R116, R24, R149, R80 ;  /* 0x0000009518747223 */ /* 0x000fe20000010050 */
[----:B-1----:R-:W-:Y:S01]  /*2390*/  FFMA.FTZ R118, R26, R163, R82 ;  /* 0x000000a31a767223 */ /* 0x002fe20000010052 */
[----:B------:R-:W-:Y:S01]  /*23a0*/  FFMA.FTZ R119, R27, R230, R83 ;  /* 0x000000e61b777223 */ /* 0x000fe20000010053 */
[----:B------:R-:W-:Y:S01]  /*23b0*/  LEA.HI.X R151, R184, UR9, RZ, 0x4, P3 ;  /* 0x00000009b8977c11 */ /* 0x000fe200098f24ff */
[----:B------:R0:W-:Y:S01]  /*23c0*/  STG.E.128 desc[UR6][R194.64], R132 ;  /* 0x00000084c2007986 */ /* 0x0001e2000c101d06 */
[----:B------:R-:W-:Y:S01]  /*23d0*/  FFMA.FTZ R122, R30, R161, R86 ;  /* 0x000000a11e7a7223 */ /* 0x000fe20000010056 */
[----:B------:R-:W-:Y:S01]  /*23e0*/  FFMA.FTZ R123, R31, R220, R87 ;  /* 0x000000dc1f7b7223 */ /* 0x000fe20000010057 */
[----:B------:R-:W-:Y:S01]  /*23f0*/  LEA R148, P4, R183, UR8, 0x4 ;  /* 0x00000008b7947c11 */ /* 0x000fe2000f8820ff */
[----:B------:R1:W-:Y:S01]  /*2400*/  STG.E.128 desc[UR6][R202.64], R116 ;  /* 0x00000074ca007986 */ /* 0x0003e2000c101d06 */
[----:B------:R-:W-:Y:S01]  /*2410*/  FFMA.FTZ R129, R41, R200, R97 ;  /* 0x000000c829817223 */ /* 0x000fe20000010061 */
[----:B------:R-:W-:Y:S01]  /*2420*/  FFMA.FTZ R128, R40, R143, R96 ;  /* 0x0000008f28807223 */ /* 0x000fe20000010060 */
[----:B------:R-:W-:Y:S01]  /*2430*/  LEA.HI.X R149, R183, UR9, RZ, 0x4, P4 ;  /* 0x00000009b7957c11 */ /* 0x000fe2000a0f24ff */
        /* <DEDUP_REMOVED lines=9> */
[----:B------:R2:W-:Y:S01]  /*24d0*/  STG.E.128 desc[UR6][R150.64], R120 ;  /* 0x0000007896007986 */ /* 0x0005e2000c101d06 */
[----:B0-----:R-:W-:Y:S01]  /*24e0*/  LEA R132, P1, R182, UR8, 0x4 ;  /* 0x00000008b6847c11 */ /* 0x001fe2000f8220ff */
[----:B------:R-:W-:Y:S01]  /*24f0*/  FFMA.FTZ R136, R44, R153, R100 ;  /* 0x000000992c887223 */ /* 0x000fe20000010064 */
[----:B------:R-:W-:Y:S01]  /*2500*/  LEA R134, P2, R181, UR8, 0x4 ;  /* 0x00000008b5867c11 */ /* 0x000fe2000f8420ff */
[----:B------:R0:W-:Y:S01]  /*2510*/  STG.E.128 desc[UR6][R148.64], R124 ;  /* 0x0000007c94007986 */ /* 0x0001e2000c101d06 */
[----:B------:R-:W-:Y:S01]  /*2520*/  LEA.HI.X R133, R182, UR9, RZ, 0x4, P1 ;  /* 0x00000009b6857c11 */ /* 0x000fe200088f24ff */
[----:B-1----:R-:W-:Y:S01]  /*2530*/  FFMA.FTZ R117, R37, R208, R93 ;  /* 0x000000d025757223 */ /* 0x002fe2000001005d */
[----:B------:R-:W-:Y:S01]  /*2540*/  FFMA.FTZ R116, R36, R145, R92 ;  /* 0x0000009124747223 */ /* 0x000fe2000001005c */
[----:B------:R-:W-:Y:S01]  /*2550*/  FFMA.FTZ R118, R38, R159, R94 ;  /* 0x0000009f26767223 */ /* 0x000fe2000001005e */
[----:B------:R-:W-:Y:S01]  /*2560*/  FFMA.FTZ R119, R39, R206, R95 ;  /* 0x000000ce27777223 */ /* 0x000fe2000001005f */
[----:B------:R-:W-:Y:S01]  /*2570*/  LEA.HI.X R135, R181, UR9, RZ, 0x4, P2 ;  /* 0x00000009b5877c11 */ /* 0x000fe200090f24ff */
[----:B------:R-:W-:Y:S01]  /*2580*/  FFMA.FTZ R138, R46, R167, R102 ;  /* 0x000000a72e8a7223 */ /* 0x000fe20000010066 */
[----:B------:R-:W-:Y:S01]  /*2590*/  FFMA.FTZ R139, R47, R166, R103 ;  /* 0x000000a62f8b7223 */ /* 0x000fe20000010067 */
[----:B------:R-:W-:Y:S01]  /*25a0*/  IADD3 R176, R176, UR5, RZ ;  /* 0x00000005b0b07c10 */ /* 0x000fe2000fffe0ff */
[----:B------:R1:W-:Y:S01]  /*25b0*/  STG.E.128 desc[UR6][R132.64], R116 ;  /* 0x0000007484007986 */ /* 0x0003e2000c101d06 */
[----:B--2---:R-:W-:-:S03]  /*25c0*/  LEA R120, P1, R177, UR8, 0x4 ;  /* 0x00000008b1787c11 */ /* 0x004fc6000f8220ff */
[----:B------:R2:W-:Y:S01]  /*25d0*/  STG.E.128 desc[UR6][R134.64], R128 ;  /* 0x0000008086007986 */ /* 0x0005e2000c101d06 */
[----:B------:R-:W-:Y:S02]  /*25e0*/  LEA R122, P2, R178, UR8, 0x4 ;  /* 0x00000008b27a7c11 */ /* 0x000fe4000f8420ff */
[----:B------:R-:W-:Y:S02]  /*25f0*/  LEA.HI.X R121, R177, UR9, RZ, 0x4, P1 ;  /* 0x00000009b1797c11 */ /* 0x000fe400088f24ff */
[----:B0-----:R-:W-:Y:S02]  /*2600*/  LEA R124, P1, R180, UR8, 0x4 ;  /* 0x00000008b47c7c11 */ /* 0x001fe4000f8220ff */
[----:B------:R-:W-:Y:S01]  /*2610*/  LEA R126, P3, R179, UR8, 0x4 ;  /* 0x00000008b37e7c11 */ /* 0x000fe2000f8620ff */
[----:B------:R3:W-:Y:S01]  /*2620*/  STG.E.128 desc[UR6][R120.64], R136 ;  /* 0x0000008878007986 */ /* 0x0007e2000c101d06 */
[----:B------:R-:W-:Y:S02]  /*2630*/  LEA.HI.X R123, R178, UR9, RZ, 0x4, P2 ;  /* 0x00000009b27b7c11 */ /* 0x000fe400090f24ff */
[----:B------:R-:W-:Y:S01]  /*2640*/  LEA.HI.X R125, R180, UR9, RZ, 0x4, P1 ;  /* 0x00000009b47d7c11 */ /* 0x000fe200088f24ff */
[----:B-1----:R-:W-:Y:S01]  /*2650*/  FFMA.FTZ R119, R51, R162, R107 ;  /* 0x000000a233777223 */ /* 0x002fe2000001006b */
[----:B------:R-:W-:Y:S01]  /*2660*/  FFMA.FTZ R118, R50, R171, R106 ;  /* 0x000000ab32767223 */ /* 0x000fe2000001006a */
[----:B------:R-:W-:Y:S01]  /*2670*/  FFMA.FTZ R117, R49, R158, R105 ;  /* 0x0000009e31757223 */ /* 0x000fe20000010069 */
[----:B------:R-:W-:Y:S01]  /*2680*/  FFMA.FTZ R116, R48, R169, R104 ;  /* 0x000000a930747223 */ /* 0x000fe20000010068 */
[----:B------:R-:W-:Y:S01]  /*2690*/  LEA.HI.X R127, R179, UR9, RZ, 0x4, P3 ;  /* 0x00000009b37f7c11 */ /* 0x000fe200098f24ff */
        /* <DEDUP_REMOVED lines=15> */
.L_x_944:
[----:B------:R-:W-:Y:S01]  /*2790*/  HFMA2.MMA R201, -RZ, RZ, 0, 5.9604644775390625e-08 ;  /* 0x00000001ffc97435 */ /* 0x000fe200000001ff */
[----:B------:R-:W-:Y:S02]  /*27a0*/  MOV R202, R0 ;  /* 0x0000000000ca7202 */ /* 0x000fe40000000f00 */
[----:B------:R-:W-:Y:S02]  /*27b0*/  MOV R204, 0x1f ;  /* 0x0000001f00cc7802 */ /* 0x000fe40000000f00 */
[----:B------:R-:W-:-:S07]  /*27c0*/  MOV R199, 0xffffffff ;  /* 0xffffffff00c77802 */ /* 0x000fce0000000f00 */
[----:B-----5:R-:W-:Y:S05]  /*27d0*/  WARPSYNC.COLLECTIVE R199, `(.L_x_948) ;  /* 0x00000000c7087348 */ /* 0x020fea0003c00000 */
[----:B------:R0:W1:Y:S02]  /*27e0*/  SHFL.BFLY P2, R200, R202, R201, R204 ;  /* 0x0c0000c9cac87389 */ /* 0x00006400000400cc */
[----:B01---5:R-:W-:Y:S01]  /*27f0*/  ENDCOLLECTIVE ;  /* 0x000000000000791b */ /* 0x023fe20003800000 */
.L_x_948:
[----:B------:R-:W-:Y:S01]  /*2800*/  HFMA2.MMA R201, -RZ, RZ, 0, 1.1920928955078125e-07 ;  /* 0x00000002ffc97435 */ /* 0x000fe200000001ff */
[----:B------:R-:W-:-:S05]  /*2810*/  MOV R193, R200 ;  /* 0x000000c800c17202 */ /* 0x000fca0000000f00 */
[----:B------:R-:W-:-:S05]  /*2820*/  FADD.FTZ R193, R0, R193 ;  /* 0x000000c100c17221 */ /* 0x000fca0000010000 */
[----:B------:R-:W-:-:S07]  /*2830*/  MOV R202, R193 ;  /* 0x000000c100ca7202 */ /* 0x000fce0000000f00 */
[----:B------:R-:W-:Y:S05]  /*2840*/  WARPSYNC.COLLECTIVE R199, `(.L_x_949) ;  /* 0x00000000c7087348 */ /* 0x000fea0003c00000 */
[----:B------:R0:W1:Y:S02]  /*2850*/  SHFL.BFLY P2, R200, R202, R201, R204 ;  /* 0x0c0000c9cac87389 */ /* 0x00006400000400cc */
[----:B01----:R-:W-:Y:S01]  /*2860*/  ENDCOLLECTIVE ;  /* 0x000000000000791b */ /* 0x003fe20003800000 */
.L_x_949:
[----:B------:R-:W-:Y:S01]  /*2870*/  HFMA2.MMA R201, -RZ, RZ, 0, 2.384185791015625e-07 ;  /* 0x00000004ffc97435 */ /* 0x000fe200000001ff */
[----:B------:R-:W-:-:S05]  /*2880*/  MOV R192, R200 ;  /* 0x000000c800c07202 */ /* 0x000fca0000000f00 */
[----:B------:R-:W-:-:S05]  /*2890*/  FADD.FTZ R195, R193, R192 ;  /* 0x000000c0c1c37221 */ /* 0x000fca0000010000 */
[----:B------:R-:W-:-:S07]  /*28a0*/  MOV R202, R195 ;  /* 0x000000c300ca7202 */ /* 0x000fce0000000f00 */
[----:B------:R-:W-:Y:S05]  /*28b0*/  WARPSYNC.COLLECTIVE R199, `(.L_x_950) ;  /* 0x00000000c7087348 */ /* 0x000fea0003c00000 */
[----:B------:R0:W1:Y:S02]  /*28c0*/  SHFL.BFLY P2, R200, R202, R201, R204 ;  /* 0x0c0000c9cac87389 */ /* 0x00006400000400cc */
[----:B01----:R-:W-:Y:S01]  /*28d0*/  ENDCOLLECTIVE ;  /* 0x000000000000791b */ /* 0x003fe20003800000 */
.L_x_950:
[----:B------:R-:W-:Y:S01]  /*28e0*/  HFMA2.MMA R201, -RZ, RZ, 0, 4.76837158203125e-07 ;  /* 0x00000008ffc97435 */ /* 0x000fe200000001ff */
[----:B------:R-:W-:-:S05]  /*28f0*/  MOV R192, R200 ;  /* 0x000000c800c07202 */ /* 0x000fca0000000f00 */
[----:B------:R-:W-:-:S05]  /*2900*/  FADD.FTZ R196, R195, R192 ;  /* 0x000000c0c3c47221 */ /* 0x000fca0000010000 */
[----:B------:R-:W-:-:S07]  /*2910*/  MOV R202, R196 ;  /* 0x000000c400ca7202 */ /* 0x000fce0000000f00 */
[----:B------:R-:W-:Y:S05]  /*2920*/  WARPSYNC.COLLECTIVE R199, `(.L_x_951) ;  /* 0x00000000c7087348 */ /* 0x000fea0003c00000 */
[----:B------:R0:W1:Y:S02]  /*2930*/  SHFL.BFLY P2, R200, R202, R201, R204 ;  /* 0x0c0000c9cac87389 */ /* 0x00006400000400cc */
[----:B01----:R-:W-:Y:S01]  /*2940*/  ENDCOLLECTIVE ;  /* 0x000000000000791b */ /* 0x003fe20003800000 */
.L_x_951:
[----:B------:R-:W-:Y:S01]  /*2950*/  HFMA2.MMA R201, -RZ, RZ, 0, 9.5367431640625e-07 ;  /* 0x00000010ffc97435 */ /* 0x000fe200000001ff */
[----:B------:R-:W-:-:S05]  /*2960*/  MOV R197, R200 ;  /* 0x000000c800c57202 */ /* 0x000fca0000000f00 */
[----:B------:R-:W-:-:S05]  /*2970*/  FADD.FTZ R197, R196, R197 ;  /* 0x000000c5c4c57221 */ /* 0x000fca0000010000 */
[----:B------:R-:W-:-:S07]  /*2980*/  MOV R202, R197 ;  /* 0x000000c500ca7202 */ /* 0x000fce0000000f00 */
[----:B------:R-:W-:Y:S05]  /*2990*/  WARPSYNC.COLLECTIVE R199, `(.L_x_952) ;  /* 0x00000000c7087348 */ /* 0x000fea0003c00000 */
[----:B------:R0:W1:Y:S02]  /*29a0*/  SHFL.BFLY P2, R200, R202, R201, R204 ;  /* 0x0c0000c9cac87389 */ /* 0x00006400000400cc */
[----:B01----:R-:W-:Y:S01]  /*29b0*/  ENDCOLLECTIVE ;  /* 0x000000000000791b */ /* 0x003fe20003800000 */
.L_x_952:
[----:B------:R-:W-:Y:S01]  /*29c0*/  HFMA2.MMA R201, -RZ, RZ, 0, 5.9604644775390625e-08 ;  /* 0x00000001ffc97435 */ /* 0x000fe200000001ff */
[----:B------:R-:W-:-:S05]  /*29d0*/  MOV R192, R200 ;  /* 0x000000c800c07202 */ /* 0x000fca0000000f00 */
[----:B------:R-:W-:-:S04]  /*29e0*/  FADD.FTZ R192, R197, R192 ;  /* 0x000000c0c5c07221 */ /* 0x000fc80000010000 */
        /* <DEDUP_REMOVED lines=117> */
.L_x_953:
[----:B------:R-:W-:Y:S01]  /*3140*/  HFMA2.MMA R201, -RZ, RZ, 0, 1.1920928955078125e-07 ;  /* 0x00000002ffc97435 */ /* 0x000fe200000001ff */
[----:B------:R-:W-:-:S05]  /*3150*/  MOV R193, R200 ;  /* 0x000000c800c17202 */ /* 0x000fca0000000f00 */
[----:B------:R-:W-:-:S05]  /*3160*/  FADD.FTZ R193, R0, R193 ;  /* 0x000000c100c17221 */ /* 0x000fca0000010000 */
[----:B------:R-:W-:-:S07]  /*3170*/  MOV R202, R193 ;  /* 0x000000c100ca7202 */ /* 0x000fce0000000f00 */
[----:B------:R-:W-:Y:S05]  /*3180*/  WARPSYNC.COLLECTIVE R199, `(.L_x_954) ;  /* 0x00000000c7087348 */ /* 0x000fea0003c00000 */
[----:B------:R0:W1:Y:S02]  /*3190*/  SHFL.BFLY P2, R200, R202, R201, R204 ;  /* 0x0c0000c9cac87389 */ /* 0x00006400000400cc */
[----:B01----:R-:W-:Y:S01]  /*31a0*/  ENDCOLLECTIVE ;  /* 0x000000000000791b */ /* 0x003fe20003800000 */
.L_x_954:
[----:B------:R-:W-:Y:S01]  /*31b0*/  HFMA2.MMA R201, -RZ, RZ, 0, 2.384185791015625e-07 ;  /* 0x00000004ffc97435 */ /* 0x000fe200000001ff */
[----:B------:R-:W-:-:S05]  /*31c0*/  MOV R196, R200 ;  /* 0x000000c800c47202 */ /* 0x000fca0000000f00 */
[----:B------:R-:W-:-:S05]  /*31d0*/  FADD.FTZ R196, R193, R196 ;  /* 0x000000c4c1c47221 */ /* 0x000fca0000010000 */
[----:B------:R-:W-:-:S07]  /*31e0*/  MOV R202, R196 ;  /* 0x000000c400ca7202 */ /* 0x000fce0000000f00 */
[----:B------:R-:W-:Y:S05]  /*31f0*/  WARPSYNC.COLLECTIVE R199, `(.L_x_955) ;  /* 0x00000000c7087348 */ /* 0x000fea0003c00000 */
[----:B------:R0:W1:Y:S02]  /*3200*/  SHFL.BFLY P2, R200, R202, R201, R204 ;  /* 0x0c0000c9cac87389 */ /* 0x00006400000400cc */
[----:B01----:R-:W-:Y:S01]  /*3210*/  ENDCOLLECTIVE ;  /* 0x000000000000791b */ /* 0x003fe20003800000 */
.L_x_955:
[----:B------:R-:W-:Y:S01]  /*3220*/  HFMA2.MMA R201, -RZ, RZ, 0, 4.76837158203125e-07 ;  /* 0x00000008ffc97435 */ /* 0x000fe200000001ff */
[----:B------:R-:W-:-:S05]  /*3230*/  MOV R195, R200 ;  /* 0x000000c800c37202 */ /* 0x000fca0000000f00 */
[----:B------:R-:W-:-:S05]  /*3240*/  FADD.FTZ R195, R196, R195 ;  /* 0x000000c3c4c37221 */ /* 0x000fca0000010000 */
[----:B------:R-:W-:-:S07]  /*3250*/  MOV R202, R195 ;  /* 0x000000c300ca7202 */ /* 0x000fce0000000f00 */
[----:B------:R-:W-:Y:S05]  /*3260*/  WARPSYNC.COLLECTIVE R199, `(.L_x_956) ;  /* 0x00000000c7087348 */ /* 0x000fea0003c00000 */
[----:B------:R0:W1:Y:S02]  /*3270*/  SHFL.BFLY P2, R200, R202, R201, R204 ;  /* 0x0c0000c9cac87389 */ /* 0x00006400000400cc */
[----:B01----:R-:W-:Y:S01]  /*3280*/  ENDCOLLECTIVE ;  /* 0x000000000000791b */ /* 0x003fe20003800000 */
.L_x_956:
[----:B------:R-:W-:Y:S01]  /*3290*/  HFMA2.MMA R201, -RZ, RZ, 0, 9.5367431640625e-07 ;  /* 0x00000010ffc97435 */ /* 0x000fe200000001ff */
[----:B------:R-:W-:-:S05]  /*32a0*/  MOV R198, R200 ;  /* 0x000000c800c67202 */ /* 0x000fca0000000f00 */
[----:B------:R-:W-:-:S05]  /*32b0*/  FADD.FTZ R198, R195, R198 ;  /* 0x000000c6c3c67221 */ /* 0x000fca0000010000 */
[----:B------:R-:W-:-:S07]  /*32c0*/  MOV R202, R198 ;  /* 0x000000c600ca7202 */ /* 0x000fce0000000f00 */
[----:B------:R-:W-:Y:S05]  /*32d0*/  WARPSYNC.COLLECTIVE R199, `(.L_x_957) ;  /* 0x00000000c7087348 */ /* 0x000fea0003c00000 */
[----:B------:R0:W1:Y:S02]  /*32e0*/  SHFL.BFLY P2, R200, R202, R201, R204 ;  /* 0x0c0000c9cac87389 */ /* 0x00006400000400cc */
[----:B01----:R-:W-:Y:S01]  /*32f0*/  ENDCOLLECTIVE ;  /* 0x000000000000791b */ /* 0x003fe20003800000 */
.L_x_957:
[----:B------:R-:W-:Y:S01]  /*3300*/  MOV R197, R200 ;  /* 0x000000c800c57202 */ /* 0x000fe20000000f00 */
[----:B------:R-:W-:Y:S06]  /*3310*/  BRA `(.L_x_958) ;  /* 0xffffffdc00bc7947 */ /* 0x000fec000383ffff */
.L_x_959:
        /* <DEDUP_REMOVED lines=14> */
.L_x_2046:


//--------------------- .text._ZN10layer_norm13ln_fwd_kernelINS_13Kernel_traitsI13__nv_bfloat16fS2_fjLj12800ELj2ELj1ELj4ELj4ENS_18Kernel_traits_baseILj12800ES2_fS2_fjLj128EEEEEEEvNS_9FwdParamsE --------------------------
	.section	.text._ZN10layer_norm13ln_fwd_kernelINS_13Kernel_traitsI13__nv_bfloat16fS2_fjLj12800ELj2ELj1ELj4ELj4ENS_18Kernel_traits_baseILj12800ES2_fS2_fjLj128EEEEEEEvNS_9FwdParamsE,"ax",@progbits
	.align	128
        .global         _ZN10layer_norm13ln_fwd_kernelINS_13Kernel_traitsI13__nv_bfloat16fS2_fjLj12800ELj2ELj1ELj4ELj4ENS_18Kernel_traits_baseILj12800ES2_fS2_fjLj128EEEEEEEvNS_9FwdParamsE
        .type           _ZN10layer_norm13ln_fwd_kernelINS_13Kernel_traitsI13__nv_bfloat16fS2_fjLj12800ELj2ELj1ELj4ELj4ENS_18Kernel_traits_baseILj12800ES2_fS2_fjLj128EEEEEEEvNS_9FwdParamsE,@function
        .size           _ZN10layer_norm13ln_fwd_kernelINS_13Kernel_traitsI13__nv_bfloat16fS2_fjLj12800ELj2ELj1ELj4ELj4ENS_18Kernel_traits_baseILj12800ES2_fS2_fjLj128EEEEEEEvNS_9FwdParamsE,(.L_x_2047 - _ZN10layer_norm13ln_fwd_kernelINS_13Kernel_traitsI13__nv_bfloat16fS2_fjLj12800ELj2ELj1ELj4ELj4ENS_18Kernel_traits_baseILj12800ES2_fS2_fjLj128EEEEEEEvNS_9FwdParamsE)
        .other          _ZN10layer_norm13ln_fwd_kernelINS_13Kernel_traitsI13__nv_bfloat16fS2_fjLj12800ELj2ELj1ELj4ELj4ENS_18Kernel_traits_baseILj12800ES2_fS2_fjLj128EEEEEEEvNS_9FwdParamsE,@"STO_CUDA_ENTRY STV_DEFAULT"
_ZN10layer_norm13ln_fwd_kernelINS_13Kernel_traitsI13__nv_bfloat16fS2_fjLj12800ELj2ELj1ELj4ELj4ENS_18Kernel_traits_baseILj12800ES2_fS2_fjLj128EEEEEEEvNS_9FwdParamsE:
.text._ZN10layer_norm13ln_fwd_kernelINS_13Kernel_traitsI13__nv_bfloat16fS2_fjLj12800ELj2ELj1ELj4ELj4ENS_18Kernel_traits_baseILj12800ES2_fS2_fjLj128EEEEEEEvNS_9FwdParamsE:
        /* <DEDUP_REMOVED lines=123> */
.L_x_963:
[----:B-1----:R-:W1:Y:S01]  /*07b0*/  S2R R30, SR_CTAID.X ;  /* 0x00000000001e7919 */ /* 0x002e620000002500 */
[----:B0-----:R-:W0:Y:S01]  /*07c0*/  LDC.64 R2, c[0x0][0x220] ;  /* 0x00008800ff027b82 */ /* 0x001e220000000a00 */
[----:B------:R-:W-:Y:S02]  /*07d0*/  LOP3.LUT R36, R242, 0x1f, RZ, 0xc0, !PT ;  /* 0x0000001ff2247812 */ /* 0x000fe400078ec0ff */
[----:B-1----:R-:W-:-:S04]  /*07e0*/  LOP3.LUT R38, R30, 0x1, RZ, 0xc0, !PT ;  /* 0x000000011e267812 */ /* 0x002fc800078ec0ff */
[----:B------:R-:W-:-:S04]  /*07f0*/  SHF.L.U32 R5, R38, 0x7, RZ ;  /* 0x0000000726057819 */ /* 0x000fc800000006ff */
        /* <DEDUP_REMOVED lines=29> */
[----:B------:R-:W-:Y:S01]  /*09d0*/  IADD3 R146, R164, 0xa00, RZ ;  /* 0x00000a00a4927810 */ /* 0x000fe20007ffe0ff */
        /* <DEDUP_REMOVED lines=176> */
[----:B------:R-:W-:Y:S02]  /*14e0*/  SHF.R.U32.HI R7, RZ, 0x1, R30 ;  /* 0x00000001ff077819 */ /* 0x000fe4000001161e */
[----:B------:R-:W-:Y:S01]  /*14f0*/  @!P0 IADD3 R4, R4, 0x4, RZ ;  /* 0x0000000404048810 */ /* 0x000fe20007ffe0ff */
        /* <DEDUP_REMOVED lines=122> */
.L_x_974:
        /* <DEDUP_REMOVED lines=23> */
[----:B------:R-:W-:Y:S01]  /*1e10*/  LOP3.LUT P1, RZ, R5, 0x1f, R242, 0xf8, !PT ;  /* 0x0000001f05ff7812 */ /* 0x000fe2000782f8f2 */
[----:B0-----:R-:W-:-:S04]  /*1e20*/  FADD.FTZ R30, R26, R119 ;  /* 0x000000771a1e7221 */ /* 0x001fc80000010000 */
[----:B------:R-:W0:Y:S01]  /*1e30*/  MUFU.RCP R32, R30 ;  /* 0x0000001e00207308 */ /* 0x000e220000001000 */
[----:B------:R-:W-:Y:S04]  /*1e40*/  SHFL.DOWN PT, R125, R30, 0x1, 0x1f ;  /* 0x08201f001e7d7f89 */ /* 0x000fe800000e0000 */
[----:B-1----:R-:W1:Y:S04]  /*1e50*/  SHFL.DOWN PT, R121, R2, 0x2, 0x1f ;  /* 0x08401f0002797f89 */ /* 0x002e6800000e0000 */
        /* <DEDUP_REMOVED lines=23> */
[----:B------:R-:W-:Y:S02]  /*1fd0*/  LEA.HI R119, R242, R7, RZ, 0x19 ;  /* 0x00000007f2777211 */ /* 0x000fe400078fc8ff */
[----:B------:R-:W-:Y:S01]  /*1fe0*/  IADD3 R32, -R4, RZ, RZ ;  /* 0x000000ff04207210 */ /* 0x000fe20007ffe1ff */
[C---:B-1----:R-:W-:Y:S01]  /*1ff0*/  FMUL.FTZ R4, R26.reuse, R121 ;  /* 0x000000791a047220 */ /* 0x042fe20000410000 */
[----:B------:R-:W-:-:S02]  /*2000*/  FFMA.FTZ R5, R26, R30, R5 ;  /* 0x0000001e1a057223 */ /* 0x000fc40000010005 */
        /* <DEDUP_REMOVED lines=26> */
.L_x_962:
[----:B------:R-:W2:Y:S04]  /*21b0*/  LDG.E.STRONG.GPU R4, desc[UR6][R2.64] ;  /* 0x0000000602047981 */ /* 0x000ea8000c1ef900 */
[----:B--2---:R-:W-:Y:S01]  /*21c0*/  CCTL.IVALL ;  /* 0x00000000ff00798f */ /* 0x004fe20002000000 */
[----:B------:R-:W-:Y:S05]  /*21d0*/  YIELD ;  /* 0x0000000000007946 */ /* 0x000fea0003800000 */
[----:B------:R-:W-:-:S13]  /*21e0*/  ISETP.NE.AND P1, PT, R4, R7, PT ;  /* 0x000000070400720c */ /* 0x000fda0003f25270 */
[----:B------:R-:W-:Y:S05]  /*21f0*/  @P1 BRA `(.L_x_962) ;  /* 0xfffffffc00ec1947 */ /* 0x000fea000383ffff */
.L_x_961:
[----:B------:R-:W-:Y:S01]  /*2200*/  LOP3.LUT R127, R242, 0x1f, RZ, 0xc0, !PT ;  /* 0x0000001ff27f7812 */ /* 0x000fe200078ec0ff */
[----:B------:R-:W2:Y:S03]  /*2210*/  LDL R133, [R1] ;  /* 0x0000000001857983 */ /* 0x000ea60000100800 */
[----:B------:R-:W-:Y:S01]  /*2220*/  ISETP.GT.U32.AND P1, PT, R127, 0x1, PT ;  /* 0x000000017f00780c */ /* 0x000fe20003f24070 */
[----:B------:R-:W-:Y:S05]  /*2230*/  WARPSYNC.ALL ;  /* 0x0000000000007948 */ /* 0x000fea0003800000 */
[----:B0-----:R-:W-:Y:S01]  /*2240*/  CS2R R4, SRZ ;  /* 0x0000000000047805 */ /* 0x001fe2000001ff00 */
[----:B------:R-:W2:Y:S01]  /*2250*/  LDL R131, [R1+0x4] ;  /* 0x0000040001837983 */ /* 0x000ea20000100800 */
[----:B------:R-:W-:-:S05]  /*2260*/  ULDC UR4, c[0x0][0x214] ;  /* 0x0000850000047ab9 */ /* 0x000fca0000000800 */
[----:B------:R-:W0:Y:S08]  /*2270*/  @!P1 LDC.64 R2, c[0x0][0x250] ;  /* 0x00009400ff029b82 */ /* 0x000e300000000a00 */
[----:B------:R-:W-:Y:S01]  /*2280*/  BAR.SYNC.DEFER_BLOCKING 0x0 ;  /* 0x0000000000007b1d */ /* 0x000fe20000010000 */
[----:B------:R-:W-:-:S04]  /*2290*/  @!P1 IADD3 R7, P2, R127, R30, RZ ;  /* 0x0000001e7f079210 */ /* 0x000fc80007f5e0ff */
[----:B------:R-:W-:Y:S02]  /*22a0*/  @!P1 IADD3.X R26, RZ, R34, RZ, P2, !PT ;  /* 0x00000022ff1a9210 */ /* 0x000fe400017fe4ff */
[----:B0-----:R-:W-:-:S04]  /*22b0*/  @!P1 LEA R2, P2, R7, R2, 0x3 ;  /* 0x0000000207029211 */ /* 0x001fc800078418ff */
[----:B------:R-:W-:-:S05]  /*22c0*/  @!P1 LEA.HI.X R3, R7, R3, R26, 0x3, P2 ;  /* 0x0000000307039211 */ /* 0x000fca00010f1c1a */
[----:B------:R-:W3:Y:S01]  /*22d0*/  @!P1 LDG.E.64 R4, desc[UR6][R2.64] ;  /* 0x0000000602049981 */ /* 0x000ee2000c1e1b00 */
[----:B------:R-:W-:Y:S02]  /*22e0*/  MOV R7, RZ ;  /* 0x000000ff00077202 */ /* 0x000fe40000000f00 */
[----:B------:R-:W-:Y:S01]  /*22f0*/  @!P1 MOV R7, 0x45c80000 ;  /* 0x45c8000000079802 */ /* 0x000fe20000000f00 */
[----:B------:R-:W0:Y:S01]  /*2300*/  S2R R129, SR_CTAID.X ;  /* 0x0000000000817919 */ /* 0x000e220000002500 */
[----:B------:R-:W-:-:S03]  /*2310*/  IADD3 R48, R48, 0x1, RZ ;  /* 0x0000000130307810 */ /* 0x000fc60007ffe0ff */
[----:B------:R-:W1:Y:S01]  /*2320*/  SHFL.DOWN PT, R26, R7, 0x1, 0x1f ;  /* 0x08201f00071a7f89 */ /* 0x000e6200000e0000 */
[----:B------:R-:W-:Y:S01]  /*2330*/  LOP3.LUT R48, R48, 0x3, RZ, 0xc0, !PT ;  /* 0x0000000330307812 */ /* 0x000fe200078ec0ff */
[----:B-1----:R-:W-:Y:S01]  /*2340*/  FADD.FTZ R30, R26, R7 ;  /* 0x000000071a1e7221 */ /* 0x002fe20000010000 */
[----:B0-----:R-:W-:-:S05]  /*2350*/  LOP3.LUT R119, R127, 0x1, R129, 0xf8, !PT ;  /* 0x000000017f777812 */ /* 0x001fca00078ef881 */
[----:B------:R-:W0:Y:S01]  /*2360*/  MUFU.RCP R30, R30 ;  /* 0x0000001e001e7308 */ /* 0x000e220000001000 */
[----:B------:R-:W-:Y:S01]  /*2370*/  LOP3.LUT P1, RZ, R119, 0x3, R6, 0xf8, !PT ;  /* 0x0000000377ff7812 */ /* 0x000fe2000782f806 */
[----:B---3--:R-:W1:Y:S04]  /*2380*/  SHFL.DOWN PT, R121, R4, 0x1, 0x1f ;  /* 0x08201f0004797f89 */ /* 0x008e6800000e0000 */
[----:B------:R-:W3:Y:S01]  /*2390*/  SHFL.DOWN PT, R28, R5, 0x1, 0x1f ;  /* 0x08201f00051c7f89 */ /* 0x000ee200000e0000 */
[----:B-1----:R-:W-:Y:S01]  /*23a0*/  FADD.FTZ R32, -R121, R4 ;  /* 0x0000000479207221 */ /* 0x002fe20000010100 */
[----:B------:R-:W-:-:S03]  /*23b0*/  FMUL.FTZ R2, R26, R121 ;  /* 0x000000791a027220 */ /* 0x000fc60000410000 */
[----:B------:R-:W-:Y:S01]  /*23c0*/  FMUL.FTZ R32, R32, R32 ;  /* 0x0000002020207220 */ /* 0x000fe20000410000 */
[----:B---3--:R-:W-:-:S03]  /*23d0*/  FADD.FTZ R3, R28, R5 ;  /* 0x000000051c037221 */ /* 0x008fc60000010000 */
[----:B------:R-:W-:Y:S01]  /*23e0*/  FMUL.FTZ R119, R32, R7 ;  /* 0x0000000720777220 */ /* 0x000fe20000410000 */
[----:B------:R-:W-:Y:S01]  /*23f0*/  FFMA.FTZ R7, R7, R4, R2 ;  /* 0x0000000407077223 */ /* 0x000fe20000010002 */
[----:B------:R-:W1:Y:S02]  /*2400*/  LDC R32, c[0x0][0x260] ;  /* 0x00009800ff207b82 */ /* 0x000e640000000800 */
[----:B------:R-:W-:Y:S01]  /*2410*/  FMUL.FTZ R119, R26, R119 ;  /* 0x000000771a777220 */ /* 0x000fe20000410000 */
[----:B0-----:R-:W-:-:S03]  /*2420*/  FMUL.FTZ R4, R30, R7 ;  /* 0x000000071e047220 */ /* 0x001fc60000410000 */
[----:B------:R-:W-:Y:S02]  /*2430*/  FFMA.FTZ R119, R30, R119, R3 ;  /* 0x000000771e777223 */ /* 0x000fe40000010003 */
[----:B------:R-:W0:Y:S01]  /*2440*/  @!P1 LDC.64 R2, c[0x0][0x230] ;  /* 0x00008c00ff029b82 */ /* 0x000e220000000a00 */
[----:B------:R-:W3:Y:S04]  /*2450*/  SHFL.IDX PT, R4, R4, RZ, 0x1f ;  /* 0x00001fff04047589 */ /* 0x000ee800000e0000 */
[----:B------:R-:W1:Y:S01]  /*2460*/  SHFL.IDX PT, R119, R119, RZ, 0x1f ;  /* 0x00001fff77777589 */ /* 0x000e6200000e0000 */
[----:B0-----:R-:W-:-:S04]  /*2470*/  @!P1 IMAD.WIDE R2, R49, 0x4, R2 ;  /* 0x0000000431029825 */ /* 0x001fc800078e0202 */
[--C-:B---3--:R-:W-:Y:S01]  /*2480*/  FADD.FTZ R76, R24, -R4.reuse ;  /* 0x80000004184c7221 */ /* 0x108fe20000010000 */
[--C-:B------:R-:W-:Y:S01]  /*2490*/  FADD.FTZ R24, R81, -R4.reuse ;  /* 0x8000000451187221 */ /* 0x100fe20000010000 */
[--C-:B------:R-:W-:Y:S01]  /*24a0*/  FADD.FTZ R7, R0, -R4.reuse ;  /* 0x8000000400077221 */ /* 0x100fe20000010000 */
[----:B------:R-:W-:Y:S01]  /*24b0*/  FADD.FTZ R38, R91, -R4 ;  /* 0x800000045b267221 */ /* 0x000fe20000010000 */
[----:B-1----:R-:W-:Y:S01]  /*24c0*/  FFMA.FTZ R32, R119, 7.8124998253770172596e-05, R32 ;  /* 0x38a3d70a77207823 */ /* 0x002fe20000010020 */
[--C-:B------:R-:W-:Y:S01]  /*24d0*/  FADD.FTZ R0, R77, -R4.reuse ;  /* 0x800000044d007221 */ /* 0x100fe20000010000 */
[--C-:B------:R-:W-:Y:S01]  /*24e0*/  FADD.FTZ R11, R11, -R4.reuse ;  /* 0x800000040b0b7221 */ /* 0x100fe20000010000 */
[--C-:B------:R-:W-:Y:S01]  /*24f0*/  FADD.FTZ R123, R10, -R4.reuse ;  /* 0x800000040a7b7221 */ /* 0x100fe20000010000 */
[----:B------:R-:W0:Y:S01]  /*2500*/  MUFU.RSQ R81, R32 ;  /* 0x0000002000517308 */ /* 0x000e220000001400 */
        /* <DEDUP_REMOVED lines=22> */
[----:B-1----:R-:W-:Y:S01]  /*2670*/  F2FP.BF16.F32.PACK_AB R3, RZ, R7 ;  /* 0x00000007ff03723e */ /* 0x002fe200000010ff */
[C---:B------:R-:W-:Y:S01]  /*2680*/  FMUL.FTZ R33, R81.reuse, R170 ;  /* 0x000000aa51217220 */ /* 0x040fe20000410000 */
[----:B------:R-:W-:Y:S01]  /*2690*/  F2FP.BF16.F32.PACK_AB R7, RZ, R11 ;  /* 0x0000000bff07723e */ /* 0x000fe200000010ff */
[C---:B------:R-:W-:Y:S01]  /*26a0*/  FMUL.FTZ R11, R81.reuse, R12 ;  /* 0x0000000c510b7220 */ /* 0x040fe20000410000 */
[C---:B------:R-:W-:Y:S01]  /*26b0*/  FMUL.FTZ R41, R81.reuse, R42 ;  /* 0x0000002a51297220 */ /* 0x040fe20000410000 */
[C---:B------:R-:W-:Y:S01]  /*26c0*/  FMUL.FTZ R17, R81.reuse, R21 ;  /* 0x0000001551117220 */ /* 0x040fe20000410000 */
[----:B------:R-:W-:Y:S01]  /*26d0*/  FMUL.FTZ R83, R81, R30 ;  /* 0x0000001e51537220 */ /* 0x000fe20000410000 */
[----:B------:R-:W-:Y:S01]  /*26e0*/  F2FP.BF16.F32.PACK_AB R21, RZ, R10 ;  /* 0x0000000aff15723e */ /* 0x000fe200000010ff */
[--C-:B------:R-:W-:Y:S01]  /*26f0*/  FADD.FTZ R27, R27, -R4.reuse ;  /* 0x800000041b1b7221 */ /* 0x100fe20000010000 */
[----:B------:R-:W-:Y:S01]  /*2700*/  F2FP.BF16.F32.PACK_AB R11, RZ, R11 ;  /* 0x0000000bff0b723e */ /* 0x000fe200000010ff */
[--C-:B------:R-:W-:Y:S01]  /*2710*/  FADD.FTZ R105, R105, -R4.reuse ;  /* 0x8000000469697221 */ /* 0x100fe20000010000 */
[----:B------:R-:W-:Y:S01]  /*2720*/  FMUL.FTZ R15, R81, R26 ;  /* 0x0000001a510f7220 */ /* 0x000fe20000410000 */
[----:B------:R-:W-:Y:S01]  /*2730*/  F2FP.BF16.F32.PACK_AB R29, RZ, R29 ;  /* 0x0000001dff1d723e */ /* 0x000fe200000010ff */
[--C-:B------:R-:W-:Y:S01]  /*2740*/  FADD.FTZ R174, R93, -R4.reuse ;  /* 0x800000045dae7221 */ /* 0x100fe20000010000 */
[C---:B------:R-:W-:Y:S01]  /*2750*/  FMUL.FTZ R26, R81.reuse, R37 ;  /* 0x00000025511a7220 */ /* 0x040fe20000410000 */
[----:B------:R-:W-:Y:S01]  /*2760*/  F2FP.BF16.F32.PACK_AB R33, RZ, R33 ;  /* 0x00000021ff21723e */ /* 0x000fe200000010ff */
[----:B------:R-:W-:Y:S01]  /*2770*/  FMUL.FTZ R37, R81, R6 ;  /* 0x0000000651257220 */ /* 0x000fe20000410000 */
[----:B------:R-:W-:Y:S01]  /*2780*/  F2FP.BF16.F32.PACK_AB R41, RZ, R41 ;  /* 0x00000029ff29723e */ /* 0x000fe200000010ff */
[--C-:B------:R-:W-:Y:S01]  /*2790*/  FADD.FTZ R36, R101, -R4.reuse ;  /* 0x8000000465247221 */ /* 0x100fe20000010000 */
[----:B------:R-:W-:Y:S01]  /*27a0*/  FADD.FTZ R252, R113, -R4 ;  /* 0x8000000471fc7221 */ /* 0x000fe20000010000 */
[----:B------:R-:W-:Y:S01]  /*27b0*/  F2FP.BF16.F32.PACK_AB R83, RZ, R83 ;  /* 0x00000053ff53723e */ /* 0x000fe200000010ff */
[----:B-----5:R-:W-:-:S02]  /*27c0*/  HFMA2.BF16_V2 R6, R240.H0_H0, R11.H0_H0, R194.H0_H0 ;  /* 0x2000000bf0067231 */ /* 0x020fc400002408c2 */
[C---:B------:R-:W-:Y:S01]  /*27d0*/  FMUL.FTZ R113, R81.reuse, R27 ;  /* 0x0000001b51717220 */ /* 0x040fe20000410000 */
[C---:B------:R-:W-:Y:S01]  /*27e0*/  FMUL.FTZ R101, R81.reuse, R105 ;  /* 0x0000006951657220 */ /* 0x040fe20000410000 */
[----:B------:R-:W-:Y:S02]  /*27f0*/  HFMA2.BF16_V2 R11, R235.H0_H0, R21.H0_H0, R189.H0_H0 ;  /* 0x20000015eb0b7231 */ /* 0x000fe400002408bd */
[----:B------:R-:W-:Y:S01]  /*2800*/  FMUL.FTZ R27, R81, R46 ;  /* 0x0000002e511b7220 */ /* 0x000fe20000410000 */
[----:B------:R-:W-:Y:S01]  /*2810*/  HFMA2.BF16_V2 R21, R225.H0_H0, R29.H0_H0, R179.H0_H0 ;  /* 0x2000001de1157231 */ /* 0x000fe200002408b3 */
[----:B------:R-:W-:Y:S01]  /*2820*/  LOP3.LUT R105, R129, 0x1, RZ, 0xc0, !PT ;  /* 0x0000000181697812 */ /* 0x000fe200078ec0ff */
[----:B------:R-:W-:Y:S01]  /*2830*/  FMUL.FTZ R46, R81, R174 ;  /* 0x000000ae512e7220 */ /* 0x000fe20000410000 */
[----:B------:R-:W-:Y:S01]  /*2840*/  HFMA2.BF16_V2 R29, R217.H0_H0, R33.H0_H0, R71.H0_H0 ;  /* 0x20000021d91d7231 */ /* 0x000fe20000240847 */
[----:B------:R-:W1:Y:S01]  /*2850*/  LDC.64 R174, c[0x0][0x228] ;  /* 0x00008a00ffae7b82 */ /* 0x000e620000000a00 */
[----:B------:R-:W-:-:S02]  /*2860*/  HFMA2.BF16_V2 R33, R213.H0_H0, R41.H0_H0, R67.H0_H0 ;  /* 0x20000029d5217231 */ /* 0x000fc40000240843 */
[----:B0-----:R-:W-:-:S04]  /*2870*/  @!P1 IMAD.WIDE R76, R49, 0x4, R76 ;  /* 0x00000004314c9825 */ /* 0x001fc800078e024c */
[----:B------:R-:W-:Y:S01]  /*2880*/  HFMA2.BF16_V2 R41, R205.H0_H0, R83.H0_H0, R59.H0_H0 ;  /* 0x20000053cd297231 */ /* 0x000fe2000024083b */
[----:B------:R-:W-:Y:S01]  /*2890*/  SHF.L.U32 R83, R105, 0x7, RZ ;  /* 0x0000000769537819 */ /* 0x000fe200000006ff */
[----:B------:R-:W-:Y:S01]  /*28a0*/  FMUL.FTZ R99, R81, R252 ;  /* 0x000000fc51637220 */ /* 0x000fe20000410000 */
        /* <DEDUP_REMOVED lines=15> */
[----:B------:R-:W-:Y:S01]  /*29a0*/  FADD.FTZ R97, R97, -R4 ;  /* 0x8000000461617221 */ /* 0x000fe20000010000 */
[----:B------:R-:W-:Y:S01]  /*29b0*/  FMUL.FTZ R125, R81, R121 ;  /* 0x00000079517d7220 */ /* 0x000fe20000410000 */
[----:B------:R-:W-:Y:S01]  /*29c0*/  LOP3.LUT R252, R76, 0x60, R242, 0xf8, !PT ;  /* 0x000000604cfc7812 */ /* 0x000fe200078ef8f2 */
[--C-:B------:R-:W-:Y:S01]  /*29d0*/  FADD.FTZ R16, R31, -R4.reuse ;  /* 0x800000041f107221 */ /* 0x100fe20000010000 */
[--C-:B------:R-:W-:Y:S01]  /*29e0*/  FADD.FTZ R168, R35, -R4.reuse ;  /* 0x8000000423a87221 */ /* 0x100fe20000010000 */
[--C-:B------:R-:W-:Y:S01]  /*29f0*/  FADD.FTZ R34, R43, -R4.reuse ;  /* 0x800000042b227221 */ /* 0x100fe20000010000 */
[----:B------:R-:W-:Y:S01]  /*2a00*/  FADD.FTZ R244, R103, -R4 ;  /* 0x8000000467f47221 */ /* 0x000fe20000010000 */
[----:B------:R-:W-:-:S02]  /*2a10*/  IMAD R252, R49, 0x3200, R252 ;  /* 0x0000320031fc7824 */ /* 0x000fc400078e02fc */
        /* <DEDUP_REMOVED lines=32> */
[----:B------:R-:W-:Y:S01]  /*2c20*/  FMUL.FTZ R97, R81, R40 ;  /* 0x0000002851617220 */ /* 0x000fe20000410000 */
[----:B------:R-:W-:Y:S01]  /*2c30*/  IADD3 R173, R252, 0x100, RZ ;  /* 0x00000100fcad7810 */ /* 0x000fe20007ffe0ff */
[----:B------:R-:W-:Y:S01]  /*2c40*/  HFMA2.BF16_V2 R5, R241.H0_H0, R7.H0_H0, R195.H0_H0 ;  /* 0x20000007f1057231 */ /* 0x000fe200002408c3 */
[----:B------:R-:W-:Y:S01]  /*2c50*/  F2FP.BF16.F32.PACK_AB R9, RZ, R9 ;  /* 0x00000009ff09723e */ /* 0x000fe200000010ff */
[----:B--2---:R-:W-:Y:S01]  /*2c60*/  HFMA2.BF16_V2 R0, R131.H0_H0, R3.H0_H0, R133.H0_H0 ;  /* 0x2000000383007231 */ /* 0x004fe20000240885 */
[----:B------:R-:W-:Y:S01]  /*2c70*/  F2FP.BF16.F32.PACK_AB R25, RZ, R25 ;  /* 0x00000019ff19723e */ /* 0x000fe200000010ff */
[----:B------:R-:W-:Y:S01]  /*2c80*/  HFMA2.BF16_V2 R7, R239.H0_H0, R15.H0_H0, R193.H0_H0 ;  /* 0x2000000fef077231 */ /* 0x000fe200002408c1 */
[----:B------:R-:W-:Y:S01]  /*2c90*/  F2FP.BF16.F32.PACK_AB R23, RZ, R23 ;  /* 0x00000017ff17723e */ /* 0x000fe200000010ff */
[----:B-1----:R-:W-:Y:S01]  /*2ca0*/  IMAD.WIDE.U32 R164, R164, 0x2, R174 ;  /* 0x00000002a4a47825 */ /* 0x002fe200078e00ae */
[----:B------:R-:W-:-:S03]  /*2cb0*/  IADD3 R171, R252, 0x200, RZ ;  /* 0x00000200fcab7810 */ /* 0x000fc60007ffe0ff */
[----:B------:R-:W-:Y:S01]  /*2cc0*/  HFMA2.BF16_V2 R2, R251.H0_H0, R125.H0_H0, R250.H0_H0 ;  /* 0x2000007dfb027231 */ /* 0x000fe200002408fa */
[----:B------:R-:W-:Y:S01]  /*2cd0*/  F2FP.BF16.F32.PACK_AB R123, RZ, R123 ;  /* 0x0000007bff7b723e */ /* 0x000fe200000010ff */
[----:B------:R-:W-:Y:S01]  /*2ce0*/  HFMA2.BF16_V2 R15, R231.H0_H0, R17.H0_H0, R185.H0_H0 ;  /* 0x20000011e70f7231 */ /* 0x000fe200002408b9 */
[----:B------:R-:W-:Y:S01]  /*2cf0*/  F2FP.BF16.F32.PACK_AB R12, RZ, R12 ;  /* 0x0000000cff0c723e */ /* 0x000fe200000010ff */
[----:B------:R-:W-:Y:S01]  /*2d00*/  IMAD.WIDE.U32 R172, R173, 0x2, R174 ;  /* 0x00000002adac7825 */ /* 0x000fe200078e00ae */
[----:B------:R-:W-:-:S03]  /*2d10*/  F2FP.BF16.F32.PACK_AB R27, RZ, R27 ;  /* 0x0000001bff1b723e */ /* 0x000fc600000010ff */
[--C-:B------:R-:W-:Y:S01]  /*2d20*/  FADD.FTZ R107, R107, -R4.reuse ;  /* 0x800000046b6b7221 */ /* 0x100fe20000010000 */
[----:B------:R-:W-:Y:S01]  /*2d30*/  F2FP.BF16.F32.PACK_AB R26, RZ, R26 ;  /* 0x0000001aff1a723e */ /* 0x000fe200000010ff */
[--C-:B------:R-:W-:Y:S01]  /*2d40*/  FADD.FTZ R115, R115, -R4.reuse ;  /* 0x8000000473737221 */ /* 0x100fe20000010000 */
[----:B------:R-:W-:Y:S01]  /*2d50*/  IADD3 R169, R252, 0x300, RZ ;  /* 0x00000300fca97810 */ /* 0x000fe20007ffe0ff */
[----:B------:R-:W-:Y:S01]  /*2d60*/  FADD.FTZ R117, R117, -R4 ;  /* 0x8000000475757221 */ /* 0x000fe20000010000 */
[----:B------:R-:W-:Y:S01]  /*2d70*/  F2FP.BF16.F32.PACK_AB R13, RZ, R13 ;  /* 0x0000000dff0d723e */ /* 0x000fe200000010ff */
[----:B------:R-:W-:Y:S01]  /*2d80*/  HFMA2.BF16_V2 R3, R249.H0_H0, R9.H0_H0, R248.H0_H0 ;  /* 0x20000009f9037231 */ /* 0x000fe200002408f8 */
[----:B------:R-:W-:Y:S01]  /*2d90*/  F2FP.BF16.F32.PACK_AB R19, RZ, R19 ;  /* 0x00000013ff13723e */ /* 0x000fe200000010ff */
[----:B------:R-:W-:Y:S01]  /*2da0*/  HFMA2.BF16_V2 R16, R230.H0_H0, R25.H0_H0, R184.H0_H0 ;  /* 0x20000019e6107231 */ /* 0x000fe200002408b8 */
[----:B------:R-:W-:Y:S01]  /*2db0*/  F2FP.BF16.F32.PACK_AB R37, RZ, R37 ;  /* 0x00000025ff25723e */ /* 0x000fe200000010ff */
[----:B------:R-:W-:Y:S01]  /*2dc0*/  HFMA2.BF16_V2 R17, R229.H0_H0, R23.H0_H0, R183.H0_H0 ;  /* 0x20000017e5117231 */ /* 0x000fe200002408b7 */
[----:B------:R-:W-:Y:S01]  /*2dd0*/  F2FP.BF16.F32.PACK_AB R34, RZ, R20 ;  /* 0x00000014ff22723e */ /* 0x000fe200000010ff */
[----:B------:R-:W-:Y:S01]  /*2de0*/  IMAD.WIDE.U32 R170, R171, 0x2, R174 ;  /* 0x00000002abaa7825 */ /* 0x000fe200078e00ae */
[----:B------:R-:W-:-:S03]  /*2df0*/  F2FP.BF16.F32.PACK_AB R31, RZ, R31 ;  /* 0x0000001fff1f723e */ /* 0x000fc600000010ff */
[----:B------:R-:W-:Y:S01]  /*2e00*/  HFMA2.BF16_V2 R4, R247.H0_H0, R123.H0_H0, R246.H0_H0 ;  /* 0x2000007bf7047231 */ /* 0x000fe200002408f6 */
[----:B------:R-:W-:Y:S01]  /*2e10*/  F2FP.BF16.F32.PACK_AB R39, RZ, R39 ;  /* 0x00000027ff27723e */ /* 0x000fe200000010ff */
[----:B------:R-:W-:Y:S01]  /*2e20*/  HFMA2.BF16_V2 R10, R236.H0_H0, R12.H0_H0, R190.H0_H0 ;  /* 0x2000000cec0a7231 */ /* 0x000fe200002408be */
[----:B------:R-:W-:Y:S01]  /*2e30*/  F2FP.BF16.F32.PACK_AB R38, RZ, R28 ;  /* 0x0000001cff26723e */ /* 0x000fe200000010ff */
[----:B------:R-:W-:Y:S01]  /*2e40*/  HFMA2.BF16_V2 R23, R223.H0_H0, R27.H0_H0, R177.H0_H0 ;  /* 0x2000001bdf177231 */ /* 0x000fe200002408b1 */
[----:B------:R-:W-:Y:S01]  /*2e50*/  IADD3 R166, R252, 0x400, RZ ;  /* 0x00000400fca67810 */ /* 0x000fe20007ffe0ff */
        /* <DEDUP_REMOVED lines=35> */
[----:B------:R-:W-:Y:S01]  /*3090*/  F2FP.BF16.F32.PACK_AB R87, RZ, R87 ;  /* 0x00000057ff57723e */ /* 0x000fe200000010ff */
[----:B------:R-:W-:Y:S01]  /*30a0*/  STG.E.U16 desc[UR6][R164.64], R0 ;  /* 0x00000000a4007986 */ /* 0x000fe2000c101506 */
[----:B------:R-:W-:Y:S01]  /*30b0*/  F2FP.BF16.F32.PACK_AB R101, RZ, R101 ;  /* 0x00000065ff65723e */ /* 0x000fe200000010ff */
[C---:B------:R-:W-:Y:S01]  /*30c0*/  FMUL.FTZ R45, R81.reuse, R107 ;  /* 0x0000006b512d7220 */ /* 0x040fe20000410000 */
[----:B------:R-:W-:Y:S01]  /*30d0*/  F2FP.BF16.F32.PACK_AB R95, RZ, R95 ;  /* 0x0000005fff5f723e */ /* 0x000fe200000010ff */
[C---:B------:R-:W-:Y:S01]  /*30e0*/  FMUL.FTZ R244, R81.reuse, R115 ;  /* 0x0000007351f47220 */ /* 0x040fe20000410000 */
[----:B------:R-:W-:Y:S01]  /*30f0*/  F2FP.BF16.F32.PACK_AB R97, RZ, R97 ;  /* 0x00000061ff61723e */ /* 0x000fe200000010ff */
[----:B------:R-:W-:Y:S01]  /*3100*/  FMUL.FTZ R245, R81, R117 ;  /* 0x0000007551f57220 */ /* 0x000fe20000410000 */
[----:B------:R-:W-:Y:S01]  /*3110*/  F2FP.BF16.F32.PACK_AB R99, RZ, R99 ;  /* 0x00000063ff63723e */ /* 0x000fe200000010ff */
[----:B------:R-:W-:Y:S01]  /*3120*/  HFMA2.BF16_V2 R8, R238.H0_H0, R119.H0_H0, R192.H0_H0 ;  /* 0x20000077ee087231 */ /* 0x000fe200002408c0 */
[C---:B------:R-:W-:Y:S01]  /*3130*/  IADD3 R162, R252.reuse, 0x600, RZ ;  /* 0x00000600fca27810 */ /* 0x040fe20007ffe0ff */
[----:B------:R-:W-:Y:S01]  /*3140*/  HFMA2.BF16_V2 R14, R232.H0_H0, R93.H0_H0, R186.H0_H0 ;  /* 0x2000005de80e7231 */ /* 0x000fe200002408ba */
[C---:B------:R-:W-:Y:S01]  /*3150*/  IADD3 R160, R252.reuse, 0x700, RZ ;  /* 0x00000700fca07810 */ /* 0x040fe20007ffe0ff */
[----:B------:R-:W-:Y:S01]  /*3160*/  HFMA2.BF16_V2 R18, R228.H0_H0, R91.H0_H0, R182.H0_H0 ;  /* 0x2000005be4127231 */ /* 0x000fe200002408b6 */
[----:B------:R-:W-:Y:S01]  /*3170*/  IADD3 R252, R252, 0x800, RZ ;  /* 0x00000800fcfc7810 */ /* 0x000fe20007ffe0ff */
        /* <DEDUP_REMOVED lines=21> */
[--C-:B------:R-:W-:Y:S01]  /*32d0*/  IMAD.WIDE.U32 R152, R152, 0x2, R174.reuse ;  /* 0x0000000298987825 */ /* 0x100fe200078e00ae */
[----:B------:R-:W-:Y:S01]  /*32e0*/  F2FP.BF16.F32.PACK_AB R35, RZ, R35 ;  /* 0x00000023ff23723e */ /* 0x000fe200000010ff */
[----:B------:R-:W-:Y:S01]  /*32f0*/  STG.E.U16 desc[UR6][R162.64], R7 ;  /* 0x00000007a2007986 */ /* 0x000fe2000c101506 */
[----:B------:R-:W-:Y:S01]  /*3300*/  F2FP.BF16.F32.PACK_AB R45, RZ, R45 ;  /* 0x0000002dff2d723e */ /* 0x000fe200000010ff */
[----:B------:R-:W-:Y:S01]  /*3310*/  IMAD.WIDE.U32 R150, R150, 0x2, R174 ;  /* 0x0000000296967825 */ /* 0x000fe200078e00ae */
[----:B------:R-:W-:-:S03]  /*3320*/  F2FP.BF16.F32.PACK_AB R244, RZ, R244 ;  /* 0x000000f4fff4723e */ /* 0x000fc600000010ff */
[----:B------:R-:W-:Y:S01]  /*3330*/  HFMA2.BF16_V2 R35, R211.H0_H0, R35.H0_H0, R65.H0_H0 ;  /* 0x20000023d3237231 */ /* 0x000fe20000240841 */
[----:B------:R-:W-:Y:S01]  /*3340*/  F2FP.BF16.F32.PACK_AB R245, RZ, R245 ;  /* 0x000000f5fff5723e */ /* 0x000fe200000010ff */
[----:B------:R-:W-:-:S04]  /*3350*/  IMAD.WIDE.U32 R148, R148, 0x2, R174 ;  /* 0x0000000294947825 */ /* 0x000fc800078e00ae */
[----:B------:R-:W-:Y:S01]  /*3360*/  HFMA2.BF16_V2 R45, R201.H0_H0, R45.H0_H0, R55.H0_H0 ;  /* 0x2000002dc92d7231 */ /* 0x000fe20000240837 */
[----:B------:R-:W-:Y:S01]  /*3370*/  IADD3 R49, R49, UR5, RZ ;  /* 0x0000000531317c10 */ /* 0x000fe2000fffe0ff */
[----:B------:R-:W-:Y:S02]  /*3380*/  HFMA2.BF16_V2 R244, R197.H0_H0, R244.H0_H0, R51.H0_H0 ;  /* 0x200000f4c5f47231 */ /* 0x000fe40000240833 */
[----:B------:R-:W-:-:S04]  /*3390*/  IMAD.WIDE.U32 R136, R136, 0x2, R174 ;  /* 0x0000000288887825 */ /* 0x000fc800078e00ae */
[----:B------:R-:W-:Y:S01]  /*33a0*/  HFMA2.BF16_V2 R245, R196.H0_H0, R245.H0_H0, R50.H0_H0 ;  /* 0x200000f5c4f57231 */ /* 0x000fe20000240832 */
[----:B------:R-:W-:Y:S01]  /*33b0*/  ISETP.GE.AND P1, PT, R49, UR4, PT ;  /* 0x0000000431007c0c */ /* 0x000fe2000bf26270 */
        /* <DEDUP_REMOVED lines=81> */
.L_x_960:
[----:B------:R-:W-:Y:S01]  /*38d0*/  HFMA2.MMA R34, -RZ, RZ, 0, 5.9604644775390625e-08 ;  /* 0x00000001ff227435 */ /* 0x000fe200000001ff */
[----:B------:R-:W-:Y:S02]  /*38e0*/  MOV R123, R3 ;  /* 0x00000003007b7202 */ /* 0x000fe40000000f00 */
[----:B------:R-:W-:Y:S02]  /*38f0*/  MOV R125, 0x1f ;  /* 0x0000001f007d7802 */ /* 0x000fe40000000f00 */
[----:B------:R-:W-:-:S07]  /*3900*/  MOV R32, 0xffffffff ;  /* 0xffffffff00207802 */ /* 0x000fce0000000f00 */
[----:B-----5:R-:W-:Y:S05]  /*3910*/  WARPSYNC.COLLECTIVE R32, `(.L_x_964) ;  /* 0x0000000020087348 */ /* 0x020fea0003c00000 */
[----:B------:R0:W1:Y:S02]  /*3920*/  SHFL.BFLY P2, R30, R123, R34, R125 ;  /* 0x0c0000227b1e7389 */ /* 0x000064000004007d */
[----:B01---5:R-:W-:Y:S01]  /*3930*/  ENDCOLLECTIVE ;  /* 0x000000000000791b */ /* 0x023fe20003800000 */
.L_x_964:
[----:B------:R-:W-:Y:S01]  /*3940*/  HFMA2.MMA R34, -RZ, RZ, 0, 1.1920928955078125e-07 ;  /* 0x00000002ff227435 */ /* 0x000fe200000001ff */
[----:B------:R-:W-:-:S05]  /*3950*/  MOV R2, R30 ;  /* 0x0000001e00027202 */ /* 0x000fca0000000f00 */
[----:B------:R-:W-:-:S05]  /*3960*/  FADD.FTZ R5, R3, R2 ;  /* 0x0000000203057221 */ /* 0x000fca0000010000 */
[----:B------:R-:W-:-:S07]  /*3970*/  MOV R123, R5 ;  /* 0x00000005007b7202 */ /* 0x000fce0000000f00 */
[----:B------:R-:W-:Y:S05]  /*3980*/  WARPSYNC.COLLECTIVE R32, `(.L_x_965) ;  /* 0x0000000020087348 */ /* 0x000fea0003c00000 */
[----:B------:R0:W1:Y:S02]  /*3990*/  SHFL.BFLY P2, R30, R123, R34, R125 ;  /* 0x0c0000227b1e7389 */ /* 0x000064000004007d */
[----:B01----:R-:W-:Y:S01]  /*39a0*/  ENDCOLLECTIVE ;  /* 0x000000000000791b */ /* 0x003fe20003800000 */
.L_x_965:
[----:B------:R-:W-:Y:S01]  /*39b0*/  HFMA2.MMA R34, -RZ, RZ, 0, 2.384185791015625e-07 ;  /* 0x00000004ff227435 */ /* 0x000fe200000001ff */
[----:B------:R-:W-:-:S05]  /*39c0*/  MOV R2, R30 ;  /* 0x0000001e00027202 */ /* 0x000fca0000000f00 */
[----:B------:R-:W-:-:S05]  /*39d0*/  FADD.FTZ R26, R5, R2 ;  /* 0x00000002051a7221 */ /* 0x000fca0000010000 */
[----:B------:R-:W-:-:S07]  /*39e0*/  MOV R123, R26 ;  /* 0x0000001a007b7202 */ /* 0x000fce0000000f00 */
[----:B------:R-:W-:Y:S05]  /*39f0*/  WARPSYNC.COLLECTIVE R32, `(.L_x_966) ;  /* 0x0000000020087348 */ /* 0x000fea0003c00000 */
[----:B------:R0:W1:Y:S02]  /*3a00*/  SHFL.BFLY P2, R30, R123, R34, R125 ;  /* 0x0c0000227b1e7389 */ /* 0x000064000004007d */
[----:B01----:R-:W-:Y:S01]  /*3a10*/  ENDCOLLECTIVE ;  /* 0x000000000000791b */ /* 0x003fe20003800000 */
.L_x_966:
[----:B------:R-:W-:Y:S01]  /*3a20*/  HFMA2.MMA R34, -RZ, RZ, 0, 4.76837158203125e-07 ;  /* 0x00000008ff227435 */ /* 0x000fe200000001ff */
[----:B------:R-:W-:-:S05]  /*3a30*/  MOV R119, R30 ;  /* 0x0000001e00777202 */ /* 0x000fca0000000f00 */
[----:B------:R-:W-:-:S05]  /*3a40*/  FADD.FTZ R119, R26, R119 ;  /* 0x000000771a777221 */ /* 0x000fca0000010000 */
[----:B------:R-:W-:-:S07]  /*3a50*/  MOV R123, R119 ;  /* 0x00000077007b7202 */ /* 0x000fce0000000f00 */
[----:B------:R-:W-:Y:S05]  /*3a60*/  WARPSYNC.COLLECTIVE R32, `(.L_x_967) ;  /* 0x0000000020087348 */ /* 0x000fea0003c00000 */
[----:B------:R0:W1:Y:S02]  /*3a70*/  SHFL.BFLY P2, R30, R123, R34, R125 ;  /* 0x0c0000227b1e7389 */ /* 0x000064000004007d */
[----:B01----:R-:W-:Y:S01]  /*3a80*/  ENDCOLLECTIVE ;  /* 0x000000000000791b */ /* 0x003fe20003800000 */
.L_x_967:
[----:B------:R-:W-:Y:S01]  /*3a90*/  HFMA2.MMA R34, -RZ, RZ, 0, 9.5367431640625e-07 ;  /* 0x00000010ff227435 */ /* 0x000fe200000001ff */
[----:B------:R-:W-:-:S05]  /*3aa0*/  MOV R2, R30 ;  /* 0x0000001e00027202 */ /* 0x000fca0000000f00 */
[----:B------:R-:W-:-:S05]  /*3ab0*/  FADD.FTZ R28, R119, R2 ;  /* 0x00000002771c7221 */ /* 0x000fca0000010000 */
[----:B------:R-:W-:-:S07]  /*3ac0*/  MOV R123, R28 ;  /* 0x0000001c007b7202 */ /* 0x000fce0000000f00 */
[----:B------:R-:W-:Y:S05]  /*3ad0*/  WARPSYNC.COLLECTIVE R32, `(.L_x_968) ;  /* 0x0000000020087348 */ /* 0x000fea0003c00000 */
[----:B------:R0:W1:Y:S02]  /*3ae0*/  SHFL.BFLY P2, R30, R123, R34, R125 ;  /* 0x0c0000227b1e7389 */ /* 0x000064000004007d */
[----:B01----:R-:W-:Y:S01]  /*3af0*/  ENDCOLLECTIVE ;  /* 0x000000000000791b */ /* 0x003fe20003800000 */
.L_x_968:
        /* <DEDUP_REMOVED lines=108> */
.L_x_969:
[----:B------:R-:W-:Y:S01]  /*41c0*/  HFMA2.MMA R34, -RZ, RZ, 0, 1.1920928955078125e-07 ;  /* 0x00000002ff227435 */ /* 0x000fe200000001ff */
[----:B------:R-:W-:-:S05]  /*41d0*/  MOV R26, R30 ;  /* 0x0000001e001a7202 */ /* 0x000fca0000000f00 */
[----:B------:R-:W-:-:S05]  /*41e0*/  FADD.FTZ R26, R3, R26 ;  /* 0x0000001a031a7221 */ /* 0x000fca0000010000 */
[----:B------:R-:W-:-:S07]  /*41f0*/  MOV R123, R26 ;  /* 0x0000001a007b7202 */ /* 0x000fce0000000f00 */
[----:B------:R-:W-:Y:S05]  /*4200*/  WARPSYNC.COLLECTIVE R32, `(.L_x_970) ;  /* 0x0000000020087348 */ /* 0x000fea0003c00000 */
[----:B------:R0:W1:Y:S02]  /*4210*/  SHFL.BFLY P2, R30, R123, R34, R125 ;  /* 0x0c0000227b1e7389 */ /* 0x000064000004007d */
[----:B01----:R-:W-:Y:S01]  /*4220*/  ENDCOLLECTIVE ;  /* 0x000000000000791b */ /* 0x003fe20003800000 */
.L_x_970:
[----:B------:R-:W-:Y:S01]  /*4230*/  HFMA2.MMA R34, -RZ, RZ, 0, 2.384185791015625e-07 ;  /* 0x00000004ff227435 */ /* 0x000fe200000001ff */
[----:B------:R-:W-:-:S05]  /*4240*/  MOV R5, R30 ;  /* 0x0000001e00057202 */ /* 0x000fca0000000f00 */
[----:B------:R-:W-:-:S05]  /*4250*/  FADD.FTZ R5, R26, R5 ;  /* 0x000000051a057221 */ /* 0x000fca0000010000 */
[----:B------:R-:W-:-:S07]  /*4260*/  MOV R123, R5 ;  /* 0x00000005007b7202 */ /* 0x000fce0000000f00 */
[----:B------:R-:W-:Y:S05]  /*4270*/  WARPSYNC.COLLECTIVE R32, `(.L_x_971) ;  /* 0x0000000020087348 */ /* 0x000fea0003c00000 */
[----:B------:R0:W1:Y:S02]  /*4280*/  SHFL.BFLY P2, R30, R123, R34, R125 ;  /* 0x0c0000227b1e7389 */ /* 0x000064000004007d */
[----:B01----:R-:W-:Y:S01]  /*4290*/  ENDCOLLECTIVE ;  /* 0x000000000000791b */ /* 0x003fe20003800000 */
.L_x_971:
[----:B------:R-:W-:Y:S01]  /*42a0*/  HFMA2.MMA R34, -RZ, RZ, 0, 4.76837158203125e-07 ;  /* 0x00000008ff227435 */ /* 0x000fe200000001ff */
[----:B------:R-:W-:-:S05]  /*42b0*/  MOV R28, R30 ;  /* 0x0000001e001c7202 */ /* 0x000fca0000000f00 */
[----:B------:R-:W-:-:S05]  /*42c0*/  FADD.FTZ R28, R5, R28 ;  /* 0x0000001c051c7221 */ /* 0x000fca0000010000 */
[----:B------:R-:W-:-:S07]  /*42d0*/  MOV R123, R28 ;  /* 0x0000001c007b7202 */ /* 0x000fce0000000f00 */
[----:B------:R-:W-:Y:S05]  /*42e0*/  WARPSYNC.COLLECTIVE R32, `(.L_x_972) ;  /* 0x0000000020087348 */ /* 0x000fea0003c00000 */
[----:B------:R0:W1:Y:S02]  /*42f0*/  SHFL.BFLY P2, R30, R123, R34, R125 ;  /* 0x0c0000227b1e7389 */ /* 0x000064000004007d */
[----:B01----:R-:W-:Y:S01]  /*4300*/  ENDCOLLECTIVE ;  /* 0x000000000000791b */ /* 0x003fe20003800000 */
.L_x_972:
[----:B------:R-:W-:Y:S01]  /*4310*/  HFMA2.MMA R34, -RZ, RZ, 0, 9.5367431640625e-07 ;  /* 0x00000010ff227435 */ /* 0x000fe200000001ff */
[----:B------:R-:W-:-:S05]  /*4320*/  MOV R119, R30 ;  /* 0x0000001e00777202 */ /* 0x000fca0000000f00 */
[----:B------:R-:W-:-:S05]  /*4330*/  FADD.FTZ R119, R28, R119 ;  /* 0x000000771c777221 */ /* 0x000fca0000010000 */
[----:B------:R-:W-:-:S07]  /*4340*/  MOV R123, R119 ;  /* 0x00000077007b7202 */ /* 0x000fce0000000f00 */
[----:B------:R-:W-:Y:S05]  /*4350*/  WARPSYNC.COLLECTIVE R32, `(.L_x_973) ;  /* 0x0000000020087348 */ /* 0x000fea0003c00000 */
[----:B------:R0:W1:Y:S02]  /*4360*/  SHFL.BFLY P2, R30, R123, R34, R125 ;  /* 0x0c0000227b1e7389 */ /* 0x000064000004007d */
[----:B01----:R-:W-:Y:S01]  /*4370*/  ENDCOLLECTIVE ;  /* 0x000000000000791b */ /* 0x003fe20003800000 */
.L_x_973:
[----:B------:R-:W-:Y:S05]  /*4380*/  BRA `(.L_x_974) ;  /* 0xffffffd800447947 */ /* 0x000fea000383ffff */
.L_x_975:
        /* <DEDUP_REMOVED lines=15> */
.L_x_2047:


//--------------------- .text._ZN10layer_norm13ln_fwd_kernelINS_13Kernel_traitsI13__nv_bfloat16S2_S2_fjLj12800ELj2ELj1ELj4ELj4ENS_18Kernel_traits_baseILj12800ES2_S2_S2_fjLj128EEEEEEEvNS_9FwdParamsE --------------------------
	.section	.text._ZN10layer_norm13ln_fwd_kernelINS_13Kernel_traitsI13__nv_bfloat16S2_S2_fjLj12800ELj2ELj1ELj4ELj4ENS_18Kernel_traits_baseILj12800ES2_S2_S2_fjLj128EEEEEEEvNS_9FwdParamsE,"ax",@progbits
	.align	128
        .global         _ZN10layer_norm13ln_fwd_kernelINS_13Kernel_traitsI13__nv_bfloat16S2_S2_fjLj12800ELj2ELj1ELj4ELj4ENS_18Kernel_traits_baseILj12800ES2_S2_S2_fjLj128EEEEEEEvNS_9FwdParamsE
        .type           _ZN10layer_norm13ln_fwd_kernelINS_13Kernel_traitsI13__nv_bfloat16S2_S2_fjLj12800ELj2ELj1ELj4ELj4ENS_18Kernel_traits_baseILj12800ES2_S2_S2_fjLj128EEEEEEEvNS_9FwdParamsE,@function
        .size           _ZN10layer_norm13ln_fwd_kernelINS_13Kernel_traitsI13__nv_bfloat16S2_S2_fjLj12800ELj2ELj1ELj4ELj4ENS_18Kernel_traits_baseILj12800ES2_S2_S2_fjLj128EEEEEEEvNS_9FwdParamsE,(.L_x_2048 - _ZN10layer_norm13ln_fwd_kernelINS_13Kernel_traitsI13__nv_bfloat16S2_S2_fjLj12800ELj2ELj1ELj4ELj4ENS_18Kernel_traits_baseILj12800ES2_S2_S2_fjLj128EEEEEEEvNS_9FwdParamsE)
        .other          _ZN10layer_norm13ln_fwd_kernelINS_13Kernel_traitsI13__nv_bfloat16S2_S2_fjLj12800ELj2ELj1ELj4ELj4ENS_18Kernel_traits_baseILj12800ES2_S2_S2_fjLj128EEEEEEEvNS_9FwdParamsE,@"STO_CUDA_ENTRY STV_DEFAULT"
_ZN10layer_norm13ln_fwd_kernelINS_13Kernel_traitsI13__nv_bfloat16S2_S2_fjLj12800ELj2ELj1ELj4ELj4ENS_18Kernel_traits_baseILj12800ES2_S2_S2_fjLj128EEEEEEEvNS_9FwdParamsE:
.text._ZN10layer_norm13ln_fwd_kernelINS_13Kernel_traitsI13__nv_bfloat16S2_S2_fjLj12800ELj2ELj1ELj4ELj4ENS_18Kernel_traits_baseILj12800ES2_S2_S2_fjLj128EEEEEEEvNS_9FwdParamsE:
        /* <DEDUP_REMOVED lines=70> */
.L_x_979:
[----:B01----:R-:W0:Y:S01]  /*0460*/  LDC.64 R2, c[0x0][0x220] ;  /* 0x00008800ff027b82 */ /* 0x003e220000000a00 */
[----:B------:R-:W-:-:S04]  /*0470*/  LOP3.LUT R24, R105, 0x1, RZ, 0xc0, !PT ;  /* 0x0000000169187812 */ /* 0x000fc800078ec0ff */
[----:B------:R-:W-:-:S04]  /*0480*/  SHF.L.U32 R5, R24, 0x7, RZ ;  /* 0x0000000718057819 */ /* 0x000fc800000006ff */
[----:B------:R-:W-:-:S04]  /*0490*/  LOP3.LUT R5, R5, 0x80, R102, 0xe2, !PT ;  /* 0x0000008005057812 */ /* 0x000fc800078ee266 */
[----:B------:R-:W-:-:S05]  /*04a0*/  LOP3.LUT R4, R5, 0x60, R104, 0xf8, !PT ;  /* 0x0000006005047812 */ /* 0x000fca00078ef868 */
[----:B------:R-:W-:-:S05]  /*04b0*/  IMAD R35, R51, 0x1900, R4 ;  /* 0x0000190033237824 */ /* 0x000fca00078e0204 */
[C---:B------:R-:W-:Y:S01]  /*04c0*/  IADD3 R25, R35.reuse, 0x100, RZ ;  /* 0x0000010023197810 */ /* 0x040fe20007ffe0ff */
[----:B0-----:R-:W-:-:S05]  /*04d0*/  IMAD.WIDE.U32 R4, R35, 0x4, R2 ;  /* 0x0000000423047825 */ /* 0x001fca00078e0002 */
[----:B------:R0:W2:Y:S01]  /*04e0*/  LDG.E R22, desc[UR6][R4.64] ;  /* 0x0000000604167981 */ /* 0x0000a2000c1e1900 */
[----:B------:R-:W-:Y:S01]  /*04f0*/  IMAD.WIDE.U32 R6, R25, 0x4, R2 ;  /* 0x0000000419067825 */ /* 0x000fe200078e0002 */
[----:B------:R-:W-:-:S04]  /*0500*/  IADD3 R23, R35, 0x200, RZ ;  /* 0x0000020023177810 */ /* 0x000fc80007ffe0ff */
[----:B------:R1:W3:Y:S01]  /*0510*/  LDG.E R30, desc[UR6][R6.64] ;  /* 0x00000006061e7981 */ /* 0x0002e2000c1e1900 */
[----:B------:R-:W-:Y:S01]  /*0520*/  IMAD.WIDE.U32 R8, R23, 0x4, R2 ;  /* 0x0000000417087825 */ /* 0x000fe200078e0002 */
[----:B------:R-:W-:-:S04]  /*0530*/  IADD3 R21, R35, 0x300, RZ ;  /* 0x0000030023157810 */ /* 0x000fc80007ffe0ff */
[----:B------:R4:W3:Y:S01]  /*0540*/  LDG.E R31, desc[UR6][R8.64] ;  /* 0x00000006081f7981 */ /* 0x0008e2000c1e1900 */
[----:B------:R-:W-:Y:S01]  /*0550*/  IMAD.WIDE.U32 R16, R21, 0x4, R2 ;  /* 0x0000000415107825 */ /* 0x000fe200078e0002 */
[----:B------:R-:W-:-:S05]  /*0560*/  IADD3 R11, R35, 0x400, RZ ;  /* 0x00000400230b7810 */ /* 0x000fca0007ffe0ff */
[----:B------:R-:W3:Y:S01]  /*0570*/  LDG.E R16, desc[UR6][R16.64] ;  /* 0x0000000610107981 */ /* 0x000ee2000c1e1900 */
[----:B------:R-:W-:Y:S01]  /*0580*/  IMAD.WIDE.U32 R12, R11, 0x4, R2 ;  /* 0x000000040b0c7825 */ /* 0x000fe200078e0002 */
[----:B0-----:R-:W-:-:S04]  /*0590*/  IADD3 R5, R35, 0x500, RZ ;  /* 0x0000050023057810 */ /* 0x001fc80007ffe0ff */
[----:B------:R0:W3:Y:S01]  /*05a0*/  LDG.E R20, desc[UR6][R12.64] ;  /* 0x000000060c147981 */ /* 0x0000e2000c1e1900 */
[----:B------:R-:W-:Y:S01]  /*05b0*/  IMAD.WIDE.U32 R4, R5, 0x4, R2 ;  /* 0x0000000405047825 */ /* 0x000fe200078e0002 */
[----:B-1----:R-:W-:-:S04]  /*05c0*/  IADD3 R7, R35, 0x600, RZ ;  /* 0x0000060023077810 */ /* 0x002fc80007ffe0ff */
[----:B------:R1:W3:Y:S01]  /*05d0*/  LDG.E R165, desc[UR6][R4.64] ;  /* 0x0000000604a57981 */ /* 0x0002e2000c1e1900 */
[----:B------:R-:W-:Y:S01]  /*05e0*/  IMAD.WIDE.U32 R6, R7, 0x4, R2 ;  /* 0x0000000407067825 */ /* 0x000fe200078e0002 */
[----:B----4-:R-:W-:-:S04]  /*05f0*/  IADD3 R9, R35, 0x700, RZ ;  /* 0x0000070023097810 */ /* 0x010fc80007ffe0ff */
[----:B------:R4:W3:Y:S01]  /*0600*/  LDG.E R161, desc[UR6][R6.64] ;  /* 0x0000000606a17981 */ /* 0x0008e2000c1e1900 */
[----:B------:R-:W-:Y:S01]  /*0610*/  IMAD.WIDE.U32 R8, R9, 0x4, R2 ;  /* 0x0000000409087825 */ /* 0x000fe200078e0002 */
[----:B------:R-:W-:-:S04]  /*0620*/  IADD3 R15, R35, 0x800, RZ ;  /* 0x00000800230f7810 */ /* 0x000fc80007ffe0ff */
[----:B------:R4:W3:Y:S01]  /*0630*/  LDG.E R157, desc[UR6][R8.64] ;  /* 0x00000006089d7981 */ /* 0x0008e2000c1e1900 */
        /* <DEDUP_REMOVED lines=16> */
[----:B-1----:R-:W-:-:S04]  /*0740*/  IADD3 R13, R35, 0xe00, RZ ;  /* 0x00000e00230d7810 */ /* 0x002fc80007ffe0ff */
        /* <DEDUP_REMOVED lines=21> */
[----:B------:R2:W4:Y:S01]  /*08a0*/  LDG.E R27, desc[UR6][R26.64] ;  /* 0x000000061a1b7981 */ /* 0x000522000c1e1900 */
[----:B------:R-:W-:Y:S01]  /*08b0*/  IMAD.WIDE.U32 R8, R13, 0x4, R2 ;  /* 0x000000040d087825 */ /* 0x000fe200078e0002 */
[----:B------:R-:W-:-:S05]  /*08c0*/  IADD3 R15, R35, 0x1600, RZ ;  /* 0x00001600230f7810 */ /* 0x000fca0007ffe0ff */
[----:B------:R2:W4:Y:S01]  /*08d0*/  LDG.E R8, desc[UR6][R8.64] ;  /* 0x0000000608087981 */ /* 0x000522000c1e1900 */
[----:B-1----:R-:W-:Y:S01]  /*08e0*/  IMAD.WIDE.U32 R6, R15, 0x4, R2 ;  /* 0x000000040f067825 */ /* 0x002fe200078e0002 */
[----:B------:R-:W-:-:S05]  /*08f0*/  IADD3 R17, R35, 0x1700, RZ ;  /* 0x0000170023117810 */ /* 0x000fca0007ffe0ff */
[----:B------:R1:W4:Y:S01]  /*0900*/  LDG.E R6, desc[UR6][R6.64] ;  /* 0x0000000606067981 */ /* 0x000322000c1e1900 */
[----:B------:R-:W-:Y:S01]  /*0910*/  IMAD.WIDE.U32 R4, R17, 0x4, R2 ;  /* 0x0000000411047825 */ /* 0x000fe200078e0002 */
[----:B0-----:R-:W-:-:S05]  /*0920*/  IADD3 R19, R35, 0x1800, RZ ;  /* 0x0000180023137810 */ /* 0x001fca0007ffe0ff */
[----:B------:R-:W4:Y:S01]  /*0930*/  LDG.E R4, desc[UR6][R4.64] ;  /* 0x0000000604047981 */ /* 0x000f22000c1e1900 */
[----:B------:R-:W-:-:S06]  /*0940*/  IMAD.WIDE.U32 R2, R19, 0x4, R2 ;  /* 0x0000000413027825 */ /* 0x000fcc00078e0002 */
[----:B------:R-:W4:Y:S01]  /*0950*/  LDG.E R2, desc[UR6][R2.64] ;  /* 0x0000000602027981 */ /* 0x000f22000c1e1900 */
[----:B------:R-:W-:Y:S01]  /*0960*/  LOP3.LUT P0, RZ, R0, 0xff, RZ, 0xc0, !PT ;  /* 0x000000ff00ff7812 */ /* 0x000fe2000780c0ff */
[----:B------:R-:W-:Y:S01]  /*0970*/  UMOV UR4, 0xffffffff ;  /* 0xffffffff00047882 */ /* 0x000fe20000000000 */
[----:B------:R-:W-:Y:S02]  /*0980*/  ISETP.NE.AND P1, PT, R102, RZ, PT ;  /* 0x000000ff6600720c */ /* 0x000fe40003f25270 */
[C---:B--2---:R-:W-:Y:S02]  /*0990*/  PRMT R10, R22.reuse, 0x7632, R10 ;  /* 0x00007632160a7816 */ /* 0x044fe4000000000a */
[----:B------:R-:W-:Y:S02]  /*09a0*/  SHF.L.U32 R26, R22, 0x10, RZ ;  /* 0x00000010161a7819 */ /* 0x000fe400000006ff */
[----:B------:R-:W-:Y:S02]  /*09b0*/  SHF.L.U32 R9, R10, 0x10, RZ ;  /* 0x000000100a097819 */ /* 0x000fe400000006ff */
[C---:B---3--:R-:W-:Y:S01]  /*09c0*/  PRMT R10, R30.reuse, 0x7632, R10 ;  /* 0x000076321e0a7816 */ /* 0x048fe2000000000a */
[----:B------:R-:W-:Y:S01]  /*09d0*/  FADD.FTZ R12, RZ, R26 ;  /* 0x0000001aff0c7221 */ /* 0x000fe20000010000 */
[----:B------:R-:W-:-:S02]  /*09e0*/  SHF.L.U32 R28, R30, 0x10, RZ ;  /* 0x000000101e1c7819 */ /* 0x000fc400000006ff */
[----:B------:R-:W-:Y:S01]  /*09f0*/  SHF.L.U32 R10, R10, 0x10, RZ ;  /* 0x000000100a0a7819 */ /* 0x000fe200000006ff */
[----:B-1----:R-:W-:Y:S01]  /*0a00*/  FADD.FTZ R7, R9, R12 ;  /* 0x0000000c09077221 */ /* 0x002fe20000010000 */
[C---:B------:R-:W-:Y:S02]  /*0a10*/  PRMT R14, R31.reuse, 0x7632, R14 ;  /* 0x000076321f0e7816 */ /* 0x040fe4000000000e */
[----:B------:R-:W-:Y:S01]  /*0a20*/  SHF.L.U32 R12, R31, 0x10, RZ ;  /* 0x000000101f0c7819 */ /* 0x000fe200000006ff */
[----:B------:R-:W-:Y:S01]  /*0a30*/  FADD.FTZ R7, R28, R7 ;  /* 0x000000071c077221 */ /* 0x000fe20000010000 */
[----:B------:R-:W-:-:S03]  /*0a40*/  SHF.L.U32 R14, R14, 0x10, RZ ;  /* 0x000000100e0e7819 */ /* 0x000fc600000006ff */
[----:B------:R-:W-:Y:S01]  /*0a50*/  FADD.FTZ R7, R10, R7 ;  /* 0x000000070a077221 */ /* 0x000fe20000010000 */
[C---:B------:R-:W-:Y:S02]  /*0a60*/  PRMT R18, R16.reuse, 0x7632, R18 ;  /* 0x0000763210127816 */ /* 0x040fe40000000012 */
        /* <DEDUP_REMOVED lines=30> */
[----:B----4-:R-:W-:Y:S01]  /*0c50*/  PRMT R143, R145, 0x7632, R143 ;  /* 0x00007632918f7816 */ /* 0x010fe2000000008f */
        /* <DEDUP_REMOVED lines=49> */
[----:B------:R-:W-:-:S03]  /*0f70*/  PRMT R43, R8, 0x7632, R43 ;  /* 0x00007632082b7816 */ /* 0x000fc6000000002b */
[----:B------:R-:W-:Y:S01]  /*0f80*/  FADD.FTZ R30, R123, R30 ;  /* 0x0000001e7b1e7221 */ /* 0x000fe20000010000 */
[----:B------:R-:W-:Y:S02]  /*0f90*/  SHF.L.U32 R45, R8, 0x10, RZ ;  /* 0x00000010082d7819 */ /* 0x000fe400000006ff */
[----:B------:R-:W-:Y:S01]  /*0fa0*/  SHF.L.U32 R43, R43, 0x10, RZ ;  /* 0x000000102b2b7819 */ /* 0x000fe200000006ff */
[----:B------:R-:W-:Y:S01]  /*0fb0*/  FADD.FTZ R30, R121, R30 ;  /* 0x0000001e791e7221 */ /* 0x000fe20000010000 */
[C---:B------:R-:W-:Y:S02]  /*0fc0*/  PRMT R39, R6.reuse, 0x7632, R39 ;  /* 0x0000763206277816 */ /* 0x040fe40000000027 */
[----:B------:R-:W-:Y:S01]  /*0fd0*/  SHF.L.U32 R41, R6, 0x10, RZ ;  /* 0x0000001006297819 */ /* 0x000fe200000006ff */
[----:B------:R-:W-:Y:S01]  /*0fe0*/  FADD.FTZ R30, R119, R30 ;  /* 0x0000001e771e7221 */ /* 0x000fe20000010000 */
[----:B------:R-:W-:Y:S02]  /*0ff0*/  SHF.L.U32 R39, R39, 0x10, RZ ;  /* 0x0000001027277819 */ /* 0x000fe400000006ff */
[----:B------:R-:W-:Y:S01]  /*1000*/  SHF.R.U32.HI R6, RZ, 0x5, R104 ;  /* 0x00000005ff067819 */ /* 0x000fe20000011668 */
        /* <DEDUP_REMOVED lines=145> */
.L_x_990:
        /* <DEDUP_REMOVED lines=21> */
[----:B0-----:R-:W0:Y:S04]  /*1a70*/  SHFL.DOWN PT, R8, R5, 0x2, 0x1f ;  /* 0x08401f0005087f89 */ /* 0x001e2800000e0000 */
        /* <DEDUP_REMOVED lines=28> */
[----:B------:R-:W-:Y:S01]  /*1c40*/  FMUL.FTZ R27, R4, R27 ;  /* 0x0000001b041b7220 */ /* 0x000fe20000410000 */
[----:B--2---:R-:W-:Y:S01]  /*1c50*/  FMUL.FTZ R4, R7, R8 ;  /* 0x0000000807047220 */ /* 0x004fe20000410000 */
[----:B------:R-:W-:Y:S02]  /*1c60*/  IADD3 R30, -R5, RZ, RZ ;  /* 0x000000ff051e7210 */ /* 0x000fe40007ffe1ff */
        /* <DEDUP_REMOVED lines=28> */
.L_x_978:
[----:B------:R-:W2:Y:S04]  /*1e30*/  LDG.E.STRONG.GPU R0, desc[UR6][R2.64] ;  /* 0x0000000602007981 */ /* 0x000ea8000c1ef900 */
[----:B--2---:R-:W-:Y:S01]  /*1e40*/  CCTL.IVALL ;  /* 0x00000000ff00798f */ /* 0x004fe20002000000 */
[----:B------:R-:W-:Y:S05]  /*1e50*/  YIELD ;  /* 0x0000000000007946 */ /* 0x000fea0003800000 */
[----:B------:R-:W-:-:S13]  /*1e60*/  ISETP.NE.AND P1, PT, R0, R7, PT ;  /* 0x000000070000720c */ /* 0x000fda0003f25270 */
[----:B------:R-:W-:Y:S05]  /*1e70*/  @P1 BRA `(.L_x_978) ;  /* 0xfffffffc00ec1947 */ /* 0x000fea000383ffff */
.L_x_977:
        /* <DEDUP_REMOVED lines=16> */
[----:B0-----:R-:W0:Y:S01]  /*1f80*/  LDC R2, c[0x0][0x260] ;  /* 0x00009800ff027b82 */ /* 0x001e220000000800 */
        /* <DEDUP_REMOVED lines=16> */
[----:B------:R-:W1:Y:S09]  /*2090*/  SHFL.IDX PT, R24, R24, RZ, 0x1f ;  /* 0x00001fff18187589 */ /* 0x000e7200000e0000 */
[----:B------:R-:W2:Y:S01]  /*20a0*/  @!P1 LDC.64 R4, c[0x0][0x230] ;  /* 0x00008c00ff049b82 */ /* 0x000ea20000000a00 */
[----:B0-----:R-:W-:-:S07]  /*20b0*/  FFMA.FTZ R27, R30, 7.8124998253770172596e-05, R2 ;  /* 0x38a3d70a1e1b7823 */ /* 0x001fce0000010002 */
[----:B------:R-:W0:Y:S01]  /*20c0*/  LDC.64 R2, c[0x0][0x228] ;  /* 0x00008a00ff027b82 */ /* 0x000e220000000a00 */
[--C-:B-1----:R-:W-:Y:S01]  /*20d0*/  FADD.FTZ R26, R26, -R24.reuse ;  /* 0x800000181a1a7221 */ /* 0x102fe20000010000 */
[----:B------:R-:W1:Y:S01]  /*20e0*/  MUFU.RSQ R27, R27 ;  /* 0x0000001b001b7308 */ /* 0x000e620000001400 */
        /* <DEDUP_REMOVED lines=18> */
[--C-:B------:R-:W-:Y:S01]  /*2210*/  FADD.FTZ R0, R28, -R24.reuse ;  /* 0x800000181c007221 */ /* 0x100fe20000010000 */
[C---:B------:R-:W-:Y:S01]  /*2220*/  FMUL.FTZ R31, R27.reuse, R10 ;  /* 0x0000000a1b1f7220 */ /* 0x040fe20000410000 */
[C---:B------:R-:W-:Y:S01]  /*2230*/  FMUL.FTZ R12, R27.reuse, R12 ;  /* 0x0000000c1b0c7220 */ /* 0x040fe20000410000 */
[----:B------:R-:W-:Y:S01]  /*2240*/  FMUL.FTZ R33, R27, R14 ;  /* 0x0000000e1b217220 */ /* 0x000fe20000410000 */
[----:B------:R-:W-:Y:S01]  /*2250*/  F2FP.BF16.F32.PACK_AB R26, R7, R26 ;  /* 0x0000001a071a723e */ /* 0x000fe200000010ff */
[--C-:B------:R-:W-:Y:S01]  /*2260*/  FADD.FTZ R28, R155, -R24.reuse ;  /* 0x800000189b1c7221 */ /* 0x100fe20000010000 */
[----:B------:R-:W1:Y:S01]  /*2270*/  @!P1 LDC.64 R6, c[0x0][0x238] ;  /* 0x00008e00ff069b82 */ /* 0x000e620000000a00 */
[----:B--2---:R-:W-:Y:S01]  /*2280*/  LOP3.LUT R8, R105, 0x1, RZ, 0xc0, !PT ;  /* 0x0000000169087812 */ /* 0x004fe200078ec0ff */
[C---:B------:R-:W-:Y:S01]  /*2290*/  FMUL.FTZ R20, R27.reuse, R20 ;  /* 0x000000141b147220 */ /* 0x040fe20000410000 */
[C---:B------:R-:W-:Y:S01]  /*22a0*/  FMUL.FTZ R9, R27.reuse, R22 ;  /* 0x000000161b097220 */ /* 0x040fe20000410000 */
[----:B-----5:R-:W-:Y:S01]  /*22b0*/  HFMA2.MMA.BF16_V2 R29, R52, R26, R77 ;  /* 0x0000001a341d7235 */ /* 0x020fe2000020004d */
[----:B------:R-:W-:Y:S01]  /*22c0*/  FMUL.FTZ R26, R27, R0 ;  /* 0x000000001b1a7220 */ /* 0x000fe20000410000 */
[----:B------:R-:W-:Y:S01]  /*22d0*/  F2FP.BF16.F32.PACK_AB R12, R33, R12 ;  /* 0x0000000c210c723e */ /* 0x000fe200000010ff */
[----:B------:R-:W-:Y:S01]  /*22e0*/  FMUL.FTZ R111, R27, R28 ;  /* 0x0000001c1b6f7220 */ /* 0x000fe20000410000 */
[----:B------:R-:W-:Y:S01]  /*22f0*/  F2FP.BF16.F32.PACK_AB R28, R9, R20 ;  /* 0x00000014091c723e */ /* 0x000fe200000010ff */
[--C-:B------:R-:W-:Y:S01]  /*2300*/  FADD.FTZ R106, R161, -R24.reuse ;  /* 0x80000018a16a7221 */ /* 0x100fe20000010000 */
[----:B------:R-:W-:Y:S01]  /*2310*/  F2FP.BF16.F32.PACK_AB R39, R31, R26 ;  /* 0x0000001a1f27723e */ /* 0x000fe200000010ff */
[--C-:B------:R-:W-:Y:S01]  /*2320*/  FADD.FTZ R44, R159, -R24.reuse ;  /* 0x800000189f2c7221 */ /* 0x100fe20000010000 */
[----:B------:R-:W-:Y:S01]  /*2330*/  SHF.L.U32 R31, R8, 0x7, RZ ;  /* 0x00000007081f7819 */ /* 0x000fe200000006ff */
[----:B------:R-:W-:Y:S01]  /*2340*/  HFMA2.MMA.BF16_V2 R149, R54, R12, R79 ;  /* 0x0000000c36957235 */ /* 0x000fe2000020004f */
[--C-:B------:R-:W-:Y:S01]  /*2350*/  FADD.FTZ R156, R165, -R24.reuse ;  /* 0x80000018a59c7221 */ /* 0x100fe20000010000 */
[----:B------:R-:W-:Y:S01]  /*2360*/  FADD.FTZ R110, R163, -R24 ;  /* 0x80000018a36e7221 */ /* 0x000fe20000010000 */
[----:B------:R-:W-:Y:S01]  /*2370*/  LOP3.LUT R9, R31, 0x80, R102, 0xe2, !PT ;  /* 0x000000801f097812 */ /* 0x000fe200078ee266 */
[--C-:B------:R-:W-:Y:S01]  /*2380*/  FADD.FTZ R130, R119, -R24.reuse ;  /* 0x8000001877827221 */ /* 0x100fe20000010000 */
[--C-:B------:R-:W-:Y:S01]  /*2390*/  FADD.FTZ R136, R113, -R24.reuse ;  /* 0x8000001871887221 */ /* 0x100fe20000010000 */
[----:B------:R-:W-:Y:S01]  /*23a0*/  FADD.FTZ R132, R109, -R24 ;  /* 0x800000186d847221 */ /* 0x000fe20000010000 */
[----:B------:R-:W-:Y:S01]  /*23b0*/  LOP3.LUT R12, R9, 0x60, R104, 0xf8, !PT ;  /* 0x00000060090c7812 */ /* 0x000fe200078ef868 */
[----:B0-----:R-:W-:-:S04]  /*23c0*/  IMAD.WIDE.U32 R4, R35, 0x4, R2 ;  /* 0x0000000423047825 */ /* 0x001fc800078e0002 */
        /* <DEDUP_REMOVED lines=8> */
[----:B------:R-:W-:Y:S01]  /*2450*/  FADD.FTZ R42, R107, -R24 ;  /* 0x800000186b2a7221 */ /* 0x000fe20000010000 */
[----:B-1----:R-:W-:-:S04]  /*2460*/  @!P1 IMAD.WIDE R6, R51, 0x4, R6 ;  /* 0x0000000433069825 */ /* 0x002fc800078e0206 */
[--C-:B------:R-:W-:Y:S01]  /*2470*/  FADD.FTZ R108, R157, -R24.reuse ;  /* 0x800000189d6c7221 */ /* 0x100fe20000010000 */
[--C-:B------:R-:W-:Y:S01]  /*2480*/  FADD.FTZ R114, R145, -R24.reuse ;  /* 0x8000001891727221 */ /* 0x100fe20000010000 */
[----:B------:R-:W-:Y:S01]  /*2490*/  FADD.FTZ R116, R143, -R24 ;  /* 0x800000188f747221 */ /* 0x000fe20000010000 */
[C---:B------:R-:W-:Y:S01]  /*24a0*/  FMUL.FTZ R0, R27.reuse, R156 ;  /* 0x0000009c1b007220 */ /* 0x040fe20000410000 */
[C---:B------:R-:W-:Y:S01]  /*24b0*/  FMUL.FTZ R107, R27.reuse, R110 ;  /* 0x0000006e1b6b7220 */ /* 0x040fe20000410000 */
[----:B------:R-:W-:Y:S01]  /*24c0*/  FMUL.FTZ R129, R27, R130 ;  /* 0x000000821b817220 */ /* 0x000fe20000410000 */
[----:B------:R-:W-:Y:S02]  /*24d0*/  IMAD R20, R51, 0x1900, R12 ;  /* 0x0000190033147824 */ /* 0x000fe400078e020c */
        /* <DEDUP_REMOVED lines=26> */
[----:B------:R-:W-:Y:S01]  /*2680*/  FMUL.FTZ R117, R27, R116 ;  /* 0x000000741b757220 */ /* 0x000fe20000410000 */
[----:B------:R0:W-:Y:S01]  /*2690*/  @!P1 STG.E desc[UR6][R6.64], R27 ;  /* 0x0000001b06009986 */ /* 0x0001e2000c101906 */
[----:B------:R-:W-:Y:S01]  /*26a0*/  IMAD.WIDE.U32 R8, R21, 0x4, R2 ;  /* 0x0000000415087825 */ /* 0x000fe200078e0002 */
[----:B------:R-:W-:-:S03]  /*26b0*/  IADD3 R21, R20, 0x500, RZ ;  /* 0x0000050014157810 */ /* 0x000fc60007ffe0ff */
[----:B------:R-:W-:Y:S01]  /*26c0*/  FMUL.FTZ R112, R27, R154 ;  /* 0x0000009a1b707220 */ /* 0x000fe20000410000 */
[----:B------:R1:W-:Y:S01]  /*26d0*/  STG.E desc[UR6][R4.64], R29 ;  /* 0x0000001d04007986 */ /* 0x0003e2000c101906 */
[----:B------:R-:W-:Y:S01]  /*26e0*/  F2FP.BF16.F32.PACK_AB R0, R107, R0 ;  /* 0x000000006b00723e */ /* 0x000fe200000010ff */
[C---:B------:R-:W-:Y:S01]  /*26f0*/  FMUL.FTZ R115, R27.reuse, R150 ;  /* 0x000000961b737220 */ /* 0x040fe20000410000 */
[C---:B------:R-:W-:Y:S01]  /*2700*/  FMUL.FTZ R118, R27.reuse, R118 ;  /* 0x000000761b767220 */ /* 0x040fe20000410000 */
[C---:B------:R-:W-:Y:S01]  /*2710*/  FMUL.FTZ R121, R27.reuse, R120 ;  /* 0x000000781b797220 */ /* 0x040fe20000410000 */
[C---:B------:R-:W-:Y:S01]  /*2720*/  FMUL.FTZ R127, R27.reuse, R126 ;  /* 0x0000007e1b7f7220 */ /* 0x040fe20000410000 */
[----:B------:R-:W-:Y:S02]  /*2730*/  HFMA2.BF16_V2 R147, R53, R39, R78 ;  /* 0x0000002735937231 */ /* 0x000fe4000020004e */
[----:B------:R-:W-:Y:S01]  /*2740*/  FMUL.FTZ R119, R27, R140 ;  /* 0x0000008c1b777220 */ /* 0x000fe20000410000 */
[----:B0-----:R-:W-:Y:S01]  /*2750*/  IMAD.WIDE.U32 R6, R23, 0x4, R2 ;  /* 0x0000000417067825 */ /* 0x001fe200078e0002 */
[----:B------:R-:W-:-:S03]  /*2760*/  IADD3 R23, R20, 0x600, RZ ;  /* 0x0000060014177810 */ /* 0x000fc60007ffe0ff */
[C---:B------:R-:W-:Y:S01]  /*2770*/  FMUL.FTZ R123, R27.reuse, R122 ;  /* 0x0000007a1b7b7220 */ /* 0x040fe20000410000 */
[----:B------:R-:W-:Y:S01]  /*2780*/  FMUL.FTZ R125, R27, R124 ;  /* 0x0000007c1b7d7220 */ /* 0x000fe20000410000 */
[----:B-1----:R-:W-:-:S04]  /*2790*/  IMAD.WIDE.U32 R4, R25, 0x4, R2 ;  /* 0x0000000419047825 */ /* 0x002fc800078e0002 */
[----:B------:R-:W-:Y:S01]  /*27a0*/  FMUL.FTZ R126, R27, R138 ;  /* 0x0000008a1b7e7220 */ /* 0x000fe20000410000 */
        /* <DEDUP_REMOVED lines=20> */
[----:B------:R-:W-:-:S02]  /*28f0*/  HFMA2.BF16_V2 R151, R55, R40, R80 ;  /* 0x0000002837977231 */ /* 0x000fc40000200050 */
[--C-:B------:R-:W-:Y:S01]  /*2900*/  IMAD.WIDE.U32 R10, R11, 0x4, R2.reuse ;  /* 0x000000040b0a7825 */ /* 0x100fe200078e0002 */
[C---:B------:R-:W-:Y:S01]  /*2910*/  IADD3 R25, R20.reuse, 0x700, RZ ;  /* 0x0000070014197810 */ /* 0x040fe20007ffe0ff */
[----:B------:R-:W-:Y:S01]  /*2920*/  HFMA2.MMA.BF16_V2 R109, R58, R106, R83 ;  /* 0x0000006a3a6d7235 */ /* 0x000fe20000200053 */
[C---:B------:R-:W-:Y:S01]  /*2930*/  IADD3 R27, R20.reuse, 0x800, RZ ;  /* 0x00000800141b7810 */ /* 0x040fe20007ffe0ff */
[----:B------:R-:W-:Y:S01]  /*2940*/  HFMA2.BF16_V2 R107, R57, R0, R82 ;  /* 0x00000000396b7231 */ /* 0x000fe20000200052 */
[C---:B------:R-:W-:Y:S01]  /*2950*/  IADD3 R29, R20.reuse, 0x900, RZ ;  /* 0x00000900141d7810 */ /* 0x040fe20007ffe0ff */
[--C-:B------:R-:W-:Y:S01]  /*2960*/  IMAD.WIDE.U32 R22, R23, 0x4, R2.reuse ;  /* 0x0000000417167825 */ /* 0x100fe200078e0002 */
[C---:B------:R-:W-:Y:S01]  /*2970*/  IADD3 R31, R20.reuse, 0xa00, RZ ;  /* 0x00000a00141f7810 */ /* 0x040fe20007ffe0ff */
[----:B------:R-:W-:Y:S01]  /*2980*/  STG.E desc[UR6][R4.64], R147 ;  /* 0x0000009304007986 */ /* 0x000fe2000c101906 */
[C---:B------:R-:W-:Y:S01]  /*2990*/  IADD3 R33, R20.reuse, 0xb00, RZ ;  /* 0x00000b0014217810 */ /* 0x040fe20007ffe0ff */
[--C-:B------:R-:W-:Y:S01]  /*29a0*/  IMAD.WIDE.U32 R24, R25, 0x4, R2.reuse ;  /* 0x0000000419187825 */ /* 0x100fe200078e0002 */
[C---:B------:R-:W-:Y:S01]  /*29b0*/  IADD3 R35, R20.reuse, 0xc00, RZ ;  /* 0x00000c0014237810 */ /* 0x040fe20007ffe0ff */
[----:B------:R0:W-:Y:S01]  /*29c0*/  STG.E desc[UR6][R6.64], R149 ;  /* 0x0000009506007986 */ /* 0x0001e2000c101906 */
        /* <DEDUP_REMOVED lines=11> */
[----:B0-----:R-:W-:Y:S01]  /*2a80*/  HFMA2.MMA.BF16_V2 R7, R60, R110, R85 ;  /* 0x0000006e3c077235 */ /* 0x001fe20000200055 */
[C---:B------:R-:W-:Y:S01]  /*2a90*/  IADD3 R49, R20.reuse, 0x1300, RZ ;  /* 0x0000130014317810 */ /* 0x040fe20007ffe0ff */
[----:B------:R-:W-:Y:S01]  /*2aa0*/  IMAD.WIDE.U32 R32, R33, 0x4, R2 ;  /* 0x0000000421207825 */ /* 0x000fe200078e0002 */
[----:B------:R-:W-:-:S02]  /*2ab0*/  IADD3 R155, R20, 0x1400, RZ ;  /* 0x00001400149b7810 */ /* 0x000fc40007ffe0ff */
[----:B------:R-:W-:Y:S01]  /*2ac0*/  F2FP.BF16.F32.PACK_AB R108, R111, R108 ;  /* 0x0000006c6f6c723e */ /* 0x000fe200000010ff */
[--C-:B------:R-:W-:Y:S01]  /*2ad0*/  IMAD.WIDE.U32 R20, R21, 0x4, R2.reuse ;  /* 0x0000000415147825 */ /* 0x100fe200078e0002 */
[----:B------:R-:W-:Y:S02]  /*2ae0*/  F2FP.BF16.F32.PACK_AB R114, R117, R114 ;  /* 0x000000727572723e */ /* 0x000fe400000010ff */
[----:B------:R-:W-:Y:S01]  /*2af0*/  F2FP.BF16.F32.PACK_AB R112, R115, R112 ;  /* 0x000000707370723e */ /* 0x000fe200000010ff */
[----:B------:R-:W-:Y:S01]  /*2b00*/  HFMA2.BF16_V2 R5, R59, R108, R84 ;  /* 0x0000006c3b057231 */ /* 0x000fe20000200054 */
[----:B------:R-:W-:Y:S01]  /*2b10*/  F2FP.BF16.F32.PACK_AB R118, R121, R118 ;  /* 0x000000767976723e */ /* 0x000fe200000010ff */
[----:B------:R0:W-:Y:S01]  /*2b20*/  STG.E desc[UR6][R20.64], R107 ;  /* 0x0000006b14007986 */ /* 0x0001e2000c101906 */
[----:B------:R-:W-:Y:S01]  /*2b30*/  F2FP.BF16.F32.PACK_AB R116, R119, R116 ;  /* 0x000000747774723e */ /* 0x000fe200000010ff */
[----:B-1----:R-:W-:Y:S01]  /*2b40*/  HFMA2.MMA.BF16_V2 R11, R62, R114, R87 ;  /* 0x000000723e0b7235 */ /* 0x002fe20000200057 */
[----:B------:R-:W-:Y:S01]  /*2b50*/  HFMA2.BF16_V2 R9, R61, R112, R86 ;  /* 0x000000703d097231 */ /* 0x000fe20000200056 */
[----:B------:R1:W-:Y:S01]  /*2b60*/  STG.E desc[UR6][R22.64], R109 ;  /* 0x0000006d16007986 */ /* 0x0003e2000c101906 */
[----:B------:R-:W-:Y:S01]  /*2b70*/  IMAD.WIDE.U32 R34, R35, 0x4, R2 ;  /* 0x0000000423227825 */ /* 0x000fe200078e0002 */
[----:B------:R-:W-:-:S02]  /*2b80*/  F2FP.BF16.F32.PACK_AB R122, R125, R122 ;  /* 0x0000007a7d7a723e */ /* 0x000fc400000010ff */
[----:B------:R2:W-:Y:S01]  /*2b90*/  STG.E desc[UR6][R24.64], R5 ;  /* 0x0000000518007986 */ /* 0x0005e2000c101906 */
[----:B------:R-:W-:Y:S01]  /*2ba0*/  F2FP.BF16.F32.PACK_AB R120, R123, R120 ;  /* 0x000000787b78723e */ /* 0x000fe200000010ff */
[----:B------:R-:W-:Y:S01]  /*2bb0*/  IMAD.WIDE.U32 R36, R37, 0x4, R2 ;  /* 0x0000000425247825 */ /* 0x000fe200078e0002 */
[----:B------:R-:W-:-:S03]  /*2bc0*/  F2FP.BF16.F32.PACK_AB R126, R129, R126 ;  /* 0x0000007e817e723e */ /* 0x000fc600000010ff */
[----:B0-----:R-:W-:Y:S01]  /*2bd0*/  HFMA2.BF16_V2 R21, R63, R116, R88 ;  /* 0x000000743f157231 */ /* 0x001fe20000200058 */
[----:B------:R0:W-:Y:S01]  /*2be0*/  STG.E desc[UR6][R26.64], R7 ;  /* 0x000000071a007986 */ /* 0x0001e2000c101906 */
[----:B------:R-:W-:Y:S01]  /*2bf0*/  F2FP.BF16.F32.PACK_AB R124, R127, R124 ;  /* 0x0000007c7f7c723e */ /* 0x000fe200000010ff */
[--C-:B------:R-:W-:Y:S01]  /*2c00*/  IMAD.WIDE.U32 R38, R39, 0x4, R2.reuse ;  /* 0x0000000427267825 */ /* 0x100fe200078e0002 */
[----:B-1----:R-:W-:Y:S01]  /*2c10*/  HFMA2.MMA.BF16_V2 R23, R64, R118, R89 ;  /* 0x0000007640177235 */ /* 0x002fe20000200059 */
[----:B------:R1:W-:Y:S01]  /*2c20*/  STG.E desc[UR6][R28.64], R9 ;  /* 0x000000091c007986 */ /* 0x0003e2000c101906 */
[----:B------:R-:W-:Y:S01]  /*2c30*/  F2FP.BF16.F32.PACK_AB R128, R131, R128 ;  /* 0x000000808380723e */ /* 0x000fe200000010ff */
[----:B------:R-:W-:-:S04]  /*2c40*/  IMAD.WIDE.U32 R40, R41, 0x4, R2 ;  /* 0x0000000429287825 */ /* 0x000fc800078e0002 */
[----:B--2---:R-:W-:Y:S01]  /*2c50*/  HFMA2.BF16_V2 R5, R65, R120, R90 ;  /* 0x0000007841057231 */ /* 0x004fe2000020005a */
[----:B------:R2:W-:Y:S01]  /*2c60*/  STG.E desc[UR6][R30.64], R11 ;  /* 0x0000000b1e007986 */ /* 0x0005e2000c101906 */
[----:B------:R-:W-:Y:S01]  /*2c70*/  F2FP.BF16.F32.PACK_AB R132, R135, R132 ;  /* 0x000000848784723e */ /* 0x000fe200000010ff */
[--C-:B------:R-:W-:Y:S01]  /*2c80*/  IMAD.WIDE.U32 R42, R43, 0x4, R2.reuse ;  /* 0x000000042b2a7825 */ /* 0x100fe200078e0002 */
[----:B------:R-:W-:Y:S01]  /*2c90*/  F2FP.BF16.F32.PACK_AB R140, R143, R140 ;  /* 0x0000008c8f8c723e */ /* 0x000fe200000010ff */
[----:B------:R3:W-:Y:S01]  /*2ca0*/  STG.E desc[UR6][R32.64], R21 ;  /* 0x0000001520007986 */ /* 0x0007e2000c101906 */
[----:B0-----:R-:W-:Y:S01]  /*2cb0*/  HFMA2.MMA.BF16_V2 R7, R66, R122, R91 ;  /* 0x0000007a42077235 */ /* 0x001fe2000020005b */
[----:B------:R-:W-:Y:S01]  /*2cc0*/  IMAD.WIDE.U32 R44, R45, 0x4, R2 ;  /* 0x000000042d2c7825 */ /* 0x000fe200078e0002 */
[----:B------:R-:W-:Y:S01]  /*2cd0*/  IADD3 R51, R51, UR5, RZ ;  /* 0x0000000533337c10 */ /* 0x000fe2000fffe0ff */
[----:B------:R0:W-:Y:S02]  /*2ce0*/  STG.E desc[UR6][R34.64], R23 ;  /* 0x0000001722007986 */ /* 0x0001e4000c101906 */
[----:B-1----:R-:W-:-:S02]  /*2cf0*/  HFMA2.BF16_V2 R9, R67, R124, R92 ;  /* 0x0000007c43097231 */ /* 0x002fc4000020005c */
[--C-:B------:R-:W-:Y:S01]  /*2d00*/  IMAD.WIDE.U32 R46, R47, 0x4, R2.reuse ;  /* 0x000000042f2e7825 */ /* 0x100fe200078e0002 */
[----:B------:R-:W-:Y:S01]  /*2d10*/  ISETP.GE.AND P1, PT, R51, UR4, PT ;  /* 0x0000000433007c0c */ /* 0x000fe2000bf26270 */
[----:B--2---:R-:W-:Y:S01]  /*2d20*/  HFMA2.MMA.BF16_V2 R11, R68, R126, R93 ;  /* 0x0000007e440b7235 */ /* 0x004fe2000020005d */
[----:B------:R1:W-:Y:S01]  /*2d30*/  STG.E desc[UR6][R36.64], R5 ;  /* 0x0000000524007986 */ /* 0x0003e2000c101906 */
[----:B------:R-:W-:Y:S01]  /*2d40*/  IMAD.WIDE.U32 R48, R49, 0x4, R2 ;  /* 0x0000000431307825 */ /* 0x000fe200078e0002 */
[----:B------:R-:W-:-:S03]  /*2d50*/  SEL R0, RZ, 0x1, P0 ;  /* 0x00000001ff007807 */ /* 0x000fc60000000000 */
[----:B---3--:R-:W-:Y:S01]  /*2d60*/  HFMA2.BF16_V2 R21, R69, R128, R94 ;  /* 0x0000008045157231 */ /* 0x008fe2000020005e */
[----:B------:R2:W-:Y:S01]  /*2d70*/  STG.E desc[UR6][R38.64], R7 ;  /* 0x0000000726007986 */ /* 0x0005e2000c101906 */
[--C-:B------:R-:W-:Y:S01]  /*2d80*/  IMAD.WIDE.U32 R12, R13, 0x4, R2.reuse ;  /* 0x000000040d0c7825 */ /* 0x100fe200078e0002 */
[----:B0-----:R-:W-:Y:S02]  /*2d90*/  F2FP.BF16.F32.PACK_AB R35, R133, R130 ;  /* 0x000000828523723e */ /* 0x001fe400000010ff */
[----:B------:R-:W-:Y:S01]  /*2da0*/  STG.E desc[UR6][R40.64], R9 ;  /* 0x0000000928007986 */ /* 0x000fe2000c101906 */
[----:B------:R-:W-:-:S04]  /*2db0*/  IMAD.WIDE.U32 R14, R15, 0x4, R2 ;  /* 0x000000040f0e7825 */ /* 0x000fc800078e0002 */
[----:B-1----:R-:W-:Y:S01]  /*2dc0*/  HFMA2.BF16_V2 R5, R71, R132, R96 ;  /* 0x0000008447057231 */ /* 0x002fe20000200060 */
[----:B------:R-:W-:Y:S01]  /*2dd0*/  HFMA2.MMA.BF16_V2 R35, R70, R35, R95 ;  /* 0x0000002346237235 */ /* 0x000fe2000020005f */
[----:B------:R0:W-:Y:S01]  /*2de0*/  STG.E desc[UR6][R42.64], R11 ;  /* 0x0000000b2a007986 */ /* 0x0001e2000c101906 */
[----:B------:R-:W-:Y:S01]  /*2df0*/  F2FP.BF16.F32.PACK_AB R36, R137, R134 ;  /* 0x000000868924723e */ /* 0x000fe200000010ff */
[--C-:B------:R-:W-:Y:S01]  /*2e00*/  IMAD.WIDE.U32 R16, R17, 0x4, R2.reuse ;  /* 0x0000000411107825 */ /* 0x100fe200078e0002 */
[----:B------:R-:W-:Y:S01]  /*2e10*/  F2FP.BF16.F32.PACK_AB R37, R141, R138 ;  /* 0x0000008a8d25723e */ /* 0x000fe200000010ff */
[----:B------:R1:W-:Y:S01]  /*2e20*/  STG.E desc[UR6][R44.64], R21 ;  /* 0x000000152c007986 */ /* 0x0003e2000c101906 */
[----:B--2---:R-:W-:Y:S01]  /*2e30*/  F2FP.BF16.F32.PACK_AB R38, R145, R160 ;  /* 0x000000a09126723e */ /* 0x004fe200000010ff */
[--C-:B------:R-:W-:Y:S01]  /*2e40*/  IMAD.WIDE.U32 R18, R19, 0x4, R2.reuse ;  /* 0x0000000413127825 */ /* 0x100fe200078e0002 */
[----:B------:R-:W-:Y:S01]  /*2e50*/  HFMA2.MMA.BF16_V2 R7, R72, R36, R97 ;  /* 0x0000002448077235 */ /* 0x000fe20000200061 */
[----:B------:R-:W-:Y:S01]  /*2e60*/  STG.E desc[UR6][R46.64], R35 ;  /* 0x000000232e007986 */ /* 0x000fe2000c101906 */
[----:B------:R-:W-:Y:S01]  /*2e70*/  HFMA2.MMA.BF16_V2 R37, R74, R37, R99 ;  /* 0x000000254a257235 */ /* 0x000fe20000200063 */
[----:B------:R-:W-:-:S02]  /*2e80*/  IMAD.WIDE.U32 R2, R155, 0x4, R2 ;  /* 0x000000049b027825 */ /* 0x000fc400078e0002 */
[----:B------:R2:W-:Y:S02]  /*2e90*/  STG.E desc[UR6][R48.64], R5 ;  /* 0x0000000530007986 */ /* 0x0005e4000c101906 */
[----:B0-----:R-:W-:Y:S01]  /*2ea0*/  HFMA2.BF16_V2 R11, R75, R140, R100 ;  /* 0x0000008c4b0b7231 */ /* 0x001fe20000200064 */
[----:B-1----:R-:W-:Y:S01]  /*2eb0*/  HFMA2.MMA.BF16_V2 R21, R76, R38, R101 ;  /* 0x000000264c157235 */ /* 0x002fe20000200065 */
[----:B------:R1:W-:Y:S01]  /*2ec0*/  STG.E desc[UR6][R2.64], R7 ;  /* 0x0000000702007986 */ /* 0x0003e2000c101906 */
[----:B--2---:R-:W-:-:S05]  /*2ed0*/  F2FP.BF16.F32.PACK_AB R49, R139, R136 ;  /* 0x000000888b31723e */ /* 0x004fca00000010ff */
[----:B------:R-:W-:-:S05]  /*2ee0*/  HFMA2.BF16_V2 R9, R73, R49, R98 ;  /* 0x0000003149097231 */ /* 0x000fca0000200062 */
[----:B------:R1:W-:Y:S04]  /*2ef0*/  STG.E desc[UR6][R12.64], R9 ;  /* 0x000000090c007986 */ /* 0x0003e8000c101906 */
[----:B------:R1:W-:Y:S04]  /*2f00*/  STG.E desc[UR6][R14.64], R37 ;  /* 0x000000250e007986 */ /* 0x0003e8000c101906 */
[----:B------:R1:W-:Y:S04]  /*2f10*/  STG.E desc[UR6][R16.64], R11 ;  /* 0x0000000b10007986 */ /* 0x0003e8000c101906 */
[----:B------:R1:W-:Y:S01]  /*2f20*/  STG.E desc[UR6][R18.64], R21 ;  /* 0x0000001512007986 */ /* 0x0003e2000c101906 */
[----:B------:R-:W-:Y:S05]  /*2f30*/  @!P1 BRA `(.L_x_979) ;  /* 0xffffffd400489947 */ /* 0x000fea000383ffff */
[----:B------:R-:W-:Y:S05]  /*2f40*/  EXIT ;  /* 0x000000000000794d */ /* 0x000fea0003800000 */
.L_x_976:
[----:B------:R-:W-:Y:S01]  /*2f50*/  HFMA2.MMA R36, -RZ, RZ, 0, 1.847743988037109375e-06 ;  /* 0x0000001fff247435 */ /* 0x000fe200000001ff */
[----:B------:R-:W-:Y:S02]  /*2f60*/  MOV R34, 0x1 ;  /* 0x0000000100227802 */ /* 0x000fe40000000f00 */
[----:B------:R-:W-:-:S08]  /*2f70*/  MOV R32, 0xffffffff ;  /* 0xffffffff00207802 */ /* 0x000fd00000000f00 */
[----:B-----5:R-:W-:Y:S05]  /*2f80*/  WARPSYNC.COLLECTIVE R32, `(.L_x_980) ;  /* 0x0000000020087348 */ /* 0x020fea0003c00000 */
[----:B------:R0:W1:Y:S02]  /*2f90*/  SHFL.BFLY P2, R27, R30, R34, R36 ;  /* 0x0c0000221e1b7389 */ /* 0x0000640000040024 */
[----:B01---5:R-:W-:Y:S01]  /*2fa0*/  ENDCOLLECTIVE ;  /* 0x000000000000791b */ /* 0x023fe20003800000 */
.L_x_980:
[----:B------:R-:W-:Y:S01]  /*2fb0*/  HFMA2.MMA R34, -RZ, RZ, 0, 1.1920928955078125e-07 ;  /* 0x00000002ff227435 */ /* 0x000fe200000001ff */
[----:B------:R-:W-:-:S05]  /*2fc0*/  MOV R3, R27 ;  /* 0x0000001b00037202 */ /* 0x000fca0000000f00 */
[----:B------:R-:W-:-:S05]  /*2fd0*/  FADD.FTZ R3, R30, R3 ;  /* 0x000000031e037221 */ /* 0x000fca0000010000 */
[----:B------:R-:W-:-:S07]  /*2fe0*/  MOV R30, R3 ;  /* 0x00000003001e7202 */ /* 0x000fce0000000f00 */
[----:B------:R-:W-:Y:S05]  /*2ff0*/  WARPSYNC.COLLECTIVE R32, `(.L_x_981) ;  /* 0x0000000020087348 */ /* 0x000fea0003c00000 */
[----:B------:R0:W1:Y:S02]  /*3000*/  SHFL.BFLY P2, R27, R30, R34, R36 ;  /* 0x0c0000221e1b7389 */ /* 0x0000640000040024 */
[----:B01----:R-:W-:Y:S01]  /*3010*/  ENDCOLLECTIVE ;  /* 0x000000000000791b */ /* 0x003fe20003800000 */
.L_x_981:
[----:B------:R-:W-:Y:S01]  /*3020*/  HFMA2.MMA R34, -RZ, RZ, 0, 2.384185791015625e-07 ;  /* 0x00000004ff227435 */ /* 0x000fe200000001ff */
[----:B------:R-:W-:-:S05]  /*3030*/  MOV R0, R27 ;  /* 0x0000001b00007202 */ /* 0x000fca0000000f00 */
[----:B------:R-:W-:-:S05]  /*3040*/  FADD.FTZ R4, R3, R0 ;  /* 0x0000000003047221 */ /* 0x000fca0000010000 */
[----:B------:R-:W-:-:S07]  /*3050*/  MOV R30, R4 ;  /* 0x00000004001e7202 */ /* 0x000fce0000000f00 */
[----:B------:R-:W-:Y:S05]  /*3060*/  WARPSYNC.COLLECTIVE R32, `(.L_x_982) ;  /* 0x0000000020087348 */ /* 0x000fea0003c00000 */
[----:B------:R0:W1:Y:S02]  /*3070*/  SHFL.BFLY P2, R27, R30, R34, R36 ;  /* 0x0c0000221e1b7389 */ /* 0x0000640000040024 */
[----:B01----:R-:W-:Y:S01]  /*3080*/  ENDCOLLECTIVE ;  /* 0x000000000000791b */ /* 0x003fe20003800000 */
.L_x_982:
[----:B------:R-:W-:Y:S01]  /*3090*/  HFMA2.MMA R34, -RZ, RZ, 0, 4.76837158203125e-07 ;  /* 0x00000008ff227435 */ /* 0x000fe200000001ff */
[----:B------:R-:W-:-:S05]  /*30a0*/  MOV R7, R27 ;  /* 0x0000001b00077202 */ /* 0x000fca0000000f00 */
[----:B------:R-:W-:-:S05]  /*30b0*/  FADD.FTZ R7, R4, R7 ;  /* 0x0000000704077221 */ /* 0x000fca0000010000 */
[----:B------:R-:W-:-:S07]  /*30c0*/  MOV R30, R7 ;  /* 0x00000007001e7202 */ /* 0x000fce0000000f00 */
[----:B------:R-:W-:Y:S05]  /*30d0*/  WARPSYNC.COLLECTIVE R32, `(.L_x_983) ;  /* 0x0000000020087348 */ /* 0x000fea0003c00000 */
[----:B------:R0:W1:Y:S02]  /*30e0*/  SHFL.BFLY P2, R27, R30, R34, R36 ;  /* 0x0c0000221e1b7389 */ /* 0x0000640000040024 */
[----:B01----:R-:W-:Y:S01]  /*30f0*/  ENDCOLLECTIVE ;  /* 0x000000000000791b */ /* 0x003fe20003800000 */
.L_x_983:
[----:B------:R-:W-:Y:S01]  /*3100*/  HFMA2.MMA R34, -RZ, RZ, 0, 9.5367431640625e-07 ;  /* 0x00000010ff227435 */ /* 0x000fe200000001ff */
[----:B------:R-:W-:-:S05]  /*3110*/  MOV R0, R27 ;  /* 0x0000001b00007202 */ /* 0x000fca0000000f00 */
[----:B------:R-:W-:-:S05]  /*3120*/  FADD.FTZ R8, R7, R0 ;  /* 0x0000000007087221 */ /* 0x000fca0000010000 */
[----:B------:R-:W-:-:S07]  /*3130*/  MOV R30, R8 ;  /* 0x00000008001e7202 */ /* 0x000fce0000000f00 */
[----:B------:R-:W-:Y:S05]  /*3140*/  WARPSYNC.COLLECTIVE R32, `(.L_x_984) ;  /* 0x0000000020087348 */ /* 0x000fea0003c00000 */
[----:B------:R0:W1:Y:S02]  /*3150*/  SHFL.BFLY P2, R27, R30, R34, R36 ;  /* 0x0c0000221e1b7389 */ /* 0x0000640000040024 */
[----:B01----:R-:W-:Y:S01]  /*3160*/  ENDCOLLECTIVE ;  /* 0x000000000000791b */ /* 0x003fe20003800000 */
.L_x_984:
[----:B------:R-:W-:Y:S01]  /*3170*/  HFMA2.MMA R34, -RZ, RZ, 0, 5.9604644775390625e-08 ;  /* 0x00000001ff227435 */ /* 0x000fe200000001ff */
[----:B------:R-:W-:-:S04]  /*3180*/  FADD.FTZ R2, R8, R27 ;  /* 0x0000001b08027221 */ /* 0x000fc80000010000 */
[----:B------:R-:W-:-:S04]  /*3190*/  FMUL.FTZ R2, R2, 0.00062499998603016138077 ;  /* 0x3a23d70a02027820 */ /* 0x000fc80000410000 */
        /* <DEDUP_REMOVED lines=104> */
.L_x_985:
[----:B------:R-:W-:Y:S01]  /*3820*/  HFMA2.MMA R34, -RZ, RZ, 0, 1.1920928955078125e-07 ;  /* 0x00000002ff227435 */ /* 0x000fe200000001ff */
[----:B------:R-:W-:-:S05]  /*3830*/  MOV R3, R27 ;  /* 0x0000001b00037202 */ /* 0x000fca0000000f00 */
[----:B------:R-:W-:-:S05]  /*3840*/  FADD.FTZ R3, R0, R3 ;  /* 0x0000000300037221 */ /* 0x000fca0000010000 */
[----:B------:R-:W-:-:S07]  /*3850*/  MOV R30, R3 ;  /* 0x00000003001e7202 */ /* 0x000fce0000000f00 */
[----:B------:R-:W-:Y:S05]  /*3860*/  WARPSYNC.COLLECTIVE R32, `(.L_x_986) ;  /* 0x0000000020087348 */ /* 0x000fea0003c00000 */
[----:B------:R0:W1:Y:S02]  /*3870*/  SHFL.BFLY P2, R27, R30, R34, R36 ;  /* 0x0c0000221e1b7389 */ /* 0x0000640000040024 */
[----:B01----:R-:W-:Y:S01]  /*3880*/  ENDCOLLECTIVE ;  /* 0x000000000000791b */ /* 0x003fe20003800000 */
.L_x_986:
[----:B------:R-:W-:Y:S01]  /*3890*/  HFMA2.MMA R34, -RZ, RZ, 0, 2.384185791015625e-07 ;  /* 0x00000004ff227435 */ /* 0x000fe200000001ff */
[----:B------:R-:W-:-:S05]  /*38a0*/  MOV R4, R27 ;  /* 0x0000001b00047202 */ /* 0x000fca0000000f00 */
[----:B------:R-:W-:-:S05]  /*38b0*/  FADD.FTZ R4, R3, R4 ;  /* 0x0000000403047221 */ /* 0x000fca0000010000 */
[----:B------:R-:W-:-:S07]  /*38c0*/  MOV R30, R4 ;  /* 0x00000004001e7202 */ /* 0x000fce0000000f00 */
[----:B------:R-:W-:Y:S05]  /*38d0*/  WARPSYNC.COLLECTIVE R32, `(.L_x_987) ;  /* 0x0000000020087348 */ /* 0x000fea0003c00000 */
[----:B------:R0:W1:Y:S02]  /*38e0*/  SHFL.BFLY P2, R27, R30, R34, R36 ;  /* 0x0c0000221e1b7389 */ /* 0x0000640000040024 */
[----:B01----:R-:W-:Y:S01]  /*38f0*/  ENDCOLLECTIVE ;  /* 0x000000000000791b */ /* 0x003fe20003800000 */
.L_x_987:
[----:B------:R-:W-:Y:S01]  /*3900*/  HFMA2.MMA R34, -RZ, RZ, 0, 4.76837158203125e-07 ;  /* 0x00000008ff227435 */ /* 0x000fe200000001ff */
[----:B------:R-:W-:-:S05]  /*3910*/  MOV R7, R27 ;  /* 0x0000001b00077202 */ /* 0x000fca0000000f00 */
[----:B------:R-:W-:-:S05]  /*3920*/  FADD.FTZ R7, R4, R7 ;  /* 0x0000000704077221 */ /* 0x000fca0000010000 */
[----:B------:R-:W-:-:S07]  /*3930*/  MOV R30, R7 ;  /* 0x00000007001e7202 */ /* 0x000fce0000000f00 */
[----:B------:R-:W-:Y:S05]  /*3940*/  WARPSYNC.COLLECTIVE R32, `(.L_x_988) ;  /* 0x0000000020087348 */ /* 0x000fea0003c00000 */
[----:B------:R0:W1:Y:S02]  /*3950*/  SHFL.BFLY P2, R27, R30, R34, R36 ;  /* 0x0c0000221e1b7389 */ /* 0x0000640000040024 */
[----:B01----:R-:W-:Y:S01]  /*3960*/  ENDCOLLECTIVE ;  /* 0x000000000000791b */ /* 0x003fe20003800000 */
.L_x_988:
[----:B------:R-:W-:Y:S01]  /*3970*/  HFMA2.MMA R34, -RZ, RZ, 0, 9.5367431640625e-07 ;  /* 0x00000010ff227435 */ /* 0x000fe200000001ff */
[----:B------:R-:W-:-:S05]  /*3980*/  MOV R8, R27 ;  /* 0x0000001b00087202 */ /* 0x000fca0000000f00 */
[----:B------:R-:W-:-:S05]  /*3990*/  FADD.FTZ R8, R7, R8 ;  /* 0x0000000807087221 */ /* 0x000fca0000010000 */
[----:B------:R-:W-:-:S07]  /*39a0*/  MOV R30, R8 ;  /* 0x00000008001e7202 */ /* 0x000fce0000000f00 */
[----:B------:R-:W-:Y:S05]  /*39b0*/  WARPSYNC.COLLECTIVE R32, `(.L_x_989) ;  /* 0x0000000020087348 */ /* 0x000fea0003c00000 */
[----:B------:R0:W1:Y:S02]  /*39c0*/  SHFL.BFLY P2, R27, R30, R34, R36 ;  /* 0x0c0000221e1b7389 */ /* 0x0000640000040024 */
[----:B01----:R-:W-:Y:S01]  /*39d0*/  ENDCOLLECTIVE ;  /* 0x000000000000791b */ /* 0x003fe20003800000 */
.L_x_989:
[----:B------:R-:W-:Y:S05]  /*39e0*/  BRA `(.L_x_990) ;  /* 0xffffffdc00cc7947 */ /* 0x000fea000383ffff */
.L_x_991:
        /* <DEDUP_REMOVED lines=9> */
.L_x_2048:


//--------------------- .text._ZN10layer_norm13ln_fwd_kernelINS_13Kernel_traitsI6__halffS2_fjLj12800ELj2ELj1ELj4ELj4ENS_18Kernel_traits_baseILj12800ES2_fS2_fjLj128EEEEEEEvNS_9FwdParamsE --------------------------
	.section	.text._ZN10layer_norm13ln_fwd_kernelINS_13Kernel_traitsI6__halffS2_fjLj12800ELj2ELj1ELj4ELj4ENS_18Kernel_traits_baseILj12800ES2_fS2_fjLj128EEEEEEEvNS_9FwdParamsE,"ax",@progbits
	.align	128
        .global         _ZN10layer_norm13ln_fwd_kernelINS_13Kernel_traitsI6__halffS2_fjLj12800ELj2ELj1ELj4ELj4ENS_18Kernel_traits_baseILj12800ES2_fS2_fjLj128EEEEEEEvNS_9FwdParamsE
        .type           _ZN10layer_norm13ln_fwd_kernelINS_13Kernel_traitsI6__halffS2_fjLj12800ELj2ELj1ELj4ELj4ENS_18Kernel_traits_baseILj12800ES2_fS2_fjLj128EEEEEEEvNS_9FwdParamsE,@function
        .size           _ZN10layer_norm13ln_fwd_kernelINS_13Kernel_traitsI6__halffS2_fjLj12800ELj2ELj1ELj4ELj4ENS_18Kernel_traits_baseILj12800ES2_fS2_fjLj128EEEEEEEvNS_9FwdParamsE,(.L_x_2049 - _ZN10layer_norm13ln_fwd_kernelINS_13Kernel_traitsI6__halffS2_fjLj12800ELj2ELj1ELj4ELj4ENS_18Kernel_traits_baseILj12800ES2_fS2_fjLj128EEEEEEEvNS_9FwdParamsE)
        .other          _ZN10layer_norm13ln_fwd_kernelINS_13Kernel_traitsI6__halffS2_fjLj12800ELj2ELj1ELj4ELj4ENS_18Kernel_traits_baseILj12800ES2_fS2_fjLj128EEEEEEEvNS_9FwdParamsE,@"STO_CUDA_ENTRY STV_DEFAULT"
_ZN10layer_norm13ln_fwd_kernelINS_13Kernel_traitsI6__halffS2_fjLj12800ELj2ELj1ELj4ELj4ENS_18Kernel_traits_baseILj12800ES2_fS2_fjLj128EEEEEEEvNS_9FwdParamsE:
.text._ZN10layer_norm13ln_fwd_kernelINS_13Kernel_traitsI6__halffS2_fjLj12800ELj2ELj1ELj4ELj4ENS_18Kernel_traits_baseILj12800ES2_fS2_fjLj128EEEEEEEvNS_9FwdParamsE:
        /* <DEDUP_REMOVED lines=123> */
.L_x_995:
        /* <DEDUP_REMOVED lines=335> */
.L_x_1006:
        /* <DEDUP_REMOVED lines=81> */
.L_x_994:
[----:B------:R-:W2:Y:S04]  /*21b0*/  LDG.E.STRONG.GPU R4, desc[UR6][R2.64] ;  /* 0x0000000602047981 */ /* 0x000ea8000c1ef900 */
[----:B--2---:R-:W-:Y:S01]  /*21c0*/  CCTL.IVALL ;  /* 0x00000000ff00798f */ /* 0x004fe20002000000 */
[----:B------:R-:W-:Y:S05]  /*21d0*/  YIELD ;  /* 0x0000000000007946 */ /* 0x000fea0003800000 */
[----:B------:R-:W-:-:S13]  /*21e0*/  ISETP.NE.AND P1, PT, R4, R7, PT ;  /* 0x000000070400720c */ /* 0x000fda0003f25270 */
[----:B------:R-:W-:Y:S05]  /*21f0*/  @P1 BRA `(.L_x_994) ;  /* 0xfffffffc00ec1947 */ /* 0x000fea000383ffff */
.L_x_993:
        /* <DEDUP_REMOVED lines=71> */
[----:B-1----:R-:W-:Y:S01]  /*2670*/  F2FP.F16.F32.PACK_AB R3, RZ, R7 ;  /* 0x00000007ff03723e */ /* 0x002fe200000000ff */
[C---:B------:R-:W-:Y:S01]  /*2680*/  FMUL.FTZ R33, R81.reuse, R170 ;  /* 0x000000aa51217220 */ /* 0x040fe20000410000 */
[----:B------:R-:W-:Y:S01]  /*2690*/  F2FP.F16.F32.PACK_AB R7, RZ, R11 ;  /* 0x0000000bff07723e */ /* 0x000fe200000000ff */
[C---:B------:R-:W-:Y:S01]  /*26a0*/  FMUL.FTZ R11, R81.reuse, R12 ;  /* 0x0000000c510b7220 */ /* 0x040fe20000410000 */
[C---:B------:R-:W-:Y:S01]  /*26b0*/  FMUL.FTZ R41, R81.reuse, R42 ;  /* 0x0000002a51297220 */ /* 0x040fe20000410000 */
[C---:B------:R-:W-:Y:S01]  /*26c0*/  FMUL.FTZ R17, R81.reuse, R21 ;  /* 0x0000001551117220 */ /* 0x040fe20000410000 */
[----:B------:R-:W-:Y:S01]  /*26d0*/  FMUL.FTZ R83, R81, R30 ;  /* 0x0000001e51537220 */ /* 0x000fe20000410000 */
[----:B------:R-:W-:Y:S01]  /*26e0*/  F2FP.F16.F32.PACK_AB R21, RZ, R10 ;  /* 0x0000000aff15723e */ /* 0x000fe200000000ff */
[--C-:B------:R-:W-:Y:S01]  /*26f0*/  FADD.FTZ R27, R27, -R4.reuse ;  /* 0x800000041b1b7221 */ /* 0x100fe20000010000 */
[----:B------:R-:W-:Y:S01]  /*2700*/  F2FP.F16.F32.PACK_AB R11, RZ, R11 ;  /* 0x0000000bff0b723e */ /* 0x000fe200000000ff */
[--C-:B------:R-:W-:Y:S01]  /*2710*/  FADD.FTZ R105, R105, -R4.reuse ;  /* 0x8000000469697221 */ /* 0x100fe20000010000 */
[----:B------:R-:W-:Y:S01]  /*2720*/  FMUL.FTZ R15, R81, R26 ;  /* 0x0000001a510f7220 */ /* 0x000fe20000410000 */
[----:B------:R-:W-:Y:S01]  /*2730*/  F2FP.F16.F32.PACK_AB R29, RZ, R29 ;  /* 0x0000001dff1d723e */ /* 0x000fe200000000ff */
[--C-:B------:R-:W-:Y:S01]  /*2740*/  FADD.FTZ R174, R93, -R4.reuse ;  /* 0x800000045dae7221 */ /* 0x100fe20000010000 */
[C---:B------:R-:W-:Y:S01]  /*2750*/  FMUL.FTZ R26, R81.reuse, R37 ;  /* 0x00000025511a7220 */ /* 0x040fe20000410000 */
[----:B------:R-:W-:Y:S01]  /*2760*/  F2FP.F16.F32.PACK_AB R33, RZ, R33 ;  /* 0x00000021ff21723e */ /* 0x000fe200000000ff */
[----:B------:R-:W-:Y:S01]  /*2770*/  FMUL.FTZ R37, R81, R6 ;  /* 0x0000000651257220 */ /* 0x000fe20000410000 */
[----:B------:R-:W-:Y:S01]  /*2780*/  F2FP.F16.F32.PACK_AB R41, RZ, R41 ;  /* 0x00000029ff29723e */ /* 0x000fe200000000ff */
[--C-:B------:R-:W-:Y:S01]  /*2790*/  FADD.FTZ R36, R101, -R4.reuse ;  /* 0x8000000465247221 */ /* 0x100fe20000010000 */
[----:B------:R-:W-:Y:S01]  /*27a0*/  FADD.FTZ R252, R113, -R4 ;  /* 0x8000000471fc7221 */ /* 0x000fe20000010000 */
[----:B------:R-:W-:Y:S01]  /*27b0*/  F2FP.F16.F32.PACK_AB R83, RZ, R83 ;  /* 0x00000053ff53723e */ /* 0x000fe200000000ff */
[----:B-----5:R-:W-:-:S02]  /*27c0*/  HFMA2 R6, R240.H0_H0, R11.H0_H0, R194.H0_H0 ;  /* 0x2000000bf0067231 */ /* 0x020fc400000408c2 */
[C---:B------:R-:W-:Y:S01]  /*27d0*/  FMUL.FTZ R113, R81.reuse, R27 ;  /* 0x0000001b51717220 */ /* 0x040fe20000410000 */
[C---:B------:R-:W-:Y:S01]  /*27e0*/  FMUL.FTZ R101, R81.reuse, R105 ;  /* 0x0000006951657220 */ /* 0x040fe20000410000 */
[----:B------:R-:W-:Y:S02]  /*27f0*/  HFMA2 R11, R235.H0_H0, R21.H0_H0, R189.H0_H0 ;  /* 0x20000015eb0b7231 */ /* 0x000fe400000408bd */
[----:B------:R-:W-:Y:S01]  /*2800*/  FMUL.FTZ R27, R81, R46 ;  /* 0x0000002e511b7220 */ /* 0x000fe20000410000 */
[----:B------:R-:W-:Y:S01]  /*2810*/  HFMA2 R21, R225.H0_H0, R29.H0_H0, R179.H0_H0 ;  /* 0x2000001de1157231 */ /* 0x000fe200000408b3 */
[----:B------:R-:W-:Y:S01]  /*2820*/  LOP3.LUT R105, R129, 0x1, RZ, 0xc0, !PT ;  /* 0x0000000181697812 */ /* 0x000fe200078ec0ff */
[----:B------:R-:W-:Y:S01]  /*2830*/  FMUL.FTZ R46, R81, R174 ;  /* 0x000000ae512e7220 */ /* 0x000fe20000410000 */
[----:B------:R-:W-:Y:S01]  /*2840*/  HFMA2 R29, R217.H0_H0, R33.H0_H0, R71.H0_H0 ;  /* 0x20000021d91d7231 */ /* 0x000fe20000040847 */
[----:B------:R-:W1:Y:S01]  /*2850*/  LDC.64 R174, c[0x0][0x228] ;  /* 0x00008a00ffae7b82 */ /* 0x000e620000000a00 */
[----:B------:R-:W-:-:S02]  /*2860*/  HFMA2 R33, R213.H0_H0, R41.H0_H0, R67.H0_H0 ;  /* 0x20000029d5217231 */ /* 0x000fc40000040843 */
[----:B0-----:R-:W-:-:S04]  /*2870*/  @!P1 IMAD.WIDE R76, R49, 0x4, R76 ;  /* 0x00000004314c9825 */ /* 0x001fc800078e024c */
[----:B------:R-:W-:Y:S01]  /*2880*/  HFMA2 R41, R205.H0_H0, R83.H0_H0, R59.H0_H0 ;  /* 0x20000053cd297231 */ /* 0x000fe2000004083b */
        /* <DEDUP_REMOVED lines=59> */
[----:B------:R-:W-:Y:S01]  /*2c40*/  HFMA2 R5, R241.H0_H0, R7.H0_H0, R195.H0_H0 ;  /* 0x20000007f1057231 */ /* 0x000fe200000408c3 */
[----:B------:R-:W-:Y:S01]  /*2c50*/  F2FP.F16.F32.PACK_AB R9, RZ, R9 ;  /* 0x00000009ff09723e */ /* 0x000fe200000000ff */
[----:B--2---:R-:W-:Y:S01]  /*2c60*/  HFMA2 R0, R131.H0_H0, R3.H0_H0, R133.H0_H0 ;  /* 0x2000000383007231 */ /* 0x004fe20000040885 */
[----:B------:R-:W-:Y:S01]  /*2c70*/  F2FP.F16.F32.PACK_AB R25, RZ, R25 ;  /* 0x00000019ff19723e */ /* 0x000fe200000000ff */
[----:B------:R-:W-:Y:S01]  /*2c80*/  HFMA2 R7, R239.H0_H0, R15.H0_H0, R193.H0_H0 ;  /* 0x2000000fef077231 */ /* 0x000fe200000408c1 */
[----:B------:R-:W-:Y:S01]  /*2c90*/  F2FP.F16.F32.PACK_AB R23, RZ, R23 ;  /* 0x00000017ff17723e */ /* 0x000fe200000000ff */
[----:B-1----:R-:W-:Y:S01]  /*2ca0*/  IMAD.WIDE.U32 R164, R164, 0x2, R174 ;  /* 0x00000002a4a47825 */ /* 0x002fe200078e00ae */
[----:B------:R-:W-:-:S03]  /*2cb0*/  IADD3 R171, R252, 0x200, RZ ;  /* 0x00000200fcab7810 */ /* 0x000fc60007ffe0ff */
[----:B------:R-:W-:Y:S01]  /*2cc0*/  HFMA2 R2, R251.H0_H0, R125.H0_H0, R250.H0_H0 ;  /* 0x2000007dfb027231 */ /* 0x000fe200000408fa */
[----:B------:R-:W-:Y:S01]  /*2cd0*/  F2FP.F16.F32.PACK_AB R123, RZ, R123 ;  /* 0x0000007bff7b723e */ /* 0x000fe200000000ff */
[----:B------:R-:W-:Y:S01]  /*2ce0*/  HFMA2 R15, R231.H0_H0, R17.H0_H0, R185.H0_H0 ;  /* 0x20000011e70f7231 */ /* 0x000fe200000408b9 */
[----:B------:R-:W-:Y:S01]  /*2cf0*/  F2FP.F16.F32.PACK_AB R12, RZ, R12 ;  /* 0x0000000cff0c723e */ /* 0x000fe200000000ff */
[----:B------:R-:W-:Y:S01]  /*2d00*/  IMAD.WIDE.U32 R172, R173, 0x2, R174 ;  /* 0x00000002adac7825 */ /* 0x000fe200078e00ae */
[----:B------:R-:W-:-:S03]  /*2d10*/  F2FP.F16.F32.PACK_AB R27, RZ, R27 ;  /* 0x0000001bff1b723e */ /* 0x000fc600000000ff */
[--C-:B------:R-:W-:Y:S01]  /*2d20*/  FADD.FTZ R107, R107, -R4.reuse ;  /* 0x800000046b6b7221 */ /* 0x100fe20000010000 */
[----:B------:R-:W-:Y:S01]  /*2d30*/  F2FP.F16.F32.PACK_AB R26, RZ, R26 ;  /* 0x0000001aff1a723e */ /* 0x000fe200000000ff */
[--C-:B------:R-:W-:Y:S01]  /*2d40*/  FADD.FTZ R115, R115, -R4.reuse ;  /* 0x8000000473737221 */ /* 0x100fe20000010000 */
[----:B------:R-:W-:Y:S01]  /*2d50*/  IADD3 R169, R252, 0x300, RZ ;  /* 0x00000300fca97810 */ /* 0x000fe20007ffe0ff */
        /* <DEDUP_REMOVED lines=8> */
[----:B------:R-:W-:Y:S01]  /*2de0*/  IMAD.WIDE.U32 R170, R171, 0x2, R174 ;  /* 0x00000002abaa7825 */ /* 0x000fe200078e00ae */
[----:B------:R-:W-:-:S03]  /*2df0*/  F2FP.F16.F32.PACK_AB R31, RZ, R31 ;  /* 0x0000001fff1f723e */ /* 0x000fc600000000ff */
[----:B------:R-:W-:Y:S01]  /*2e00*/  HFMA2 R4, R247.H0_H0, R123.H0_H0, R246.H0_H0 ;  /* 0x2000007bf7047231 */ /* 0x000fe200000408f6 */
[----:B------:R-:W-:Y:S01]  /*2e10*/  F2FP.F16.F32.PACK_AB R39, RZ, R39 ;  /* 0x00000027ff27723e */ /* 0x000fe200000000ff */
[----:B------:R-:W-:Y:S01]  /*2e20*/  HFMA2 R10, R236.H0_H0, R12.H0_H0, R190.H0_H0 ;  /* 0x2000000cec0a7231 */ /* 0x000fe200000408be */
[----:B------:R-:W-:Y:S01]  /*2e30*/  F2FP.F16.F32.PACK_AB R38, RZ, R28 ;  /* 0x0000001cff26723e */ /* 0x000fe200000000ff */
[----:B------:R-:W-:Y:S01]  /*2e40*/  HFMA2 R23, R223.H0_H0, R27.H0_H0, R177.H0_H0 ;  /* 0x2000001bdf177231 */ /* 0x000fe200000408b1 */
[----:B------:R-:W-:Y:S01]  /*2e50*/  IADD3 R166, R252, 0x400, RZ ;  /* 0x00000400fca67810 */ /* 0x000fe20007ffe0ff */
        /* <DEDUP_REMOVED lines=35> */
[----:B------:R-:W-:Y:S01]  /*3090*/  F2FP.F16.F32.PACK_AB R87, RZ, R87 ;  /* 0x00000057ff57723e */ /* 0x000fe200000000ff */
[----:B------:R-:W-:Y:S01]  /*30a0*/  STG.E.U16 desc[UR6][R164.64], R0 ;  /* 0x00000000a4007986 */ /* 0x000fe2000c101506 */
[----:B------:R-:W-:Y:S01]  /*30b0*/  F2FP.F16.F32.PACK_AB R101, RZ, R101 ;  /* 0x00000065ff65723e */ /* 0x000fe200000000ff */
[C---:B------:R-:W-:Y:S01]  /*30c0*/  FMUL.FTZ R45, R81.reuse, R107 ;  /* 0x0000006b512d7220 */ /* 0x040fe20000410000 */
[----:B------:R-:W-:Y:S01]  /*30d0*/  F2FP.F16.F32.PACK_AB R95, RZ, R95 ;  /* 0x0000005fff5f723e */ /* 0x000fe200000000ff */
[C---:B------:R-:W-:Y:S01]  /*30e0*/  FMUL.FTZ R244, R81.reuse, R115 ;  /* 0x0000007351f47220 */ /* 0x040fe20000410000 */
[----:B------:R-:W-:Y:S01]  /*30f0*/  F2FP.F16.F32.PACK_AB R97, RZ, R97 ;  /* 0x00000061ff61723e */ /* 0x000fe200000000ff */
[----:B------:R-:W-:Y:S01]  /*3100*/  FMUL.FTZ R245, R81, R117 ;  /* 0x0000007551f57220 */ /* 0x000fe20000410000 */
[----:B------:R-:W-:Y:S01]  /*3110*/  F2FP.F16.F32.PACK_AB R99, RZ, R99 ;  /* 0x00000063ff63723e */ /* 0x000fe200000000ff */
[----:B------:R-:W-:Y:S01]  /*3120*/  HFMA2 R8, R238.H0_H0, R119.H0_H0, R192.H0_H0 ;  /* 0x20000077ee087231 */ /* 0x000fe200000408c0 */
[C---:B------:R-:W-:Y:S01]  /*3130*/  IADD3 R162, R252.reuse, 0x600, RZ ;  /* 0x00000600fca27810 */ /* 0x040fe20007ffe0ff */
[----:B------:R-:W-:Y:S01]  /*3140*/  HFMA2 R14, R232.H0_H0, R93.H0_H0, R186.H0_H0 ;  /* 0x2000005de80e7231 */ /* 0x000fe200000408ba */
[C---:B------:R-:W-:Y:S01]  /*3150*/  IADD3 R160, R252.reuse, 0x700, RZ ;  /* 0x00000700fca07810 */ /* 0x040fe20007ffe0ff */
[----:B------:R-:W-:Y:S01]  /*3160*/  HFMA2 R18, R228.H0_H0, R91.H0_H0, R182.H0_H0 ;  /* 0x2000005be4127231 */ /* 0x000fe200000408b6 */
[----:B------:R-:W-:Y:S01]  /*3170*/  IADD3 R252, R252, 0x800, RZ ;  /* 0x00000800fcfc7810 */ /* 0x000fe20007ffe0ff */
        /* <DEDUP_REMOVED lines=21> */
[--C-:B------:R-:W-:Y:S01]  /*32d0*/  IMAD.WIDE.U32 R152, R152, 0x2, R174.reuse ;  /* 0x0000000298987825 */ /* 0x100fe200078e00ae */
[----:B------:R-:W-:Y:S01]  /*32e0*/  F2FP.F16.F32.PACK_AB R35, RZ, R35 ;  /* 0x00000023ff23723e */ /* 0x000fe200000000ff */
[----:B------:R-:W-:Y:S01]  /*32f0*/  STG.E.U16 desc[UR6][R162.64], R7 ;  /* 0x00000007a2007986 */ /* 0x000fe2000c101506 */
[----:B------:R-:W-:Y:S01]  /*3300*/  F2FP.F16.F32.PACK_AB R45, RZ, R45 ;  /* 0x0000002dff2d723e */ /* 0x000fe200000000ff */
[----:B------:R-:W-:Y:S01]  /*3310*/  IMAD.WIDE.U32 R150, R150, 0x2, R174 ;  /* 0x0000000296967825 */ /* 0x000fe200078e00ae */
[----:B------:R-:W-:-:S03]  /*3320*/  F2FP.F16.F32.PACK_AB R244, RZ, R244 ;  /* 0x000000f4fff4723e */ /* 0x000fc600000000ff */
[----:B------:R-:W-:Y:S01]  /*3330*/  HFMA2 R35, R211.H0_H0, R35.H0_H0, R65.H0_H0 ;  /* 0x20000023d3237231 */ /* 0x000fe20000040841 */
[----:B------:R-:W-:Y:S01]  /*3340*/  F2FP.F16.F32.PACK_AB R245, RZ, R245 ;  /* 0x000000f5fff5723e */ /* 0x000fe200000000ff */
[----:B------:R-:W-:-:S04]  /*3350*/  IMAD.WIDE.U32 R148, R148, 0x2, R174 ;  /* 0x0000000294947825 */ /* 0x000fc800078e00ae */
[----:B------:R-:W-:Y:S01]  /*3360*/  HFMA2 R45, R201.H0_H0, R45.H0_H0, R55.H0_H0 ;  /* 0x2000002dc92d7231 */ /* 0x000fe20000040837 */
[----:B------:R-:W-:Y:S01]  /*3370*/  IADD3 R49, R49, UR5, RZ ;  /* 0x0000000531317c10 */ /* 0x000fe2000fffe0ff */
[----:B------:R-:W-:Y:S02]  /*3380*/  HFMA2 R244, R197.H0_H0, R244.H0_H0, R51.H0_H0 ;  /* 0x200000f4c5f47231 */ /* 0x000fe40000040833 */
[----:B------:R-:W-:-:S04]  /*3390*/  IMAD.WIDE.U32 R136, R136, 0x2, R174 ;  /* 0x0000000288887825 */ /* 0x000fc800078e00ae */
[----:B------:R-:W-:Y:S01]  /*33a0*/  HFMA2 R245, R196.H0_H0, R245.H0_H0, R50.H0_H0 ;  /* 0x200000f5c4f57231 */ /* 0x000fe20000040832 */
        /* <DEDUP_REMOVED lines=82> */
.L_x_992:
[----:B------:R-:W-:Y:S01]  /*38d0*/  HFMA2.MMA R34, -RZ, RZ, 0, 5.9604644775390625e-08 ;  /* 0x00000001ff227435 */ /* 0x000fe200000001ff */
[----:B------:R-:W-:Y:S02]  /*38e0*/  MOV R123, R3 ;  /* 0x00000003007b7202 */ /* 0x000fe40000000f00 */
[----:B------:R-:W-:Y:S02]  /*38f0*/  MOV R125, 0x1f ;  /* 0x0000001f007d7802 */ /* 0x000fe40000000f00 */
[----:B------:R-:W-:-:S07]  /*3900*/  MOV R32, 0xffffffff ;  /* 0xffffffff00207802 */ /* 0x000fce0000000f00 */
[----:B-----5:R-:W-:Y:S05]  /*3910*/  WARPSYNC.COLLECTIVE R32, `(.L_x_996) ;  /* 0x0000000020087348 */ /* 0x020fea0003c00000 */
[----:B------:R0:W1:Y:S02]  /*3920*/  SHFL.BFLY P2, R30, R123, R34, R125 ;  /* 0x0c0000227b1e7389 */ /* 0x000064000004007d */
[----:B01---5:R-:W-:Y:S01]  /*3930*/  ENDCOLLECTIVE ;  /* 0x000000000000791b */ /* 0x023fe20003800000 */
.L_x_996:
[----:B------:R-:W-:Y:S01]  /*3940*/  HFMA2.MMA R34, -RZ, RZ, 0, 1.1920928955078125e-07 ;  /* 0x00000002ff227435 */ /* 0x000fe200000001ff */
[----:B------:R-:W-:-:S05]  /*3950*/  MOV R2, R30 ;  /* 0x0000001e00027202 */ /* 0x000fca0000000f00 */
[----:B------:R-:W-:-:S05]  /*3960*/  FADD.FTZ R5, R3, R2 ;  /* 0x0000000203057221 */ /* 0x000fca0000010000 */
[----:B------:R-:W-:-:S07]  /*3970*/  MOV R123, R5 ;  /* 0x00000005007b7202 */ /* 0x000fce0000000f00 */
[----:B------:R-:W-:Y:S05]  /*3980*/  WARPSYNC.COLLECTIVE R32, `(.L_x_997) ;  /* 0x0000000020087348 */ /* 0x000fea0003c00000 */
[----:B------:R0:W1:Y:S02]  /*3990*/  SHFL.BFLY P2, R30, R123, R34, R125 ;  /* 0x0c0000227b1e7389 */ /* 0x000064000004007d */
[----:B01----:R-:W-:Y:S01]  /*39a0*/  ENDCOLLECTIVE ;  /* 0x000000000000791b */ /* 0x003fe20003800000 */
.L_x_997:
[----:B------:R-:W-:Y:S01]  /*39b0*/  HFMA2.MMA R34, -RZ, RZ, 0, 2.384185791015625e-07 ;  /* 0x00000004ff227435 */ /* 0x000fe200000001ff */
[----:B------:R-:W-:-:S05]  /*39c0*/  MOV R2, R30 ;  /* 0x0000001e00027202 */ /* 0x000fca0000000f00 */
[----:B------:R-:W-:-:S05]  /*39d0*/  FADD.FTZ R26, R5, R2 ;  /* 0x00000002051a7221 */ /* 0x000fca0000010000 */
[----:B------:R-:W-:-:S07]  /*39e0*/  MOV R123, R26 ;  /* 0x0000001a007b7202 */ /* 0x000fce0000000f00 */
[----:B------:R-:W-:Y:S05]  /*39f0*/  WARPSYNC.COLLECTIVE R32, `(.L_x_998) ;  /* 0x0000000020087348 */ /* 0x000fea0003c00000 */
[----:B------:R0:W1:Y:S02]  /*3a00*/  SHFL.BFLY P2, R30, R123, R34, R125 ;  /* 0x0c0000227b1e7389 */ /* 0x000064000004007d */
[----:B01----:R-:W-:Y:S01]  /*3a10*/  ENDCOLLECTIVE ;  /* 0x000000000000791b */ /* 0x003fe20003800000 */
.L_x_998:
[----:B------:R-:W-:Y:S01]  /*3a20*/  HFMA2.MMA R34, -RZ, RZ, 0, 4.76837158203125e-07 ;  /* 0x00000008ff227435 */ /* 0x000fe200000001ff */
[----:B------:R-:W-:-:S05]  /*3a30*/  MOV R119, R30 ;  /* 0x0000001e00777202 */ /* 0x000fca0000000f00 */
[----:B------:R-:W-:-:S05]  /*3a40*/  FADD.FTZ R119, R26, R119 ;  /* 0x000000771a777221 */ /* 0x000fca0000010000 */
[----:B------:R-:W-:-:S07]  /*3a50*/  MOV R123, R119 ;  /* 0x00000077007b7202 */ /* 0x000fce0000000f00 */
[----:B------:R-:W-:Y:S05]  /*3a60*/  WARPSYNC.COLLECTIVE R32, `(.L_x_999) ;  /* 0x0000000020087348 */ /* 0x000fea0003c00000 */
[----:B------:R0:W1:Y:S02]  /*3a70*/  SHFL.BFLY P2, R30, R123, R34, R125 ;  /* 0x0c0000227b1e7389 */ /* 0x000064000004007d */
[----:B01----:R-:W-:Y:S01]  /*3a80*/  ENDCOLLECTIVE ;  /* 0x000000000000791b */ /* 0x003fe20003800000 */
.L_x_999:
[----:B------:R-:W-:Y:S01]  /*3a90*/  HFMA2.MMA R34, -RZ, RZ, 0, 9.5367431640625e-07 ;  /* 0x00000010ff227435 */ /* 0x000fe200000001ff */
[----:B------:R-:W-:-:S05]  /*3aa0*/  MOV R2, R30 ;  /* 0x0000001e00027202 */ /* 0x000fca0000000f00 */
[----:B------:R-:W-:-:S05]  /*3ab0*/  FADD.FTZ R28, R119, R2 ;  /* 0x00000002771c7221 */ /* 0x000fca0000010000 */
[----:B------:R-:W-:-:S07]  /*3ac0*/  MOV R123, R28 ;  /* 0x0000001c007b7202 */ /* 0x000fce0000000f00 */
[----:B------:R-:W-:Y:S05]  /*3ad0*/  WARPSYNC.COLLECTIVE R32, `(.L_x_1000) ;  /* 0x0000000020087348 */ /* 0x000fea0003c00000 */
[----:B------:R0:W1:Y:S02]  /*3ae0*/  SHFL.BFLY P2, R30, R123, R34, R125 ;  /* 0x0c0000227b1e7389 */ /* 0x000064000004007d */
[----:B01----:R-:W-:Y:S01]  /*3af0*/  ENDCOLLECTIVE ;  /* 0x000000000000791b */ /* 0x003fe20003800000 */
.L_x_1000:
        /* <DEDUP_REMOVED lines=108> */
.L_x_1001:
[----:B------:R-:W-:Y:S01]  /*41c0*/  HFMA2.MMA R34, -RZ, RZ, 0, 1.1920928955078125e-07 ;  /* 0x00000002ff227435 */ /* 0x000fe200000001ff */
[----:B------:R-:W-:-:S05]  /*41d0*/  MOV R26, R30 ;  /* 0x0000001e001a7202 */ /* 0x000fca0000000f00 */
[----:B------:R-:W-:-:S05]  /*41e0*/  FADD.FTZ R26, R3, R26 ;  /* 0x0000001a031a7221 */ /* 0x000fca0000010000 */
[----:B------:R-:W-:-:S07]  /*41f0*/  MOV R123, R26 ;  /* 0x0000001a007b7202 */ /* 0x000fce0000000f00 */
[----:B------:R-:W-:Y:S05]  /*4200*/  WARPSYNC.COLLECTIVE R32, `(.L_x_1002) ;  /* 0x0000000020087348 */ /* 0x000fea0003c00000 */
[----:B------:R0:W1:Y:S02]  /*4210*/  SHFL.BFLY P2, R30, R123, R34, R125 ;  /* 0x0c0000227b1e7389 */ /* 0x000064000004007d */
[----:B01----:R-:W-:Y:S01]  /*4220*/  ENDCOLLECTIVE ;  /* 0x000000000000791b */ /* 0x003fe20003800000 */
.L_x_1002:
[----:B------:R-:W-:Y:S01]  /*4230*/  HFMA2.MMA R34, -RZ, RZ, 0, 2.384185791015625e-07 ;  /* 0x00000004ff227435 */ /* 0x000fe200000001ff */
[----:B------:R-:W-:-:S05]  /*4240*/  MOV R5, R30 ;  /* 0x0000001e00057202 */ /* 0x000fca0000000f00 */
[----:B------:R-:W-:-:S05]  /*4250*/  FADD.FTZ R5, R26, R5 ;  /* 0x000000051a057221 */ /* 0x000fca0000010000 */
[----:B------:R-:W-:-:S07]  /*4260*/  MOV R123, R5 ;  /* 0x00000005007b7202 */ /* 0x000fce0000000f00 */
[----:B------:R-:W-:Y:S05]  /*4270*/  WARPSYNC.COLLECTIVE R32, `(.L_x_1003) ;  /* 0x0000000020087348 */ /* 0x000fea0003c00000 */
[----:B------:R0:W1:Y:S02]  /*4280*/  SHFL.BFLY P2, R30, R123, R34, R125 ;  /* 0x0c0000227b1e7389 */ /* 0x000064000004007d */
[----:B01----:R-:W-:Y:S01]  /*4290*/  ENDCOLLECTIVE ;  /* 0x000000000000791b */ /* 0x003fe20003800000 */
.L_x_1003:
[----:B------:R-:W-:Y:S01]  /*42a0*/  HFMA2.MMA R34, -RZ, RZ, 0, 4.76837158203125e-07 ;  /* 0x00000008ff227435 */ /* 0x000fe200000001ff */
[----:B------:R-:W-:-:S05]  /*42b0*/  MOV R28, R30 ;  /* 0x0000001e001c7202 */ /* 0x000fca0000000f00 */
[----:B------:R-:W-:-:S05]  /*42c0*/  FADD.FTZ R28, R5, R28 ;  /* 0x0000001c051c7221 */ /* 0x000fca0000010000 */
[----:B------:R-:W-:-:S07]  /*42d0*/  MOV R123, R28 ;  /* 0x0000001c007b7202 */ /* 0x000fce0000000f00 */
[----:B------:R-:W-:Y:S05]  /*42e0*/  WARPSYNC.COLLECTIVE R32, `(.L_x_1004) ;  /* 0x0000000020087348 */ /* 0x000fea0003c00000 */
[----:B------:R0:W1:Y:S02]  /*42f0*/  SHFL.BFLY P2, R30, R123, R34, R125 ;  /* 0x0c0000227b1e7389 */ /* 0x000064000004007d */
[----:B01----:R-:W-:Y:S01]  /*4300*/  ENDCOLLECTIVE ;  /* 0x000000000000791b */ /* 0x003fe20003800000 */
.L_x_1004:
[----:B------:R-:W-:Y:S01]  /*4310*/  HFMA2.MMA R34, -RZ, RZ, 0, 9.5367431640625e-07 ;  /* 0x00000010ff227435 */ /* 0x000fe200000001ff */
[----:B------:R-:W-:-:S05]  /*4320*/  MOV R119, R30 ;  /* 0x0000001e00777202 */ /* 0x000fca0000000f00 */
[----:B------:R-:W-:-:S05]  /*4330*/  FADD.FTZ R119, R28, R119 ;  /* 0x000000771c777221 */ /* 0x000fca0000010000 */
[----:B------:R-:W-:-:S07]  /*4340*/  MOV R123, R119 ;  /* 0x00000077007b7202 */ /* 0x000fce0000000f00 */
[----:B------:R-:W-:Y:S05]  /*4350*/  WARPSYNC.COLLECTIVE R32, `(.L_x_1005) ;  /* 0x0000000020087348 */ /* 0x000fea0003c00000 */
[----:B------:R0:W1:Y:S02]  /*4360*/  SHFL.BFLY P2, R30, R123, R34, R125 ;  /* 0x0c0000227b1e7389 */ /* 0x000064000004007d */
[----:B01----:R-:W-:Y:S01]  /*4370*/  ENDCOLLECTIVE ;  /* 0x000000000000791b */ /* 0x003fe20003800000 */
.L_x_1005:
[----:B------:R-:W-:Y:S05]  /*4380*/  BRA `(.L_x_1006) ;  /* 0xffffffd800447947 */ /* 0x000fea000383ffff */
.L_x_1007:
        /* <DEDUP_REMOVED lines=15> */
.L_x_2049:


//--------------------- .text._ZN10layer_norm13ln_fwd_kernelINS_13Kernel_traitsI6__halfS2_S2_fjLj12800ELj2ELj1ELj4ELj4ENS_18Kernel_traits_baseILj12800ES2_S2_S2_fjLj128EEEEEEEvNS_9FwdParamsE --------------------------
	.section	.text._ZN10layer_norm13ln_fwd_kernelINS_13Kernel_traitsI6__halfS2_S2_fjLj12800ELj2ELj1ELj4ELj4ENS_18Kernel_traits_baseILj12800ES2_S2_S2_fjLj128EEEEEEEvNS_9FwdParamsE,"ax",@progbits
	.align	128
        .global         _ZN10layer_norm13ln_fwd_kernelINS_13Kernel_traitsI6__halfS2_S2_fjLj12800ELj2ELj1ELj4ELj4ENS_18Kernel_traits_baseILj12800ES2_S2_S2_fjLj128EEEEEEEvNS_9FwdParamsE
        .type           _ZN10layer_norm13ln_fwd_kernelINS_13Kernel_traitsI6__halfS2_S2_fjLj12800ELj2ELj1ELj4ELj4ENS_18Kernel_traits_baseILj12800ES2_S2_S2_fjLj128EEEEEEEvNS_9FwdParamsE,@function
        .size           _ZN10layer_norm13ln_fwd_kernelINS_13Kernel_traitsI6__halfS2_S2_fjLj12800ELj2ELj1ELj4ELj4ENS_18Kernel_traits_baseILj12800ES2_S2_S2_fjLj128EEEEEEEvNS_9FwdParamsE,(.L_x_2050 - _ZN10layer_norm13ln_fwd_kernelINS_13Kernel_traitsI6__halfS2_S2_fjLj12800ELj2ELj1ELj4ELj4ENS_18Kernel_traits_baseILj12800ES2_S2_S2_fjLj128EEEEEEEvNS_9FwdParamsE)
        .other          _ZN10layer_norm13ln_fwd_kernelINS_13Kernel_traitsI6__halfS2_S2_fjLj12800ELj2ELj1ELj4ELj4ENS_18Kernel_traits_baseILj12800ES2_S2_S2_fjLj128EEEEEEEvNS_9FwdParamsE,@"STO_CUDA_ENTRY STV_DEFAULT"
_ZN10layer_norm13ln_fwd_kernelINS_13Kernel_traitsI6__halfS2_S2_fjLj12800ELj2ELj1ELj4ELj4ENS_18Kernel_traits_baseILj12800ES2_S2_S2_fjLj128EEEEEEEvNS_9FwdParamsE:
.text._ZN10layer_norm13ln_fwd_kernelINS_13Kernel_traitsI6__halfS2_S2_fjLj12800ELj2ELj1ELj4ELj4ENS_18Kernel_traits_baseILj12800ES2_S2_S2_fjLj128EEEEEEEvNS_9FwdParamsE:
        /* <DEDUP_REMOVED lines=70> */
.L_x_1011:
        /* <DEDUP_REMOVED lines=70> */
[----:B-1----:R-:W-:-:S05]  /*08c0*/  IADD3 R15, R35, 0x1600, RZ ;  /* 0x00001600230f7810 */ /* 0x002fca0007ffe0ff */
[----:B------:R0:W4:Y:S01]  /*08d0*/  LDG.E R8, desc[UR6][R8.64] ;  /* 0x0000000608087981 */ /* 0x000122000c1e1900 */
[----:B------:R-:W-:Y:S01]  /*08e0*/  IMAD.WIDE.U32 R6, R15, 0x4, R2 ;  /* 0x000000040f067825 */ /* 0x000fe200078e0002 */
[----:B------:R-:W-:-:S05]  /*08f0*/  IADD3 R17, R35, 0x1700, RZ ;  /* 0x0000170023117810 */ /* 0x000fca0007ffe0ff */
[----:B------:R-:W4:Y:S01]  /*0900*/  LDG.E R6, desc[UR6][R6.64] ;  /* 0x0000000606067981 */ /* 0x000f22000c1e1900 */
[----:B------:R-:W-:Y:S01]  /*0910*/  IMAD.WIDE.U32 R4, R17, 0x4, R2 ;  /* 0x0000000411047825 */ /* 0x000fe200078e0002 */
[----:B------:R-:W-:-:S05]  /*0920*/  IADD3 R19, R35, 0x1800, RZ ;  /* 0x0000180023137810 */ /* 0x000fca0007ffe0ff */
[----:B------:R-:W4:Y:S01]  /*0930*/  LDG.E R4, desc[UR6][R4.64] ;  /* 0x0000000604047981 */ /* 0x000f22000c1e1900 */
[----:B------:R-:W-:-:S06]  /*0940*/  IMAD.WIDE.U32 R2, R19, 0x4, R2 ;  /* 0x0000000413027825 */ /* 0x000fcc00078e0002 */
[----:B------:R-:W4:Y:S01]  /*0950*/  LDG.E R2, desc[UR6][R2.64] ;  /* 0x0000000602027981 */ /* 0x000f22000c1e1900 */
[----:B------:R-:W-:Y:S01]  /*0960*/  LOP3.LUT P0, RZ, R0, 0xff, RZ, 0xc0, !PT ;  /* 0x000000ff00ff7812 */ /* 0x000fe2000780c0ff */
[----:B------:R-:W-:Y:S01]  /*0970*/  UMOV UR4, 0xffffffff ;  /* 0xffffffff00047882 */ /* 0x000fe20000000000 */
[----:B------:R-:W-:Y:S01]  /*0980*/  ISETP.NE.AND P1, PT, R102, RZ, PT ;  /* 0x000000ff6600720c */ /* 0x000fe20003f25270 */
[--C-:B--2---:R-:W-:Y:S02]  /*0990*/  HADD2.F32 R26, -RZ, R30.reuse.H0_H0 ;  /* 0x2000001eff1a7230 */ /* 0x104fe40000004100 */
[----:B------:R-:W-:-:S03]  /*09a0*/  HADD2.F32 R30, -RZ, R30.H1_H1 ;  /* 0x3000001eff1e7230 */ /* 0x000fc60000004100 */
[----:B0-----:R-:W-:Y:S01]  /*09b0*/  FADD.FTZ R9, RZ, R26 ;  /* 0x0000001aff097221 */ /* 0x001fe20000010000 */
[--C-:B---3--:R-:W-:Y:S02]  /*09c0*/  HADD2.F32 R28, -RZ, R10.reuse.H0_H0 ;  /* 0x2000000aff1c7230 */ /* 0x108fe40000004100 */
        /* <DEDUP_REMOVED lines=30> */
[----:B----4-:R-:W-:-:S03]  /*0bb0*/  HADD2.F32 R145, -RZ, R143.H0_H0 ;  /* 0x2000008fff917230 */ /* 0x010fc60000004100 */
        /* <DEDUP_REMOVED lines=45> */
[----:B------:R-:W-:-:S03]  /*0e90*/  SHF.R.U32.HI R6, RZ, 0x5, R104 ;  /* 0x00000005ff067819 */ /* 0x000fc60000011668 */
        /* <DEDUP_REMOVED lines=143> */
.L_x_1022:
        /* <DEDUP_REMOVED lines=81> */
.L_x_1010:
[----:B------:R-:W2:Y:S04]  /*1ca0*/  LDG.E.STRONG.GPU R0, desc[UR6][R2.64] ;  /* 0x0000000602007981 */ /* 0x000ea8000c1ef900 */
[----:B--2---:R-:W-:Y:S01]  /*1cb0*/  CCTL.IVALL ;  /* 0x00000000ff00798f */ /* 0x004fe20002000000 */
[----:B------:R-:W-:Y:S05]  /*1cc0*/  YIELD ;  /* 0x0000000000007946 */ /* 0x000fea0003800000 */
[----:B------:R-:W-:-:S13]  /*1cd0*/  ISETP.NE.AND P1, PT, R0, R7, PT ;  /* 0x000000070000720c */ /* 0x000fda0003f25270 */
[----:B------:R-:W-:Y:S05]  /*1ce0*/  @P1 BRA `(.L_x_1010) ;  /* 0xfffffffc00ec1947 */ /* 0x000fea000383ffff */
.L_x_1009:
        /* <DEDUP_REMOVED lines=28> */
[----:B------:R-:W0:Y:S01]  /*1eb0*/  LDC R27, c[0x0][0x260] ;  /* 0x00009800ff1b7b82 */ /* 0x000e220000000800 */
[----:B------:R-:W-:Y:S02]  /*1ec0*/  LOP3.LUT R3, R102, 0x1, R105, 0xf8, !PT ;  /* 0x0000000166037812 */ /* 0x000fe400078ef869 */
        /* <DEDUP_REMOVED lines=31> */
[----:B------:R-:W-:Y:S01]  /*20c0*/  F2FP.F16.F32.PACK_AB R26, R7, R26 ;  /* 0x0000001a071a723e */ /* 0x000fe200000000ff */
[----:B------:R-:W-:Y:S01]  /*20d0*/  FMUL.FTZ R111, R27, R28 ;  /* 0x0000001c1b6f7220 */ /* 0x000fe20000410000 */
[----:B------:R-:W1:Y:S01]  /*20e0*/  @!P1 LDC.64 R6, c[0x0][0x238] ;  /* 0x00008e00ff069b82 */ /* 0x000e620000000a00 */
[----:B--2---:R-:W-:Y:S01]  /*20f0*/  LOP3.LUT R8, R105, 0x1, RZ, 0xc0, !PT ;  /* 0x0000000169087812 */ /* 0x004fe200078ec0ff */
[----:B------:R-:W-:Y:S01]  /*2100*/  FMUL.FTZ R9, R27, R22 ;  /* 0x000000161b097220 */ /* 0x000fe20000410000 */
[----:B------:R-:W-:Y:S01]  /*2110*/  F2FP.F16.F32.PACK_AB R12, R33, R12 ;  /* 0x0000000c210c723e */ /* 0x000fe200000000ff */
[----:B-----5:R-:W-:Y:S01]  /*2120*/  HFMA2.MMA R29, R52, R26, R77 ;  /* 0x0000001a341d7235 */ /* 0x020fe2000000004d */
[----:B------:R-:W-:Y:S01]  /*2130*/  FMUL.FTZ R26, R27, R0 ;  /* 0x000000001b1a7220 */ /* 0x000fe20000410000 */
[--C-:B------:R-:W-:Y:S01]  /*2140*/  FADD.FTZ R16, R16, -R24.reuse ;  /* 0x8000001810107221 */ /* 0x100fe20000010000 */
[----:B------:R-:W-:Y:S01]  /*2150*/  F2FP.F16.F32.PACK_AB R28, R9, R20 ;  /* 0x00000014091c723e */ /* 0x000fe200000000ff */
[--C-:B------:R-:W-:Y:S01]  /*2160*/  FADD.FTZ R18, R18, -R24.reuse ;  /* 0x8000001812127221 */ /* 0x100fe20000010000 */
[--C-:B------:R-:W-:Y:S01]  /*2170*/  FADD.FTZ R106, R161, -R24.reuse ;  /* 0x80000018a16a7221 */ /* 0x100fe20000010000 */
[----:B------:R-:W-:Y:S01]  /*2180*/  F2FP.F16.F32.PACK_AB R39, R31, R26 ;  /* 0x0000001a1f27723e */ /* 0x000fe200000000ff */
[--C-:B------:R-:W-:Y:S01]  /*2190*/  FADD.FTZ R44, R159, -R24.reuse ;  /* 0x800000189f2c7221 */ /* 0x100fe20000010000 */
[----:B------:R-:W-:Y:S01]  /*21a0*/  SHF.L.U32 R31, R8, 0x7, RZ ;  /* 0x00000007081f7819 */ /* 0x000fe200000006ff */
[----:B------:R-:W-:Y:S01]  /*21b0*/  HFMA2.MMA R149, R54, R12, R79 ;  /* 0x0000000c36957235 */ /* 0x000fe2000000004f */
        /* <DEDUP_REMOVED lines=57> */
[----:B------:R-:W-:Y:S01]  /*2550*/  F2FP.F16.F32.PACK_AB R0, R107, R0 ;  /* 0x000000006b00723e */ /* 0x000fe200000000ff */
[C---:B------:R-:W-:Y:S01]  /*2560*/  FMUL.FTZ R115, R27.reuse, R150 ;  /* 0x000000961b737220 */ /* 0x040fe20000410000 */
[C---:B------:R-:W-:Y:S01]  /*2570*/  FMUL.FTZ R118, R27.reuse, R118 ;  /* 0x000000761b767220 */ /* 0x040fe20000410000 */
[C---:B------:R-:W-:Y:S01]  /*2580*/  FMUL.FTZ R121, R27.reuse, R120 ;  /* 0x000000781b797220 */ /* 0x040fe20000410000 */
[C---:B------:R-:W-:Y:S01]  /*2590*/  FMUL.FTZ R127, R27.reuse, R126 ;  /* 0x0000007e1b7f7220 */ /* 0x040fe20000410000 */
[----:B------:R-:W-:Y:S02]  /*25a0*/  HFMA2 R147, R53, R39, R78 ;  /* 0x0000002735937231 */ /* 0x000fe4000000004e */
[----:B------:R-:W-:Y:S01]  /*25b0*/  FMUL.FTZ R119, R27, R140 ;  /* 0x0000008c1b777220 */ /* 0x000fe20000410000 */
[----:B0-----:R-:W-:Y:S01]  /*25c0*/  IMAD.WIDE.U32 R6, R23, 0x4, R2 ;  /* 0x0000000417067825 */ /* 0x001fe200078e0002 */
[----:B------:R-:W-:-:S03]  /*25d0*/  IADD3 R23, R20, 0x600, RZ ;  /* 0x0000060014177810 */ /* 0x000fc60007ffe0ff */
[C---:B------:R-:W-:Y:S01]  /*25e0*/  FMUL.FTZ R123, R27.reuse, R122 ;  /* 0x0000007a1b7b7220 */ /* 0x040fe20000410000 */
[----:B------:R-:W-:Y:S01]  /*25f0*/  FMUL.FTZ R125, R27, R124 ;  /* 0x0000007c1b7d7220 */ /* 0x000fe20000410000 */
[----:B-1----:R-:W-:-:S04]  /*2600*/  IMAD.WIDE.U32 R4, R25, 0x4, R2 ;  /* 0x0000000419047825 */ /* 0x002fc800078e0002 */
[----:B------:R-:W-:Y:S01]  /*2610*/  FMUL.FTZ R126, R27, R138 ;  /* 0x0000008a1b7e7220 */ /* 0x000fe20000410000 */
[----:B------:R-:W-:Y:S01]  /*2620*/  HFMA2.MMA R153, R56, R28, R81 ;  /* 0x0000001c38997235 */ /* 0x000fe20000000051 */
        /* <DEDUP_REMOVED lines=19> */
[----:B------:R-:W-:-:S02]  /*2760*/  HFMA2 R151, R55, R40, R80 ;  /* 0x0000002837977231 */ /* 0x000fc40000000050 */
[--C-:B------:R-:W-:Y:S01]  /*2770*/  IMAD.WIDE.U32 R10, R11, 0x4, R2.reuse ;  /* 0x000000040b0a7825 */ /* 0x100fe200078e0002 */
[C---:B------:R-:W-:Y:S01]  /*2780*/  IADD3 R25, R20.reuse, 0x700, RZ ;  /* 0x0000070014197810 */ /* 0x040fe20007ffe0ff */
[----:B------:R-:W-:Y:S01]  /*2790*/  HFMA2.MMA R109, R58, R106, R83 ;  /* 0x0000006a3a6d7235 */ /* 0x000fe20000000053 */
[C---:B------:R-:W-:Y:S01]  /*27a0*/  IADD3 R27, R20.reuse, 0x800, RZ ;  /* 0x00000800141b7810 */ /* 0x040fe20007ffe0ff */
[----:B------:R-:W-:Y:S01]  /*27b0*/  HFMA2 R107, R57, R0, R82 ;  /* 0x00000000396b7231 */ /* 0x000fe20000000052 */
        /* <DEDUP_REMOVED lines=19> */
[----:B0-----:R-:W-:Y:S01]  /*28f0*/  HFMA2.MMA R7, R60, R110, R85 ;  /* 0x0000006e3c077235 */ /* 0x001fe20000000055 */
[C---:B------:R-:W-:Y:S01]  /*2900*/  IADD3 R49, R20.reuse, 0x1300, RZ ;  /* 0x0000130014317810 */ /* 0x040fe20007ffe0ff */
[----:B------:R-:W-:Y:S01]  /*2910*/  IMAD.WIDE.U32 R32, R33, 0x4, R2 ;  /* 0x0000000421207825 */ /* 0x000fe200078e0002 */
[----:B------:R-:W-:-:S02]  /*2920*/  IADD3 R155, R20, 0x1400, RZ ;  /* 0x00001400149b7810 */ /* 0x000fc40007ffe0ff */
[----:B------:R-:W-:Y:S01]  /*2930*/  F2FP.F16.F32.PACK_AB R108, R111, R108 ;  /* 0x0000006c6f6c723e */ /* 0x000fe200000000ff */
[--C-:B------:R-:W-:Y:S01]  /*2940*/  IMAD.WIDE.U32 R20, R21, 0x4, R2.reuse ;  /* 0x0000000415147825 */ /* 0x100fe200078e0002 */
[----:B------:R-:W-:Y:S02]  /*2950*/  F2FP.F16.F32.PACK_AB R114, R117, R114 ;  /* 0x000000727572723e */ /* 0x000fe400000000ff */
[----:B------:R-:W-:Y:S01]  /*2960*/  F2FP.F16.F32.PACK_AB R112, R115, R112 ;  /* 0x000000707370723e */ /* 0x000fe200000000ff */
[----:B------:R-:W-:Y:S01]  /*2970*/  HFMA2 R5, R59, R108, R84 ;  /* 0x0000006c3b057231 */ /* 0x000fe20000000054 */
[----:B------:R-:W-:Y:S01]  /*2980*/  F2FP.F16.F32.PACK_AB R118, R121, R118 ;  /* 0x000000767976723e */ /* 0x000fe200000000ff */
[----:B------:R0:W-:Y:S01]  /*2990*/  STG.E desc[UR6][R20.64], R107 ;  /* 0x0000006b14007986 */ /* 0x0001e2000c101906 */
[----:B------:R-:W-:Y:S01]  /*29a0*/  F2FP.F16.F32.PACK_AB R116, R119, R116 ;  /* 0x000000747774723e */ /* 0x000fe200000000ff */
[----:B-1----:R-:W-:Y:S01]  /*29b0*/  HFMA2.MMA R11, R62, R114, R87 ;  /* 0x000000723e0b7235 */ /* 0x002fe20000000057 */
[----:B------:R-:W-:Y:S01]  /*29c0*/  HFMA2 R9, R61, R112, R86 ;  /* 0x000000703d097231 */ /* 0x000fe20000000056 */
[----:B------:R1:W-:Y:S01]  /*29d0*/  STG.E desc[UR6][R22.64], R109 ;  /* 0x0000006d16007986 */ /* 0x0003e2000c101906 */
[----:B------:R-:W-:Y:S01]  /*29e0*/  IMAD.WIDE.U32 R34, R35, 0x4, R2 ;  /* 0x0000000423227825 */ /* 0x000fe200078e0002 */
[----:B------:R-:W-:-:S02]  /*29f0*/  F2FP.F16.F32.PACK_AB R122, R125, R122 ;  /* 0x0000007a7d7a723e */ /* 0x000fc400000000ff */
[----:B------:R2:W-:Y:S01]  /*2a00*/  STG.E desc[UR6][R24.64], R5 ;  /* 0x0000000518007986 */ /* 0x0005e2000c101906 */
[----:B------:R-:W-:Y:S01]  /*2a10*/  F2FP.F16.F32.PACK_AB R120, R123, R120 ;  /* 0x000000787b78723e */ /* 0x000fe200000000ff */
[----:B------:R-:W-:Y:S01]  /*2a20*/  IMAD.WIDE.U32 R36, R37, 0x4, R2 ;  /* 0x0000000425247825 */ /* 0x000fe200078e0002 */
[----:B------:R-:W-:-:S03]  /*2a30*/  F2FP.F16.F32.PACK_AB R126, R129, R126 ;  /* 0x0000007e817e723e */ /* 0x000fc600000000ff */
[----:B0-----:R-:W-:Y:S01]  /*2a40*/  HFMA2 R21, R63, R116, R88 ;  /* 0x000000743f157231 */ /* 0x001fe20000000058 */
[----:B------:R0:W-:Y:S01]  /*2a50*/  STG.E desc[UR6][R26.64], R7 ;  /* 0x000000071a007986 */ /* 0x0001e2000c101906 */
[----:B------:R-:W-:Y:S01]  /*2a60*/  F2FP.F16.F32.PACK_AB R124, R127, R124 ;  /* 0x0000007c7f7c723e */ /* 0x000fe200000000ff */
[--C-:B------:R-:W-:Y:S01]  /*2a70*/  IMAD.WIDE.U32 R38, R39, 0x4, R2.reuse ;  /* 0x0000000427267825 */ /* 0x100fe200078e0002 */
[----:B-1----:R-:W-:Y:S01]  /*2a80*/  HFMA2.MMA R23, R64, R118, R89 ;  /* 0x0000007640177235 */ /* 0x002fe20000000059 */
[----:B------:R1:W-:Y:S01]  /*2a90*/  STG.E desc[UR6][R28.64], R9 ;  /* 0x000000091c007986 */ /* 0x0003e2000c101906 */
[----:B------:R-:W-:Y:S01]  /*2aa0*/  F2FP.F16.F32.PACK_AB R128, R131, R128 ;  /* 0x000000808380723e */ /* 0x000fe200000000ff */
[----:B------:R-:W-:-:S04]  /*2ab0*/  IMAD.WIDE.U32 R40, R41, 0x4, R2 ;  /* 0x0000000429287825 */ /* 0x000fc800078e0002 */
[----:B--2---:R-:W-:Y:S01]  /*2ac0*/  HFMA2 R5, R65, R120, R90 ;  /* 0x0000007841057231 */ /* 0x004fe2000000005a */
[----:B------:R2:W-:Y:S01]  /*2ad0*/  STG.E desc[UR6][R30.64], R11 ;  /* 0x0000000b1e007986 */ /* 0x0005e2000c101906 */
[----:B------:R-:W-:Y:S01]  /*2ae0*/  F2FP.F16.F32.PACK_AB R132, R135, R132 ;  /* 0x000000848784723e */ /* 0x000fe200000000ff */
[--C-:B------:R-:W-:Y:S01]  /*2af0*/  IMAD.WIDE.U32 R42, R43, 0x4, R2.reuse ;  /* 0x000000042b2a7825 */ /* 0x100fe200078e0002 */
[----:B------:R-:W-:Y:S01]  /*2b00*/  F2FP.F16.F32.PACK_AB R140, R143, R140 ;  /* 0x0000008c8f8c723e */ /* 0x000fe200000000ff */
[----:B------:R3:W-:Y:S01]  /*2b10*/  STG.E desc[UR6][R32.64], R21 ;  /* 0x0000001520007986 */ /* 0x0007e2000c101906 */
[----:B0-----:R-:W-:Y:S01]  /*2b20*/  HFMA2.MMA R7, R66, R122, R91 ;  /* 0x0000007a42077235 */ /* 0x001fe2000000005b */
[----:B------:R-:W-:Y:S01]  /*2b30*/  IMAD.WIDE.U32 R44, R45, 0x4, R2 ;  /* 0x000000042d2c7825 */ /* 0x000fe200078e0002 */
[----:B------:R-:W-:Y:S01]  /*2b40*/  IADD3 R51, R51, UR5, RZ ;  /* 0x0000000533337c10 */ /* 0x000fe2000fffe0ff */
[----:B------:R0:W-:Y:S02]  /*2b50*/  STG.E desc[UR6][R34.64], R23 ;  /* 0x0000001722007986 */ /* 0x0001e4000c101906 */
[----:B-1----:R-:W-:-:S02]  /*2b60*/  HFMA2 R9, R67, R124, R92 ;  /* 0x0000007c43097231 */ /* 0x002fc4000000005c */
[--C-:B------:R-:W-:Y:S01]  /*2b70*/  IMAD.WIDE.U32 R46, R47, 0x4, R2.reuse ;  /* 0x000000042f2e7825 */ /* 0x100fe200078e0002 */
[----:B------:R-:W-:Y:S01]  /*2b80*/  ISETP.GE.AND P1, PT, R51, UR4, PT ;  /* 0x0000000433007c0c */ /* 0x000fe2000bf26270 */
[----:B--2---:R-:W-:Y:S01]  /*2b90*/  HFMA2.MMA R11, R68, R126, R93 ;  /* 0x0000007e440b7235 */ /* 0x004fe2000000005d */
[----:B------:R1:W-:Y:S01]  /*2ba0*/  STG.E desc[UR6][R36.64], R5 ;  /* 0x0000000524007986 */ /* 0x0003e2000c101906 */
[----:B------:R-:W-:Y:S01]  /*2bb0*/  IMAD.WIDE.U32 R48, R49, 0x4, R2 ;  /* 0x0000000431307825 */ /* 0x000fe200078e0002 */
[----:B------:R-:W-:-:S03]  /*2bc0*/  SEL R0, RZ, 0x1, P0 ;  /* 0x00000001ff007807 */ /* 0x000fc60000000000 */
[----:B---3--:R-:W-:Y:S01]  /*2bd0*/  HFMA2 R21, R69, R128, R94 ;  /* 0x0000008045157231 */ /* 0x008fe2000000005e */
[----:B------:R2:W-:Y:S01]  /*2be0*/  STG.E desc[UR6][R38.64], R7 ;  /* 0x0000000726007986 */ /* 0x0005e2000c101906 */
[--C-:B------:R-:W-:Y:S01]  /*2bf0*/  IMAD.WIDE.U32 R12, R13, 0x4, R2.reuse ;  /* 0x000000040d0c7825 */ /* 0x100fe200078e0002 */
[----:B0-----:R-:W-:Y:S02]  /*2c00*/  F2FP.F16.F32.PACK_AB R35, R133, R130 ;  /* 0x000000828523723e */ /* 0x001fe400000000ff */
[----:B------:R-:W-:Y:S01]  /*2c10*/  STG.E desc[UR6][R40.64], R9 ;  /* 0x0000000928007986 */ /* 0x000fe2000c101906 */
[----:B------:R-:W-:-:S04]  /*2c20*/  IMAD.WIDE.U32 R14, R15, 0x4, R2 ;  /* 0x000000040f0e7825 */ /* 0x000fc800078e0002 */
[----:B-1----:R-:W-:Y:S01]  /*2c30*/  HFMA2 R5, R71, R132, R96 ;  /* 0x0000008447057231 */ /* 0x002fe20000000060 */
[----:B------:R-:W-:Y:S01]  /*2c40*/  HFMA2.MMA R35, R70, R35, R95 ;  /* 0x0000002346237235 */ /* 0x000fe2000000005f */
[----:B------:R0:W-:Y:S01]  /*2c50*/  STG.E desc[UR6][R42.64], R11 ;  /* 0x0000000b2a007986 */ /* 0x0001e2000c101906 */
[----:B------:R-:W-:Y:S01]  /*2c60*/  F2FP.F16.F32.PACK_AB R36, R137, R134 ;  /* 0x000000868924723e */ /* 0x000fe200000000ff */
[--C-:B------:R-:W-:Y:S01]  /*2c70*/  IMAD.WIDE.U32 R16, R17, 0x4, R2.reuse ;  /* 0x0000000411107825 */ /* 0x100fe200078e0002 */
[----:B------:R-:W-:Y:S01]  /*2c80*/  F2FP.F16.F32.PACK_AB R37, R141, R138 ;  /* 0x0000008a8d25723e */ /* 0x000fe200000000ff */
[----:B------:R1:W-:Y:S01]  /*2c90*/  STG.E desc[UR6][R44.64], R21 ;  /* 0x000000152c007986 */ /* 0x0003e2000c101906 */
[----:B--2---:R-:W-:Y:S01]  /*2ca0*/  F2FP.F16.F32.PACK_AB R38, R145, R160 ;  /* 0x000000a09126723e */ /* 0x004fe200000000ff */
[--C-:B------:R-:W-:Y:S01]  /*2cb0*/  IMAD.WIDE.U32 R18, R19, 0x4, R2.reuse ;  /* 0x0000000413127825 */ /* 0x100fe200078e0002 */
[----:B------:R-:W-:Y:S01]  /*2cc0*/  HFMA2.MMA R7, R72, R36, R97 ;  /* 0x0000002448077235 */ /* 0x000fe20000000061 */
[----:B------:R-:W-:Y:S01]  /*2cd0*/  STG.E desc[UR6][R46.64], R35 ;  /* 0x000000232e007986 */ /* 0x000fe2000c101906 */
[----:B------:R-:W-:Y:S01]  /*2ce0*/  HFMA2.MMA R37, R74, R37, R99 ;  /* 0x000000254a257235 */ /* 0x000fe20000000063 */
[----:B------:R-:W-:-:S02]  /*2cf0*/  IMAD.WIDE.U32 R2, R155, 0x4, R2 ;  /* 0x000000049b027825 */ /* 0x000fc400078e0002 */
[----:B------:R2:W-:Y:S02]  /*2d00*/  STG.E desc[UR6][R48.64], R5 ;  /* 0x0000000530007986 */ /* 0x0005e4000c101906 */
[----:B0-----:R-:W-:Y:S01]  /*2d10*/  HFMA2 R11, R75, R140, R100 ;  /* 0x0000008c4b0b7231 */ /* 0x001fe20000000064 */
[----:B-1----:R-:W-:Y:S01]  /*2d20*/  HFMA2.MMA R21, R76, R38, R101 ;  /* 0x000000264c157235 */ /* 0x002fe20000000065 */
[----:B------:R1:W-:Y:S01]  /*2d30*/  STG.E desc[UR6][R2.64], R7 ;  /* 0x0000000702007986 */ /* 0x0003e2000c101906 */
[----:B--2---:R-:W-:-:S05]  /*2d40*/  F2FP.F16.F32.PACK_AB R49, R139, R136 ;  /* 0x000000888b31723e */ /* 0x004fca00000000ff */
[----:B------:R-:W-:-:S05]  /*2d50*/  HFMA2 R9, R73, R49, R98 ;  /* 0x0000003149097231 */ /* 0x000fca0000000062 */
[----:B------:R1:W-:Y:S04]  /*2d60*/  STG.E desc[UR6][R12.64], R9 ;  /* 0x000000090c007986 */ /* 0x0003e8000c101906 */
[----:B------:R1:W-:Y:S04]  /*2d70*/  STG.E desc[UR6][R14.64], R37 ;  /* 0x000000250e007986 */ /* 0x0003e8000c101906 */
[----:B------:R1:W-:Y:S04]  /*2d80*/  STG.E desc[UR6][R16.64], R11 ;  /* 0x0000000b10007986 */ /* 0x0003e8000c101906 */
[----:B------:R1:W-:Y:S01]  /*2d90*/  STG.E desc[UR6][R18.64], R21 ;  /* 0x0000001512007986 */ /* 0x0003e2000c101906 */
[----:B------:R-:W-:Y:S05]  /*2da0*/  @!P1 BRA `(.L_x_1011) ;  /* 0xffffffd400ac9947 */ /* 0x000fea000383ffff */
[----:B------:R-:W-:Y:S05]  /*2db0*/  EXIT ;  /* 0x000000000000794d */ /* 0x000fea0003800000 */
.L_x_1008:
[----:B------:R-:W-:Y:S01]  /*2dc0*/  HFMA2.MMA R36, -RZ, RZ, 0, 1.847743988037109375e-06 ;  /* 0x0000001fff247435 */ /* 0x000fe200000001ff */
[----:B------:R-:W-:Y:S02]  /*2dd0*/  MOV R34, 0x1 ;  /* 0x0000000100227802 */ /* 0x000fe40000000f00 */
[----:B------:R-:W-:-:S08]  /*2de0*/  MOV R27, 0xffffffff ;  /* 0xffffffff001b7802 */ /* 0x000fd00000000f00 */
[----:B-----5:R-:W-:Y:S05]  /*2df0*/  WARPSYNC.COLLECTIVE R27, `(.L_x_1012) ;  /* 0x000000001b087348 */ /* 0x020fea0003c00000 */
[----:B------:R0:W1:Y:S02]  /*2e00*/  SHFL.BFLY P2, R9, R32, R34, R36 ;  /* 0x0c00002220097389 */ /* 0x0000640000040024 */
[----:B01---5:R-:W-:Y:S01]  /*2e10*/  ENDCOLLECTIVE ;  /* 0x000000000000791b */ /* 0x023fe20003800000 */
.L_x_1012:
[----:B------:R-:W-:Y:S01]  /*2e20*/  HFMA2.MMA R34, -RZ, RZ, 0, 1.1920928955078125e-07 ;  /* 0x00000002ff227435 */ /* 0x000fe200000001ff */
[----:B------:R-:W-:-:S05]  /*2e30*/  MOV R3, R9 ;  /* 0x0000000900037202 */ /* 0x000fca0000000f00 */
[----:B------:R-:W-:-:S05]  /*2e40*/  FADD.FTZ R3, R32, R3 ;  /* 0x0000000320037221 */ /* 0x000fca0000010000 */
[----:B------:R-:W-:-:S07]  /*2e50*/  MOV R32, R3 ;  /* 0x0000000300207202 */ /* 0x000fce0000000f00 */
[----:B------:R-:W-:Y:S05]  /*2e60*/  WARPSYNC.COLLECTIVE R27, `(.L_x_1013) ;  /* 0x000000001b087348 */ /* 0x000fea0003c00000 */
[----:B------:R0:W1:Y:S02]  /*2e70*/  SHFL.BFLY P2, R9, R32, R34, R36 ;  /* 0x0c00002220097389 */ /* 0x0000640000040024 */
[----:B01----:R-:W-:Y:S01]  /*2e80*/  ENDCOLLECTIVE ;  /* 0x000000000000791b */ /* 0x003fe20003800000 */
.L_x_1013:
[----:B------:R-:W-:Y:S01]  /*2e90*/  HFMA2.MMA R34, -RZ, RZ, 0, 2.384185791015625e-07 ;  /* 0x00000004ff227435 */ /* 0x000fe200000001ff */
[----:B------:R-:W-:-:S05]  /*2ea0*/  MOV R0, R9 ;  /* 0x0000000900007202 */ /* 0x000fca0000000f00 */
[----:B------:R-:W-:-:S05]  /*2eb0*/  FADD.FTZ R4, R3, R0 ;  /* 0x0000000003047221 */ /* 0x000fca0000010000 */
[----:B------:R-:W-:-:S07]  /*2ec0*/  MOV R32, R4 ;  /* 0x0000000400207202 */ /* 0x000fce0000000f00 */
[----:B------:R-:W-:Y:S05]  /*2ed0*/  WARPSYNC.COLLECTIVE R27, `(.L_x_1014) ;  /* 0x000000001b087348 */ /* 0x000fea0003c00000 */
[----:B------:R0:W1:Y:S02]  /*2ee0*/  SHFL.BFLY P2, R9, R32, R34, R36 ;  /* 0x0c00002220097389 */ /* 0x0000640000040024 */
[----:B01----:R-:W-:Y:S01]  /*2ef0*/  ENDCOLLECTIVE ;  /* 0x000000000000791b */ /* 0x003fe20003800000 */
.L_x_1014:
[----:B------:R-:W-:Y:S01]  /*2f00*/  HFMA2.MMA R34, -RZ, RZ, 0, 4.76837158203125e-07 ;  /* 0x00000008ff227435 */ /* 0x000fe200000001ff */
[----:B------:R-:W-:-:S05]  /*2f10*/  MOV R7, R9 ;  /* 0x0000000900077202 */ /* 0x000fca0000000f00 */
[----:B------:R-:W-:-:S05]  /*2f20*/  FADD.FTZ R7, R4, R7 ;  /* 0x0000000704077221 */ /* 0x000fca0000010000 */
[----:B------:R-:W-:-:S07]  /*2f30*/  MOV R32, R7 ;  /* 0x0000000700207202 */ /* 0x000fce0000000f00 */
[----:B------:R-:W-:Y:S05]  /*2f40*/  WARPSYNC.COLLECTIVE R27, `(.L_x_1015) ;  /* 0x000000001b087348 */ /* 0x000fea0003c00000 */
[----:B------:R0:W1:Y:S02]  /*2f50*/  SHFL.BFLY P2, R9, R32, R34, R36 ;  /* 0x0c00002220097389 */ /* 0x0000640000040024 */
[----:B01----:R-:W-:Y:S01]  /*2f60*/  ENDCOLLECTIVE ;  /* 0x000000000000791b */ /* 0x003fe20003800000 */
.L_x_1015:
[----:B------:R-:W-:Y:S01]  /*2f70*/  HFMA2.MMA R34, -RZ, RZ, 0, 9.5367431640625e-07 ;  /* 0x00000010ff227435 */ /* 0x000fe200000001ff */
[----:B------:R-:W-:-:S05]  /*2f80*/  MOV R0, R9 ;  /* 0x0000000900007202 */ /* 0x000fca0000000f00 */
[----:B------:R-:W-:-:S05]  /*2f90*/  FADD.FTZ R8, R7, R0 ;  /* 0x0000000007087221 */ /* 0x000fca0000010000 */
[----:B------:R-:W-:-:S07]  /*2fa0*/  MOV R32, R8 ;  /* 0x0000000800207202 */ /* 0x000fce0000000f00 */
[----:B------:R-:W-:Y:S05]  /*2fb0*/  WARPSYNC.COLLECTIVE R27, `(.L_x_1016) ;  /* 0x000000001b087348 */ /* 0x000fea0003c00000 */
[----:B------:R0:W1:Y:S02]  /*2fc0*/  SHFL.BFLY P2, R9, R32, R34, R36 ;  /* 0x0c00002220097389 */ /* 0x0000640000040024 */
[----:B01----:R-:W-:Y:S01]  /*2fd0*/  ENDCOLLECTIVE ;  /* 0x000000000000791b */ /* 0x003fe20003800000 */
.L_x_1016:
        /* <DEDUP_REMOVED lines=107> */
.L_x_1017:
[----:B------:R-:W-:Y:S01]  /*3690*/  HFMA2.MMA R34, -RZ, RZ, 0, 1.1920928955078125e-07 ;  /* 0x00000002ff227435 */ /* 0x000fe200000001ff */
[----:B------:R-:W-:-:S05]  /*36a0*/  MOV R3, R9 ;  /* 0x0000000900037202 */ /* 0x000fca0000000f00 */
[----:B------:R-:W-:-:S05]  /*36b0*/  FADD.FTZ R3, R0, R3 ;  /* 0x0000000300037221 */ /* 0x000fca0000010000 */
[----:B------:R-:W-:-:S07]  /*36c0*/  MOV R32, R3 ;  /* 0x0000000300207202 */ /* 0x000fce0000000f00 */
[----:B------:R-:W-:Y:S05]  /*36d0*/  WARPSYNC.COLLECTIVE R27, `(.L_x_1018) ;  /* 0x000000001b087348 */ /* 0x000fea0003c00000 */
[----:B------:R0:W1:Y:S02]  /*36e0*/  SHFL.BFLY P2, R9, R32, R34, R36 ;  /* 0x0c00002220097389 */ /* 0x0000640000040024 */
[----:B01----:R-:W-:Y:S01]  /*36f0*/  ENDCOLLECTIVE ;  /* 0x000000000000791b */ /* 0x003fe20003800000 */
.L_x_1018:
[----:B------:R-:W-:Y:S01]  /*3700*/  HFMA2.MMA R34, -RZ, RZ, 0, 2.384185791015625e-07 ;  /* 0x00000004ff227435 */ /* 0x000fe200000001ff */
[----:B------:R-:W-:-:S05]  /*3710*/  MOV R4, R9 ;  /* 0x0000000900047202 */ /* 0x000fca0000000f00 */
[----:B------:R-:W-:-:S05]  /*3720*/  FADD.FTZ R4, R3, R4 ;  /* 0x0000000403047221 */ /* 0x000fca0000010000 */
[----:B------:R-:W-:-:S07]  /*3730*/  MOV R32, R4 ;  /* 0x0000000400207202 */ /* 0x000fce0000000f00 */
[----:B------:R-:W-:Y:S05]  /*3740*/  WARPSYNC.COLLECTIVE R27, `(.L_x_1019) ;  /* 0x000000001b087348 */ /* 0x000fea0003c00000 */
[----:B------:R0:W1:Y:S02]  /*3750*/  SHFL.BFLY P2, R9, R32, R34, R36 ;  /* 0x0c00002220097389 */ /* 0x0000640000040024 */
[----:B01----:R-:W-:Y:S01]  /*3760*/  ENDCOLLECTIVE ;  /* 0x000000000000791b */ /* 0x003fe20003800000 */
.L_x_1019:
[----:B------:R-:W-:Y:S01]  /*3770*/  HFMA2.MMA R34, -RZ, RZ, 0, 4.76837158203125e-07 ;  /* 0x00000008ff227435 */ /* 0x000fe200000001ff */
[----:B------:R-:W-:-:S05]  /*3780*/  MOV R7, R9 ;  /* 0x0000000900077202 */ /* 0x000fca0000000f00 */
[----:B------:R-:W-:-:S05]  /*3790*/  FADD.FTZ R7, R4, R7 ;  /* 0x0000000704077221 */ /* 0x000fca0000010000 */
[----:B------:R-:W-:-:S07]  /*37a0*/  MOV R32, R7 ;  /* 0x0000000700207202 */ /* 0x000fce0000000f00 */
[----:B------:R-:W-:Y:S05]  /*37b0*/  WARPSYNC.COLLECTIVE R27, `(.L_x_1020) ;  /* 0x000000001b087348 */ /* 0x000fea0003c00000 */
[----:B------:R0:W1:Y:S02]  /*37c0*/  SHFL.BFLY P2, R9, R32, R34, R36 ;  /* 0x0c00002220097389 */ /* 0x0000640000040024 */
[----:B01----:R-:W-:Y:S01]  /*37d0*/  ENDCOLLECTIVE ;  /* 0x000000000000791b */ /* 0x003fe20003800000 */
.L_x_1020:
[----:B------:R-:W-:Y:S01]  /*37e0*/  HFMA2.MMA R34, -RZ, RZ, 0, 9.5367431640625e-07 ;  /* 0x00000010ff227435 */ /* 0x000fe200000001ff */
[----:B------:R-:W-:-:S05]  /*37f0*/  MOV R8, R9 ;  /* 0x0000000900087202 */ /* 0x000fca0000000f00 */
[----:B------:R-:W-:-:S05]  /*3800*/  FADD.FTZ R8, R7, R8 ;  /* 0x0000000807087221 */ /* 0x000fca0000010000 */
[----:B------:R-:W-:-:S07]  /*3810*/  MOV R32, R8 ;  /* 0x0000000800207202 */ /* 0x000fce0000000f00 */
[----:B------:R-:W-:Y:S05]  /*3820*/  WARPSYNC.COLLECTIVE R27, `(.L_x_1021) ;  /* 0x000000001b087348 */ /* 0x000fea0003c00000 */
[----:B------:R0:W1:Y:S02]  /*3830*/  SHFL.BFLY P2, R9, R32, R34, R36 ;  /* 0x0c00002220097389 */ /* 0x0000640000040024 */
[----:B01----:R-:W-:Y:S01]  /*3840*/  ENDCOLLECTIVE ;  /* 0x000000000000791b */ /* 0x003fe20003800000 */
.L_x_1021:
[----:B------:R-:W-:Y:S05]  /*3850*/  BRA `(.L_x_1022) ;  /* 0xffffffdc00cc7947 */ /* 0x000fea000383ffff */
.L_x_1023:
        /* <DEDUP_REMOVED lines=10> */
.L_x_2050:


//--------------------- .text._ZN10layer_norm13ln_fwd_kernelINS_13Kernel_traitsIffffjLj12800ELj2ELj1ELj4ELj4ENS_18Kernel_traits_baseILj12800EffffjLj128EEEEEEEvNS_9FwdParamsE --------------------------
	.section	.text._ZN10layer_norm13ln_fwd_kernelINS_13Kernel_traitsIffffjLj12800ELj2ELj1ELj4ELj4ENS_18Kernel_traits_baseILj12800EffffjLj128EEEEEEEvNS_9FwdParamsE,"ax",@progbits
	.align	128
        .global         _ZN10layer_norm13ln_fwd_kernelINS_13Kernel_traitsIffffjLj12800ELj2ELj1ELj4ELj4ENS_18Kernel_traits_baseILj12800EffffjLj128EEEEEEEvNS_9FwdParamsE
        .type           _ZN10layer_norm13ln_fwd_kernelINS_13Kernel_traitsIffffjLj12800ELj2ELj1ELj4ELj4ENS_18Kernel_traits_baseILj12800EffffjLj128EEEEEEEvNS_9FwdParamsE,@function
        .size           _ZN10layer_norm13ln_fwd_kernelINS_13Kernel_traitsIffffjLj12800ELj2ELj1ELj4ELj4ENS_18Kernel_traits_baseILj12800EffffjLj128EEEEEEEvNS_9FwdParamsE,(.L_x_2051 - _ZN10layer_norm13ln_fwd_kernelINS_13Kernel_traitsIffffjLj12800ELj2ELj1ELj4ELj4ENS_18Kernel_traits_baseILj12800EffffjLj128EEEEEEEvNS_9FwdParamsE)
        .other          _ZN10layer_norm13ln_fwd_kernelINS_13Kernel_traitsIffffjLj12800ELj2ELj1ELj4ELj4ENS_18Kernel_traits_baseILj12800EffffjLj128EEEEEEEvNS_9FwdParamsE,@"STO_CUDA_ENTRY STV_DEFAULT"
_ZN10layer_norm13ln_fwd_kernelINS_13Kernel_traitsIffffjLj12800ELj2ELj1ELj4ELj4ENS_18Kernel_traits_baseILj12800EffffjLj128EEEEEEEvNS_9FwdParamsE:
.text._ZN10layer_norm13ln_fwd_kernelINS_13Kernel_traitsIffffjLj12800ELj2ELj1ELj4ELj4ENS_18Kernel_traits_baseILj12800EffffjLj128EEEEEEEvNS_9FwdParamsE:
        /* <DEDUP_REMOVED lines=121> */
.L_x_1027:
[----:B-12---:R-:W0:Y:S01]  /*0790*/  LDC.64 R86, c[0x0][0x220] ;  /* 0x00008800ff567b82 */ /* 0x006e220000000a00 */
[----:B------:R-:W-:-:S04]  /*07a0*/  SHF.L.U32 R88, R188, 0x7, RZ ;  /* 0x00000007bc587819 */ /* 0x000fc800000006ff */
[----:B------:R-:W-:-:S04]  /*07b0*/  LOP3.LUT R88, R88, 0x80, R187, 0xe2, !PT ;  /* 0x0000008058587812 */ /* 0x000fc800078ee2bb */
[----:B------:R-:W-:-:S05]  /*07c0*/  LOP3.LUT R191, R88, 0x60, R189, 0xf8, !PT ;  /* 0x0000006058bf7812 */ /* 0x000fca00078ef8bd */
[----:B------:R-:W-:-:S05]  /*07d0*/  IMAD R191, R2, 0x3200, R191 ;  /* 0x0000320002bf7824 */ /* 0x000fca00078e02bf */
[C---:B------:R-:W-:Y:S02]  /*07e0*/  IADD3 R113, R191.reuse, 0x100, RZ ;  /* 0x00000100bf717810 */ /* 0x040fe40007ffe0ff */
[C---:B------:R-:W-:Y:S01]  /*07f0*/  IADD3 R115, R191.reuse, 0x200, RZ ;  /* 0x00000200bf737810 */ /* 0x040fe20007ffe0ff */
[C---:B0-----:R-:W-:Y:S01]  /*0800*/  IMAD.WIDE.U32 R152, R191.reuse, 0x4, R86 ;  /* 0x00000004bf987825 */ /* 0x041fe200078e0056 */
[----:B------:R-:W-:-:S03]  /*0810*/  IADD3 R101, R191, 0x300, RZ ;  /* 0x00000300bf657810 */ /* 0x000fc60007ffe0ff */
[--C-:B------:R-:W-:Y:S02]  /*0820*/  IMAD.WIDE.U32 R112, R113, 0x4, R86.reuse ;  /* 0x0000000471707825 */ /* 0x100fe400078e0056 */
[----:B------:R0:W2:Y:S02]  /*0830*/  LDG.E R152, desc[UR6][R152.64] ;  /* 0x0000000698987981 */ /* 0x0000a4000c1e1900 */
        /* <DEDUP_REMOVED lines=36> */
[----:B------:R-:W-:-:S02]  /*0a80*/  IMAD.WIDE.U32 R92, R157, 0x4, R86 ;  /* 0x000000049d5c7825 */ /* 0x000fc400078e0056 */
[----:B------:R-:W4:Y:S01]  /*0a90*/  LDG.E R194, desc[UR6][R194.64] ;  /* 0x00000006c2c27981 */ /* 0x000f22000c1e1900 */
[----:B0-----:R-:W-:Y:S01]  /*0aa0*/  IADD3 R153, R191, 0x1000, RZ ;  /* 0x00001000bf997810 */ /* 0x001fe20007ffe0ff */
[--C-:B------:R-:W-:Y:S01]  /*0ab0*/  IMAD.WIDE.U32 R196, R145, 0x4, R86.reuse ;  /* 0x0000000491c47825 */ /* 0x100fe200078e0056 */
[----:B-1----:R-:W-:Y:S01]  /*0ac0*/  IADD3 R151, R191, 0x1100, RZ ;  /* 0x00001100bf977810 */ /* 0x002fe20007ffe0ff */
        /* <DEDUP_REMOVED lines=13> */
[--C-:B0-----:R-:W-:Y:S02]  /*0ba0*/  IMAD.WIDE.U32 R92, R135, 0x4, R86.reuse ;  /* 0x00000004875c7825 */ /* 0x101fe400078e0056 */
[----:B------:R-:W4:Y:S01]  /*0bb0*/  LDG.E R200, desc[UR6][R200.64] ;  /* 0x00000006c8c87981 */ /* 0x000f22000c1e1900 */
[----:B------:R-:W-:Y:S01]  /*0bc0*/  IADD3 R141, R191, 0x1600, RZ ;  /* 0x00001600bf8d7810 */ /* 0x000fe20007ffe0ff */
[----:B------:R-:W-:-:S02]  /*0bd0*/  IMAD.WIDE.U32 R202, R143, 0x4, R86 ;  /* 0x000000048fca7825 */ /* 0x000fc400078e0056 */
[----:B------:R0:W4:Y:S01]  /*0be0*/  LDG.E R140, desc[UR6][R92.64] ;  /* 0x000000065c8c7981 */ /* 0x000122000c1e1900 */
[----:B------:R-:W-:Y:S01]  /*0bf0*/  IADD3 R139, R191, 0x1700, RZ ;  /* 0x00001700bf8b7810 */ /* 0x000fe20007ffe0ff */
[--C-:B-1----:R-:W-:Y:S02]  /*0c00*/  IMAD.WIDE.U32 R90, R141, 0x4, R86.reuse ;  /* 0x000000048d5a7825 */ /* 0x102fe400078e0056 */
[----:B------:R-:W4:Y:S01]  /*0c10*/  LDG.E R202, desc[UR6][R202.64] ;  /* 0x00000006caca7981 */ /* 0x000f22000c1e1900 */
[----:B------:R-:W-:Y:S01]  /*0c20*/  IADD3 R137, R191, 0x1800, RZ ;  /* 0x00001800bf897810 */ /* 0x000fe20007ffe0ff */
[--C-:B------:R-:W-:Y:S02]  /*0c30*/  IMAD.WIDE.U32 R88, R139, 0x4, R86.reuse ;  /* 0x000000048b587825 */ /* 0x100fe400078e0056 */
        /* <DEDUP_REMOVED lines=83> */
[----:B-1----:R-:W-:Y:S02]  /*1170*/  LOP3.LUT R88, R90, 0x7fffffc, RZ, 0xc0, !PT ;  /* 0x07fffffc5a587812 */ /* 0x002fe400078ec0ff */
[----:B------:R-:W-:-:S05]  /*1180*/  SHF.R.U32.HI R92, RZ, 0x1, R190 ;  /* 0x00000001ff5c7819 */ /* 0x000fca00000116be */
        /* <DEDUP_REMOVED lines=172> */
.L_x_1038:
        /* <DEDUP_REMOVED lines=51> */
[C---:B-1----:R-:W-:Y:S01]  /*1f80*/  FMUL.FTZ R88, R94.reuse, R96 ;  /* 0x000000605e587220 */ /* 0x042fe20000410000 */
        /* <DEDUP_REMOVED lines=28> */
[----:B------:R-:W-:-:S07]  /*2150*/  LOP3.LUT R91, R0, 0x2, RZ, 0xc, !PT ;  /* 0x00000002005b7812 */ /* 0x000fce00078e0cff */
.L_x_1026:
[----:B------:R-:W2:Y:S04]  /*2160*/  LDG.E.STRONG.GPU R88, desc[UR6][R86.64] ;  /* 0x0000000656587981 */ /* 0x000ea8000c1ef900 */
[----:B--2---:R-:W-:Y:S01]  /*2170*/  CCTL.IVALL ;  /* 0x00000000ff00798f */ /* 0x004fe20002000000 */
[----:B------:R-:W-:Y:S05]  /*2180*/  YIELD ;  /* 0x0000000000007946 */ /* 0x000fea0003800000 */
[----:B------:R-:W-:-:S13]  /*2190*/  ISETP.NE.AND P1, PT, R88, R91, PT ;  /* 0x0000005b5800720c */ /* 0x000fda0003f25270 */
[----:B------:R-:W-:Y:S05]  /*21a0*/  @P1 BRA `(.L_x_1026) ;  /* 0xfffffffc00ec1947 */ /* 0x000fea000383ffff */
.L_x_1025:
[C---:B------:R-:W-:Y:S01]  /*21b0*/  ISETP.GT.U32.AND P1, PT, R187.reuse, 0x1, PT ;  /* 0x00000001bb00780c */ /* 0x040fe20003f24070 */
[----:B------:R-:W-:Y:S05]  /*21c0*/  WARPSYNC.ALL ;  /* 0x0000000000007948 */ /* 0x000fea0003800000 */
[----:B------:R-:W-:Y:S01]  /*21d0*/  BAR.SYNC.DEFER_BLOCKING 0x0 ;  /* 0x0000000000007b1d */ /* 0x000fe20000010000 */
[----:B0-----:R-:W-:Y:S02]  /*21e0*/  CS2R R88, SRZ ;  /* 0x0000000000587805 */ /* 0x001fe4000001ff00 */
[----:B------:R-:W-:-:S03]  /*21f0*/  LOP3.LUT R169, R187, 0x1, R190, 0xf8, !PT ;  /* 0x00000001bba97812 */ /* 0x000fc600078ef8be */
        /* <DEDUP_REMOVED lines=9> */
[----:B------:R-:W-:Y:S02]  /*2290*/  LOP3.LUT P1, RZ, R169, 0x3, R90, 0xf8, !PT ;  /* 0x00000003a9ff7812 */ /* 0x000fe4000782f85a */
[----:B------:R-:W0:Y:S01]  /*22a0*/  LDC.64 R168, c[0x0][0x228] ;  /* 0x00008a00ffa87b82 */ /* 0x000e220000000a00 */
[----:B------:R-:W1:Y:S01]  /*22b0*/  SHFL.DOWN PT, R92, R91, 0x1, 0x1f ;  /* 0x08201f005b5c7f89 */ /* 0x000e6200000e0000 */
[----:B------:R-:W-:-:S04]  /*22c0*/  IADD3 R0, R0, 0x1, RZ ;  /* 0x0000000100007810 */ /* 0x000fc80007ffe0ff */
[----:B------:R-:W-:Y:S01]  /*22d0*/  LOP3.LUT R0, R0, 0x3, RZ, 0xc0, !PT ;  /* 0x0000000300007812 */ /* 0x000fe200078ec0ff */
[----:B0-----:R-:W-:-:S04]  /*22e0*/  IMAD.WIDE.U32 R164, R165, 0x4, R168 ;  /* 0x00000004a5a47825 */ /* 0x001fc800078e00a8 */
[----:B-1----:R-:W-:Y:S01]  /*22f0*/  FADD.FTZ R98, R92, R91 ;  /* 0x0000005b5c627221 */ /* 0x002fe20000010000 */
[----:B------:R-:W-:-:S05]  /*2300*/  IMAD.WIDE.U32 R162, R163, 0x4, R168 ;  /* 0x00000004a3a27825 */ /* 0x000fca00078e00a8 */
[----:B------:R-:W0:Y:S01]  /*2310*/  MUFU.RCP R98, R98 ;  /* 0x0000006200627308 */ /* 0x000e220000001000 */
[----:B------:R-:W-:-:S04]  /*2320*/  IMAD.WIDE.U32 R160, R161, 0x4, R168 ;  /* 0x00000004a1a07825 */ /* 0x000fc800078e00a8 */
[----:B------:R-:W-:-:S04]  /*2330*/  IMAD.WIDE.U32 R158, R159, 0x4, R168 ;  /* 0x000000049f9e7825 */ /* 0x000fc800078e00a8 */
[----:B------:R-:W-:Y:S01]  /*2340*/  IMAD.WIDE.U32 R156, R157, 0x4, R168 ;  /* 0x000000049d9c7825 */ /* 0x000fe200078e00a8 */
        /* <DEDUP_REMOVED lines=10> */
[----:B------:R-:W-:Y:S01]  /*23f0*/  SHF.L.U32 R88, R188, 0x7, RZ ;  /* 0x00000007bc587819 */ /* 0x000fe200000006ff */
[----:B------:R-:W0:Y:S02]  /*2400*/  LDC R92, c[0x0][0x260] ;  /* 0x00009800ff5c7b82 */ /* 0x000e240000000800 */
[----:B------:R-:W-:Y:S01]  /*2410*/  FMUL.FTZ R154, R98, R91 ;  /* 0x0000005b629a7220 */ /* 0x000fe20000410000 */
[----:B------:R-:W0:Y:S01]  /*2420*/  SHFL.IDX PT, R89, R110, RZ, 0x1f ;  /* 0x00001fff6e597589 */ /* 0x000e2200000e0000 */
[----:B------:R-:W-:-:S04]  /*2430*/  LOP3.LUT R88, R88, 0x80, R187, 0xe2, !PT ;  /* 0x0000008058587812 */ /* 0x000fc800078ee2bb */
[----:B------:R-:W1:Y:S01]  /*2440*/  SHFL.IDX PT, R154, R154, RZ, 0x1f ;  /* 0x00001fff9a9a7589 */ /* 0x000e6200000e0000 */
[----:B------:R-:W-:Y:S01]  /*2450*/  LOP3.LUT R91, R88, 0x60, R189, 0xf8, !PT ;  /* 0x00000060585b7812 */ /* 0x000fe200078ef8bd */
[----:B------:R-:W2:Y:S04]  /*2460*/  @!P1 LDC.64 R86, c[0x0][0x230] ;  /* 0x00008c00ff569b82 */ /* 0x000ea80000000a00 */
[----:B------:R-:W-:-:S04]  /*2470*/  IMAD R98, R2, 0x3200, R91 ;  /* 0x0000320002627824 */ /* 0x000fc800078e025b */
[----:B------:R-:W3:Y:S01]  /*2480*/  @!P1 LDC.64 R90, c[0x0][0x238] ;  /* 0x00008e00ff5a9b82 */ /* 0x000ee20000000a00 */
[C---:B------:R-:W-:Y:S01]  /*2490*/  IADD3 R94, R98.reuse, 0x100, RZ ;  /* 0x00000100625e7810 */ /* 0x040fe20007ffe0ff */
[----:B0-----:R-:W-:Y:S01]  /*24a0*/  FFMA.FTZ R92, R89, 7.8124998253770172596e-05, R92 ;  /* 0x38a3d70a595c7823 */ /* 0x001fe2000001005c */
[----:B------:R-:W-:Y:S01]  /*24b0*/  IADD3 R89, R98, 0x200, RZ ;  /* 0x0000020062597810 */ /* 0x000fe20007ffe0ff */
[--C-:B-1----:R-:W-:Y:S01]  /*24c0*/  FADD.FTZ R134, R243, -R154.reuse ;  /* 0x8000009af3867221 */ /* 0x102fe20000010000 */
[--C-:B------:R-:W-:Y:S01]  /*24d0*/  FADD.FTZ R152, R152, -R154.reuse ;  /* 0x8000009a98987221 */ /* 0x100fe20000010000 */
[----:B------:R0:W1:Y:S01]  /*24e0*/  MUFU.RSQ R243, R92 ;  /* 0x0000005c00f37308 */ /* 0x0000620000001400 */
[--C-:B------:R-:W-:Y:S01]  /*24f0*/  FADD.FTZ R112, R112, -R154.reuse ;  /* 0x8000009a70707221 */ /* 0x100fe20000010000 */
[--C-:B------:R-:W-:Y:S01]  /*2500*/  FADD.FTZ R114, R114, -R154.reuse ;  /* 0x8000009a72727221 */ /* 0x100fe20000010000 */
[----:B------:R-:W-:Y:S01]  /*2510*/  FADD.FTZ R116, R97, -R154 ;  /* 0x8000009a61747221 */ /* 0x000fe20000010000 */
[----:B------:R-:W-:-:S04]  /*2520*/  IMAD.WIDE.U32 R96, R89, 0x4, R168 ;  /* 0x0000000459607825 */ /* 0x000fc800078e00a8 */
[--C-:B------:R-:W-:Y:S01]  /*2530*/  FADD.FTZ R110, R93, -R154.reuse ;  /* 0x8000009a5d6e7221 */ /* 0x100fe20000010000 */
[--C-:B------:R-:W-:Y:S01]  /*2540*/  FADD.FTZ R230, R245, -R154.reuse ;  /* 0x8000009af5e67221 */ /* 0x100fe20000010000 */
[----:B------:R-:W-:Y:S01]  /*2550*/  FADD.FTZ R100, R100, -R154 ;  /* 0x8000009a64647221 */ /* 0x000fe20000010000 */
[----:B--2---:R-:W-:-:S04]  /*2560*/  @!P1 IMAD.WIDE R86, R2, 0x4, R86 ;  /* 0x0000000402569825 */ /* 0x004fc800078e0256 */
[--C-:B------:R-:W-:Y:S01]  /*2570*/  FADD.FTZ R206, R247, -R154.reuse ;  /* 0x8000009af7ce7221 */ /* 0x100fe20000010000 */
[--C-:B------:R-:W-:Y:S01]  /*2580*/  FADD.FTZ R226, R95, -R154.reuse ;  /* 0x8000009a5fe27221 */ /* 0x100fe20000010000 */
[----:B------:R-:W-:Y:S01]  /*2590*/  FADD.FTZ R102, R102, -R154 ;  /* 0x8000009a66667221 */ /* 0x000fe20000010000 */
[----:B---3--:R-:W-:-:S04]  /*25a0*/  @!P1 IMAD.WIDE R90, R2, 0x4, R90 ;  /* 0x00000004025a9825 */ /* 0x008fc800078e025a */
[--C-:B------:R-:W-:Y:S01]  /*25b0*/  FADD.FTZ R136, R249, -R154.reuse ;  /* 0x8000009af9887221 */ /* 0x100fe20000010000 */
[----:B------:R2:W-:Y:S01]  /*25c0*/  @!P1 STG.E desc[UR6][R86.64], R154 ;  /* 0x0000009a56009986 */ /* 0x0005e2000c101906 */
[----:B------:R-:W-:Y:S01]  /*25d0*/  FADD.FTZ R104, R104, -R154 ;  /* 0x8000009a68687221 */ /* 0x000fe20000010000 */
[----:B0-----:R-:W-:-:S04]  /*25e0*/  IMAD.WIDE.U32 R92, R191, 0x4, R168 ;  /* 0x00000004bf5c7825 */ /* 0x001fc800078e00a8 */
[C---:B-1----:R-:W-:Y:S01]  /*25f0*/  FMUL.FTZ R89, R243.reuse, R152 ;  /* 0x00000098f3597220 */ /* 0x042fe20000410000 */
[C---:B------:R-:W-:Y:S01]  /*2600*/  FMUL.FTZ R112, R243.reuse, R112 ;  /* 0x00000070f3707220 */ /* 0x040fe20000410000 */
[----:B------:R-:W-:Y:S01]  /*2610*/  FMUL.FTZ R114, R243, R114 ;  /* 0x00000072f3727220 */ /* 0x000fe20000410000 */
[----:B------:R-:W-:-:S04]  /*2620*/  IMAD.WIDE.U32 R94, R94, 0x4, R168 ;  /* 0x000000045e5e7825 */ /* 0x000fc800078e00a8 */
[----:B-----5:R-:W-:Y:S01]  /*2630*/  FFMA.FTZ R245, R185, R89, R52 ;  /* 0x00000059b9f57223 */ /* 0x020fe20000010034 */
[----:B------:R-:W-:Y:S01]  /*2640*/  FFMA.FTZ R247, R186, R112, R51 ;  /* 0x00000070baf77223 */ /* 0x000fe20000010033 */
[----:B------:R-:W-:Y:S01]  /*2650*/  FFMA.FTZ R249, R183, R114, R50 ;  /* 0x00000072b7f97223 */ /* 0x000fe20000010032 */
[--C-:B------:R-:W-:Y:S01]  /*2660*/  FADD.FTZ R106, R106, -R154.reuse ;  /* 0x8000009a6a6a7221 */ /* 0x100fe20000010000 */
[--C-:B------:R-:W-:Y:S01]  /*2670*/  FADD.FTZ R108, R108, -R154.reuse ;  /* 0x8000009a6c6c7221 */ /* 0x100fe20000010000 */
[----:B--2---:R-:W-:Y:S01]  /*2680*/  IADD3 R87, R98, 0x300, RZ ;  /* 0x0000030062577810 */ /* 0x004fe20007ffe0ff */
        /* <DEDUP_REMOVED lines=39> */
[C---:B------:R-:W-:Y:S01]  /*2900*/  FMUL.FTZ R227, R243.reuse, R110 ;  /* 0x0000006ef3e37220 */ /* 0x040fe20000410000 */
[----:B------:R-:W-:Y:S01]  /*2910*/  STG.E desc[UR6][R92.64], R245 ;  /* 0x000000f55c007986 */ /* 0x000fe2000c101906 */
[C---:B------:R-:W-:Y:S01]  /*2920*/  IADD3 R251, R98.reuse, 0x500, RZ ;  /* 0x0000050062fb7810 */ /* 0x040fe20007ffe0ff */
        /* <DEDUP_REMOVED lines=47> */
[----:B------:R-:W-:-:S04]  /*2c20*/  IMAD.WIDE.U32 R86, R87, 0x4, R168 ;  /* 0x0000000457567825 */ /* 0x000fc800078e00a8 */
[----:B0-----:R-:W-:Y:S01]  /*2c30*/  FFMA.FTZ R97, R184, R100, R49 ;  /* 0x00000064b8617223 */ /* 0x001fe20000010031 */
[----:B------:R-:W-:Y:S01]  /*2c40*/  FFMA.FTZ R243, R181, R102, R48 ;  /* 0x00000066b5f37223 */ /* 0x000fe20000010030 */
[----:B------:R-:W-:Y:S01]  /*2c50*/  IADD3 R112, R98, 0x700, RZ ;  /* 0x0000070062707810 */ /* 0x000fe20007ffe0ff */
        /* <DEDUP_REMOVED lines=11> */
[----:B------:R-:W-:Y:S01]  /*2d10*/  STG.E desc[UR6][R90.64], R245 ;  /* 0x000000f55a007986 */ /* 0x000fe2000c101906 */
        /* <DEDUP_REMOVED lines=8> */
[----:B------:R-:W-:Y:S01]  /*2da0*/  STG.E desc[UR6][R94.64], R249 ;  /* 0x000000f95e007986 */ /* 0x000fe2000c101906 */
[----:B------:R-:W-:-:S04]  /*2db0*/  IMAD.WIDE.U32 R96, R239, 0x4, R168 ;  /* 0x00000004ef607825 */ /* 0x000fc800078e00a8 */
[----:B------:R-:W-:Y:S01]  /*2dc0*/  FFMA.FTZ R239, R178, R234, R43 ;  /* 0x000000eab2ef7223 */ /* 0x000fe2000001002b */
[----:B------:R-:W-:Y:S01]  /*2dd0*/  FFMA.FTZ R203, R79, R203, R30 ;  /* 0x000000cb4fcb7223 */ /* 0x000fe2000001001e */
[----:B------:R-:W-:Y:S01]  /*2de0*/  FFMA.FTZ R205, R77, R205, R28 ;  /* 0x000000cd4dcd7223 */ /* 0x000fe2000001001c */
[----:B------:R-:W-:-:S04]  /*2df0*/  IMAD.WIDE.U32 R154, R155, 0x4, R168 ;  /* 0x000000049b9a7825 */ /* 0x000fc800078e00a8 */
[----:B------:R-:W-:Y:S01]  /*2e00*/  FFMA.FTZ R207, R75, R207, R26 ;  /* 0x000000cf4bcf7223 */ /* 0x000fe2000001001a */
[----:B------:R-:W-:Y:S01]  /*2e10*/  FFMA.FTZ R209, R73, R209, R24 ;  /* 0x000000d149d17223 */ /* 0x000fe20000010018 */
[----:B------:R-:W-:Y:S01]  /*2e20*/  FFMA.FTZ R211, R71, R211, R22 ;  /* 0x000000d347d37223 */ /* 0x000fe20000010016 */
[----:B--2---:R-:W-:-:S04]  /*2e30*/  IMAD.WIDE.U32 R92, R167, 0x4, R168 ;  /* 0x00000004a75c7825 */ /* 0x004fc800078e00a8 */
        /* <DEDUP_REMOVED lines=9> */
[----:B------:R-:W-:Y:S01]  /*2ed0*/  FFMA.FTZ R225, R57, R225, R8 ;  /* 0x000000e139e17223 */ /* 0x000fe20000010008 */
[----:B------:R-:W-:Y:S01]  /*2ee0*/  FFMA.FTZ R227, R55, R227, R6 ;  /* 0x000000e337e37223 */ /* 0x000fe20000010006 */
[----:B------:R-:W-:Y:S01]  /*2ef0*/  IMAD.WIDE.U32 R152, R153, 0x4, R168 ;  /* 0x0000000499987825 */ /* 0x000fe200078e00a8 */
[----:B------:R1:W-:Y:S03]  /*2f00*/  STG.E desc[UR6][R164.64], R239 ;  /* 0x000000efa4007986 */ /* 0x0003e6000c101906 */
[----:B------:R-:W-:Y:S01]  /*2f10*/  FFMA.FTZ R229, R53, R229, R4 ;  /* 0x000000e535e57223 */ /* 0x000fe20000010004 */
[----:B------:R-:W-:Y:S01]  /*2f20*/  IADD3 R2, R2, UR5, RZ ;  /* 0x0000000502027c10 */ /* 0x000fe2000fffe0ff */
[--C-:B------:R-:W-:Y:S01]  /*2f30*/  IMAD.WIDE.U32 R150, R151, 0x4, R168.reuse ;  /* 0x0000000497967825 */ /* 0x100fe200078e00a8 */
[----:B------:R2:W-:Y:S02]  /*2f40*/  STG.E desc[UR6][R154.64], R191 ;  /* 0x000000bf9a007986 */ /* 0x0005e4000c101906 */
[----:B------:R-:W-:Y:S01]  /*2f50*/  ISETP.GE.AND P1, PT, R2, UR4, PT ;  /* 0x0000000402007c0c */ /* 0x000fe2000bf26270 */
[----:B------:R-:W-:-:S04]  /*2f60*/  IMAD.WIDE.U32 R148, R149, 0x4, R168 ;  /* 0x0000000495947825 */ /* 0x000fc800078e00a8 */
[----:B0-----:R-:W-:Y:S01]  /*2f70*/  FFMA.FTZ R167, R170, R198, R35 ;  /* 0x000000c6aaa77223 */ /* 0x001fe20000010023 */
[----:B------:R-:W-:-:S04]  /*2f80*/  IMAD.WIDE.U32 R146, R147, 0x4, R168 ;  /* 0x0000000493927825 */ /* 0x000fc800078e00a8 */
[----:B-1----:R-:W-:Y:S01]  /*2f90*/  FFMA.FTZ R165, R172, R196, R37 ;  /* 0x000000c4aca57223 */ /* 0x002fe20000010025 */
[----:B------:R-:W-:-:S04]  /*2fa0*/  IMAD.WIDE.U32 R134, R135, 0x4, R168 ;  /* 0x0000000487867825 */ /* 0x000fc800078e00a8 */
[----:B--2---:R-:W-:Y:S01]  /*2fb0*/  FFMA.FTZ R155, R82, R202, R31 ;  /* 0x000000ca529b7223 */ /* 0x004fe2000001001f */
        /* <DEDUP_REMOVED lines=70> */
[----:B------:R-:W-:Y:S04]  /*3420*/  STG.E desc[UR6][R94.64], R221 ;  /* 0x000000dd5e007986 */ /* 0x000fe8000c101906 */
        /* <DEDUP_REMOVED lines=8> */
[----:B0-----:R-:W-:-:S03]  /*34b0*/  SEL R98, RZ, 0x1, P0 ;  /* 0x00000001ff627807 */ /* 0x001fc60000000000 */
[----:B------:R2:W-:Y:S04]  /*34c0*/  STG.E desc[UR6][R90.64], R107 ;  /* 0x0000006b5a007986 */ /* 0x0005e8000c101906 */
[----:B------:R2:W-:Y:S04]  /*34d0*/  STG.E desc[UR6][R88.64], R229 ;  /* 0x000000e558007986 */ /* 0x0005e8000c101906 */
[----:B------:R2:W-:Y:S01]  /*34e0*/  STG.E desc[UR6][R168.64], R109 ;  /* 0x0000006da8007986 */ /* 0x0005e2000c101906 */
[----:B------:R-:W-:Y:S05]  /*34f0*/  @!P1 BRA `(.L_x_1027) ;  /* 0xffffffd000a49947 */ /* 0x000fea000383ffff */
[----:B------:R-:W-:Y:S05]  /*3500*/  EXIT ;  /* 0x000000000000794d */ /* 0x000fea0003800000 */
.L_x_1024:
[----:B------:R-:W-:Y:S01]  /*3510*/  HFMA2.MMA R118, -RZ, RZ, 0, 5.9604644775390625e-08 ;  /* 0x00000001ff767435 */ /* 0x000fe200000001ff */
[----:B------:R-:W-:Y:S02]  /*3520*/  MOV R116, R87 ;  /* 0x0000005700747202 */ /* 0x000fe40000000f00 */
[----:B------:R-:W-:Y:S02]  /*3530*/  MOV R120, 0x1f ;  /* 0x0000001f00787802 */ /* 0x000fe40000000f00 */
[----:B------:R-:W-:-:S07]  /*3540*/  MOV R110, 0xffffffff ;  /* 0xffffffff006e7802 */ /* 0x000fce0000000f00 */
[----:B-----5:R-:W-:Y:S05]  /*3550*/  WARPSYNC.COLLECTIVE R110, `(.L_x_1028) ;  /* 0x000000006e087348 */ /* 0x020fea0003c00000 */
[----:B------:R0:W1:Y:S02]  /*3560*/  SHFL.BFLY P2, R98, R116, R118, R120 ;  /* 0x0c00007674627389 */ /* 0x0000640000040078 */
[----:B01---5:R-:W-:Y:S01]  /*3570*/  ENDCOLLECTIVE ;  /* 0x000000000000791b */ /* 0x023fe20003800000 */
.L_x_1028:
[----:B------:R-:W-:Y:S01]  /*3580*/  HFMA2.MMA R118, -RZ, RZ, 0, 1.1920928955078125e-07 ;  /* 0x00000002ff767435 */ /* 0x000fe200000001ff */
[----:B------:R-:W-:-:S05]  /*3590*/  MOV R86, R98 ;  /* 0x0000006200567202 */ /* 0x000fca0000000f00 */
[----:B------:R-:W-:-:S05]  /*35a0*/  FADD.FTZ R89, R87, R86 ;  /* 0x0000005657597221 */ /* 0x000fca0000010000 */
[----:B------:R-:W-:-:S07]  /*35b0*/  MOV R116, R89 ;  /* 0x0000005900747202 */ /* 0x000fce0000000f00 */
[----:B------:R-:W-:Y:S05]  /*35c0*/  WARPSYNC.COLLECTIVE R110, `(.L_x_1029) ;  /* 0x000000006e087348 */ /* 0x000fea0003c00000 */
[----:B------:R0:W1:Y:S02]  /*35d0*/  SHFL.BFLY P2, R98, R116, R118, R120 ;  /* 0x0c00007674627389 */ /* 0x0000640000040078 */
[----:B01----:R-:W-:Y:S01]  /*35e0*/  ENDCOLLECTIVE ;  /* 0x000000000000791b */ /* 0x003fe20003800000 */
.L_x_1029:
[----:B------:R-:W-:Y:S01]  /*35f0*/  HFMA2.MMA R118, -RZ, RZ, 0, 2.384185791015625e-07 ;  /* 0x00000004ff767435 */ /* 0x000fe200000001ff */
[----:B------:R-:W-:-:S05]  /*3600*/  MOV R86, R98 ;  /* 0x0000006200567202 */ /* 0x000fca0000000f00 */
[----:B------:R-:W-:-:S05]  /*3610*/  FADD.FTZ R91, R89, R86 ;  /* 0x00000056595b7221 */ /* 0x000fca0000010000 */
[----:B------:R-:W-:-:S07]  /*3620*/  MOV R116, R91 ;  /* 0x0000005b00747202 */ /* 0x000fce0000000f00 */
[----:B------:R-:W-:Y:S05]  /*3630*/  WARPSYNC.COLLECTIVE R110, `(.L_x_1030) ;  /* 0x000000006e087348 */ /* 0x000fea0003c00000 */
[----:B------:R0:W1:Y:S02]  /*3640*/  SHFL.BFLY P2, R98, R116, R118, R120 ;  /* 0x0c00007674627389 */ /* 0x0000640000040078 */
[----:B01----:R-:W-:Y:S01]  /*3650*/  ENDCOLLECTIVE ;  /* 0x000000000000791b */ /* 0x003fe20003800000 */
.L_x_1030:
[----:B------:R-:W-:Y:S01]  /*3660*/  HFMA2.MMA R118, -RZ, RZ, 0, 4.76837158203125e-07 ;  /* 0x00000008ff767435 */ /* 0x000fe200000001ff */
[----:B------:R-:W-:-:S05]  /*3670*/  MOV R86, R98 ;  /* 0x0000006200567202 */ /* 0x000fca0000000f00 */
[----:B------:R-:W-:-:S05]  /*3680*/  FADD.FTZ R94, R91, R86 ;  /* 0x000000565b5e7221 */ /* 0x000fca0000010000 */
[----:B------:R-:W-:-:S07]  /*3690*/  MOV R116, R94 ;  /* 0x0000005e00747202 */ /* 0x000fce0000000f00 */
[----:B------:R-:W-:Y:S05]  /*36a0*/  WARPSYNC.COLLECTIVE R110, `(.L_x_1031) ;  /* 0x000000006e087348 */ /* 0x000fea0003c00000 */
[----:B------:R0:W1:Y:S02]  /*36b0*/  SHFL.BFLY P2, R98, R116, R118, R120 ;  /* 0x0c00007674627389 */ /* 0x0000640000040078 */
[----:B01----:R-:W-:Y:S01]  /*36c0*/  ENDCOLLECTIVE ;  /* 0x000000000000791b */ /* 0x003fe20003800000 */
.L_x_1031:
[----:B------:R-:W-:Y:S01]  /*36d0*/  HFMA2.MMA R118, -RZ, RZ, 0, 9.5367431640625e-07 ;  /* 0x00000010ff767435 */ /* 0x000fe200000001ff */
[----:B------:R-:W-:-:S05]  /*36e0*/  MOV R169, R98 ;  /* 0x0000006200a97202 */ /* 0x000fca0000000f00 */
[----:B------:R-:W-:-:S05]  /*36f0*/  FADD.FTZ R169, R94, R169 ;  /* 0x000000a95ea97221 */ /* 0x000fca0000010000 */
[----:B------:R-:W-:-:S07]  /*3700*/  MOV R116, R169 ;  /* 0x000000a900747202 */ /* 0x000fce0000000f00 */
[----:B------:R-:W-:Y:S05]  /*3710*/  WARPSYNC.COLLECTIVE R110, `(.L_x_1032) ;  /* 0x000000006e087348 */ /* 0x000fea0003c00000 */
[----:B------:R0:W1:Y:S02]  /*3720*/  SHFL.BFLY P2, R98, R116, R118, R120 ;  /* 0x0c00007674627389 */ /* 0x0000640000040078 */
[----:B01----:R-:W-:Y:S01]  /*3730*/  ENDCOLLECTIVE ;  /* 0x000000000000791b */ /* 0x003fe20003800000 */
.L_x_1032:
        /* <DEDUP_REMOVED lines=108> */
.L_x_1033:
[----:B------:R-:W-:Y:S01]  /*3e00*/  HFMA2.MMA R118, -RZ, RZ, 0, 1.1920928955078125e-07 ;  /* 0x00000002ff767435 */ /* 0x000fe200000001ff */
[----:B------:R-:W-:-:S05]  /*3e10*/  MOV R94, R98 ;  /* 0x00000062005e7202 */ /* 0x000fca0000000f00 */
[----:B------:R-:W-:-:S05]  /*3e20*/  FADD.FTZ R94, R87, R94 ;  /* 0x0000005e575e7221 */ /* 0x000fca0000010000 */
[----:B------:R-:W-:-:S07]  /*3e30*/  MOV R116, R94 ;  /* 0x0000005e00747202 */ /* 0x000fce0000000f00 */
[----:B------:R-:W-:Y:S05]  /*3e40*/  WARPSYNC.COLLECTIVE R110, `(.L_x_1034) ;  /* 0x000000006e087348 */ /* 0x000fea0003c00000 */
[----:B------:R0:W1:Y:S02]  /*3e50*/  SHFL.BFLY P2, R98, R116, R118, R120 ;  /* 0x0c00007674627389 */ /* 0x0000640000040078 */
[----:B01----:R-:W-:Y:S01]  /*3e60*/  ENDCOLLECTIVE ;  /* 0x000000000000791b */ /* 0x003fe20003800000 */
.L_x_1034:
[----:B------:R-:W-:Y:S01]  /*3e70*/  HFMA2.MMA R118, -RZ, RZ, 0, 2.384185791015625e-07 ;  /* 0x00000004ff767435 */ /* 0x000fe200000001ff */
[----:B------:R-:W-:-:S05]  /*3e80*/  MOV R89, R98 ;  /* 0x0000006200597202 */ /* 0x000fca0000000f00 */
[----:B------:R-:W-:-:S05]  /*3e90*/  FADD.FTZ R89, R94, R89 ;  /* 0x000000595e597221 */ /* 0x000fca0000010000 */
[----:B------:R-:W-:-:S07]  /*3ea0*/  MOV R116, R89 ;  /* 0x0000005900747202 */ /* 0x000fce0000000f00 */
[----:B------:R-:W-:Y:S05]  /*3eb0*/  WARPSYNC.COLLECTIVE R110, `(.L_x_1035) ;  /* 0x000000006e087348 */ /* 0x000fea0003c00000 */
[----:B------:R0:W1:Y:S02]  /*3ec0*/  SHFL.BFLY P2, R98, R116, R118, R120 ;  /* 0x0c00007674627389 */ /* 0x0000640000040078 */
[----:B01----:R-:W-:Y:S01]  /*3ed0*/  ENDCOLLECTIVE ;  /* 0x000000000000791b */ /* 0x003fe20003800000 */
.L_x_1035:
[----:B------:R-:W-:Y:S01]  /*3ee0*/  HFMA2.MMA R118, -RZ, RZ, 0, 4.76837158203125e-07 ;  /* 0x00000008ff767435 */ /* 0x000fe200000001ff */
[----:B------:R-:W-:-:S05]  /*3ef0*/  MOV R96, R98 ;  /* 0x0000006200607202 */ /* 0x000fca0000000f00 */
[----:B------:R-:W-:-:S05]  /*3f00*/  FADD.FTZ R96, R89, R96 ;  /* 0x0000006059607221 */ /* 0x000fca0000010000 */
[----:B------:R-:W-:-:S07]  /*3f10*/  MOV R116, R96 ;  /* 0x0000006000747202 */ /* 0x000fce0000000f00 */
[----:B------:R-:W-:Y:S05]  /*3f20*/  WARPSYNC.COLLECTIVE R110, `(.L_x_1036) ;  /* 0x000000006e087348 */ /* 0x000fea0003c00000 */
[----:B------:R0:W1:Y:S02]  /*3f30*/  SHFL.BFLY P2, R98, R116, R118, R120 ;  /* 0x0c00007674627389 */ /* 0x0000640000040078 */
[----:B01----:R-:W-:Y:S01]  /*3f40*/  ENDCOLLECTIVE ;  /* 0x000000000000791b */ /* 0x003fe20003800000 */
.L_x_1036:
[----:B------:R-:W-:Y:S01]  /*3f50*/  HFMA2.MMA R118, -RZ, RZ, 0, 9.5367431640625e-07 ;  /* 0x00000010ff767435 */ /* 0x000fe200000001ff */
[----:B------:R-:W-:-:S05]  /*3f60*/  MOV R91, R98 ;  /* 0x00000062005b7202 */ /* 0x000fca0000000f00 */
[----:B------:R-:W-:-:S05]  /*3f70*/  FADD.FTZ R91, R96, R91 ;  /* 0x0000005b605b7221 */ /* 0x000fca0000010000 */
[----:B------:R-:W-:-:S07]  /*3f80*/  MOV R116, R91 ;  /* 0x0000005b00747202 */ /* 0x000fce0000000f00 */
[----:B------:R-:W-:Y:S05]  /*3f90*/  WARPSYNC.COLLECTIVE R110, `(.L_x_1037) ;  /* 0x000000006e087348 */ /* 0x000fea0003c00000 */
[----:B------:R0:W1:Y:S02]  /*3fa0*/  SHFL.BFLY P2, R98, R116, R118, R120 ;  /* 0x0c00007674627389 */ /* 0x0000640000040078 */
[----:B01----:R-:W-:Y:S01]  /*3fb0*/  ENDCOLLECTIVE ;  /* 0x000000000000791b */ /* 0x003fe20003800000 */
.L_x_1037:
[----:B------:R-:W-:Y:S05]  /*3fc0*/  BRA `(.L_x_1038) ;  /* 0xffffffdc00207947 */ /* 0x000fea000383ffff */
.L_x_1039:
        /* <DEDUP_REMOVED lines=11> */
.L_x_2051:


//--------------------- .text._ZN10layer_norm13ln_fwd_kernelINS_13Kernel_traitsI13__nv_bfloat16fS2_fjLj12288ELj2ELj1ELj4ELj16ENS_18Kernel_traits_baseILj12288ES2_fS2_fjLj128EEEEEEEvNS_9FwdParamsE --------------------------
	.section	.text._ZN10layer_norm13ln_fwd_kernelINS_13Kernel_traitsI13__nv_bfloat16fS2_fjLj12288ELj2ELj1ELj4ELj16ENS_18Kernel_traits_baseILj12288ES2_fS2_fjLj128EEEEEEEvNS_9FwdParamsE,"ax",@progbits
	.align	128
        .global         _ZN10layer_norm13ln_fwd_kernelINS_13Kernel_traitsI13__nv_bfloat16fS2_fjLj12288ELj2ELj1ELj4ELj16ENS_18Kernel_traits_baseILj12288ES2_fS2_fjLj128EEEEEEEvNS_9FwdParamsE
        .type           _ZN10layer_norm13ln_fwd_kernelINS_13Kernel_traitsI13__nv_bfloat16fS2_fjLj12288ELj2ELj1ELj4ELj16ENS_18Kernel_traits_baseILj12288ES2_fS2_fjLj128EEEEEEEvNS_9FwdParamsE,@function
        .size           _ZN10layer_norm13ln_fwd_kernelINS_13Kernel_traitsI13__nv_bfloat16fS2_fjLj12288ELj2ELj1ELj4ELj16ENS_18Kernel_traits_baseILj12288ES2_fS2_fjLj128EEEEEEEvNS_9FwdParamsE,(.L_x_2052 - _ZN10layer_norm13ln_fwd_kernelINS_13Kernel_traitsI13__nv_bfloat16fS2_fjLj12288ELj2ELj1ELj4ELj16ENS_18Kernel_traits_baseILj12288ES2_fS2_fjLj128EEEEEEEvNS_9FwdParamsE)
        .other          _ZN10layer_norm13ln_fwd_kernelINS_13Kernel_traitsI13__nv_bfloat16fS2_fjLj12288ELj2ELj1ELj4ELj16ENS_18Kernel_traits_baseILj12288ES2_fS2_fjLj128EEEEEEEvNS_9FwdParamsE,@"STO_CUDA_ENTRY STV_DEFAULT"
_ZN10layer_norm13ln_fwd_kernelINS_13Kernel_traitsI13__nv_bfloat16fS2_fjLj12288ELj2ELj1ELj4ELj16ENS_18Kernel_traits_baseILj12288ES2_fS2_fjLj128EEEEEEEvNS_9FwdParamsE:
.text._ZN10layer_norm13ln_fwd_kernelINS_13Kernel_traitsI13__nv_bfloat16fS2_fjLj12288ELj2ELj1ELj4ELj16ENS_18Kernel_traits_baseILj12288ES2_fS2_fjLj128EEEEEEEvNS_9FwdParamsE:
        /* <DEDUP_REMOVED lines=43> */
[----:B0-----:R-:W-:-:S07]  /*02b0*/  MOV R4, RZ ;  /* 0x000000ff00047202 */ /* 0x001fce0000000f00 */
.L_x_1043:
[----:B------:R-:W0:Y:S01]  /*02c0*/  LDC.64 R72, c[0x0][0x220] ;  /* 0x00008800ff487b82 */ /* 0x000e220000000a00 */
[----:B------:R-:W-:Y:S01]  /*02d0*/  LOP3.LUT R5, R3, 0x1, RZ, 0xc0, !PT ;  /* 0x0000000103057812 */ /* 0x000fe200078ec0ff */
[----:B------:R-:W-:-:S03]  /*02e0*/  IMAD R75, R118, 0xc00, RZ ;  /* 0x00000c00764b7824 */ /* 0x000fc600078e02ff */
        /* <DEDUP_REMOVED lines=210> */
.L_x_1054:
        /* <DEDUP_REMOVED lines=18> */
[----:B-1----:R-:W-:-:S04]  /*1130*/  @!P1 LEA R110, R111, R110, 0x18 ;  /* 0x0000006e6f6e9211 */ /* 0x002fc800078ec0ff */
[----:B------:R-:W-:Y:S02]  /*1140*/  @!P1 LEA R119, R113, R110, 0x3 ;  /* 0x0000006e71779211 */ /* 0x000fe400078e18ff */
[----:B------:R-:W-:Y:S01]  /*1150*/  CS2R R110, SRZ ;  /* 0x00000000006e7805 */ /* 0x000fe2000001ff00 */
[----:B------:R-:W-:Y:S05]  /*1160*/  SHFL.DOWN PT, R113, R120, 0x2, 0x1f ;  /* 0x08401f0078717f89 */ /* 0x000fea00000e0000 */
[----:B------:R-:W1:Y:S01]  /*1170*/  @!P1 LDS.64 R110, [R119] ;  /* 0x00000000776e9984 */ /* 0x000e620000000a00 */
[----:B------:R-:W-:-:S03]  /*1180*/  LOP3.LUT P1, RZ, R112, 0x1f, R2, 0xf8, !PT ;  /* 0x0000001f70ff7812 */ /* 0x000fc6000782f802 */
[----:B-1----:R-:W1:Y:S04]  /*1190*/  SHFL.DOWN PT, R121, R110, 0x2, 0x1f ;  /* 0x08401f006e797f89 */ /* 0x002e6800000e0000 */
[----:B------:R-:W2:Y:S01]  /*11a0*/  SHFL.DOWN PT, R122, R111, 0x2, 0x1f ;  /* 0x08401f006f7a7f89 */ /* 0x000ea200000e0000 */
[----:B-1----:R-:W-:Y:S01]  /*11b0*/  FADD.FTZ R112, -R121, R110 ;  /* 0x0000006e79707221 */ /* 0x002fe20000010100 */
[----:B------:R-:W-:-:S03]  /*11c0*/  FMUL.FTZ R123, R113, R121 ;  /* 0x00000079717b7220 */ /* 0x000fc60000410000 */
[----:B------:R-:W-:Y:S01]  /*11d0*/  FMUL.FTZ R121, R112, R112 ;  /* 0x0000007070797220 */ /* 0x000fe20000410000 */
[----:B------:R-:W-:Y:S01]  /*11e0*/  FADD.FTZ R112, R113, R120 ;  /* 0x0000007871707221 */ /* 0x000fe20000010000 */
[----:B------:R-:W-:Y:S02]  /*11f0*/  FFMA.FTZ R123, R120, R110, R123 ;  /* 0x0000006e787b7223 */ /* 0x000fe4000001007b */
[----:B------:R-:W-:Y:S01]  /*1200*/  FMUL.FTZ R124, R121, R120 ;  /* 0x00000078797c7220 */ /* 0x000fe20000410000 */
[----:B------:R-:W1:Y:S01]  /*1210*/  MUFU.RCP R119, R112 ;  /* 0x0000007000777308 */ /* 0x000e620000001000 */
[----:B--2---:R-:W-:Y:S02]  /*1220*/  FADD.FTZ R120, R122, R111 ;  /* 0x0000006f7a787221 */ /* 0x004fe40000010000 */
[----:B------:R-:W-:Y:S02]  /*1230*/  FMUL.FTZ R124, R113, R124 ;  /* 0x0000007c717c7220 */ /* 0x000fe40000410000 */
[----:B------:R-:W2:Y:S01]  /*1240*/  SHFL.DOWN PT, R113, R112, 0x1, 0x1f ;  /* 0x08201f0070717f89 */ /* 0x000ea200000e0000 */
[C---:B-1----:R-:W-:Y:S01]  /*1250*/  FMUL.FTZ R121, R119.reuse, R123 ;  /* 0x0000007b77797220 */ /* 0x042fe20000410000 */
[----:B------:R-:W-:-:S04]  /*1260*/  FFMA.FTZ R120, R119, R124, R120 ;  /* 0x0000007c77787223 */ /* 0x000fc80000010078 */
[----:B------:R-:W1:Y:S04]  /*1270*/  SHFL.DOWN PT, R110, R121, 0x1, 0x1f ;  /* 0x08201f00796e7f89 */ /* 0x000e6800000e0000 */
[----:B------:R-:W3:Y:S01]  /*1280*/  SHFL.DOWN PT, R119, R120, 0x1, 0x1f ;  /* 0x08201f0078777f89 */ /* 0x000ee200000e0000 */
[----:B--2---:R-:W-:-:S06]  /*1290*/  FADD.FTZ R111, R112, R113 ;  /* 0x00000071706f7221 */ /* 0x004fcc0000010000 */
[----:B------:R-:W2:Y:S01]  /*12a0*/  MUFU.RCP R111, R111 ;  /* 0x0000006f006f7308 */ /* 0x000ea20000001000 */
[----:B-1----:R-:W-:Y:S01]  /*12b0*/  FMUL.FTZ R123, R113, R110 ;  /* 0x0000006e717b7220 */ /* 0x002fe20000410000 */
[----:B------:R-:W-:-:S03]  /*12c0*/  FADD.FTZ R122, R121, -R110 ;  /* 0x8000006e797a7221 */ /* 0x000fc60000010000 */
[----:B------:R-:W-:Y:S01]  /*12d0*/  FFMA.FTZ R110, R112, R121, R123 ;  /* 0x00000079706e7223 */ /* 0x000fe2000001007b */
[----:B------:R-:W-:Y:S01]  /*12e0*/  FMUL.FTZ R123, R122, R122 ;  /* 0x0000007a7a7b7220 */ /* 0x000fe20000410000 */
[----:B------:R-:W-:-:S03]  /*12f0*/  LOP3.LUT R121, R4, 0x1, RZ, 0xc0, !PT ;  /* 0x0000000104797812 */ /* 0x000fc600078ec0ff */
[----:B------:R-:W-:Y:S01]  /*1300*/  FMUL.FTZ R122, R112, R123 ;  /* 0x0000007b707a7220 */ /* 0x000fe20000410000 */
[----:B---3--:R-:W-:Y:S01]  /*1310*/  FADD.FTZ R112, R120, R119 ;  /* 0x0000007778707221 */ /* 0x008fe20000010000 */
[----:B------:R-:W-:Y:S02]  /*1320*/  SHF.R.U32.HI R123, RZ, 0x1, R3 ;  /* 0x00000001ff7b7819 */ /* 0x000fe40000011603 */
[----:B------:R-:W-:Y:S01]  /*1330*/  FMUL.FTZ R113, R113, R122 ;  /* 0x0000007a71717220 */ /* 0x000fe20000410000 */
[----:B------:R-:W-:-:S03]  /*1340*/  IADD3 R121, -R121, RZ, RZ ;  /* 0x000000ff79797210 */ /* 0x000fc60007ffe1ff */
[C---:B--2---:R-:W-:Y:S01]  /*1350*/  FFMA.FTZ R113, R111.reuse, R113, R112 ;  /* 0x000000716f717223 */ /* 0x044fe20000010070 */
[----:B------:R-:W-:Y:S01]  /*1360*/  FMUL.FTZ R112, R111, R110 ;  /* 0x0000006e6f707220 */ /* 0x000fe20000410000 */
[----:B------:R-:W-:Y:S02]  /*1370*/  LEA.HI R111, R2, R123, RZ, 0x19 ;  /* 0x0000007b026f7211 */ /* 0x000fe400078fc8ff */
[----:B------:R-:W-:Y:S02]  /*1380*/  LOP3.LUT R120, R121, UR4, RZ, 0xc0, !PT ;  /* 0x0000000479787c12 */ /* 0x000fe4000f8ec0ff */
[----:B------:R-:W-:Y:S02]  /*1390*/  SHFL.IDX PT, R113, R113, RZ, 0x1f ;  /* 0x00001fff71717589 */ /* 0x000fe400000e0000 */
[----:B------:R-:W-:Y:S02]  /*13a0*/  LEA R120, P3, R111, R120, 0x1 ;  /* 0x000000786f787211 */ /* 0x000fe400078608ff */
[----:B------:R-:W1:Y:S01]  /*13b0*/  @!P1 LDC.64 R110, c[0x0][0x250] ;  /* 0x00009400ff6e9b82 */ /* 0x000e620000000a00 */
[----:B------:R-:W2:Y:S01]  /*13c0*/  SHFL.IDX PT, R112, R112, RZ, 0x1f ;  /* 0x00001fff70707589 */ /* 0x000ea200000e0000 */
[----:B------:R-:W-:-:S02]  /*13d0*/  @!P1 IADD3 R122, P2, R5, R120, RZ ;  /* 0x00000078057a9210 */ /* 0x000fc40007f5e0ff */
[----:B------:R-:W-:-:S04]  /*13e0*/  IADD3.X R119, RZ, RZ, RZ, P3, !PT ;  /* 0x000000ffff777210 */ /* 0x000fc80001ffe4ff */
[----:B------:R-:W-:Y:S02]  /*13f0*/  @!P1 IADD3.X R124, RZ, R119, RZ, P2, !PT ;  /* 0x00000077ff7c9210 */ /* 0x000fe400017fe4ff */
[----:B-1----:R-:W-:-:S04]  /*1400*/  @!P1 LEA R110, P3, R122, R110, 0x3 ;  /* 0x0000006e7a6e9211 */ /* 0x002fc800078618ff */
[----:B------:R-:W-:-:S05]  /*1410*/  @!P1 LEA.HI.X R111, R122, R111, R124, 0x3, P3 ;  /* 0x0000006f7a6f9211 */ /* 0x000fca00018f1c7c */
[----:B--2---:R1:W-:Y:S01]  /*1420*/  @!P1 STG.E.64 desc[UR6][R110.64], R112 ;  /* 0x000000706e009986 */ /* 0x0043e2000c101b06 */
[----:B------:R-:W-:-:S13]  /*1430*/  ISETP.NE.AND P1, PT, R2, RZ, PT ;  /* 0x000000ff0200720c */ /* 0x000fda0003f25270 */
[----:B-1----:R-:W-:Y:S05]  /*1440*/  @P1 BRA `(.L_x_1041) ;  /* 0x00000000004c1947 */ /* 0x002fea0003800000 */
        /* <DEDUP_REMOVED lines=14> */
.L_x_1042:
[----:B------:R-:W2:Y:S04]  /*1530*/  LDG.E.STRONG.GPU R112, desc[UR6][R110.64] ;  /* 0x000000066e707981 */ /* 0x000ea8000c1ef900 */
[----:B--2---:R-:W-:Y:S01]  /*1540*/  CCTL.IVALL ;  /* 0x00000000ff00798f */ /* 0x004fe20002000000 */
[----:B------:R-:W-:Y:S05]  /*1550*/  YIELD ;  /* 0x0000000000007946 */ /* 0x000fea0003800000 */
[----:B------:R-:W-:-:S13]  /*1560*/  ISETP.NE.AND P1, PT, R112, R121, PT ;  /* 0x000000797000720c */ /* 0x000fda0003f25270 */
[----:B------:R-:W-:Y:S05]  /*1570*/  @P1 BRA `(.L_x_1042) ;  /* 0xfffffffc00ec1947 */ /* 0x000fea000383ffff */
.L_x_1041:
[C---:B------:R-:W-:Y:S01]  /*1580*/  ISETP.GT.U32.AND P1, PT, R0.reuse, 0x1, PT ;  /* 0x000000010000780c */ /* 0x040fe20003f24070 */
[----:B------:R-:W-:Y:S05]  /*1590*/  WARPSYNC.ALL ;  /* 0x0000000000007948 */ /* 0x000fea0003800000 */
[----:B------:R-:W-:Y:S01]  /*15a0*/  BAR.SYNC.DEFER_BLOCKING 0x0 ;  /* 0x0000000000007b1d */ /* 0x000fe20000010000 */
[----:B------:R-:W-:Y:S02]  /*15b0*/  MOV R121, RZ ;  /* 0x000000ff00797202 */ /* 0x000fe40000000f00 */
[----:B------:R-:W-:-:S03]  /*15c0*/  LOP3.LUT R124, R0, 0x1, R3, 0xf8, !PT ;  /* 0x00000001007c7812 */ /* 0x000fc600078ef803 */
[----:B------:R-:W-:Y:S02]  /*15d0*/  ULDC UR4, c[0x0][0x214] ;  /* 0x0000850000047ab9 */ /* 0x000fe40000000800 */
[----:B-1----:R-:W1:Y:S01]  /*15e0*/  @!P1 LDC.64 R110, c[0x0][0x250] ;  /* 0x00009400ff6e9b82 */ /* 0x002e620000000a00 */
[----:B------:R-:W-:-:S04]  /*15f0*/  @!P1 IADD3 R120, P2, R0, R120, RZ ;  /* 0x0000007800789210 */ /* 0x000fc80007f5e0ff */
[----:B------:R-:W-:Y:S02]  /*1600*/  @!P1 IADD3.X R119, RZ, R119, RZ, P2, !PT ;  /* 0x00000077ff779210 */ /* 0x000fe400017fe4ff */
[----:B-1----:R-:W-:-:S04]  /*1610*/  @!P1 LEA R112, P2, R120, R110, 0x3 ;  /* 0x0000006e78709211 */ /* 0x002fc800078418ff */
[----:B------:R-:W-:Y:S02]  /*1620*/  @!P1 LEA.HI.X R113, R120, R111, R119, 0x3, P2 ;  /* 0x0000006f78719211 */ /* 0x000fe400010f1c77 */
[----:B------:R-:W-:-:S06]  /*1630*/  CS2R R110, SRZ ;  /* 0x00000000006e7805 */ /* 0x000fcc000001ff00 */
[----:B------:R-:W2:Y:S01]  /*1640*/  @!P1 LDG.E.64 R110, desc[UR6][R112.64] ;  /* 0x00000006706e9981 */ /* 0x000ea2000c1e1b00 */
[----:B------:R-:W-:Y:S02]  /*1650*/  @!P1 MOV R121, 0x45c00000 ;  /* 0x45c0000000799802 */ /* 0x000fe40000000f00 */
[----:B------:R-:W-:Y:S02]  /*1660*/  LOP3.LUT P1, RZ, R124, 0x3, R117, 0xf8, !PT ;  /* 0x000000037cff7812 */ /* 0x000fe4000782f875 */
[----:B-----5:R-:W-:Y:S01]  /*1670*/  SHF.R.U64 R124, R104, 0x10, R105 ;  /* 0x00000010687c7819 */ /* 0x020fe20000001269 */
[----:B------:R-:W1:Y:S01]  /*1680*/  SHFL.DOWN PT, R120, R121, 0x1, 0x1f ;  /* 0x08201f0079787f89 */ /* 0x000e6200000e0000 */
[----:B------:R-:W-:-:S04]  /*1690*/  IADD3 R4, R4, 0x1, RZ ;  /* 0x0000000104047810 */ /* 0x000fc80007ffe0ff */
        /* <DEDUP_REMOVED lines=8> */
[----:B------:R-:W-:Y:S02]  /*1720*/  FMUL.FTZ R113, R112, R121 ;  /* 0x0000007970717220 */ /* 0x000fe40000410000 */
[----:B------:R-:W2:Y:S02]  /*1730*/  LDC R112, c[0x0][0x260] ;  /* 0x00009800ff707b82 */ /* 0x000ea40000000800 */
[C---:B------:R-:W-:Y:S01]  /*1740*/  FMUL.FTZ R113, R120.reuse, R113 ;  /* 0x0000007178717220 */ /* 0x040fe20000410000 */
[----:B------:R-:W-:-:S03]  /*1750*/  FMUL.FTZ R120, R120, R119 ;  /* 0x0000007778787220 */ /* 0x000fc60000410000 */
[----:B-1----:R-:W-:Y:S01]  /*1760*/  FFMA.FTZ R113, R117, R113, R122 ;  /* 0x0000007175717223 */ /* 0x002fe2000001007a */
[----:B------:R-:W-:Y:S01]  /*1770*/  FFMA.FTZ R120, R121, R110, R120 ;  /* 0x0000006e79787223 */ /* 0x000fe20000010078 */
[----:B------:R-:W-:-:S03]  /*1780*/  SHF.R.U64 R122, R108, 0x10, R109 ;  /* 0x000000106c7a7819 */ /* 0x000fc6000000126d */
[----:B------:R-:W-:Y:S01]  /*1790*/  FMUL.FTZ R111, R117, R120 ;  /* 0x00000078756f7220 */ /* 0x000fe20000410000 */
[----:B------:R-:W2:Y:S01]  /*17a0*/  SHFL.IDX PT, R113, R113, RZ, 0x1f ;  /* 0x00001fff71717589 */ /* 0x000ea200000e0000 */
[----:B------:R-:W-:-:S04]  /*17b0*/  SHF.R.U64 R120, R106, 0x10, R107 ;  /* 0x000000106a787819 */ /* 0x000fc8000000126b */
[----:B------:R-:W1:Y:S01]  /*17c0*/  SHFL.IDX PT, R111, R111, RZ, 0x1f ;  /* 0x00001fff6f6f7589 */ /* 0x000e6200000e0000 */
[----:B--2---:R-:W-:Y:S01]  /*17d0*/  FFMA.FTZ R110, R113, 8.1380210758652538061e-05, R112 ;  /* 0x38aaaaab716e7823 */ /* 0x004fe20000010070 */
[----:B------:R-:W-:Y:S02]  /*17e0*/  IMAD R112, R118, 0xc00, RZ ;  /* 0x00000c0076707824 */ /* 0x000fe400078e02ff */
[----:B-1----:R-:W-:-:S03]  /*17f0*/  FADD.FTZ R117, R28, -R111 ;  /* 0x8000006f1c757221 */ /* 0x002fc60000010000 */
[----:B------:R-:W1:Y:S01]  /*1800*/  MUFU.RSQ R110, R110 ;  /* 0x0000006e006e7308 */ /* 0x000e620000001400 */
        /* <DEDUP_REMOVED lines=17> */
[----:B------:R-:W-:Y:S01]  /*1920*/  SHF.L.U32 R117, R5, 0x7, RZ ;  /* 0x0000000705757819 */ /* 0x000fe200000006ff */
[C---:B------:R-:W-:Y:S01]  /*1930*/  FMUL.FTZ R29, R110.reuse, R29 ;  /* 0x0000001d6e1d7220 */ /* 0x040fe20000410000 */
[C---:B------:R-:W-:Y:S01]  /*1940*/  FMUL.FTZ R41, R110.reuse, R41 ;  /* 0x000000296e297220 */ /* 0x040fe20000410000 */
[C---:B------:R-:W-:Y:S01]  /*1950*/  FMUL.FTZ R52, R110.reuse, R52 ;  /* 0x000000346e347220 */ /* 0x040fe20000410000 */
[----:B------:R-:W-:Y:S01]  /*1960*/  LOP3.LUT R117, R117, 0x80, R0, 0xe2, !PT ;  /* 0x0000008075757812 */ /* 0x000fe200078ee200 */
[----:B------:R-:W-:Y:S01]  /*1970*/  FMUL.FTZ R50, R110, R50 ;  /* 0x000000326e327220 */ /* 0x000fe20000410000 */
[----:B------:R-:W-:Y:S01]  /*1980*/  F2FP.BF16.F32.PACK_AB R5, RZ, R29 ;  /* 0x0000001dff05723e */ /* 0x000fe200000010ff */
[--C-:B------:R-:W-:Y:S01]  /*1990*/  FADD.FTZ R29, R30, -R111.reuse ;  /* 0x8000006f1e1d7221 */ /* 0x100fe20000010000 */
[----:B------:R-:W-:Y:S01]  /*19a0*/  LOP3.LUT R117, R117, 0x60, R2, 0xf8, !PT ;  /* 0x0000006075757812 */ /* 0x000fe200078ef802 */
[----:B------:R-:W-:Y:S01]  /*19b0*/  FMUL.FTZ R30, R110, R113 ;  /* 0x000000716e1e7220 */ /* 0x000fe20000410000 */
[--C-:B------:R-:W-:Y:S01]  /*19c0*/  FADD.FTZ R113, R32, -R111.reuse ;  /* 0x8000006f20717221 */ /* 0x100fe20000010000 */
[----:B------:R-:W-:Y:S01]  /*19d0*/  FMUL.FTZ R31, R110, R29 ;  /* 0x0000001d6e1f7220 */ /* 0x000fe20000410000 */
[----:B------:R-:W-:Y:S01]  /*19e0*/  LOP3.LUT R29, R112, R117, RZ, 0xfc, !PT ;  /* 0x00000075701d7212 */ /* 0x000fe200078efcff */
[----:B------:R-:W-:Y:S01]  /*19f0*/  FMUL.FTZ R112, R110, R44 ;  /* 0x0000002c6e707220 */ /* 0x000fe20000410000 */
[----:B------:R-:W-:Y:S01]  /*1a00*/  F2FP.BF16.F32.PACK_AB R44, RZ, R41 ;  /* 0x00000029ff2c723e */ /* 0x000fe200000010ff */
[--C-:B------:R-:W-:Y:S01]  /*1a10*/  FADD.FTZ R117, R34, -R111.reuse ;  /* 0x8000006f22757221 */ /* 0x100fe20000010000 */
[C---:B------:R-:W-:Y:S01]  /*1a20*/  FMUL.FTZ R32, R110.reuse, R113 ;  /* 0x000000716e207220 */ /* 0x040fe20000410000 */
        /* <DEDUP_REMOVED lines=30> */
[--C-:B------:R-:W-:Y:S01]  /*1c10*/  FADD.FTZ R65, R65, -R111.reuse ;  /* 0x8000006f41417221 */ /* 0x100fe20000010000 */
[----:B------:R-:W-:Y:S01]  /*1c20*/  F2FP.BF16.F32.PACK_AB R62, RZ, R63 ;  /* 0x0000003fff3e723e */ /* 0x000fe200000010ff */
[--C-:B------:R-:W-:Y:S01]  /*1c30*/  FADD.FTZ R69, R69, -R111.reuse ;  /* 0x8000006f45457221 */ /* 0x100fe20000010000 */
[----:B------:R-:W-:Y:S01]  /*1c40*/  F2FP.BF16.F32.PACK_AB R63, RZ, R112 ;  /* 0x00000070ff3f723e */ /* 0x000fe200000010ff */
[----:B------:R-:W-:Y:S01]  /*1c50*/  FMUL.FTZ R112, R110, R68 ;  /* 0x000000446e707220 */ /* 0x000fe20000410000 */
[--C-:B------:R-:W-:Y:S01]  /*1c60*/  FADD.FTZ R67, R67, -R111.reuse ;  /* 0x8000006f43437221 */ /* 0x100fe20000010000 */
[--C-:B------:R-:W-:Y:S01]  /*1c70*/  FADD.FTZ R70, R70, -R111.reuse ;  /* 0x8000006f46467221 */ /* 0x100fe20000010000 */
[--C-:B------:R-:W-:Y:S01]  /*1c80*/  FADD.FTZ R73, R73, -R111.reuse ;  /* 0x8000006f49497221 */ /* 0x100fe20000010000 */
[----:B------:R-:W-:Y:S01]  /*1c90*/  F2FP.BF16.F32.PACK_AB R58, RZ, R55 ;  /* 0x00000037ff3a723e */ /* 0x000fe200000010ff */
[--C-:B------:R-:W-:Y:S01]  /*1ca0*/  FADD.FTZ R35, R35, -R111.reuse ;  /* 0x8000006f23237221 */ /* 0x100fe20000010000 */
[----:B------:R-:W-:Y:S01]  /*1cb0*/  F2FP.BF16.F32.PACK_AB R55, RZ, R113 ;  /* 0x00000071ff37723e */ /* 0x000fe200000010ff */
[C---:B------:R-:W-:Y:S01]  /*1cc0*/  FMUL.FTZ R65, R110.reuse, R65 ;  /* 0x000000416e417220 */ /* 0x040fe20000410000 */
[C---:B------:R-:W-:Y:S01]  /*1cd0*/  FMUL.FTZ R113, R110.reuse, R69 ;  /* 0x000000456e717220 */ /* 0x040fe20000410000 */
[C---:B------:R-:W-:Y:S01]  /*1ce0*/  FMUL.FTZ R67, R110.reuse, R67 ;  /* 0x000000436e437220 */ /* 0x040fe20000410000 */
[----:B------:R-:W-:Y:S01]  /*1cf0*/  F2FP.BF16.F32.PACK_AB R69, RZ, R112 ;  /* 0x00000070ff45723e */ /* 0x000fe200000010ff */
[----:B------:R-:W-:Y:S01]  /*1d00*/  FMUL.FTZ R70, R110, R70 ;  /* 0x000000466e467220 */ /* 0x000fe20000410000 */
[--C-:B------:R-:W-:Y:S01]  /*1d10*/  FADD.FTZ R121, R38, -R111.reuse ;  /* 0x8000006f26797221 */ /* 0x100fe20000010000 */
[C---:B------:R-:W-:Y:S01]  /*1d20*/  FMUL.FTZ R112, R110.reuse, R73 ;  /* 0x000000496e707220 */ /* 0x040fe20000410000 */
[C---:B------:R-:W-:Y:S01]  /*1d30*/  FMUL.FTZ R38, R110.reuse, R35 ;  /* 0x000000236e267220 */ /* 0x040fe20000410000 */
[--C-:B------:R-:W-:Y:S01]  /*1d40*/  FADD.FTZ R45, R45, -R111.reuse ;  /* 0x8000006f2d2d7221 */ /* 0x100fe20000010000 */
[----:B------:R-:W-:Y:S01]  /*1d50*/  F2FP.BF16.F32.PACK_AB R68, RZ, R65 ;  /* 0x00000041ff44723e */ /* 0x000fe200000010ff */
[--C-:B------:R-:W-:Y:S01]  /*1d60*/  FADD.FTZ R33, R33, -R111.reuse ;  /* 0x8000006f21217221 */ /* 0x100fe20000010000 */
        /* <DEDUP_REMOVED lines=8> */
[----:B------:R-:W-:Y:S01]  /*1df0*/  F2FP.BF16.F32.PACK_AB R38, RZ, R38 ;  /* 0x00000026ff26723e */ /* 0x000fe200000010ff */
[----:B------:R-:W-:Y:S01]  /*1e00*/  FADD.FTZ R123, R40, -R111 ;  /* 0x8000006f287b7221 */ /* 0x000fe20000010000 */
[----:B------:R-:W-:Y:S01]  /*1e10*/  SHF.R.U32.HI R113, RZ, 0x10, R83 ;  /* 0x00000010ff717819 */ /* 0x000fe20000011653 */
[C---:B------:R-:W-:Y:S01]  /*1e20*/  FMUL.FTZ R35, R110.reuse, R37 ;  /* 0x000000256e237220 */ /* 0x040fe20000410000 */
[----:B------:R-:W-:Y:S01]  /*1e30*/  SHF.R.U32.HI R112, RZ, 0x10, R107 ;  /* 0x00000010ff707819 */ /* 0x000fe2000001166b */
[C---:B------:R-:W-:Y:S01]  /*1e40*/  FMUL.FTZ R40, R110.reuse, R119 ;  /* 0x000000776e287220 */ /* 0x040fe20000410000 */
        /* <DEDUP_REMOVED lines=8> */
[----:B------:R-:W-:Y:S01]  /*1ed0*/  F2FP.BF16.F32.PACK_AB R30, RZ, R30 ;  /* 0x0000001eff1e723e */ /* 0x000fe200000010ff */
[----:B------:R-:W-:Y:S01]  /*1ee0*/  FADD.FTZ R33, R74, -R111 ;  /* 0x8000006f4a217221 */ /* 0x000fe20000010000 */
[----:B------:R-:W-:Y:S01]  /*1ef0*/  F2FP.BF16.F32.PACK_AB R34, RZ, R34 ;  /* 0x00000022ff22723e */ /* 0x000fe200000010ff */
[----:B------:R-:W-:Y:S01]  /*1f00*/  HFMA2.BF16_V2 R46, R112.H0_H0, R46.H0_H0, R113.H0_H0 ;  /* 0x2000002e702e7231 */ /* 0x000fe20000240871 */
[----:B------:R-:W-:Y:S01]  /*1f10*/  SHF.R.U32.HI R117, RZ, 0x10, R85 ;  /* 0x00000010ff757819 */ /* 0x000fe20000011655 */
[C---:B------:R-:W-:Y:S01]  /*1f20*/  FMUL.FTZ R74, R110.reuse, R123 ;  /* 0x0000007b6e4a7220 */ /* 0x040fe20000410000 */
[----:B------:R-:W-:Y:S01]  /*1f30*/  SHF.R.U32.HI R119, RZ, 0x10, R109 ;  /* 0x00000010ff777819 */ /* 0x000fe2000001166d */
[----:B------:R-:W-:Y:S01]  /*1f40*/  FMUL.FTZ R75, R110, R75 ;  /* 0x0000004b6e4b7220 */ /* 0x000fe20000410000 */
[----:B------:R-:W-:Y:S01]  /*1f50*/  SHF.R.U64 R121, R82, 0x10, R83 ;  /* 0x0000001052797819 */ /* 0x000fe20000001253 */
[----:B------:R-:W-:Y:S01]  /*1f60*/  FADD.FTZ R39, R39, -R111 ;  /* 0x8000006f27277221 */ /* 0x000fe20000010000 */
[----:B------:R-:W-:Y:S01]  /*1f70*/  SHF.R.U32.HI R113, RZ, 0x10, R25 ;  /* 0x00000010ff717819 */ /* 0x000fe20000011619 */
[----:B------:R-:W-:Y:S01]  /*1f80*/  HFMA2.BF16_V2 R30, R119.H0_H0, R30.H0_H0, R117.H0_H0 ;  /* 0x2000001e771e7231 */ /* 0x000fe20000240875 */
[----:B------:R-:W-:Y:S01]  /*1f90*/  SHF.R.U32.HI R112, RZ, 0x10, R97 ;  /* 0x00000010ff707819 */ /* 0x000fe20000011661 */
[----:B------:R-:W-:Y:S01]  /*1fa0*/  HFMA2.BF16_V2 R34, R120.H0_H0, R34.H0_H0, R121.H0_H0 ;  /* 0x2000002278227231 */ /* 0x000fe20000240879 */
[----:B------:R-:W-:Y:S01]  /*1fb0*/  F2FP.BF16.F32.PACK_AB R43, RZ, R43 ;  /* 0x0000002bff2b723e */ /* 0x000fe200000010ff */
[----:B0-----:R-:W-:Y:S01]  /*1fc0*/  FADD.FTZ R125, R42, -R111 ;  /* 0x8000006f2a7d7221 */ /* 0x001fe20000010000 */
        /* <DEDUP_REMOVED lines=8> */
[----:B------:R-:W-:Y:S01]  /*2050*/  SHF.R.U64 R113, R18, 0x10, R19 ;  /* 0x0000001012717819 */ /* 0x000fe20000001213 */
[----:B------:R-:W-:Y:S01]  /*2060*/  FADD.FTZ R47, R47, -R111 ;  /* 0x8000006f2f2f7221 */ /* 0x000fe20000010000 */
[----:B------:R-:W-:Y:S01]  /*2070*/  SHF.R.U64 R112, R90, 0x10, R91 ;  /* 0x000000105a707819 */ /* 0x000fe2000000125b */
[----:B------:R-:W-:Y:S01]  /*2080*/  HFMA2.BF16_V2 R43, R117.H0_H0, R43.H0_H0, R120.H0_H0 ;  /* 0x2000002b752b7231 */ /* 0x000fe20000240878 */
[----:B------:R-:W-:Y:S01]  /*2090*/  SHF.R.U64 R123, R84, 0x10, R85 ;  /* 0x00000010547b7819 */ /* 0x000fe20000001255 */
[----:B------:R-:W-:Y:S01]  /*20a0*/  FMUL.FTZ R47, R110, R47 ;  /* 0x0000002f6e2f7220 */ /* 0x000fe20000410000 */
[----:B------:R-:W-:Y:S01]  /*20b0*/  SHF.R.U64 R117, R24, 0x10, R25 ;  /* 0x0000001018757819 */ /* 0x000fe20000001219 */
[----:B------:R-:W-:Y:S01]  /*20c0*/  HFMA2.BF16_V2 R68, R112.H0_H0, R68.H0_H0, R113.H0_H0 ;  /* 0x2000004470447231 */ /* 0x000fe20000240871 */
[----:B------:R-:W-:Y:S01]  /*20d0*/  SHF.R.U64 R119, R96, 0x10, R97 ;  /* 0x0000001060777819 */ /* 0x000fe20000001261 */
[----:B------:R-:W-:Y:S01]  /*20e0*/  HFMA2.BF16_V2 R5, R122.H0_H0, R5.H0_H0, R123.H0_H0 ;  /* 0x200000057a057231 */ /* 0x000fe2000024087b */
[----:B------:R-:W-:Y:S01]  /*20f0*/  F2FP.BF16.F32.PACK_AB R75, RZ, R75 ;  /* 0x0000004bff4b723e */ /* 0x000fe200000010ff */
[----:B------:R-:W-:Y:S01]  /*2100*/  FADD.FTZ R57, R57, -R111 ;  /* 0x8000006f39397221 */ /* 0x000fe20000010000 */
        /* <DEDUP_REMOVED lines=8> */
[----:B------:R-:W-:Y:S01]  /*2190*/  F2FP.BF16.F32.PACK_AB R28, RZ, R28 ;  /* 0x0000001cff1c723e */ /* 0x000fe200000010ff */
[----:B------:R-:W-:Y:S01]  /*21a0*/  FADD.FTZ R51, R51, -R111 ;  /* 0x8000006f33337221 */ /* 0x000fe20000010000 */
        /* <DEDUP_REMOVED lines=8> */
[----:B------:R-:W-:Y:S01]  /*2230*/  LOP3.LUT R5, R5, 0xffff, RZ, 0xc0, !PT ;  /* 0x0000ffff05057812 */ /* 0x000fe200078ec0ff */
[----:B------:R-:W-:Y:S01]  /*2240*/  FADD.FTZ R56, R56, -R111 ;  /* 0x8000006f38387221 */ /* 0x000fe20000010000 */
[----:B------:R-:W-:Y:S01]  /*2250*/  PRMT R112, R34, 0x7610, R112 ;  /* 0x0000761022707816 */ /* 0x000fe20000000070 */
[----:B------:R-:W-:Y:S01]  /*2260*/  HFMA2.BF16_V2 R35, R124.H0_H0, R35.H0_H0, R125.H0_H0 ;  /* 0x200000237c237231 */ /* 0x000fe2000024087d */
[----:B------:R-:W-:Y:S01]  /*2270*/  SHF.R.U64 R117, R86, 0x10, R87 ;  /* 0x0000001056757819 */ /* 0x000fe20000001257 */
[----:B------:R-:W-:Y:S01]  /*2280*/  FMUL.FTZ R51, R110, R51 ;  /* 0x000000336e337220 */ /* 0x000fe20000410000 */
[----:B------:R-:W-:Y:S01]  /*2290*/  SHF.R.U64 R119, R14, 0x10, R15 ;  /* 0x000000100e777819 */ /* 0x000fe2000000120f */
[----:B------:R-:W-:Y:S01]  /*22a0*/  FMUL.FTZ R56, R110, R56 ;  /* 0x000000386e387220 */ /* 0x000fe20000410000 */
[----:B------:R-:W-:Y:S01]  /*22b0*/  F2FP.BF16.F32.PACK_AB R32, RZ, R32 ;  /* 0x00000020ff20723e */ /* 0x000fe200000010ff */
        /* <DEDUP_REMOVED lines=8> */
[----:B------:R-:W-:Y:S01]  /*2340*/  HFMA2.BF16_V2 R53, R99.H0_H0, R53.H0_H0, R27.H0_H0 ;  /* 0x2000003563357231 */ /* 0x000fe2000024081b */
[----:B------:R-:W-:Y:S01]  /*2350*/  SHF.L.U32 R113, R5, 0x10, RZ ;  /* 0x0000001005717819 */ /* 0x000fe200000006ff */
[----:B------:R-:W-:Y:S01]  /*2360*/  HFMA2.BF16_V2 R49, R98.H0_H0, R49.H0_H0, R26.H0_H0 ;  /* 0x2000003162317231 */ /* 0x000fe2000024081a */
[----:B------:R-:W-:Y:S01]  /*2370*/  LOP3.LUT R112, R112, 0xffff, RZ, 0xc0, !PT ;  /* 0x0000ffff70707812 */ /* 0x000fe200078ec0ff */
[----:B------:R-:W-:Y:S01]  /*2380*/  HFMA2.BF16_V2 R39, R123.H0_H0, R39.H0_H0, R122.H0_H0 ;  /* 0x200000277b277231 */ /* 0x000fe2000024087a */
[----:B------:R-:W-:Y:S01]  /*2390*/  LOP3.LUT R34, R113, 0xffff, R28, 0xf8, !PT ;  /* 0x0000ffff71227812 */ /* 0x000fe200078ef81c */
[----:B------:R-:W-:Y:S01]  /*23a0*/  HFMA2.BF16_V2 R50, R97.H0_H0, R50.H0_H0, R25.H0_H0 ;  /* 0x2000003261327231 */ /* 0x000fe20000240819 */
[----:B------:R-:W-:Y:S01]  /*23b0*/  LOP3.LUT R117, R31, 0xffff, RZ, 0xc0, !PT ;  /* 0x0000ffff1f757812 */ /* 0x000fe200078ec0ff */
[--C-:B------:R-:W-:Y:S01]  /*23c0*/  FADD.FTZ R66, R66, -R111.reuse ;  /* 0x8000006f42427221 */ /* 0x100fe20000010000 */
[----:B------:R-:W-:Y:S01]  /*23d0*/  F2FP.BF16.F32.PACK_AB R40, RZ, R40 ;  /* 0x00000028ff28723e */ /* 0x000fe200000010ff */
[----:B------:R-:W-:Y:S01]  /*23e0*/  FADD.FTZ R71, R71, -R111 ;  /* 0x8000006f47477221 */ /* 0x000fe20000010000 */
[----:B------:R-:W-:Y:S01]  /*23f0*/  SHF.L.U32 R31, R112, 0x10, RZ ;  /* 0x00000010701f7819 */ /* 0x000fe200000006ff */
        /* <DEDUP_REMOVED lines=9> */
[----:B------:R-:W-:Y:S01]  /*2490*/  SHF.L.U64.HI R113, R112, 0x10, RZ ;  /* 0x0000001070717819 */ /* 0x000fe200000102ff */
[----:B------:R-:W-:Y:S01]  /*24a0*/  FADD.FTZ R72, R72, -R111 ;  /* 0x8000006f48487221 */ /* 0x000fe20000010000 */
[----:B------:R-:W-:Y:S01]  /*24b0*/  LOP3.LUT R36, R35, 0xffff, RZ, 0xc0, !PT ;  /* 0x0000ffff23247812 */ /* 0x000fe200078ec0ff */
[----:B------:R-:W-:Y:S01]  /*24c0*/  HFMA2.BF16_V2 R45, R123.H0_H0, R45.H0_H0, R122.H0_H0 ;  /* 0x2000002d7b2d7231 */ /* 0x000fe2000024087a */
[----:B------:R-:W-:Y:S01]  /*24d0*/  F2FP.BF16.F32.PACK_AB R42, RZ, R42 ;  /* 0x0000002aff2a723e */ /* 0x000fe200000010ff */
[----:B------:R-:W-:Y:S01]  /*24e0*/  FMUL.FTZ R71, R110, R71 ;  /* 0x000000476e477220 */ /* 0x000fe20000410000 */
[----:B------:R-:W-:Y:S01]  /*24f0*/  LOP3.LUT R35, R44, 0xffff, RZ, 0xc0, !PT ;  /* 0x0000ffff2c237812 */ /* 0x000fe200078ec0ff */
[----:B------:R-:W-:Y:S01]  /*2500*/  FMUL.FTZ R72, R110, R72 ;  /* 0x000000486e487220 */ /* 0x000fe20000410000 */
[----:B------:R-:W-:Y:S01]  /*2510*/  LOP3.LUT R32, R31, 0xffff, R32, 0xf8, !PT ;  /* 0x0000ffff1f207812 */ /* 0x000fe200078ef820 */
[----:B------:R-:W-:Y:S01]  /*2520*/  HFMA2.BF16_V2 R42, R103.H0_H0, R42.H0_H0, R79.H0_H0 ;  /* 0x2000002a672a7231 */ /* 0x000fe2000024084f */
[----:B------:R-:W-:Y:S01]  /*2530*/  LOP3.LUT R28, R28, 0xffff0000, R113, 0xf8, !PT ;  /* 0xffff00001c1c7812 */ /* 0x000fe200078ef871 */
[----:B------:R-:W-:Y:S01]  /*2540*/  HFMA2.BF16_V2 R64, R92.H0_H0, R64.H0_H0, R20.H0_H0 ;  /* 0x200000405c407231 */ /* 0x000fe20000240814 */
[----:B------:R-:W-:Y:S01]  /*2550*/  LOP3.LUT R31, R37, 0xffff, RZ, 0xc0, !PT ;  /* 0x0000ffff251f7812 */ /* 0x000fe200078ec0ff */
[----:B------:R-:W-:Y:S01]  /*2560*/  HFMA2.BF16_V2 R63, R90.H0_H0, R63.H0_H0, R18.H0_H0 ;  /* 0x2000003f5a3f7231 */ /* 0x000fe20000240812 */
[----:B------:R-:W-:Y:S01]  /*2570*/  SHF.L.U64.HI R44, R36, 0x10, RZ ;  /* 0x00000010242c7819 */ /* 0x000fe200000102ff */
[----:B------:R-:W-:Y:S01]  /*2580*/  HFMA2.BF16_V2 R73, R89.H0_H0, R73.H0_H0, R17.H0_H0 ;  /* 0x2000004959497231 */ /* 0x000fe20000240811 */
[----:B------:R-:W-:Y:S01]  /*2590*/  F2FP.BF16.F32.PACK_AB R47, RZ, R47 ;  /* 0x0000002fff2f723e */ /* 0x000fe200000010ff */
[----:B------:R-:W-:Y:S01]  /*25a0*/  FMUL.FTZ R33, R110, R33 ;  /* 0x000000216e217220 */ /* 0x000fe20000410000 */
[----:B------:R-:W-:Y:S01]  /*25b0*/  SHF.R.U32.HI R125, RZ, 0x10, R77 ;  /* 0x00000010ff7d7819 */ /* 0x000fe2000001164d */
[----:B------:R-:W-:Y:S01]  /*25c0*/  HFMA2.BF16_V2 R61, R93.H0_H0, R61.H0_H0, R21.H0_H0 ;  /* 0x2000003d5d3d7231 */ /* 0x000fe20000240815 */
[----:B------:R-:W-:Y:S01]  /*25d0*/  SHF.R.U32.HI R124, RZ, 0x10, R101 ;  /* 0x00000010ff7c7819 */ /* 0x000fe20000011665 */
[----:B------:R-:W-:Y:S01]  /*25e0*/  HFMA2.BF16_V2 R69, R88.H0_H0, R69.H0_H0, R16.H0_H0 ;  /* 0x2000004558457231 */ /* 0x000fe20000240810 */
[----:B------:R-:W-:-:S02]  /*25f0*/  SHF.L.U32 R113, R36, 0x10, RZ ;  /* 0x0000001024717819 */ /* 0x000fc400000006ff */
[----:B------:R-:W-:Y:S01]  /*2600*/  SHF.L.U32 R37, R35, 0x10, RZ ;  /* 0x0000001023257819 */ /* 0x000fe200000006ff */
[----:B------:R-:W-:Y:S01]  /*2610*/  HFMA2.BF16_V2 R47, R124.H0_H0, R47.H0_H0, R125.H0_H0 ;  /* 0x2000002f7c2f7231 */ /* 0x000fe2000024087d */
[----:B------:R-:W-:Y:S02]  /*2620*/  LOP3.LUT R31, R31, 0xffff0000, R44, 0xf8, !PT ;  /* 0xffff00001f1f7812 */ /* 0x000fe400078ef82c */
[----:B------:R-:W-:Y:S02]  /*2630*/  LOP3.LUT R36, R113, 0xffff, R40, 0xf8, !PT ;  /* 0x0000ffff71247812 */ /* 0x000fe400078ef828 */
[----:B------:R-:W-:Y:S02]  /*2640*/  LOP3.LUT R46, R46, 0xffff, RZ, 0xc0, !PT ;  /* 0x0000ffff2e2e7812 */ /* 0x000fe400078ec0ff */
[----:B------:R-:W-:Y:S02]  /*2650*/  SHF.L.U64.HI R44, R35, 0x10, RZ ;  /* 0x00000010232c7819 */ /* 0x000fe400000102ff */
[----:B------:R-:W-:-:S02]  /*2660*/  LOP3.LUT R40, R37, 0xffff, R74, 0xf8, !PT ;  /* 0x0000ffff25287812 */ /* 0x000fc400078ef84a */
[----:B------:R-:W-:Y:S02]  /*2670*/  PRMT R35, R45, 0x7610, R35 ;  /* 0x000076102d237816 */ /* 0x000fe40000000023 */
[----:B------:R-:W-:Y:S02]  /*2680*/  F2FP.BF16.F32.PACK_AB R57, RZ, R57 ;  /* 0x00000039ff39723e */ /* 0x000fe400000010ff */
[----:B------:R-:W-:Y:S02]  /*2690*/  SHF.R.U64 R124, R22, 0x10, R23 ;  /* 0x00000010167c7819 */ /* 0x000fe40000001217 */
[----:B------:R-:W-:Y:S02]  /*26a0*/  SHF.R.U64 R125, R94, 0x10, R95 ;  /* 0x000000105e7d7819 */ /* 0x000fe4000000125f */
[----:B------:R-:W-:Y:S02]  /*26b0*/  PRMT R37, R41, 0x7610, R37 ;  /* 0x0000761029257816 */ /* 0x000fe40000000025 */
[----:B------:R-:W-:Y:S01]  /*26c0*/  LOP3.LUT R41, R42, 0xffff, RZ, 0xc0, !PT ;  /* 0x0000ffff2a297812 */ /* 0x000fe200078ec0ff */
[----:B------:R-:W-:Y:S01]  /*26d0*/  HFMA2.BF16_V2 R57, R125.H0_H0, R57.H0_H0, R124.H0_H0 ;  /* 0x200000397d397231 */ /* 0x000fe2000024087c */
[----:B------:R-:W-:-:S02]  /*26e0*/  SHF.L.U32 R42, R46, 0x10, RZ ;  /* 0x000000102e2a7819 */ /* 0x000fc400000006ff */
[----:B------:R-:W-:Y:S02]  /*26f0*/  SHF.L.U64.HI R113, R46, 0x10, RZ ;  /* 0x000000102e717819 */ /* 0x000fe400000102ff */
[----:B------:R-:W-:Y:S02]  /*2700*/  LOP3.LUT R46, R35, 0xffff, RZ, 0xc0, !PT ;  /* 0x0000ffff232e7812 */ /* 0x000fe400078ec0ff */
[----:B------:R-:W-:Y:S02]  /*2710*/  LOP3.LUT R41, R41, 0xffff0000, R44, 0xf8, !PT ;  /* 0xffff000029297812 */ /* 0x000fe400078ef82c */
[----:B------:R-:W-:Y:S02]  /*2720*/  F2FP.BF16.F32.PACK_AB R51, RZ, R51 ;  /* 0x00000033ff33723e */ /* 0x000fe400000010ff */
[----:B------:R-:W-:Y:S02]  /*2730*/  SHF.R.U32.HI R120, RZ, 0x10, R27 ;  /* 0x00000010ff787819 */ /* 0x000fe4000001161b */
[----:B------:R-:W-:-:S02]  /*2740*/  SHF.R.U32.HI R121, RZ, 0x10, R99 ;  /* 0x00000010ff797819 */ /* 0x000fc40000011663 */
[----:B------:R-:W-:Y:S02]  /*2750*/  SHF.L.U32 R44, R46, 0x10, RZ ;  /* 0x000000102e2c7819 */ /* 0x000fe400000006ff */
[----:B------:R-:W-:Y:S01]  /*2760*/  F2FP.BF16.F32.PACK_AB R56, RZ, R56 ;  /* 0x00000038ff38723e */ /* 0x000fe200000010ff */
[----:B------:R-:W-:Y:S01]  /*2770*/  HFMA2.BF16_V2 R51, R121.H0_H0, R51.H0_H0, R120.H0_H0 ;  /* 0x2000003379337231 */ /* 0x000fe20000240878 */
[----:B------:R-:W-:Y:S02]  /*2780*/  LOP3.LUT R48, R48, 0xffff, RZ, 0xc0, !PT ;  /* 0x0000ffff30307812 */ /* 0x000fe400078ec0ff */
[----:B------:R-:W-:Y:S01]  /*2790*/  LOP3.LUT R53, R53, 0xffff, RZ, 0xc0, !PT ;  /* 0x0000ffff35357812 */ /* 0x000fe200078ec0ff */
[----:B------:R-:W-:Y:S01]  /*27a0*/  HFMA2.BF16_V2 R56, R94.H0_H0, R56.H0_H0, R22.H0_H0 ;  /* 0x200000385e387231 */ /* 0x000fe20000240816 */
[----:B------:R-:W-:Y:S02]  /*27b0*/  SHF.L.U64.HI R46, R46, 0x10, RZ ;  /* 0x000000102e2e7819 */ /* 0x000fe400000102ff */
[----:B------:R-:W-:-:S02]  /*27c0*/  LOP3.LUT R35, R52, 0xffff, RZ, 0xc0, !PT ;  /* 0x0000ffff34237812 */ /* 0x000fc400078ec0ff */
[----:B------:R-:W-:Y:S02]  /*27d0*/  LOP3.LUT R57, R57, 0xffff, RZ, 0xc0, !PT ;  /* 0x0000ffff39397812 */ /* 0x000fe400078ec0ff */
[----:B------:R-:W-:Y:S02]  /*27e0*/  LOP3.LUT R44, R44, 0xffff, R49, 0xf8, !PT ;  /* 0x0000ffff2c2c7812 */ /* 0x000fe400078ef831 */
[----:B------:R-:W-:Y:S02]  /*27f0*/  SHF.R.U32.HI R122, RZ, 0x10, R23 ;  /* 0x00000010ff7a7819 */ /* 0x000fe40000011617 */
[----:B------:R-:W-:Y:S02]  /*2800*/  SHF.R.U32.HI R123, RZ, 0x10, R95 ;  /* 0x00000010ff7b7819 */ /* 0x000fe4000001165f */
[----:B------:R-:W-:Y:S02]  /*2810*/  LOP3.LUT R42, R42, 0xffff, R37, 0xf8, !PT ;  /* 0x0000ffff2a2a7812 */ /* 0x000fe400078ef825 */
[----:B------:R-:W-:Y:S01]  /*2820*/  LOP3.LUT R45, R48, 0xffff0000, R113, 0xf8, !PT ;  /* 0xffff0000302d7812 */ /* 0x000fe200078ef871 */
[----:B------:R-:W-:Y:S01]  /*2830*/  HFMA2.BF16_V2 R55, R123.H0_H0, R55.H0_H0, R122.H0_H0 ;  /* 0x200000377b377231 */ /* 0x000fe2000024087a */
[----:B------:R-:W-:-:S02]  /*2840*/  LOP3.LUT R49, R53, 0xffff0000, R46, 0xf8, !PT ;  /* 0xffff000035317812 */ /* 0x000fc400078ef82e */
[----:B------:R-:W-:Y:S02]  /*2850*/  SHF.R.U64 R121, R20, 0x10, R21 ;  /* 0x0000001014797819 */ /* 0x000fe40000001215 */
[----:B------:R-:W-:Y:S02]  /*2860*/  SHF.R.U64 R120, R92, 0x10, R93 ;  /* 0x000000105c787819 */ /* 0x000fe4000000125d */
[C---:B------:R-:W-:Y:S02]  /*2870*/  SHF.L.U32 R37, R35.reuse, 0x10, RZ ;  /* 0x0000001023257819 */ /* 0x040fe400000006ff */
[----:B------:R-:W-:Y:S01]  /*2880*/  LOP3.LUT R53, R50, 0xffff, RZ, 0xc0, !PT ;  /* 0x0000ffff32357812 */ /* 0x000fe200078ec0ff */
[----:B------:R-:W-:Y:S01]  /*2890*/  HFMA2.BF16_V2 R60, R120.H0_H0, R60.H0_H0, R121.H0_H0 ;  /* 0x2000003c783c7231 */ /* 0x000fe20000240879 */
[----:B------:R-:W-:Y:S02]  /*28a0*/  SHF.L.U64.HI R48, R35, 0x10, RZ ;  /* 0x0000001023307819 */ /* 0x000fe400000102ff */
[----:B------:R-:W-:-:S02]  /*28b0*/  SHF.L.U32 R35, R57, 0x10, RZ ;  /* 0x0000001039237819 */ /* 0x000fc400000006ff */
[----:B------:R-:W-:Y:S02]  /*28c0*/  LOP3.LUT R53, R53, 0xffff0000, R48, 0xf8, !PT ;  /* 0xffff000035357812 */ /* 0x000fe400078ef830 */
[----:B------:R-:W-:Y:S02]  /*28d0*/  SHF.R.U64 R122, R16, 0x10, R17 ;  /* 0x00000010107a7819 */ /* 0x000fe40000001211 */
[----:B------:R-:W-:Y:S02]  /*28e0*/  SHF.R.U64 R123, R88, 0x10, R89 ;  /* 0x00000010587b7819 */ /* 0x000fe40000001259 */
[----:B------:R-:W-:Y:S02]  /*28f0*/  LOP3.LUT R48, R35, 0xffff, R56, 0xf8, !PT ;  /* 0x0000ffff23307812 */ /* 0x000fe400078ef838 */
[----:B------:R-:W-:Y:S01]  /*2900*/  PRMT R35, R68, 0x7610, R35 ;  /* 0x0000761044237816 */ /* 0x000fe20000000023 */
[----:B------:R-:W-:Y:S01]  /*2910*/  HFMA2.BF16_V2 R67, R123.H0_H0, R67.H0_H0, R122.H0_H0 ;  /* 0x200000437b437231 */ /* 0x000fe2000024087a */
[----:B------:R-:W-:-:S02]  /*2920*/  F2FP.BF16.F32.PACK_AB R66, RZ, R66 ;  /* 0x00000042ff42723e */ /* 0x000fc400000010ff */
[----:B------:R-:W-:Y:S02]  /*2930*/  LOP3.LUT R60, R60, 0xffff, RZ, 0xc0, !PT ;  /* 0x0000ffff3c3c7812 */ /* 0x000fe400078ec0ff */
[----:B------:R-:W-:Y:S01]  /*2940*/  LOP3.LUT R35, R35, 0xffff, RZ, 0xc0, !PT ;  /* 0x0000ffff23237812 */ /* 0x000fe200078ec0ff */
[----:B------:R-:W-:Y:S01]  /*2950*/  HFMA2.BF16_V2 R66, R91.H0_H0, R66.H0_H0, R19.H0_H0 ;  /* 0x200000425b427231 */ /* 0x000fe20000240813 */
[----:B------:R-:W-:Y:S02]  /*2960*/  LOP3.LUT R46, R37, 0xffff, R54, 0xf8, !PT ;  /* 0x0000ffff252e7812 */ /* 0x000fe400078ef836 */
[----:B------:R-:W-:Y:S02]  /*2970*/  LOP3.LUT R59, R59, 0xffff, RZ, 0xc0, !PT ;  /* 0x0000ffff3b3b7812 */ /* 0x000fe400078ec0ff */
[----:B------:R-:W-:Y:S02]  /*2980*/  SHF.L.U64.HI R50, R57, 0x10, RZ ;  /* 0x0000001039327819 */ /* 0x000fe400000102ff */
[----:B------:R-:W-:-:S02]  /*2990*/  SHF.L.U32 R37, R60, 0x10, RZ ;  /* 0x000000103c257819 */ /* 0x000fc400000006ff */
[----:B------:R-:W-:Y:S02]  /*29a0*/  SHF.L.U32 R52, R35, 0x10, RZ ;  /* 0x0000001023347819 */ /* 0x000fe400000006ff */
[----:B------:R-:W-:Y:S02]  /*29b0*/  F2FP.BF16.F32.PACK_AB R71, RZ, R71 ;  /* 0x00000047ff47723e */ /* 0x000fe400000010ff */
[----:B------:R-:W-:Y:S02]  /*29c0*/  SHF.R.U32.HI R120, RZ, 0x10, R17 ;  /* 0x00000010ff787819 */ /* 0x000fe40000011611 */
[----:B------:R-:W-:Y:S02]  /*29d0*/  SHF.R.U32.HI R121, RZ, 0x10, R89 ;  /* 0x00000010ff797819 */ /* 0x000fe40000011659 */
[----:B------:R-:W-:Y:S02]  /*29e0*/  LOP3.LUT R67, R67, 0xffff, RZ, 0xc0, !PT ;  /* 0x0000ffff43437812 */ /* 0x000fe400078ec0ff */
[----:B------:R-:W-:Y:S01]  /*29f0*/  LOP3.LUT R56, R59, 0xffff0000, R50, 0xf8, !PT ;  /* 0xffff00003b387812 */ /* 0x000fe200078ef832 */
[----:B------:R-:W-:Y:S01]  /*2a00*/  HFMA2.BF16_V2 R71, R121.H0_H0, R71.H0_H0, R120.H0_H0 ;  /* 0x2000004779477231 */ /* 0x000fe20000240878 */
[----:B------:R-:W-:-:S02]  /*2a10*/  SHF.L.U64.HI R54, R60, 0x10, RZ ;  /* 0x000000103c367819 */ /* 0x000fc400000102ff */
[----:B------:R-:W-:Y:S02]  /*2a20*/  F2FP.BF16.F32.PACK_AB R72, RZ, R72 ;  /* 0x00000048ff48723e */ /* 0x000fe400000010ff */
[----:B------:R-:W-:Y:S02]  /*2a30*/  LOP3.LUT R50, R37, 0xffff, R64, 0xf8, !PT ;  /* 0x0000ffff25327812 */ /* 0x000fe400078ef840 */
[----:B------:R-:W-:Y:S01]  /*2a40*/  LOP3.LUT R52, R52, 0xffff, R63, 0xf8, !PT ;  /* 0x0000ffff34347812 */ /* 0x000fe200078ef83f */
[----:B------:R-:W-:Y:S01]  /*2a50*/  HFMA2.BF16_V2 R72, R86.H0_H0, R72.H0_H0, R14.H0_H0 ;  /* 0x2000004856487231 */ /* 0x000fe2000024080e */
[----:B------:R-:W-:Y:S02]  /*2a60*/  SHF.L.U64.HI R60, R35, 0x10, RZ ;  /* 0x00000010233c7819 */ /* 0x000fe400000102ff */
[----:B------:R-:W-:Y:S02]  /*2a70*/  LOP3.LUT R63, R66, 0xffff, RZ, 0xc0, !PT ;  /* 0x0000ffff423f7812 */ /* 0x000fe400078ec0ff */
[----:B------:R-:W-:-:S02]  /*2a80*/  LOP3.LUT R64, R73, 0xffff, RZ, 0xc0, !PT ;  /* 0x0000ffff49407812 */ /* 0x000fc400078ec0ff */
[----:B------:R-:W-:Y:S02]  /*2a90*/  SHF.L.U64.HI R35, R67, 0x10, RZ ;  /* 0x0000001043237819 */ /* 0x000fe400000102ff */
[----:B------:R-:W-:Y:S02]  /*2aa0*/  LOP3.LUT R70, R70, 0xffff, RZ, 0xc0, !PT ;  /* 0x0000ffff46467812 */ /* 0x000fe400078ec0ff */
[----:B------:R-:W-:Y:S02]  /*2ab0*/  SHF.L.U64.HI R120, R5, 0x10, RZ ;  /* 0x0000001005787819 */ /* 0x000fe400000102ff */
[----:B------:R-:W-:Y:S02]  /*2ac0*/  LOP3.LUT R63, R63, 0xffff0000, R60, 0xf8, !PT ;  /* 0xffff00003f3f7812 */ /* 0x000fe400078ef83c */
[----:B------:R-:W-:Y:S02]  /*2ad0*/  LOP3.LUT R64, R64, 0xffff0000, R35, 0xf8, !PT ;  /* 0xffff000040407812 */ /* 0x000fe400078ef823 */
[----:B------:R-:W-:-:S02]  /*2ae0*/  F2FP.BF16.F32.PACK_AB R33, RZ, R33 ;  /* 0x00000021ff21723e */ /* 0x000fc400000010ff */
[----:B------:R-:W-:Y:S02]  /*2af0*/  SHF.L.U32 R35, R70, 0x10, RZ ;  /* 0x0000001046237819 */ /* 0x000fe400000006ff */
[----:B------:R-:W-:Y:S01]  /*2b00*/  LOP3.LUT R60, R30, 0xffff, RZ, 0xc0, !PT ;  /* 0x0000ffff1e3c7812 */ /* 0x000fe200078ec0ff */
[----:B------:R-:W-:Y:S01]  /*2b10*/  HFMA2.BF16_V2 R33, R87.H0_H0, R33.H0_H0, R15.H0_H0 ;  /* 0x2000002157217231 */ /* 0x000fe2000024080f */
[----:B------:R-:W-:Y:S02]  /*2b20*/  LOP3.LUT R5, R117, 0xffff0000, R120, 0xf8, !PT ;  /* 0xffff000075057812 */ /* 0x000fe400078ef878 */
[----:B------:R-:W-:Y:S02]  /*2b30*/  LOP3.LUT R30, R35, 0xffff, R72, 0xf8, !PT ;  /* 0x0000ffff231e7812 */ /* 0x000fe400078ef848 */
[----:B------:R-:W-:Y:S02]  /*2b40*/  LOP3.LUT R57, R61, 0xffff, RZ, 0xc0, !PT ;  /* 0x0000ffff3d397812 */ /* 0x000fe400078ec0ff */
[----:B------:R-:W-:-:S02]  /*2b50*/  SHF.L.U64.HI R66, R70, 0x10, RZ ;  /* 0x0000001046427819 */ /* 0x000fc400000102ff */
[----:B------:R-:W-:Y:S02]  /*2b60*/  PRMT R35, R5, 0x5410, R60 ;  /* 0x0000541005237816 */ /* 0x000fe4000000003c */
[----:B------:R-:W-:Y:S01]  /*2b70*/  LOP3.LUT R37, R38, 0xffff, RZ, 0xc0, !PT ;  /* 0x0000ffff26257812 */ /* 0x000fe200078ec0ff */
[----:B------:R-:W0:Y:S01]  /*2b80*/  @!P1 LDC.64 R60, c[0x0][0x230] ;  /* 0x00008c00ff3c9b82 */ /* 0x000e220000000a00 */
[----:B------:R-:W-:Y:S02]  /*2b90*/  LOP3.LUT R70, R39, 0xffff, RZ, 0xc0, !PT ;  /* 0x0000ffff27467812 */ /* 0x000fe400078ec0ff */
[----:B------:R-:W-:Y:S02]  /*2ba0*/  PRMT R5, R58, 0x7610, R5 ;  /* 0x000076103a057816 */ /* 0x000fe40000000005 */
[----:B------:R-:W-:Y:S02]  /*2bb0*/  LOP3.LUT R33, R33, 0xffff, RZ, 0xc0, !PT ;  /* 0x0000ffff21217812 */ /* 0x000fe400078ec0ff */
[----:B------:R-:W-:Y:S01]  /*2bc0*/  SHF.R.U32.HI R124, RZ, 0x10, R19 ;  /* 0x00000010ff7c7819 */ /* 0x000fe20000011613 */
[----:B------:R-:W1:Y:S01]  /*2bd0*/  @!P1 LDC.64 R38, c[0x0][0x238] ;  /* 0x00008e00ff269b82 */ /* 0x000e620000000a00 */
[----:B------:R-:W-:-:S02]  /*2be0*/  LOP3.LUT R66, R33, 0xffff0000, R66, 0xf8, !PT ;  /* 0xffff000021427812 */ /* 0x000fc400078ef842 */
[----:B------:R-:W-:Y:S02]  /*2bf0*/  PRMT R33, R28, 0x5410, R37 ;  /* 0x000054101c217816 */ /* 0x000fe40000000025 */
[----:B------:R-:W-:Y:S02]  /*2c00*/  SHF.R.U32.HI R125, RZ, 0x10, R91 ;  /* 0x00000010ff7d7819 */ /* 0x000fe4000001165b */
[----:B------:R-:W-:Y:S01]  /*2c10*/  LOP3.LUT R28, R47, 0xffff, RZ, 0xc0, !PT ;  /* 0x0000ffff2f1c7812 */ /* 0x000fe200078ec0ff */
[----:B------:R-:W2:Y:S01]  /*2c20*/  LDC.64 R58, c[0x0][0x228] ;  /* 0x00008a00ff3a7b82 */ /* 0x000ea20000000a00 */
[----:B------:R-:W-:Y:S01]  /*2c30*/  LOP3.LUT R68, R43, 0xffff, RZ, 0xc0, !PT ;  /* 0x0000ffff2b447812 */ /* 0x000fe200078ec0ff */
[----:B------:R-:W-:Y:S01]  /*2c40*/  HFMA2.BF16_V2 R65, R125.H0_H0, R65.H0_H0, R124.H0_H0 ;  /* 0x200000417d417231 */ /* 0x000fe2000024087c */
[----:B------:R-:W-:Y:S02]  /*2c50*/  PRMT R43, R45, 0x5410, R28 ;  /* 0x000054102d2b7816 */ /* 0x000fe4000000001c */
[----:B------:R-:W-:-:S02]  /*2c60*/  LOP3.LUT R28, R5, 0xffff, RZ, 0xc0, !PT ;  /* 0x0000ffff051c7812 */ /* 0x000fc400078ec0ff */
[----:B------:R-:W-:Y:S01]  /*2c70*/  PRMT R41, R41, 0x5410, R68 ;  /* 0x0000541029297816 */ /* 0x000fe20000000044 */
[----:B0-----:R-:W-:Y:S01]  /*2c80*/  @!P1 IMAD.WIDE R60, R118, 0x4, R60 ;  /* 0x00000004763c9825 */ /* 0x001fe200078e023c */
[----:B------:R-:W-:Y:S02]  /*2c90*/  LOP3.LUT R57, R57, 0xffff0000, R54, 0xf8, !PT ;  /* 0xffff000039397812 */ /* 0x000fe400078ef836 */
[----:B------:R-:W-:Y:S02]  /*2ca0*/  LOP3.LUT R68, R51, 0xffff, RZ, 0xc0, !PT ;  /* 0x0000ffff33447812 */ /* 0x000fe400078ec0ff */
[----:B------:R-:W-:Y:S01]  /*2cb0*/  PRMT R47, R53, 0x5410, R28 ;  /* 0x00005410352f7816 */ /* 0x000fe2000000001c */
[----:B------:R-:W-:Y:S01]  /*2cc0*/  @!P1 STG.E desc[UR6][R60.64], R111 ;  /* 0x0000006f3c009986 */ /* 0x000fe2000c101906 */
[----:B------:R-:W-:Y:S02]  /*2cd0*/  SHF.L.U32 R54, R67, 0x10, RZ ;  /* 0x0000001043367819 */ /* 0x000fe400000006ff */
[----:B------:R-:W-:-:S02]  /*2ce0*/  LOP3.LUT R55, R55, 0xffff, RZ, 0xc0, !PT ;  /* 0x0000ffff37377812 */ /* 0x000fc400078ec0ff */
[----:B------:R-:W-:Y:S02]  /*2cf0*/  LOP3.LUT R62, R62, 0xffff, RZ, 0xc0, !PT ;  /* 0x0000ffff3e3e7812 */ /* 0x000fe400078ec0ff */
[----:B------:R-:W-:Y:S02]  /*2d00*/  LOP3.LUT R28, R65, 0xffff, RZ, 0xc0, !PT ;  /* 0x0000ffff411c7812 */ /* 0x000fe400078ec0ff */
[----:B------:R-:W-:Y:S02]  /*2d10*/  PRMT R45, R49, 0x5410, R68 ;  /* 0x00005410312d7816 */ /* 0x000fe40000000044 */
[----:B------:R-:W-:Y:S01]  /*2d20*/  LOP3.LUT R54, R54, 0xffff, R69, 0xf8, !PT ;  /* 0x0000ffff36367812 */ /* 0x000fe200078ef845 */
[----:B-1----:R-:W-:Y:S01]  /*2d30*/  @!P1 IMAD.WIDE R68, R118, 0x4, R38 ;  /* 0x0000000476449825 */ /* 0x002fe200078e0226 */
[----:B------:R-:W-:Y:S02]  /*2d40*/  PRMT R49, R56, 0x5410, R55 ;  /* 0x0000541038317816 */ /* 0x000fe40000000037 */
[----:B------:R-:W-:Y:S01]  /*2d50*/  PRMT R51, R57, 0x5410, R62 ;  /* 0x0000541039337816 */ /* 0x000fe2000000003e */
[----:B--2---:R-:W-:Y:S01]  /*2d60*/  IMAD.WIDE.U32 R56, R8, 0x8, R58 ;  /* 0x0000000808387825 */ /* 0x004fe200078e003a */
[----:B------:R-:W-:Y:S01]  /*2d70*/  PRMT R53, R63, 0x5410, R28 ;  /* 0x000054103f357816 */ /* 0x000fe2000000001c */
[----:B------:R0:W-:Y:S01]  /*2d80*/  @!P1 STG.E desc[UR6][R68.64], R110 ;  /* 0x0000006e44009986 */ /* 0x0001e2000c101906 */
[----:B------:R-:W-:Y:S01]  /*2d90*/  LOP3.LUT R71, R71, 0xffff, RZ, 0xc0, !PT ;  /* 0x0000ffff47477812 */ /* 0x000fe200078ec0ff */
[----:B------:R-:W-:Y:S01]  /*2da0*/  IMAD.WIDE.U32 R62, R9, 0x8, R58 ;  /* 0x00000008093e7825 */ /* 0x000fe200078e003a */
[----:B------:R-:W-:-:S02]  /*2db0*/  PRMT R37, R31, 0x5410, R70 ;  /* 0x000054101f257816 */ /* 0x000fc40000000046 */
[----:B------:R-:W-:Y:S01]  /*2dc0*/  LOP3.LUT R75, R75, 0xffff, RZ, 0xc0, !PT ;  /* 0x0000ffff4b4b7812 */ /* 0x000fe200078ec0ff */
[----:B------:R-:W-:Y:S01]  /*2dd0*/  IMAD.WIDE.U32 R8, R29, 0x8, R58 ;  /* 0x000000081d087825 */ /* 0x000fe200078e003a */
[----:B------:R-:W-:Y:S02]  /*2de0*/  PRMT R55, R64, 0x5410, R71 ;  /* 0x0000541040377816 */ /* 0x000fe40000000047 */
[----:B------:R-:W-:Y:S01]  /*2df0*/  PRMT R31, R66, 0x5410, R75 ;  /* 0x00005410421f7816 */ /* 0x000fe2000000004b */
[--C-:B------:R-:W-:Y:S01]  /*2e00*/  IMAD.WIDE.U32 R38, R6, 0x8, R58.reuse ;  /* 0x0000000806267825 */ /* 0x100fe200078e003a */
[----:B------:R1:W-:Y:S01]  /*2e10*/  STG.E.64 desc[UR6][R8.64], R34 ;  /* 0x0000002208007986 */ /* 0x0003e2000c101b06 */
[----:B------:R-:W-:Y:S02]  /*2e20*/  IADD3 R118, R118, UR5, RZ ;  /* 0x0000000576767c10 */ /* 0x000fe4000fffe0ff */
[----:B------:R-:W-:Y:S01]  /*2e30*/  IMAD.WIDE.U32 R6, R7, 0x8, R58 ;  /* 0x0000000807067825 */ /* 0x000fe200078e003a */
[----:B------:R1:W-:Y:S01]  /*2e40*/  STG.E.64 desc[UR6][R38.64], R32 ;  /* 0x0000002026007986 */ /* 0x0003e2000c101b06 */
[----:B------:R-:W-:-:S02]  /*2e50*/  ISETP.GE.AND P1, PT, R118, UR4, PT ;  /* 0x0000000476007c0c */ /* 0x000fc4000bf26270 */
[--C-:B------:R-:W-:Y:S01]  /*2e60*/  IMAD.WIDE.U32 R64, R10, 0x8, R58.reuse ;  /* 0x000000080a407825 */ /* 0x100fe200078e003a */
[----:B------:R1:W-:Y:S01]  /*2e70*/  STG.E.64 desc[UR6][R6.64], R36 ;  /* 0x0000002406007986 */ /* 0x0003e2000c101b06 */
[----:B0-----:R-:W-:Y:S02]  /*2e80*/  SEL R110, RZ, 0x1, P0 ;  /* 0x00000001ff6e7807 */ /* 0x001fe40000000000 */
[--C-:B------:R-:W-:Y:S01]  /*2e90*/  IMAD.WIDE.U32 R10, R11, 0x8, R58.reuse ;  /* 0x000000080b0a7825 */ /* 0x100fe200078e003a */
[----:B------:R1:W-:Y:S03]  /*2ea0*/  STG.E.64 desc[UR6][R56.64], R40 ;  /* 0x0000002838007986 */ /* 0x0003e6000c101b06 */
        /* <DEDUP_REMOVED lines=8> */
[----:B------:R-:W-:Y:S01]  /*2f30*/  IMAD.WIDE.U32 R58, R116, 0x8, R58 ;  /* 0x00000008743a7825 */ /* 0x000fe200078e003a */
[----:B------:R1:W-:Y:S04]  /*2f40*/  STG.E.64 desc[UR6][R12.64], R50 ;  /* 0x000000320c007986 */ /* 0x0003e8000c101b06 */
[----:B------:R1:W-:Y:S04]  /*2f50*/  STG.E.64 desc[UR6][R28.64], R52 ;  /* 0x000000341c007986 */ /* 0x0003e8000c101b06 */
[----:B------:R1:W-:Y:S04]  /*2f60*/  STG.E.64 desc[UR6][R60.64], R54 ;  /* 0x000000363c007986 */ /* 0x0003e8000c101b06 */
[----:B------:R1:W-:Y:S01]  /*2f70*/  STG.E.64 desc[UR6][R58.64], R30 ;  /* 0x0000001e3a007986 */ /* 0x0003e2000c101b06 */
[----:B------:R-:W-:Y:S05]  /*2f80*/  @!P1 BRA `(.L_x_1043) ;  /* 0xffffffd000cc9947 */ /* 0x000fea000383ffff */
[----:B------:R-:W-:Y:S05]  /*2f90*/  EXIT ;  /* 0x000000000000794d */ /* 0x000fea0003800000 */
.L_x_1040:
[----:B------:R-:W-:Y:S01]  /*2fa0*/  HFMA2.MMA R120, -RZ, RZ, 0, 5.9604644775390625e-08 ;  /* 0x00000001ff787435 */ /* 0x000fe200000001ff */
[----:B------:R-:W-:Y:S02]  /*2fb0*/  MOV R119, 0x1f ;  /* 0x0000001f00777802 */ /* 0x000fe40000000f00 */
[----:B------:R-:W-:-:S08]  /*2fc0*/  MOV R112, 0xffffffff ;  /* 0xffffffff00707802 */ /* 0x000fd00000000f00 */
[----:B-----5:R-:W-:Y:S05]  /*2fd0*/  WARPSYNC.COLLECTIVE R112, `(.L_x_1044) ;  /* 0x0000000070087348 */ /* 0x020fea0003c00000 */
[----:B------:R0:W1:Y:S02]  /*2fe0*/  SHFL.BFLY P2, R111, R121, R120, R119 ;  /* 0x0c000078796f7389 */ /* 0x0000640000040077 */
[----:B01---5:R-:W-:Y:S01]  /*2ff0*/  ENDCOLLECTIVE ;  /* 0x000000000000791b */ /* 0x023fe20003800000 */
.L_x_1044:
[----:B------:R-:W-:Y:S01]  /*3000*/  HFMA2.MMA R120, -RZ, RZ, 0, 1.1920928955078125e-07 ;  /* 0x00000002ff787435 */ /* 0x000fe200000001ff */
[----:B------:R-:W-:-:S05]  /*3010*/  FADD.FTZ R122, R121, R111 ;  /* 0x0000006f797a7221 */ /* 0x000fca0000010000 */
[----:B------:R-:W-:-:S07]  /*3020*/  MOV R121, R122 ;  /* 0x0000007a00797202 */ /* 0x000fce0000000f00 */
[----:B------:R-:W-:Y:S05]  /*3030*/  WARPSYNC.COLLECTIVE R112, `(.L_x_1045) ;  /* 0x0000000070087348 */ /* 0x000fea0003c00000 */
[----:B------:R0:W1:Y:S02]  /*3040*/  SHFL.BFLY P2, R111, R121, R120, R119 ;  /* 0x0c000078796f7389 */ /* 0x0000640000040077 */
[----:B01----:R-:W-:Y:S01]  /*3050*/  ENDCOLLECTIVE ;  /* 0x000000000000791b */ /* 0x003fe20003800000 */
.L_x_1045:
[----:B------:R-:W-:Y:S01]  /*3060*/  HFMA2.MMA R120, -RZ, RZ, 0, 2.384185791015625e-07 ;  /* 0x00000004ff787435 */ /* 0x000fe200000001ff */
[----:B------:R-:W-:-:S05]  /*3070*/  FADD.FTZ R123, R122, R111 ;  /* 0x0000006f7a7b7221 */ /* 0x000fca0000010000 */
[----:B------:R-:W-:-:S07]  /*3080*/  MOV R121, R123 ;  /* 0x0000007b00797202 */ /* 0x000fce0000000f00 */
[----:B------:R-:W-:Y:S05]  /*3090*/  WARPSYNC.COLLECTIVE R112, `(.L_x_1046) ;  /* 0x0000000070087348 */ /* 0x000fea0003c00000 */
[----:B------:R0:W1:Y:S02]  /*30a0*/  SHFL.BFLY P2, R111, R121, R120, R119 ;  /* 0x0c000078796f7389 */ /* 0x0000640000040077 */
[----:B01----:R-:W-:Y:S01]  /*30b0*/  ENDCOLLECTIVE ;  /* 0x000000000000791b */ /* 0x003fe20003800000 */
.L_x_1046:
[----:B------:R-:W-:Y:S01]  /*30c0*/  HFMA2.MMA R120, -RZ, RZ, 0, 4.76837158203125e-07 ;  /* 0x00000008ff787435 */ /* 0x000fe200000001ff */
[----:B------:R-:W-:-:S05]  /*30d0*/  FADD.FTZ R124, R123, R111 ;  /* 0x0000006f7b7c7221 */ /* 0x000fca0000010000 */
[----:B------:R-:W-:-:S07]  /*30e0*/  MOV R121, R124 ;  /* 0x0000007c00797202 */ /* 0x000fce0000000f00 */
[----:B------:R-:W-:Y:S05]  /*30f0*/  WARPSYNC.COLLECTIVE R112, `(.L_x_1047) ;  /* 0x0000000070087348 */ /* 0x000fea0003c00000 */
[----:B------:R0:W1:Y:S02]  /*3100*/  SHFL.BFLY P2, R111, R121, R120, R119 ;  /* 0x0c000078796f7389 */ /* 0x0000640000040077 */
[----:B01----:R-:W-:Y:S01]  /*3110*/  ENDCOLLECTIVE ;  /* 0x000000000000791b */ /* 0x003fe20003800000 */
.L_x_1047:
[----:B------:R-:W-:Y:S01]  /*3120*/  HFMA2.MMA R120, -RZ, RZ, 0, 9.5367431640625e-07 ;  /* 0x00000010ff787435 */ /* 0x000fe200000001ff */
[----:B------:R-:W-:-:S05]  /*3130*/  FADD.FTZ R125, R124, R111 ;  /* 0x0000006f7c7d7221 */ /* 0x000fca0000010000 */
[----:B------:R-:W-:-:S07]  /*3140*/  MOV R121, R125 ;  /* 0x0000007d00797202 */ /* 0x000fce0000000f00 */
[----:B------:R-:W-:Y:S05]  /*3150*/  WARPSYNC.COLLECTIVE R112, `(.L_x_1048) ;  /* 0x0000000070087348 */ /* 0x000fea0003c00000 */
[----:B------:R0:W1:Y:S02]  /*3160*/  SHFL.BFLY P2, R111, R121, R120, R119 ;  /* 0x0c000078796f7389 */ /* 0x0000640000040077 */
[----:B01----:R-:W-:Y:S01]  /*3170*/  ENDCOLLECTIVE ;  /* 0x000000000000791b */ /* 0x003fe20003800000 */
.L_x_1048:
[----:B------:R-:W-:Y:S01]  /*3180*/  MOV R120, 0x1 ;  /* 0x0000000100787802 */ /* 0x000fe20000000f00 */
[----:B------:R-:W-:-:S04]  /*3190*/  FADD.FTZ R110, R125, R111 ;  /* 0x0000006f7d6e7221 */ /* 0x000fc80000010000 */
[----:B------:R-:W-:-:S04]  /*31a0*/  FMUL.FTZ R110, R110, 0.00065104168606922030449 ;  /* 0x3a2aaaab6e6e7820 */ /* 0x000fc80000410000 */
        /* <DEDUP_REMOVED lines=100> */
.L_x_1049:
[----:B------:R-:W-:Y:S01]  /*37f0*/  HFMA2.MMA R120, -RZ, RZ, 0, 1.1920928955078125e-07 ;  /* 0x00000002ff787435 */ /* 0x000fe200000001ff */
[----:B------:R-:W-:-:S05]  /*3800*/  FADD.FTZ R122, R121, R111 ;  /* 0x0000006f797a7221 */ /* 0x000fca0000010000 */
[----:B------:R-:W-:-:S07]  /*3810*/  MOV R121, R122 ;  /* 0x0000007a00797202 */ /* 0x000fce0000000f00 */
[----:B------:R-:W-:Y:S05]  /*3820*/  WARPSYNC.COLLECTIVE R112, `(.L_x_1050) ;  /* 0x0000000070087348 */ /* 0x000fea0003c00000 */
[----:B------:R0:W1:Y:S02]  /*3830*/  SHFL.BFLY P2, R111, R121, R120, R119 ;  /* 0x0c000078796f7389 */ /* 0x0000640000040077 */
[----:B01----:R-:W-:Y:S01]  /*3840*/  ENDCOLLECTIVE ;  /* 0x000000000000791b */ /* 0x003fe20003800000 */
.L_x_1050:
[----:B------:R-:W-:Y:S01]  /*3850*/  HFMA2.MMA R120, -RZ, RZ, 0, 2.384185791015625e-07 ;  /* 0x00000004ff787435 */ /* 0x000fe200000001ff */
[----:B------:R-:W-:-:S05]  /*3860*/  FADD.FTZ R123, R122, R111 ;  /* 0x0000006f7a7b7221 */ /* 0x000fca0000010000 */
[----:B------:R-:W-:-:S07]  /*3870*/  MOV R121, R123 ;  /* 0x0000007b00797202 */ /* 0x000fce0000000f00 */
[----:B------:R-:W-:Y:S05]  /*3880*/  WARPSYNC.COLLECTIVE R112, `(.L_x_1051) ;  /* 0x0000000070087348 */ /* 0x000fea0003c00000 */
[----:B------:R0:W1:Y:S02]  /*3890*/  SHFL.BFLY P2, R111, R121, R120, R119 ;  /* 0x0c000078796f7389 */ /* 0x0000640000040077 */
[----:B01----:R-:W-:Y:S01]  /*38a0*/  ENDCOLLECTIVE ;  /* 0x000000000000791b */ /* 0x003fe20003800000 */
.L_x_1051:
[----:B------:R-:W-:Y:S01]  /*38b0*/  HFMA2.MMA R120, -RZ, RZ, 0, 4.76837158203125e-07 ;  /* 0x00000008ff787435 */ /* 0x000fe200000001ff */
[----:B------:R-:W-:-:S05]  /*38c0*/  FADD.FTZ R124, R123, R111 ;  /* 0x0000006f7b7c7221 */ /* 0x000fca0000010000 */
[----:B------:R-:W-:-:S07]  /*38d0*/  MOV R121, R124 ;  /* 0x0000007c00797202 */ /* 0x000fce0000000f00 */
[----:B------:R-:W-:Y:S05]  /*38e0*/  WARPSYNC.COLLECTIVE R112, `(.L_x_1052) ;  /* 0x0000000070087348 */ /* 0x000fea0003c00000 */
[----:B------:R0:W1:Y:S02]  /*38f0*/  SHFL.BFLY P2, R111, R121, R120, R119 ;  /* 0x0c000078796f7389 */ /* 0x0000640000040077 */
[----:B01----:R-:W-:Y:S01]  /*3900*/  ENDCOLLECTIVE ;  /* 0x000000000000791b */ /* 0x003fe20003800000 */
.L_x_1052:
[----:B------:R-:W-:Y:S01]  /*3910*/  HFMA2.MMA R120, -RZ, RZ, 0, 9.5367431640625e-07 ;  /* 0x00000010ff787435 */ /* 0x000fe200000001ff */
[----:B------:R-:W-:-:S05]  /*3920*/  FADD.FTZ R125, R124, R111 ;  /* 0x0000006f7c7d7221 */ /* 0x000fca0000010000 */
[----:B------:R-:W-:-:S07]  /*3930*/  MOV R121, R125 ;  /* 0x0000007d00797202 */ /* 0x000fce0000000f00 */
[----:B------:R-:W-:Y:S05]  /*3940*/  WARPSYNC.COLLECTIVE R112, `(.L_x_1053) ;  /* 0x0000000070087348 */ /* 0x000fea0003c00000 */
[----:B------:R0:W1:Y:S02]  /*3950*/  SHFL.BFLY P2, R111, R121, R120, R119 ;  /* 0x0c000078796f7389 */ /* 0x0000640000040077 */
[----:B01----:R-:W-:Y:S01]  /*3960*/  ENDCOLLECTIVE ;  /* 0x000000000000791b */ /* 0x003fe20003800000 */
.L_x_1053:
[----:B------:R-:W-:Y:S05]  /*3970*/  BRA `(.L_x_1054) ;  /* 0xffffffd400a47947 */ /* 0x000fea000383ffff */
.L_x_1055:
        /* <DEDUP_REMOVED lines=16> */
.L_x_2052:


//--------------------- .text._ZN10layer_norm13ln_fwd_kernelINS_13Kernel_traitsI13__nv_bfloat16S2_S2_fjLj12288ELj2ELj1ELj4ELj16ENS_18Kernel_traits_baseILj12288ES2_S2_S2_fjLj128EEEEEEEvNS_9FwdParamsE --------------------------
	.section	.text._ZN10layer_norm13ln_fwd_kernelINS_13Kernel_traitsI13__nv_bfloat16S2_S2_fjLj12288ELj2ELj1ELj4ELj16ENS_18Kernel_traits_baseILj12288ES2_S2_S2_fjLj128EEEEEEEvNS_9FwdParamsE,"ax",@progbits
	.align	128
        .global         _ZN10layer_norm13ln_fwd_kernelINS_13Kernel_traitsI13__nv_bfloat16S2_S2_fjLj12288ELj2ELj1ELj4ELj16ENS_18Kernel_traits_baseILj12288ES2_S2_S2_fjLj128EEEEEEEvNS_9FwdParamsE
        .type           _ZN10layer_norm13ln_fwd_kernelINS_13Kernel_traitsI13__nv_bfloat16S2_S2_fjLj12288ELj2ELj1ELj4ELj16ENS_18Kernel_traits_baseILj12288ES2_S2_S2_fjLj128EEEEEEEvNS_9FwdParamsE,@function
        .size           _ZN10layer_norm13ln_fwd_kernelINS_13Kernel_traitsI13__nv_bfloat16S2_S2_fjLj12288ELj2ELj1ELj4ELj16ENS_18Kernel_traits_baseILj12288ES2_S2_S2_fjLj128EEEEEEEvNS_9FwdParamsE,(.L_x_2053 - _ZN10layer_norm13ln_fwd_kernelINS_13Kernel_traitsI13__nv_bfloat16S2_S2_fjLj12288ELj2ELj1ELj4ELj16ENS_18Kernel_traits_baseILj12288ES2_S2_S2_fjLj128EEEEEEEvNS_9FwdParamsE)
        .other          _ZN10layer_norm13ln_fwd_kernelINS_13Kernel_traitsI13__nv_bfloat16S2_S2_fjLj12288ELj2ELj1ELj4ELj16ENS_18Kernel_traits_baseILj12288ES2_S2_S2_fjLj128EEEEEEEvNS_9FwdParamsE,@"STO_CUDA_ENTRY STV_DEFAULT"
_ZN10layer_norm13ln_fwd_kernelINS_13Kernel_traitsI13__nv_bfloat16S2_S2_fjLj12288ELj2ELj1ELj4ELj16ENS_18Kernel_traits_baseILj12288ES2_S2_S2_fjLj128EEEEEEEvNS_9FwdParamsE:
.text._ZN10layer_norm13ln_fwd_kernelINS_13Kernel_traitsI13__nv_bfloat16S2_S2_fjLj12288ELj2ELj1ELj4ELj16ENS_18Kernel_traits_baseILj12288ES2_S2_S2_fjLj128EEEEEEEvNS_9FwdParamsE:
        /* <DEDUP_REMOVED lines=32> */
.L_x_1059:
[----:B-1----:R-:W1:Y:S01]  /*0200*/  LDC.64 R84, c[0x0][0x220] ;  /* 0x00008800ff547b82 */ /* 0x002e620000000a00 */
[----:B------:R-:W-:-:S04]  /*0210*/  SHF.L.U32 R0, R10, 0x7, RZ ;  /* 0x000000070a007819 */ /* 0x000fc800000006ff */
[----:B0-----:R-:W-:-:S04]  /*0220*/  LOP3.LUT R3, R0, 0x80, R9, 0xe2, !PT ;  /* 0x0000008000037812 */ /* 0x001fc800078ee209 */
        /* <DEDUP_REMOVED lines=262> */
.L_x_1070:
        /* <DEDUP_REMOVED lines=12> */
[----:B0-----:R-:W-:Y:S01]  /*1350*/  HFMA2.MMA R114, -RZ, RZ, 0, 0 ;  /* 0x00000000ff727435 */ /* 0x001fe200000001ff */
[----:B------:R-:W-:Y:S01]  /*1360*/  @!P1 IADD3 R78, R9, R78, RZ ;  /* 0x0000004e094e9210 */ /* 0x000fe20007ffe0ff */
[----:B------:R-:W-:Y:S04]  /*1370*/  BAR.SYNC.DEFER_BLOCKING 0x0 ;  /* 0x0000000000007b1d */ /* 0x000fe80000010000 */
[----:B------:R-:W-:Y:S02]  /*1380*/  @!P1 MOV R114, 0x44c00000 ;  /* 0x44c0000000729802 */ /* 0x000fe40000000f00 */
[----:B------:R-:W-:-:S02]  /*1390*/  ULDC UR5, c[0x0][0x210] ;  /* 0x0000840000057ab9 */ /* 0x000fc40000000800 */
[----:B------:R-:W-:Y:S01]  /*13a0*/  USHF.L.U32 UR4, UR5, 0x1, URZ ;  /* 0x0000000105047899 */ /* 0x000fe2000800063f */
[----:B------:R-:W0:Y:S01]  /*13b0*/  SHFL.DOWN PT, R112, R114, 0x2, 0x1f ;  /* 0x08401f0072707f89 */ /* 0x000e2200000e0000 */
[----:B-1----:R-:W-:-:S04]  /*13c0*/  @!P1 LEA R77, R77, R76, 0x18 ;  /* 0x0000004c4d4d9211 */ /* 0x002fc800078ec0ff */
[----:B------:R-:W-:Y:S02]  /*13d0*/  @!P1 LEA R79, R78, R77, 0x3 ;  /* 0x0000004d4e4f9211 */ /* 0x000fe400078e18ff */
[----:B------:R-:W-:Y:S01]  /*13e0*/  CS2R R76, SRZ ;  /* 0x00000000004c7805 */ /* 0x000fe2000001ff00 */
[----:B0-----:R-:W-:-:S04]  /*13f0*/  FADD.FTZ R78, R112, R114 ;  /* 0x00000072704e7221 */ /* 0x001fc80000010000 */
[----:B------:R-:W0:Y:S01]  /*1400*/  MUFU.RCP R106, R78 ;  /* 0x0000004e006a7308 */ /* 0x000e220000001000 */
[----:B------:R-:W1:Y:S01]  /*1410*/  @!P1 LDS.64 R76, [R79] ;  /* 0x000000004f4c9984 */ /* 0x000e620000000a00 */
[----:B------:R-:W-:-:S03]  /*1420*/  LOP3.LUT P1, RZ, R104, 0x1f, R12, 0xf8, !PT ;  /* 0x0000001f68ff7812 */ /* 0x000fc6000782f80c */
        /* <DEDUP_REMOVED lines=8> */
[----:B------:R-:W-:-:S04]  /*14b0*/  FMUL.FTZ R118, R118, R114 ;  /* 0x0000007276767220 */ /* 0x000fc80000410000 */
[----:B------:R-:W0:Y:S01]  /*14c0*/  SHFL.DOWN PT, R108, R110, 0x1, 0x1f ;  /* 0x08201f006e6c7f89 */ /* 0x000e2200000e0000 */
[----:B------:R-:W-:Y:S01]  /*14d0*/  FMUL.FTZ R118, R112, R118 ;  /* 0x0000007670767220 */ /* 0x000fe20000410000 */
[----:B--2---:R-:W-:Y:S02]  /*14e0*/  FADD.FTZ R112, R116, R77 ;  /* 0x0000004d74707221 */ /* 0x004fe40000010000 */
[----:B------:R-:W1:Y:S02]  /*14f0*/  @!P1 LDC.64 R76, c[0x0][0x250] ;  /* 0x00009400ff4c9b82 */ /* 0x000e640000000a00 */
[----:B------:R-:W-:Y:S01]  /*1500*/  FFMA.FTZ R112, R106, R118, R112 ;  /* 0x000000766a707223 */ /* 0x000fe20000010070 */
[----:B0-----:R-:W-:Y:S01]  /*1510*/  FMUL.FTZ R114, R79, R108 ;  /* 0x0000006c4f727220 */ /* 0x001fe20000410000 */
[----:B------:R-:W-:Y:S01]  /*1520*/  FADD.FTZ R104, R110, -R108 ;  /* 0x8000006c6e687221 */ /* 0x000fe20000010000 */
[----:B------:R-:W-:Y:S02]  /*1530*/  LOP3.LUT R108, R7, 0x1, RZ, 0xc0, !PT ;  /* 0x00000001076c7812 */ /* 0x000fe400078ec0ff */
[----:B------:R-:W-:Y:S01]  /*1540*/  FFMA.FTZ R114, R78, R110, R114 ;  /* 0x0000006e4e727223 */ /* 0x000fe20000010072 */
[----:B------:R-:W-:Y:S01]  /*1550*/  FMUL.FTZ R106, R104, R104 ;  /* 0x00000068686a7220 */ /* 0x000fe20000410000 */
[----:B------:R-:W-:-:S02]  /*1560*/  IADD3 R108, -R108, RZ, RZ ;  /* 0x000000ff6c6c7210 */ /* 0x000fc40007ffe1ff */
[----:B------:R-:W-:Y:S01]  /*1570*/  LEA.HI R110, R12, R11, RZ, 0x19 ;  /* 0x0000000b0c6e7211 */ /* 0x000fe200078fc8ff */
[----:B------:R-:W-:Y:S01]  /*1580*/  FMUL.FTZ R106, R78, R106 ;  /* 0x0000006a4e6a7220 */ /* 0x000fe20000410000 */
[----:B------:R-:W-:-:S03]  /*1590*/  LOP3.LUT R104, R108, UR4, RZ, 0xc0, !PT ;  /* 0x000000046c687c12 */ /* 0x000fc6000f8ec0ff */
[----:B------:R-:W-:Y:S01]  /*15a0*/  FMUL.FTZ R116, R79, R106 ;  /* 0x0000006a4f747220 */ /* 0x000fe20000410000 */
[----:B------:R-:W-:Y:S01]  /*15b0*/  LEA R104, P3, R110, R104, 0x1 ;  /* 0x000000686e687211 */ /* 0x000fe200078608ff */
[----:B------:R-:W-:-:S03]  /*15c0*/  FADD.FTZ R110, R78, R79 ;  /* 0x0000004f4e6e7221 */ /* 0x000fc60000010000 */
[----:B------:R-:W-:Y:S02]  /*15d0*/  @!P1 IADD3 R79, P2, R10, R104, RZ ;  /* 0x000000680a4f9210 */ /* 0x000fe40007f5e0ff */
[----:B------:R-:W-:Y:S01]  /*15e0*/  IADD3.X R106, RZ, RZ, RZ, P3, !PT ;  /* 0x000000ffff6a7210 */ /* 0x000fe20001ffe4ff */
[----:B------:R-:W0:Y:S01]  /*15f0*/  MUFU.RCP R110, R110 ;  /* 0x0000006e006e7308 */ /* 0x000e220000001000 */
[----:B-1----:R-:W-:Y:S02]  /*1600*/  @!P1 LEA R78, P3, R79, R76, 0x3 ;  /* 0x0000004c4f4e9211 */ /* 0x002fe400078618ff */
[----:B------:R-:W-:-:S04]  /*1610*/  @!P1 IADD3.X R76, RZ, R106, RZ, P2, !PT ;  /* 0x0000006aff4c9210 */ /* 0x000fc800017fe4ff */
[----:B------:R-:W-:Y:S02]  /*1620*/  @!P1 LEA.HI.X R79, R79, R77, R76, 0x3, P3 ;  /* 0x0000004d4f4f9211 */ /* 0x000fe400018f1c4c */
[----:B------:R-:W1:Y:S01]  /*1630*/  SHFL.DOWN PT, R77, R112, 0x1, 0x1f ;  /* 0x08201f00704d7f89 */ /* 0x000e6200000e0000 */
[----:B0-----:R-:W-:-:S06]  /*1640*/  FMUL.FTZ R76, R110, R114 ;  /* 0x000000726e4c7220 */ /* 0x001fcc0000410000 */
[----:B------:R-:W-:Y:S01]  /*1650*/  SHFL.IDX PT, R76, R76, RZ, 0x1f ;  /* 0x00001fff4c4c7589 */ /* 0x000fe200000e0000 */
[----:B-1----:R-:W-:-:S04]  /*1660*/  FADD.FTZ R77, R112, R77 ;  /* 0x0000004d704d7221 */ /* 0x002fc80000010000 */
[----:B------:R-:W-:-:S06]  /*1670*/  FFMA.FTZ R77, R110, R116, R77 ;  /* 0x000000746e4d7223 */ /* 0x000fcc000001004d */
[----:B------:R-:W0:Y:S04]  /*1680*/  SHFL.IDX PT, R77, R77, RZ, 0x1f ;  /* 0x00001fff4d4d7589 */ /* 0x000e2800000e0000 */
[----:B0-----:R0:W-:Y:S01]  /*1690*/  @!P1 STG.E.64 desc[UR6][R78.64], R76 ;  /* 0x0000004c4e009986 */ /* 0x0011e2000c101b06 */
        /* <DEDUP_REMOVED lines=16> */
.L_x_1058:
[----:B------:R-:W2:Y:S04]  /*17a0*/  LDG.E.STRONG.GPU R78, desc[UR6][R76.64] ;  /* 0x000000064c4e7981 */ /* 0x000ea8000c1ef900 */
[----:B--2---:R-:W-:Y:S01]  /*17b0*/  CCTL.IVALL ;  /* 0x00000000ff00798f */ /* 0x004fe20002000000 */
[----:B------:R-:W-:Y:S05]  /*17c0*/  YIELD ;  /* 0x0000000000007946 */ /* 0x000fea0003800000 */
[----:B------:R-:W-:-:S13]  /*17d0*/  ISETP.NE.AND P1, PT, R78, R108, PT ;  /* 0x0000006c4e00720c */ /* 0x000fda0003f25270 */
[----:B------:R-:W-:Y:S05]  /*17e0*/  @P1 BRA `(.L_x_1058) ;  /* 0xfffffffc00ec1947 */ /* 0x000fea000383ffff */
.L_x_1057:
        /* <DEDUP_REMOVED lines=25> */
[----:B------:R-:W-:-:S03]  /*1980*/  FFMA.FTZ R110, R104, R78, R110 ;  /* 0x0000004e686e7223 */ /* 0x000fc6000001006e */
[----:B------:R-:W-:Y:S02]  /*1990*/  FMUL.FTZ R77, R77, R104 ;  /* 0x000000684d4d7220 */ /* 0x000fe40000410000 */
[----:B------:R-:W1:Y:S02]  /*19a0*/  LDC R104, c[0x0][0x260] ;  /* 0x00009800ff687b82 */ /* 0x000e640000000800 */
[----:B------:R-:W-:Y:S01]  /*19b0*/  FMUL.FTZ R108, R108, R77 ;  /* 0x0000004d6c6c7220 */ /* 0x000fe20000410000 */
[----:B--2---:R-:W-:Y:S01]  /*19c0*/  FADD.FTZ R77, R100, R79 ;  /* 0x0000004f644d7221 */ /* 0x004fe20000010000 */
[----:B0-----:R-:W-:-:S03]  /*19d0*/  FMUL.FTZ R100, R106, R110 ;  /* 0x0000006e6a647220 */ /* 0x001fc60000410000 */
[----:B------:R-:W-:Y:S01]  /*19e0*/  FFMA.FTZ R108, R106, R108, R77 ;  /* 0x0000006c6a6c7223 */ /* 0x000fe2000001004d */
[----:B------:R-:W0:Y:S02]  /*19f0*/  @!P1 LDC.64 R78, c[0x0][0x230] ;  /* 0x00008c00ff4e9b82 */ /* 0x000e240000000a00 */
[----:B------:R-:W2:Y:S04]  /*1a00*/  SHFL.IDX PT, R100, R100, RZ, 0x1f ;  /* 0x00001fff64647589 */ /* 0x000ea800000e0000 */
[----:B------:R-:W1:Y:S02]  /*1a10*/  SHFL.IDX PT, R108, R108, RZ, 0x1f ;  /* 0x00001fff6c6c7589 */ /* 0x000e6400000e0000 */
[----:B------:R-:W3:Y:S01]  /*1a20*/  @!P1 LDC.64 R76, c[0x0][0x238] ;  /* 0x00008e00ff4c9b82 */ /* 0x000ee20000000a00 */
[----:B0-----:R-:W-:-:S04]  /*1a30*/  @!P1 IMAD.WIDE R78, R8, 0x4, R78 ;  /* 0x00000004084e9825 */ /* 0x001fc800078e024e */
[--C-:B--2---:R-:W-:Y:S01]  /*1a40*/  FADD.FTZ R15, R15, -R100.reuse ;  /* 0x800000640f0f7221 */ /* 0x104fe20000010000 */
[--C-:B------:R-:W-:Y:S01]  /*1a50*/  FADD.FTZ R13, R13, -R100.reuse ;  /* 0x800000640d0d7221 */ /* 0x100fe20000010000 */
[----:B------:R-:W-:Y:S01]  /*1a60*/  FADD.FTZ R93, R93, -R100 ;  /* 0x800000645d5d7221 */ /* 0x000fe20000010000 */
[----:B------:R0:W-:Y:S01]  /*1a70*/  @!P1 STG.E desc[UR6][R78.64], R100 ;  /* 0x000000644e009986 */ /* 0x0001e2000c101906 */
[----:B-1----:R-:W-:Y:S01]  /*1a80*/  FFMA.FTZ R104, R108, 8.1380210758652538061e-05, R104 ;  /* 0x38aaaaab6c687823 */ /* 0x002fe20000010068 */
[--C-:B------:R-:W-:Y:S01]  /*1a90*/  FADD.FTZ R91, R91, -R100.reuse ;  /* 0x800000645b5b7221 */ /* 0x100fe20000010000 */
[--C-:B------:R-:W-:Y:S01]  /*1aa0*/  FADD.FTZ R65, R65, -R100.reuse ;  /* 0x8000006441417221 */ /* 0x100fe20000010000 */
[--C-:B------:R-:W-:Y:S01]  /*1ab0*/  FADD.FTZ R89, R89, -R100.reuse ;  /* 0x8000006459597221 */ /* 0x100fe20000010000 */
[--C-:B------:R-:W-:Y:S01]  /*1ac0*/  FADD.FTZ R95, R95, -R100.reuse ;  /* 0x800000645f5f7221 */ /* 0x100fe20000010000 */
[--C-:B------:R-:W-:Y:S01]  /*1ad0*/  FADD.FTZ R67, R67, -R100.reuse ;  /* 0x8000006443437221 */ /* 0x100fe20000010000 */
[----:B------:R-:W1:Y:S01]  /*1ae0*/  MUFU.RSQ R104, R104 ;  /* 0x0000006800687308 */ /* 0x000e620000001400 */
[--C-:B------:R-:W-:Y:S01]  /*1af0*/  FADD.FTZ R99, R99, -R100.reuse ;  /* 0x8000006463637221 */ /* 0x100fe20000010000 */
[--C-:B------:R-:W-:Y:S01]  /*1b00*/  FADD.FTZ R97, R97, -R100.reuse ;  /* 0x8000006461617221 */ /* 0x100fe20000010000 */
[--C-:B------:R-:W-:Y:S01]  /*1b10*/  FADD.FTZ R101, R101, -R100.reuse ;  /* 0x8000006465657221 */ /* 0x100fe20000010000 */
[--C-:B------:R-:W-:Y:S01]  /*1b20*/  FADD.FTZ R69, R69, -R100.reuse ;  /* 0x8000006445457221 */ /* 0x100fe20000010000 */
        /* <DEDUP_REMOVED lines=46> */
[----:B---3--:R-:W-:-:S04]  /*1e10*/  @!P1 IMAD.WIDE R76, R8, 0x4, R76 ;  /* 0x00000004084c9825 */ /* 0x008fc800078e024c */
        /* <DEDUP_REMOVED lines=14> */
[----:B-----5:R-:W-:Y:S01]  /*1f00*/  HFMA2.MMA.BF16_V2 R64, R16, R15, R40 ;  /* 0x0000000f10407235 */ /* 0x020fe20000200028 */
[C---:B------:R-:W-:Y:S01]  /*1f10*/  FMUL.FTZ R116, R104.reuse, R71 ;  /* 0x0000004768747220 */ /* 0x040fe20000410000 */
[C---:B-1----:R-:W-:Y:S01]  /*1f20*/  FMUL.FTZ R76, R104.reuse, R97 ;  /* 0x00000061684c7220 */ /* 0x042fe20000410000 */
[----:B------:R-:W-:Y:S01]  /*1f30*/  HFMA2.MMA.BF16_V2 R66, R18, R66, R42 ;  /* 0x0000004212427235 */ /* 0x000fe2000020002a */
        /* <DEDUP_REMOVED lines=38> */
[----:B------:R-:W-:Y:S01]  /*21a0*/  HFMA2.MMA.BF16_V2 R68, R24, R111, R48 ;  /* 0x0000006f18447235 */ /* 0x000fe20000200030 */
[----:B------:R-:W-:Y:S01]  /*21b0*/  F2FP.BF16.F32.PACK_AB R101, R112, R101 ;  /* 0x000000657065723e */ /* 0x000fe200000010ff */
[----:B------:R-:W-:Y:S01]  /*21c0*/  IMAD.WIDE.U32 R72, R5, 0x10, R78 ;  /* 0x0000001005487825 */ /* 0x000fe200078e004e */
[----:B------:R-:W-:-:S02]  /*21d0*/  F2FP.BF16.F32.PACK_AB R107, R116, R107 ;  /* 0x0000006b746b723e */ /* 0x000fc400000010ff */
[----:B------:R-:W-:Y:S01]  /*21e0*/  F2FP.BF16.F32.PACK_AB R84, R91, R80 ;  /* 0x000000505b54723e */ /* 0x000fe200000010ff */
[----:B------:R-:W-:Y:S01]  /*21f0*/  HFMA2.MMA.BF16_V2 R80, R28, R121, R52 ;  /* 0x000000791c507235 */ /* 0x000fe20000200034 */
[----:B------:R-:W-:Y:S01]  /*2200*/  F2FP.BF16.F32.PACK_AB R92, R97, R92 ;  /* 0x0000005c615c723e */ /* 0x000fe200000010ff */
[----:B------:R-:W-:Y:S01]  /*2210*/  HFMA2.MMA.BF16_V2 R82, R30, R15, R54 ;  /* 0x0000000f1e527235 */ /* 0x000fe20000200036 */
[----:B------:R-:W-:Y:S01]  /*2220*/  F2FP.BF16.F32.PACK_AB R113, R120, R113 ;  /* 0x000000717871723e */ /* 0x000fe200000010ff */
[----:B------:R-:W-:Y:S01]  /*2230*/  IMAD.WIDE.U32 R4, R4, 0x10, R78 ;  /* 0x0000001004047825 */ /* 0x000fe200078e004e */
[----:B------:R-:W-:Y:S01]  /*2240*/  F2FP.BF16.F32.PACK_AB R94, R83, R94 ;  /* 0x0000005e535e723e */ /* 0x000fe200000010ff */
[----:B------:R-:W-:Y:S01]  /*2250*/  HFMA2.MMA.BF16_V2 R84, R32, R84, R56 ;  /* 0x0000005420547235 */ /* 0x000fe20000200038 */
[----:B------:R-:W-:Y:S01]  /*2260*/  F2FP.BF16.F32.PACK_AB R96, R103, R96 ;  /* 0x000000606760723e */ /* 0x000fe200000010ff */
[----:B------:R-:W-:Y:S01]  /*2270*/  HFMA2.BF16_V2 R69, R25, R113, R49 ;  /* 0x0000007119457231 */ /* 0x000fe20000200031 */
[----:B------:R-:W-:Y:S01]  /*2280*/  F2FP.BF16.F32.PACK_AB R109, R109, R86 ;  /* 0x000000566d6d723e */ /* 0x000fe200000010ff */
[----:B0-----:R-:W-:Y:S01]  /*2290*/  HFMA2.MMA.BF16_V2 R64, R20, R76, R44 ;  /* 0x0000004c14407235 */ /* 0x001fe2000020002c */
        /* <DEDUP_REMOVED lines=10> */
[----:B------:R-:W-:Y:S01]  /*2340*/  F2FP.BF16.F32.PACK_AB R95, R100, R87 ;  /* 0x00000057645f723e */ /* 0x000fe200000010ff */
[----:B------:R-:W-:Y:S01]  /*2350*/  HFMA2.MMA.BF16_V2 R86, R34, R92, R58 ;  /* 0x0000005c22567235 */ /* 0x000fe2000020003a */
[----:B------:R-:W-:-:S02]  /*2360*/  HFMA2.BF16_V2 R87, R35, R94, R59 ;  /* 0x0000005e23577231 */ /* 0x000fc4000020003b */
[----:B------:R-:W-:-:S04]  /*2370*/  IMAD.WIDE.U32 R74, R3, 0x10, R78 ;  /* 0x00000010034a7825 */ /* 0x000fc800078e004e */
[----:B------:R-:W-:Y:S01]  /*2380*/  HFMA2.BF16_V2 R81, R29, R13, R53 ;  /* 0x0000000d1d517231 */ /* 0x000fe20000200035 */
[----:B------:R-:W-:Y:S01]  /*2390*/  HFMA2.MMA.BF16_V2 R92, R36, R96, R60 ;  /* 0x00000060245c7235 */ /* 0x000fe2000020003c */
[----:B------:R-:W-:Y:S01]  /*23a0*/  HFMA2.BF16_V2 R83, R31, R77, R55 ;  /* 0x0000004d1f537231 */ /* 0x000fe20000200037 */
        /* <DEDUP_REMOVED lines=8> */
[----:B------:R-:W-:Y:S02]  /*2430*/  IADD3 R8, R8, UR5, RZ ;  /* 0x0000000508087c10 */ /* 0x000fe4000fffe0ff */
[----:B------:R-:W-:Y:S01]  /*2440*/  SEL R88, RZ, 0x1, P0 ;  /* 0x00000001ff587807 */ /* 0x000fe20000000000 */
[----:B------:R1:W-:Y:S01]  /*2450*/  STG.E.128 desc[UR6][R74.64], R80 ;  /* 0x000000504a007986 */ /* 0x0003e2000c101d06 */
[----:B------:R-:W-:-:S03]  /*2460*/  ISETP.GE.AND P1, PT, R8, UR4, PT ;  /* 0x0000000408007c0c */ /* 0x000fc6000bf26270 */
[----:B------:R1:W-:Y:S04]  /*2470*/  STG.E.128 desc[UR6][R2.64], R84 ;  /* 0x0000005402007986 */ /* 0x0003e8000c101d06 */
[----:B------:R1:W-:Y:S06]  /*2480*/  STG.E.128 desc[UR6][R78.64], R92 ;  /* 0x0000005c4e007986 */ /* 0x0003ec000c101d06 */
[----:B------:R-:W-:Y:S05]  /*2490*/  @!P1 BRA `(.L_x_1059) ;  /* 0xffffffdc00589947 */ /* 0x000fea000383ffff */
[----:B------:R-:W-:Y:S05]  /*24a0*/  EXIT ;  /* 0x000000000000794d */ /* 0x000fea0003800000 */
.L_x_1056:
[----:B------:R-:W-:Y:S01]  /*24b0*/  HFMA2.MMA R79, -RZ, RZ, 0, 5.9604644775390625e-08 ;  /* 0x00000001ff4f7435 */ /* 0x000fe200000001ff */
[----:B------:R-:W-:Y:S02]  /*24c0*/  MOV R118, R77 ;  /* 0x0000004d00767202 */ /* 0x000fe40000000f00 */
[----:B------:R-:W-:Y:S02]  /*24d0*/  MOV R104, 0x1f ;  /* 0x0000001f00687802 */ /* 0x000fe40000000f00 */
[----:B------:R-:W-:-:S07]  /*24e0*/  MOV R106, 0xffffffff ;  /* 0xffffffff006a7802 */ /* 0x000fce0000000f00 */
[----:B-----5:R-:W-:Y:S05]  /*24f0*/  WARPSYNC.COLLECTIVE R106, `(.L_x_1060) ;  /* 0x000000006a087348 */ /* 0x020fea0003c00000 */
[----:B------:R0:W1:Y:S02]  /*2500*/  SHFL.BFLY P2, R116, R118, R79, R104 ;  /* 0x0c00004f76747389 */ /* 0x0000640000040068 */
[----:B01---5:R-:W-:Y:S01]  /*2510*/  ENDCOLLECTIVE ;  /* 0x000000000000791b */ /* 0x023fe20003800000 */
.L_x_1060:
[----:B------:R-:W-:Y:S01]  /*2520*/  HFMA2.MMA R79, -RZ, RZ, 0, 1.1920928955078125e-07 ;  /* 0x00000002ff4f7435 */ /* 0x000fe200000001ff */
[----:B------:R-:W-:-:S05]  /*2530*/  MOV R76, R116 ;  /* 0x00000074004c7202 */ /* 0x000fca0000000f00 */
[----:B------:R-:W-:-:S05]  /*2540*/  FADD.FTZ R108, R77, R76 ;  /* 0x0000004c4d6c7221 */ /* 0x000fca0000010000 */
[----:B------:R-:W-:-:S07]  /*2550*/  MOV R118, R108 ;  /* 0x0000006c00767202 */ /* 0x000fce0000000f00 */
[----:B------:R-:W-:Y:S05]  /*2560*/  WARPSYNC.COLLECTIVE R106, `(.L_x_1061) ;  /* 0x000000006a087348 */ /* 0x000fea0003c00000 */
[----:B------:R0:W1:Y:S02]  /*2570*/  SHFL.BFLY P2, R116, R118, R79, R104 ;  /* 0x0c00004f76747389 */ /* 0x0000640000040068 */
[----:B01----:R-:W-:Y:S01]  /*2580*/  ENDCOLLECTIVE ;  /* 0x000000000000791b */ /* 0x003fe20003800000 */
.L_x_1061:
[----:B------:R-:W-:Y:S01]  /*2590*/  HFMA2.MMA R79, -RZ, RZ, 0, 2.384185791015625e-07 ;  /* 0x00000004ff4f7435 */ /* 0x000fe200000001ff */
[----:B------:R-:W-:-:S05]  /*25a0*/  MOV R76, R116 ;  /* 0x00000074004c7202 */ /* 0x000fca0000000f00 */
[----:B------:R-:W-:-:S05]  /*25b0*/  FADD.FTZ R110, R108, R76 ;  /* 0x0000004c6c6e7221 */ /* 0x000fca0000010000 */
[----:B------:R-:W-:-:S07]  /*25c0*/  MOV R118, R110 ;  /* 0x0000006e00767202 */ /* 0x000fce0000000f00 */
[----:B------:R-:W-:Y:S05]  /*25d0*/  WARPSYNC.COLLECTIVE R106, `(.L_x_1062) ;  /* 0x000000006a087348 */ /* 0x000fea0003c00000 */
[----:B------:R0:W1:Y:S02]  /*25e0*/  SHFL.BFLY P2, R116, R118, R79, R104 ;  /* 0x0c00004f76747389 */ /* 0x0000640000040068 */
[----:B01----:R-:W-:Y:S01]  /*25f0*/  ENDCOLLECTIVE ;  /* 0x000000000000791b */ /* 0x003fe20003800000 */
.L_x_1062:
[----:B------:R-:W-:Y:S01]  /*2600*/  HFMA2.MMA R79, -RZ, RZ, 0, 4.76837158203125e-07 ;  /* 0x00000008ff4f7435 */ /* 0x000fe200000001ff */
[----:B------:R-:W-:-:S05]  /*2610*/  MOV R76, R116 ;  /* 0x00000074004c7202 */ /* 0x000fca0000000f00 */
[----:B------:R-:W-:-:S05]  /*2620*/  FADD.FTZ R112, R110, R76 ;  /* 0x0000004c6e707221 */ /* 0x000fca0000010000 */
[----:B------:R-:W-:-:S07]  /*2630*/  MOV R118, R112 ;  /* 0x0000007000767202 */ /* 0x000fce0000000f00 */
[----:B------:R-:W-:Y:S05]  /*2640*/  WARPSYNC.COLLECTIVE R106, `(.L_x_1063) ;  /* 0x000000006a087348 */ /* 0x000fea0003c00000 */
[----:B------:R0:W1:Y:S02]  /*2650*/  SHFL.BFLY P2, R116, R118, R79, R104 ;  /* 0x0c00004f76747389 */ /* 0x0000640000040068 */
[----:B01----:R-:W-:Y:S01]  /*2660*/  ENDCOLLECTIVE ;  /* 0x000000000000791b */ /* 0x003fe20003800000 */
.L_x_1063:
[----:B------:R-:W-:Y:S01]  /*2670*/  HFMA2.MMA R79, -RZ, RZ, 0, 9.5367431640625e-07 ;  /* 0x00000010ff4f7435 */ /* 0x000fe200000001ff */
[----:B------:R-:W-:-:S05]  /*2680*/  MOV R76, R116 ;  /* 0x00000074004c7202 */ /* 0x000fca0000000f00 */
[----:B------:R-:W-:-:S05]  /*2690*/  FADD.FTZ R114, R112, R76 ;  /* 0x0000004c70727221 */ /* 0x000fca0000010000 */
[----:B------:R-:W-:-:S07]  /*26a0*/  MOV R118, R114 ;  /* 0x0000007200767202 */ /* 0x000fce0000000f00 */
[----:B------:R-:W-:Y:S05]  /*26b0*/  WARPSYNC.COLLECTIVE R106, `(.L_x_1064) ;  /* 0x000000006a087348 */ /* 0x000fea0003c00000 */
[----:B------:R0:W1:Y:S02]  /*26c0*/  SHFL.BFLY P2, R116, R118, R79, R104 ;  /* 0x0c00004f76747389 */ /* 0x0000640000040068 */
[----:B01----:R-:W-:Y:S01]  /*26d0*/  ENDCOLLECTIVE ;  /* 0x000000000000791b */ /* 0x003fe20003800000 */
.L_x_1064:
        /* <DEDUP_REMOVED lines=100> */
[----:B------:R-:W-:-:S04]  /*2d20*/  MOV R104, 0x1f ;  /* 0x0000001f00687802 */ /* 0x000fc80000000f00 */
[----:B------:R-:W-:-:S07]  /*2d30*/  MOV R118, R77 ;  /* 0x0000004d00767202 */ /* 0x000fce0000000f00 */
[----:B------:R-:W-:Y:S05]  /*2d40*/  WARPSYNC.COLLECTIVE R106, `(.L_x_1065) ;  /* 0x000000006a087348 */ /* 0x000fea0003c00000 */
[----:B------:R0:W1:Y:S02]  /*2d50*/  SHFL.BFLY P2, R116, R118, R79, R104 ;  /* 0x0c00004f76747389 */ /* 0x0000640000040068 */
[----:B01----:R-:W-:Y:S01]  /*2d60*/  ENDCOLLECTIVE ;  /* 0x000000000000791b */ /* 0x003fe20003800000 */
.L_x_1065:
[----:B------:R-:W-:Y:S01]  /*2d70*/  HFMA2.MMA R79, -RZ, RZ, 0, 1.1920928955078125e-07 ;  /* 0x00000002ff4f7435 */ /* 0x000fe200000001ff */
[----:B------:R-:W-:-:S05]  /*2d80*/  MOV R108, R116 ;  /* 0x00000074006c7202 */ /* 0x000fca0000000f00 */
[----:B------:R-:W-:-:S05]  /*2d90*/  FADD.FTZ R108, R77, R108 ;  /* 0x0000006c4d6c7221 */ /* 0x000fca0000010000 */
[----:B------:R-:W-:-:S07]  /*2da0*/  MOV R118, R108 ;  /* 0x0000006c00767202 */ /* 0x000fce0000000f00 */
[----:B------:R-:W-:Y:S05]  /*2db0*/  WARPSYNC.COLLECTIVE R106, `(.L_x_1066) ;  /* 0x000000006a087348 */ /* 0x000fea0003c00000 */
[----:B------:R0:W1:Y:S02]  /*2dc0*/  SHFL.BFLY P2, R116, R118, R79, R104 ;  /* 0x0c00004f76747389 */ /* 0x0000640000040068 */
[----:B01----:R-:W-:Y:S01]  /*2dd0*/  ENDCOLLECTIVE ;  /* 0x000000000000791b */ /* 0x003fe20003800000 */
.L_x_1066:
[----:B------:R-:W-:Y:S01]  /*2de0*/  HFMA2.MMA R79, -RZ, RZ, 0, 2.384185791015625e-07 ;  /* 0x00000004ff4f7435 */ /* 0x000fe200000001ff */
[----:B------:R-:W-:-:S05]  /*2df0*/  MOV R110, R116 ;  /* 0x00000074006e7202 */ /* 0x000fca0000000f00 */
[----:B------:R-:W-:-:S05]  /*2e00*/  FADD.FTZ R110, R108, R110 ;  /* 0x0000006e6c6e7221 */ /* 0x000fca0000010000 */
[----:B------:R-:W-:-:S07]  /*2e10*/  MOV R118, R110 ;  /* 0x0000006e00767202 */ /* 0x000fce0000000f00 */
[----:B------:R-:W-:Y:S05]  /*2e20*/  WARPSYNC.COLLECTIVE R106, `(.L_x_1067) ;  /* 0x000000006a087348 */ /* 0x000fea0003c00000 */
[----:B------:R0:W1:Y:S02]  /*2e30*/  SHFL.BFLY P2, R116, R118, R79, R104 ;  /* 0x0c00004f76747389 */ /* 0x0000640000040068 */
[----:B01----:R-:W-:Y:S01]  /*2e40*/  ENDCOLLECTIVE ;  /* 0x000000000000791b */ /* 0x003fe20003800000 */
.L_x_1067:
[----:B------:R-:W-:Y:S01]  /*2e50*/  HFMA2.MMA R79, -RZ, RZ, 0, 4.76837158203125e-07 ;  /* 0x00000008ff4f7435 */ /* 0x000fe200000001ff */
[----:B------:R-:W-:-:S05]  /*2e60*/  MOV R112, R116 ;  /* 0x0000007400707202 */ /* 0x000fca0000000f00 */
[----:B------:R-:W-:-:S05]  /*2e70*/  FADD.FTZ R112, R110, R112 ;  /* 0x000000706e707221 */ /* 0x000fca0000010000 */
[----:B------:R-:W-:-:S07]  /*2e80*/  MOV R118, R112 ;  /* 0x0000007000767202 */ /* 0x000fce0000000f00 */
[----:B------:R-:W-:Y:S05]  /*2e90*/  WARPSYNC.COLLECTIVE R106, `(.L_x_1068) ;  /* 0x000000006a087348 */ /* 0x000fea0003c00000 */
[----:B------:R0:W1:Y:S02]  /*2ea0*/  SHFL.BFLY P2, R116, R118, R79, R104 ;  /* 0x0c00004f76747389 */ /* 0x0000640000040068 */
[----:B01----:R-:W-:Y:S01]  /*2eb0*/  ENDCOLLECTIVE ;  /* 0x000000000000791b */ /* 0x003fe20003800000 */
.L_x_1068:
[----:B------:R-:W-:Y:S01]  /*2ec0*/  HFMA2.MMA R79, -RZ, RZ, 0, 9.5367431640625e-07 ;  /* 0x00000010ff4f7435 */ /* 0x000fe200000001ff */
[----:B------:R-:W-:-:S05]  /*2ed0*/  MOV R114, R116 ;  /* 0x0000007400727202 */ /* 0x000fca0000000f00 */
[----:B------:R-:W-:-:S05]  /*2ee0*/  FADD.FTZ R114, R112, R114 ;  /* 0x0000007270727221 */ /* 0x000fca0000010000 */
[----:B------:R-:W-:-:S07]  /*2ef0*/  MOV R118, R114 ;  /* 0x0000007200767202 */ /* 0x000fce0000000f00 */
[----:B------:R-:W-:Y:S05]  /*2f00*/  WARPSYNC.COLLECTIVE R106, `(.L_x_1069) ;  /* 0x000000006a087348 */ /* 0x000fea0003c00000 */
[----:B------:R0:W1:Y:S02]  /*2f10*/  SHFL.BFLY P2, R116, R118, R79, R104 ;  /* 0x0c00004f76747389 */ /* 0x0000640000040068 */
[----:B01----:R-:W-:Y:S01]  /*2f20*/  ENDCOLLECTIVE ;  /* 0x000000000000791b */ /* 0x003fe20003800000 */
.L_x_1069:
[----:B------:R-:W-:Y:S05]  /*2f30*/  BRA `(.L_x_1070) ;  /* 0xffffffe000d47947 */ /* 0x000fea000383ffff */
.L_x_1071:
        /* <DEDUP_REMOVED lines=12> */
.L_x_2053:


//--------------------- .text._ZN10layer_norm13ln_fwd_kernelINS_13Kernel_traitsI6__halffS2_fjLj12288ELj2ELj1ELj4ELj16ENS_18Kernel_traits_baseILj12288ES2_fS2_fjLj128EEEEEEEvNS_9FwdParamsE --------------------------
	.section	.text._ZN10layer_norm13ln_fwd_kernelINS_13Kernel_traitsI6__halffS2_fjLj12288ELj2ELj1ELj4ELj16ENS_18Kernel_traits_baseILj12288ES2_fS2_fjLj128EEEEEEEvNS_9FwdParamsE,"ax",@progbits
	.align	128
        .global         _ZN10layer_norm13ln_fwd_kernelINS_13Kernel_traitsI6__halffS2_fjLj12288ELj2ELj1ELj4ELj16ENS_18Kernel_traits_baseILj12288ES2_fS2_fjLj128EEEEEEEvNS_9FwdParamsE
        .type           _ZN10layer_norm13ln_fwd_kernelINS_13Kernel_traitsI6__halffS2_fjLj12288ELj2ELj1ELj4ELj16ENS_18Kernel_traits_baseILj12288ES2_fS2_fjLj128EEEEEEEvNS_9FwdParamsE,@function
        .size           _ZN10layer_norm13ln_fwd_kernelINS_13Kernel_traitsI6__halffS2_fjLj12288ELj2ELj1ELj4ELj16ENS_18Kernel_traits_baseILj12288ES2_fS2_fjLj128EEEEEEEvNS_9FwdParamsE,(.L_x_2054 - _ZN10layer_norm13ln_fwd_kernelINS_13Kernel_traitsI6__halffS2_fjLj12288ELj2ELj1ELj4ELj16ENS_18Kernel_traits_baseILj12288ES2_fS2_fjLj128EEEEEEEvNS_9FwdParamsE)
        .other          _ZN10layer_norm13ln_fwd_kernelINS_13Kernel_traitsI6__halffS2_fjLj12288ELj2ELj1ELj4ELj16ENS_18Kernel_traits_baseILj12288ES2_fS2_fjLj128EEEEEEEvNS_9FwdParamsE,@"STO_CUDA_ENTRY STV_DEFAULT"
_ZN10layer_norm13ln_fwd_kernelINS_13Kernel_traitsI6__halffS2_fjLj12288ELj2ELj1ELj4ELj16ENS_18Kernel_traits_baseILj12288ES2_fS2_fjLj128EEEEEEEvNS_9FwdParamsE:
.text._ZN10layer_norm13ln_fwd_kernelINS_13Kernel_traitsI6__halffS2_fjLj12288ELj2ELj1ELj4ELj16ENS_18Kernel_traits_baseILj12288ES2_fS2_fjLj128EEEEEEEvNS_9FwdParamsE:
        /* <DEDUP_REMOVED lines=44> */
.L_x_1075:
        /* <DEDUP_REMOVED lines=213> */
.L_x_1086:
        /* <DEDUP_REMOVED lines=82> */
.L_x_1074:
[----:B------:R-:W2:Y:S04]  /*1530*/  LDG.E.STRONG.GPU R112, desc[UR6][R110.64] ;  /* 0x000000066e707981 */ /* 0x000ea8000c1ef900 */
[----:B--2---:R-:W-:Y:S01]  /*1540*/  CCTL.IVALL ;  /* 0x00000000ff00798f */ /* 0x004fe20002000000 */
[----:B------:R-:W-:Y:S05]  /*1550*/  YIELD ;  /* 0x0000000000007946 */ /* 0x000fea0003800000 */
[----:B------:R-:W-:-:S13]  /*1560*/  ISETP.NE.AND P1, PT, R112, R121, PT ;  /* 0x000000797000720c */ /* 0x000fda0003f25270 */
[----:B------:R-:W-:Y:S05]  /*1570*/  @P1 BRA `(.L_x_1074) ;  /* 0xfffffffc00ec1947 */ /* 0x000fea000383ffff */
.L_x_1073:
        /* <DEDUP_REMOVED lines=64> */
[----:B------:R-:W-:Y:S01]  /*1980*/  F2FP.F16.F32.PACK_AB R5, RZ, R29 ;  /* 0x0000001dff05723e */ /* 0x000fe200000000ff */
[--C-:B------:R-:W-:Y:S01]  /*1990*/  FADD.FTZ R29, R30, -R111.reuse ;  /* 0x8000006f1e1d7221 */ /* 0x100fe20000010000 */
[----:B------:R-:W-:Y:S01]  /*19a0*/  LOP3.LUT R117, R117, 0x60, R2, 0xf8, !PT ;  /* 0x0000006075757812 */ /* 0x000fe200078ef802 */
[----:B------:R-:W-:Y:S01]  /*19b0*/  FMUL.FTZ R30, R110, R113 ;  /* 0x000000716e1e7220 */ /* 0x000fe20000410000 */
[--C-:B------:R-:W-:Y:S01]  /*19c0*/  FADD.FTZ R113, R32, -R111.reuse ;  /* 0x8000006f20717221 */ /* 0x100fe20000010000 */
[----:B------:R-:W-:Y:S01]  /*19d0*/  FMUL.FTZ R31, R110, R29 ;  /* 0x0000001d6e1f7220 */ /* 0x000fe20000410000 */
[----:B------:R-:W-:Y:S01]  /*19e0*/  LOP3.LUT R29, R112, R117, RZ, 0xfc, !PT ;  /* 0x00000075701d7212 */ /* 0x000fe200078efcff */
[----:B------:R-:W-:Y:S01]  /*19f0*/  FMUL.FTZ R112, R110, R44 ;  /* 0x0000002c6e707220 */ /* 0x000fe20000410000 */
[----:B------:R-:W-:Y:S01]  /*1a00*/  F2FP.F16.F32.PACK_AB R44, RZ, R41 ;  /* 0x00000029ff2c723e */ /* 0x000fe200000000ff */
[--C-:B------:R-:W-:Y:S01]  /*1a10*/  FADD.FTZ R117, R34, -R111.reuse ;  /* 0x8000006f22757221 */ /* 0x100fe20000010000 */
[C---:B------:R-:W-:Y:S01]  /*1a20*/  FMUL.FTZ R32, R110.reuse, R113 ;  /* 0x000000716e207220 */ /* 0x040fe20000410000 */
        /* <DEDUP_REMOVED lines=30> */
[--C-:B------:R-:W-:Y:S01]  /*1c10*/  FADD.FTZ R65, R65, -R111.reuse ;  /* 0x8000006f41417221 */ /* 0x100fe20000010000 */
[----:B------:R-:W-:Y:S01]  /*1c20*/  F2FP.F16.F32.PACK_AB R62, RZ, R63 ;  /* 0x0000003fff3e723e */ /* 0x000fe200000000ff */
[--C-:B------:R-:W-:Y:S01]  /*1c30*/  FADD.FTZ R69, R69, -R111.reuse ;  /* 0x8000006f45457221 */ /* 0x100fe20000010000 */
[----:B------:R-:W-:Y:S01]  /*1c40*/  F2FP.F16.F32.PACK_AB R63, RZ, R112 ;  /* 0x00000070ff3f723e */ /* 0x000fe200000000ff */
[----:B------:R-:W-:Y:S01]  /*1c50*/  FMUL.FTZ R112, R110, R68 ;  /* 0x000000446e707220 */ /* 0x000fe20000410000 */
[--C-:B------:R-:W-:Y:S01]  /*1c60*/  FADD.FTZ R67, R67, -R111.reuse ;  /* 0x8000006f43437221 */ /* 0x100fe20000010000 */
[--C-:B------:R-:W-:Y:S01]  /*1c70*/  FADD.FTZ R70, R70, -R111.reuse ;  /* 0x8000006f46467221 */ /* 0x100fe20000010000 */
[--C-:B------:R-:W-:Y:S01]  /*1c80*/  FADD.FTZ R73, R73, -R111.reuse ;  /* 0x8000006f49497221 */ /* 0x100fe20000010000 */
[----:B------:R-:W-:Y:S01]  /*1c90*/  F2FP.F16.F32.PACK_AB R58, RZ, R55 ;  /* 0x00000037ff3a723e */ /* 0x000fe200000000ff */
[--C-:B------:R-:W-:Y:S01]  /*1ca0*/  FADD.FTZ R35, R35, -R111.reuse ;  /* 0x8000006f23237221 */ /* 0x100fe20000010000 */
[----:B------:R-:W-:Y:S01]  /*1cb0*/  F2FP.F16.F32.PACK_AB R55, RZ, R113 ;  /* 0x00000071ff37723e */ /* 0x000fe200000000ff */
[C---:B------:R-:W-:Y:S01]  /*1cc0*/  FMUL.FTZ R65, R110.reuse, R65 ;  /* 0x000000416e417220 */ /* 0x040fe20000410000 */
[C---:B------:R-:W-:Y:S01]  /*1cd0*/  FMUL.FTZ R113, R110.reuse, R69 ;  /* 0x000000456e717220 */ /* 0x040fe20000410000 */
[C---:B------:R-:W-:Y:S01]  /*1ce0*/  FMUL.FTZ R67, R110.reuse, R67 ;  /* 0x000000436e437220 */ /* 0x040fe20000410000 */
[----:B------:R-:W-:Y:S01]  /*1cf0*/  F2FP.F16.F32.PACK_AB R69, RZ, R112 ;  /* 0x00000070ff45723e */ /* 0x000fe200000000ff */
[----:B------:R-:W-:Y:S01]  /*1d00*/  FMUL.FTZ R70, R110, R70 ;  /* 0x000000466e467220 */ /* 0x000fe20000410000 */
[--C-:B------:R-:W-:Y:S01]  /*1d10*/  FADD.FTZ R121, R38, -R111.reuse ;  /* 0x8000006f26797221 */ /* 0x100fe20000010000 */
[C---:B------:R-:W-:Y:S01]  /*1d20*/  FMUL.FTZ R112, R110.reuse, R73 ;  /* 0x000000496e707220 */ /* 0x040fe20000410000 */
[C---:B------:R-:W-:Y:S01]  /*1d30*/  FMUL.FTZ R38, R110.reuse, R35 ;  /* 0x000000236e267220 */ /* 0x040fe20000410000 */
[--C-:B------:R-:W-:Y:S01]  /*1d40*/  FADD.FTZ R45, R45, -R111.reuse ;  /* 0x8000006f2d2d7221 */ /* 0x100fe20000010000 */
[----:B------:R-:W-:Y:S01]  /*1d50*/  F2FP.F16.F32.PACK_AB R68, RZ, R65 ;  /* 0x00000041ff44723e */ /* 0x000fe200000000ff */
[--C-:B------:R-:W-:Y:S01]  /*1d60*/  FADD.FTZ R33, R33, -R111.reuse ;  /* 0x8000006f21217221 */ /* 0x100fe20000010000 */
        /* <DEDUP_REMOVED lines=8> */
[----:B------:R-:W-:Y:S01]  /*1df0*/  F2FP.F16.F32.PACK_AB R38, RZ, R38 ;  /* 0x00000026ff26723e */ /* 0x000fe200000000ff */
[----:B------:R-:W-:Y:S01]  /*1e00*/  FADD.FTZ R123, R40, -R111 ;  /* 0x8000006f287b7221 */ /* 0x000fe20000010000 */
[----:B------:R-:W-:Y:S01]  /*1e10*/  SHF.R.U32.HI R113, RZ, 0x10, R83 ;  /* 0x00000010ff717819 */ /* 0x000fe20000011653 */
[C---:B------:R-:W-:Y:S01]  /*1e20*/  FMUL.FTZ R35, R110.reuse, R37 ;  /* 0x000000256e237220 */ /* 0x040fe20000410000 */
[----:B------:R-:W-:Y:S01]  /*1e30*/  SHF.R.U32.HI R112, RZ, 0x10, R107 ;  /* 0x00000010ff707819 */ /* 0x000fe2000001166b */
[C---:B------:R-:W-:Y:S01]  /*1e40*/  FMUL.FTZ R40, R110.reuse, R119 ;  /* 0x000000776e287220 */ /* 0x040fe20000410000 */
        /* <DEDUP_REMOVED lines=8> */
[----:B------:R-:W-:Y:S01]  /*1ed0*/  F2FP.F16.F32.PACK_AB R30, RZ, R30 ;  /* 0x0000001eff1e723e */ /* 0x000fe200000000ff */
[----:B------:R-:W-:Y:S01]  /*1ee0*/  FADD.FTZ R33, R74, -R111 ;  /* 0x8000006f4a217221 */ /* 0x000fe20000010000 */
[----:B------:R-:W-:Y:S01]  /*1ef0*/  F2FP.F16.F32.PACK_AB R34, RZ, R34 ;  /* 0x00000022ff22723e */ /* 0x000fe200000000ff */
[----:B------:R-:W-:Y:S01]  /*1f00*/  HFMA2 R46, R112.H0_H0, R46.H0_H0, R113.H0_H0 ;  /* 0x2000002e702e7231 */ /* 0x000fe20000040871 */
[----:B------:R-:W-:Y:S01]  /*1f10*/  SHF.R.U32.HI R117, RZ, 0x10, R85 ;  /* 0x00000010ff757819 */ /* 0x000fe20000011655 */
[C---:B------:R-:W-:Y:S01]  /*1f20*/  FMUL.FTZ R74, R110.reuse, R123 ;  /* 0x0000007b6e4a7220 */ /* 0x040fe20000410000 */
[----:B------:R-:W-:Y:S01]  /*1f30*/  SHF.R.U32.HI R119, RZ, 0x10, R109 ;  /* 0x00000010ff777819 */ /* 0x000fe2000001166d */
[----:B------:R-:W-:Y:S01]  /*1f40*/  FMUL.FTZ R75, R110, R75 ;  /* 0x0000004b6e4b7220 */ /* 0x000fe20000410000 */
[----:B------:R-:W-:Y:S01]  /*1f50*/  SHF.R.U64 R121, R82, 0x10, R83 ;  /* 0x0000001052797819 */ /* 0x000fe20000001253 */
[----:B------:R-:W-:Y:S01]  /*1f60*/  FADD.FTZ R39, R39, -R111 ;  /* 0x8000006f27277221 */ /* 0x000fe20000010000 */
[----:B------:R-:W-:Y:S01]  /*1f70*/  SHF.R.U32.HI R113, RZ, 0x10, R25 ;  /* 0x00000010ff717819 */ /* 0x000fe20000011619 */
[----:B------:R-:W-:Y:S01]  /*1f80*/  HFMA2 R30, R119.H0_H0, R30.H0_H0, R117.H0_H0 ;  /* 0x2000001e771e7231 */ /* 0x000fe20000040875 */
[----:B------:R-:W-:Y:S01]  /*1f90*/  SHF.R.U32.HI R112, RZ, 0x10, R97 ;  /* 0x00000010ff707819 */ /* 0x000fe20000011661 */
[----:B------:R-:W-:Y:S01]  /*1fa0*/  HFMA2 R34, R120.H0_H0, R34.H0_H0, R121.H0_H0 ;  /* 0x2000002278227231 */ /* 0x000fe20000040879 */
[----:B------:R-:W-:Y:S01]  /*1fb0*/  F2FP.F16.F32.PACK_AB R43, RZ, R43 ;  /* 0x0000002bff2b723e */ /* 0x000fe200000000ff */
[----:B0-----:R-:W-:Y:S01]  /*1fc0*/  FADD.FTZ R125, R42, -R111 ;  /* 0x8000006f2a7d7221 */ /* 0x001fe20000010000 */
        /* <DEDUP_REMOVED lines=8> */
[----:B------:R-:W-:Y:S01]  /*2050*/  SHF.R.U64 R113, R18, 0x10, R19 ;  /* 0x0000001012717819 */ /* 0x000fe20000001213 */
[----:B------:R-:W-:Y:S01]  /*2060*/  FADD.FTZ R47, R47, -R111 ;  /* 0x8000006f2f2f7221 */ /* 0x000fe20000010000 */
[----:B------:R-:W-:Y:S01]  /*2070*/  SHF.R.U64 R112, R90, 0x10, R91 ;  /* 0x000000105a707819 */ /* 0x000fe2000000125b */
[----:B------:R-:W-:Y:S01]  /*2080*/  HFMA2 R43, R117.H0_H0, R43.H0_H0, R120.H0_H0 ;  /* 0x2000002b752b7231 */ /* 0x000fe20000040878 */
[----:B------:R-:W-:Y:S01]  /*2090*/  SHF.R.U64 R123, R84, 0x10, R85 ;  /* 0x00000010547b7819 */ /* 0x000fe20000001255 */
[----:B------:R-:W-:Y:S01]  /*20a0*/  FMUL.FTZ R47, R110, R47 ;  /* 0x0000002f6e2f7220 */ /* 0x000fe20000410000 */
[----:B------:R-:W-:Y:S01]  /*20b0*/  SHF.R.U64 R117, R24, 0x10, R25 ;  /* 0x0000001018757819 */ /* 0x000fe20000001219 */
[----:B------:R-:W-:Y:S01]  /*20c0*/  HFMA2 R68, R112.H0_H0, R68.H0_H0, R113.H0_H0 ;  /* 0x2000004470447231 */ /* 0x000fe20000040871 */
[----:B------:R-:W-:Y:S01]  /*20d0*/  SHF.R.U64 R119, R96, 0x10, R97 ;  /* 0x0000001060777819 */ /* 0x000fe20000001261 */
[----:B------:R-:W-:Y:S01]  /*20e0*/  HFMA2 R5, R122.H0_H0, R5.H0_H0, R123.H0_H0 ;  /* 0x200000057a057231 */ /* 0x000fe2000004087b */
[----:B------:R-:W-:Y:S01]  /*20f0*/  F2FP.F16.F32.PACK_AB R75, RZ, R75 ;  /* 0x0000004bff4b723e */ /* 0x000fe200000000ff */
[----:B------:R-:W-:Y:S01]  /*2100*/  FADD.FTZ R57, R57, -R111 ;  /* 0x8000006f39397221 */ /* 0x000fe20000010000 */
        /* <DEDUP_REMOVED lines=18> */
[----:B------:R-:W-:Y:S01]  /*2230*/  LOP3.LUT R5, R5, 0xffff, RZ, 0xc0, !PT ;  /* 0x0000ffff05057812 */ /* 0x000fe200078ec0ff */
[----:B------:R-:W-:Y:S01]  /*2240*/  FADD.FTZ R56, R56, -R111 ;  /* 0x8000006f38387221 */ /* 0x000fe20000010000 */
[----:B------:R-:W-:Y:S01]  /*2250*/  PRMT R112, R34, 0x7610, R112 ;  /* 0x0000761022707816 */ /* 0x000fe20000000070 */
[----:B------:R-:W-:Y:S01]  /*2260*/  HFMA2 R35, R124.H0_H0, R35.H0_H0, R125.H0_H0 ;  /* 0x200000237c237231 */ /* 0x000fe2000004087d */
[----:B------:R-:W-:Y:S01]  /*2270*/  SHF.R.U64 R117, R86, 0x10, R87 ;  /* 0x0000001056757819 */ /* 0x000fe20000001257 */
[----:B------:R-:W-:Y:S01]  /*2280*/  FMUL.FTZ R51, R110, R51 ;  /* 0x000000336e337220 */ /* 0x000fe20000410000 */
[----:B------:R-:W-:Y:S01]  /*2290*/  SHF.R.U64 R119, R14, 0x10, R15 ;  /* 0x000000100e777819 */ /* 0x000fe2000000120f */
[----:B------:R-:W-:Y:S01]  /*22a0*/  FMUL.FTZ R56, R110, R56 ;  /* 0x000000386e387220 */ /* 0x000fe20000410000 */
        /* <DEDUP_REMOVED lines=9> */
[----:B------:R-:W-:Y:S01]  /*2340*/  HFMA2 R53, R99.H0_H0, R53.H0_H0, R27.H0_H0 ;  /* 0x2000003563357231 */ /* 0x000fe2000004081b */
[----:B------:R-:W-:Y:S01]  /*2350*/  SHF.L.U32 R113, R5, 0x10, RZ ;  /* 0x0000001005717819 */ /* 0x000fe200000006ff */
[----:B------:R-:W-:Y:S01]  /*2360*/  HFMA2 R49, R98.H0_H0, R49.H0_H0, R26.H0_H0 ;  /* 0x2000003162317231 */ /* 0x000fe2000004081a */
[----:B------:R-:W-:Y:S01]  /*2370*/  LOP3.LUT R112, R112, 0xffff, RZ, 0xc0, !PT ;  /* 0x0000ffff70707812 */ /* 0x000fe200078ec0ff */
[----:B------:R-:W-:Y:S01]  /*2380*/  HFMA2 R39, R123.H0_H0, R39.H0_H0, R122.H0_H0 ;  /* 0x200000277b277231 */ /* 0x000fe2000004087a */
[----:B------:R-:W-:Y:S01]  /*2390*/  LOP3.LUT R34, R113, 0xffff, R28, 0xf8, !PT ;  /* 0x0000ffff71227812 */ /* 0x000fe200078ef81c */
[----:B------:R-:W-:Y:S01]  /*23a0*/  HFMA2 R50, R97.H0_H0, R50.H0_H0, R25.H0_H0 ;  /* 0x2000003261327231 */ /* 0x000fe20000040819 */
[----:B------:R-:W-:Y:S01]  /*23b0*/  LOP3.LUT R117, R31, 0xffff, RZ, 0xc0, !PT ;  /* 0x0000ffff1f757812 */ /* 0x000fe200078ec0ff */
[--C-:B------:R-:W-:Y:S01]  /*23c0*/  FADD.FTZ R66, R66, -R111.reuse ;  /* 0x8000006f42427221 */ /* 0x100fe20000010000 */
[----:B------:R-:W-:Y:S01]  /*23d0*/  F2FP.F16.F32.PACK_AB R40, RZ, R40 ;  /* 0x00000028ff28723e */ /* 0x000fe200000000ff */
[----:B------:R-:W-:Y:S01]  /*23e0*/  FADD.FTZ R71, R71, -R111 ;  /* 0x8000006f47477221 */ /* 0x000fe20000010000 */
[----:B------:R-:W-:Y:S01]  /*23f0*/  SHF.L.U32 R31, R112, 0x10, RZ ;  /* 0x00000010701f7819 */ /* 0x000fe200000006ff */
        /* <DEDUP_REMOVED lines=9> */
[----:B------:R-:W-:Y:S01]  /*2490*/  SHF.L.U64.HI R113, R112, 0x10, RZ ;  /* 0x0000001070717819 */ /* 0x000fe200000102ff */
[----:B------:R-:W-:Y:S01]  /*24a0*/  FADD.FTZ R72, R72, -R111 ;  /* 0x8000006f48487221 */ /* 0x000fe20000010000 */
[----:B------:R-:W-:Y:S01]  /*24b0*/  LOP3.LUT R36, R35, 0xffff, RZ, 0xc0, !PT ;  /* 0x0000ffff23247812 */ /* 0x000fe200078ec0ff */
[----:B------:R-:W-:Y:S01]  /*24c0*/  HFMA2 R45, R123.H0_H0, R45.H0_H0, R122.H0_H0 ;  /* 0x2000002d7b2d7231 */ /* 0x000fe2000004087a */
[----:B------:R-:W-:Y:S01]  /*24d0*/  F2FP.F16.F32.PACK_AB R42, RZ, R42 ;  /* 0x0000002aff2a723e */ /* 0x000fe200000000ff */
[----:B------:R-:W-:Y:S01]  /*24e0*/  FMUL.FTZ R71, R110, R71 ;  /* 0x000000476e477220 */ /* 0x000fe20000410000 */
[----:B------:R-:W-:Y:S01]  /*24f0*/  LOP3.LUT R35, R44, 0xffff, RZ, 0xc0, !PT ;  /* 0x0000ffff2c237812 */ /* 0x000fe200078ec0ff */
[----:B------:R-:W-:Y:S01]  /*2500*/  FMUL.FTZ R72, R110, R72 ;  /* 0x000000486e487220 */ /* 0x000fe20000410000 */
[----:B------:R-:W-:Y:S01]  /*2510*/  LOP3.LUT R32, R31, 0xffff, R32, 0xf8, !PT ;  /* 0x0000ffff1f207812 */ /* 0x000fe200078ef820 */
[----:B------:R-:W-:Y:S01]  /*2520*/  HFMA2 R42, R103.H0_H0, R42.H0_H0, R79.H0_H0 ;  /* 0x2000002a672a7231 */ /* 0x000fe2000004084f */
[----:B------:R-:W-:Y:S01]  /*2530*/  LOP3.LUT R28, R28, 0xffff0000, R113, 0xf8, !PT ;  /* 0xffff00001c1c7812 */ /* 0x000fe200078ef871 */
[----:B------:R-:W-:Y:S01]  /*2540*/  HFMA2 R64, R92.H0_H0, R64.H0_H0, R20.H0_H0 ;  /* 0x200000405c407231 */ /* 0x000fe20000040814 */
[----:B------:R-:W-:Y:S01]  /*2550*/  LOP3.LUT R31, R37, 0xffff, RZ, 0xc0, !PT ;  /* 0x0000ffff251f7812 */ /* 0x000fe200078ec0ff */
[----:B------:R-:W-:Y:S01]  /*2560*/  HFMA2 R63, R90.H0_H0, R63.H0_H0, R18.H0_H0 ;  /* 0x2000003f5a3f7231 */ /* 0x000fe20000040812 */
[----:B------:R-:W-:Y:S01]  /*2570*/  SHF.L.U64.HI R44, R36, 0x10, RZ ;  /* 0x00000010242c7819 */ /* 0x000fe200000102ff */
[----:B------:R-:W-:Y:S01]  /*2580*/  HFMA2 R73, R89.H0_H0, R73.H0_H0, R17.H0_H0 ;  /* 0x2000004959497231 */ /* 0x000fe20000040811 */
[----:B------:R-:W-:Y:S01]  /*2590*/  F2FP.F16.F32.PACK_AB R47, RZ, R47 ;  /* 0x0000002fff2f723e */ /* 0x000fe200000000ff */
[----:B------:R-:W-:Y:S01]  /*25a0*/  FMUL.FTZ R33, R110, R33 ;  /* 0x000000216e217220 */ /* 0x000fe20000410000 */
[----:B------:R-:W-:Y:S01]  /*25b0*/  SHF.R.U32.HI R125, RZ, 0x10, R77 ;  /* 0x00000010ff7d7819 */ /* 0x000fe2000001164d */
[----:B------:R-:W-:Y:S01]  /*25c0*/  HFMA2 R61, R93.H0_H0, R61.H0_H0, R21.H0_H0 ;  /* 0x2000003d5d3d7231 */ /* 0x000fe20000040815 */
[----:B------:R-:W-:Y:S01]  /*25d0*/  SHF.R.U32.HI R124, RZ, 0x10, R101 ;  /* 0x00000010ff7c7819 */ /* 0x000fe20000011665 */
[----:B------:R-:W-:Y:S01]  /*25e0*/  HFMA2 R69, R88.H0_H0, R69.H0_H0, R16.H0_H0 ;  /* 0x2000004558457231 */ /* 0x000fe20000040810 */
[----:B------:R-:W-:-:S02]  /*25f0*/  SHF.L.U32 R113, R36, 0x10, RZ ;  /* 0x0000001024717819 */ /* 0x000fc400000006ff */
[----:B------:R-:W-:Y:S01]  /*2600*/  SHF.L.U32 R37, R35, 0x10, RZ ;  /* 0x0000001023257819 */ /* 0x000fe200000006ff */
[----:B------:R-:W-:Y:S01]  /*2610*/  HFMA2 R47, R124.H0_H0, R47.H0_H0, R125.H0_H0 ;  /* 0x2000002f7c2f7231 */ /* 0x000fe2000004087d */
[----:B------:R-:W-:Y:S02]  /*2620*/  LOP3.LUT R31, R31, 0xffff0000, R44, 0xf8, !PT ;  /* 0xffff00001f1f7812 */ /* 0x000fe400078ef82c */
[----:B------:R-:W-:Y:S02]  /*2630*/  LOP3.LUT R36, R113, 0xffff, R40, 0xf8, !PT ;  /* 0x0000ffff71247812 */ /* 0x000fe400078ef828 */
[----:B------:R-:W-:Y:S02]  /*2640*/  LOP3.LUT R46, R46, 0xffff, RZ, 0xc0, !PT ;  /* 0x0000ffff2e2e7812 */ /* 0x000fe400078ec0ff */
[----:B------:R-:W-:Y:S02]  /*2650*/  SHF.L.U64.HI R44, R35, 0x10, RZ ;  /* 0x00000010232c7819 */ /* 0x000fe400000102ff */
[----:B------:R-:W-:-:S02]  /*2660*/  LOP3.LUT R40, R37, 0xffff, R74, 0xf8, !PT ;  /* 0x0000ffff25287812 */ /* 0x000fc400078ef84a */
[----:B------:R-:W-:Y:S02]  /*2670*/  PRMT R35, R45, 0x7610, R35 ;  /* 0x000076102d237816 */ /* 0x000fe40000000023 */
[----:B------:R-:W-:Y:S02]  /*2680*/  F2FP.F16.F32.PACK_AB R57, RZ, R57 ;  /* 0x00000039ff39723e */ /* 0x000fe400000000ff */
[----:B------:R-:W-:Y:S02]  /*2690*/  SHF.R.U64 R124, R22, 0x10, R23 ;  /* 0x00000010167c7819 */ /* 0x000fe40000001217 */
[----:B------:R-:W-:Y:S02]  /*26a0*/  SHF.R.U64 R125, R94, 0x10, R95 ;  /* 0x000000105e7d7819 */ /* 0x000fe4000000125f */
[----:B------:R-:W-:Y:S02]  /*26b0*/  PRMT R37, R41, 0x7610, R37 ;  /* 0x0000761029257816 */ /* 0x000fe40000000025 */
[----:B------:R-:W-:Y:S01]  /*26c0*/  LOP3.LUT R41, R42, 0xffff, RZ, 0xc0, !PT ;  /* 0x0000ffff2a297812 */ /* 0x000fe200078ec0ff */
[----:B------:R-:W-:Y:S01]  /*26d0*/  HFMA2 R57, R125.H0_H0, R57.H0_H0, R124.H0_H0 ;  /* 0x200000397d397231 */ /* 0x000fe2000004087c */
[----:B------:R-:W-:-:S02]  /*26e0*/  SHF.L.U32 R42, R46, 0x10, RZ ;  /* 0x000000102e2a7819 */ /* 0x000fc400000006ff */
[----:B------:R-:W-:Y:S02]  /*26f0*/  SHF.L.U64.HI R113, R46, 0x10, RZ ;  /* 0x000000102e717819 */ /* 0x000fe400000102ff */
[----:B------:R-:W-:Y:S02]  /*2700*/  LOP3.LUT R46, R35, 0xffff, RZ, 0xc0, !PT ;  /* 0x0000ffff232e7812 */ /* 0x000fe400078ec0ff */
[----:B------:R-:W-:Y:S02]  /*2710*/  LOP3.LUT R41, R41, 0xffff0000, R44, 0xf8, !PT ;  /* 0xffff000029297812 */ /* 0x000fe400078ef82c */
[----:B------:R-:W-:Y:S02]  /*2720*/  F2FP.F16.F32.PACK_AB R51, RZ, R51 ;  /* 0x00000033ff33723e */ /* 0x000fe400000000ff */
[----:B------:R-:W-:Y:S02]  /*2730*/  SHF.R.U32.HI R120, RZ, 0x10, R27 ;  /* 0x00000010ff787819 */ /* 0x000fe4000001161b */
[----:B------:R-:W-:-:S02]  /*2740*/  SHF.R.U32.HI R121, RZ, 0x10, R99 ;  /* 0x00000010ff797819 */ /* 0x000fc40000011663 */
[----:B------:R-:W-:Y:S02]  /*2750*/  SHF.L.U32 R44, R46, 0x10, RZ ;  /* 0x000000102e2c7819 */ /* 0x000fe400000006ff */
[----:B------:R-:W-:Y:S01]  /*2760*/  F2FP.F16.F32.PACK_AB R56, RZ, R56 ;  /* 0x00000038ff38723e */ /* 0x000fe200000000ff */
[----:B------:R-:W-:Y:S01]  /*2770*/  HFMA2 R51, R121.H0_H0, R51.H0_H0, R120.H0_H0 ;  /* 0x2000003379337231 */ /* 0x000fe20000040878 */
[----:B------:R-:W-:Y:S02]  /*2780*/  LOP3.LUT R48, R48, 0xffff, RZ, 0xc0, !PT ;  /* 0x0000ffff30307812 */ /* 0x000fe400078ec0ff */
[----:B------:R-:W-:Y:S01]  /*2790*/  LOP3.LUT R53, R53, 0xffff, RZ, 0xc0, !PT ;  /* 0x0000ffff35357812 */ /* 0x000fe200078ec0ff */
[----:B------:R-:W-:Y:S01]  /*27a0*/  HFMA2 R56, R94.H0_H0, R56.H0_H0, R22.H0_H0 ;  /* 0x200000385e387231 */ /* 0x000fe20000040816 */
        /* <DEDUP_REMOVED lines=8> */
[----:B------:R-:W-:Y:S01]  /*2830*/  HFMA2 R55, R123.H0_H0, R55.H0_H0, R122.H0_H0 ;  /* 0x200000377b377231 */ /* 0x000fe2000004087a */
[----:B------:R-:W-:-:S02]  /*2840*/  LOP3.LUT R49, R53, 0xffff0000, R46, 0xf8, !PT ;  /* 0xffff000035317812 */ /* 0x000fc400078ef82e */
[----:B------:R-:W-:Y:S02]  /*2850*/  SHF.R.U64 R121, R20, 0x10, R21 ;  /* 0x0000001014797819 */ /* 0x000fe40000001215 */
[----:B------:R-:W-:Y:S02]  /*2860*/  SHF.R.U64 R120, R92, 0x10, R93 ;  /* 0x000000105c787819 */ /* 0x000fe4000000125d */
[C---:B------:R-:W-:Y:S02]  /*2870*/  SHF.L.U32 R37, R35.reuse, 0x10, RZ ;  /* 0x0000001023257819 */ /* 0x040fe400000006ff */
[----:B------:R-:W-:Y:S01]  /*2880*/  LOP3.LUT R53, R50, 0xffff, RZ, 0xc0, !PT ;  /* 0x0000ffff32357812 */ /* 0x000fe200078ec0ff */
[----:B------:R-:W-:Y:S01]  /*2890*/  HFMA2 R60, R120.H0_H0, R60.H0_H0, R121.H0_H0 ;  /* 0x2000003c783c7231 */ /* 0x000fe20000040879 */
[----:B------:R-:W-:Y:S02]  /*28a0*/  SHF.L.U64.HI R48, R35, 0x10, RZ ;  /* 0x0000001023307819 */ /* 0x000fe400000102ff */
[----:B------:R-:W-:-:S02]  /*28b0*/  SHF.L.U32 R35, R57, 0x10, RZ ;  /* 0x0000001039237819 */ /* 0x000fc400000006ff */
[----:B------:R-:W-:Y:S02]  /*28c0*/  LOP3.LUT R53, R53, 0xffff0000, R48, 0xf8, !PT ;  /* 0xffff000035357812 */ /* 0x000fe400078ef830 */
[----:B------:R-:W-:Y:S02]  /*28d0*/  SHF.R.U64 R122, R16, 0x10, R17 ;  /* 0x00000010107a7819 */ /* 0x000fe40000001211 */
[----:B------:R-:W-:Y:S02]  /*28e0*/  SHF.R.U64 R123, R88, 0x10, R89 ;  /* 0x00000010587b7819 */ /* 0x000fe40000001259 */
[----:B------:R-:W-:Y:S02]  /*28f0*/  LOP3.LUT R48, R35, 0xffff, R56, 0xf8, !PT ;  /* 0x0000ffff23307812 */ /* 0x000fe400078ef838 */
[----:B------:R-:W-:Y:S01]  /*2900*/  PRMT R35, R68, 0x7610, R35 ;  /* 0x0000761044237816 */ /* 0x000fe20000000023 */
[----:B------:R-:W-:Y:S01]  /*2910*/  HFMA2 R67, R123.H0_H0, R67.H0_H0, R122.H0_H0 ;  /* 0x200000437b437231 */ /* 0x000fe2000004087a */
[----:B------:R-:W-:-:S02]  /*2920*/  F2FP.F16.F32.PACK_AB R66, RZ, R66 ;  /* 0x00000042ff42723e */ /* 0x000fc400000000ff */
[----:B------:R-:W-:Y:S02]  /*2930*/  LOP3.LUT R60, R60, 0xffff, RZ, 0xc0, !PT ;  /* 0x0000ffff3c3c7812 */ /* 0x000fe400078ec0ff */
[----:B------:R-:W-:Y:S01]  /*2940*/  LOP3.LUT R35, R35, 0xffff, RZ, 0xc0, !PT ;  /* 0x0000ffff23237812 */ /* 0x000fe200078ec0ff */
[----:B------:R-:W-:Y:S01]  /*2950*/  HFMA2 R66, R91.H0_H0, R66.H0_H0, R19.H0_H0 ;  /* 0x200000425b427231 */ /* 0x000fe20000040813 */
[----:B------:R-:W-:Y:S02]  /*2960*/  LOP3.LUT R46, R37, 0xffff, R54, 0xf8, !PT ;  /* 0x0000ffff252e7812 */ /* 0x000fe400078ef836 */
[----:B------:R-:W-:Y:S02]  /*2970*/  LOP3.LUT R59, R59, 0xffff, RZ, 0xc0, !PT ;  /* 0x0000ffff3b3b7812 */ /* 0x000fe400078ec0ff */
[----:B------:R-:W-:Y:S02]  /*2980*/  SHF.L.U64.HI R50, R57, 0x10, RZ ;  /* 0x0000001039327819 */ /* 0x000fe400000102ff */
[----:B------:R-:W-:-:S02]  /*2990*/  SHF.L.U32 R37, R60, 0x10, RZ ;  /* 0x000000103c257819 */ /* 0x000fc400000006ff */
[----:B------:R-:W-:Y:S02]  /*29a0*/  SHF.L.U32 R52, R35, 0x10, RZ ;  /* 0x0000001023347819 */ /* 0x000fe400000006ff */
[----:B------:R-:W-:Y:S02]  /*29b0*/  F2FP.F16.F32.PACK_AB R71, RZ, R71 ;  /* 0x00000047ff47723e */ /* 0x000fe400000000ff */
[----:B------:R-:W-:Y:S02]  /*29c0*/  SHF.R.U32.HI R120, RZ, 0x10, R17 ;  /* 0x00000010ff787819 */ /* 0x000fe40000011611 */
[----:B------:R-:W-:Y:S02]  /*29d0*/  SHF.R.U32.HI R121, RZ, 0x10, R89 ;  /* 0x00000010ff797819 */ /* 0x000fe40000011659 */
[----:B------:R-:W-:Y:S02]  /*29e0*/  LOP3.LUT R67, R67, 0xffff, RZ, 0xc0, !PT ;  /* 0x0000ffff43437812 */ /* 0x000fe400078ec0ff */
[----:B------:R-:W-:Y:S01]  /*29f0*/  LOP3.LUT R56, R59, 0xffff0000, R50, 0xf8, !PT ;  /* 0xffff00003b387812 */ /* 0x000fe200078ef832 */
[----:B------:R-:W-:Y:S01]  /*2a00*/  HFMA2 R71, R121.H0_H0, R71.H0_H0, R120.H0_H0 ;  /* 0x2000004779477231 */ /* 0x000fe20000040878 */
[----:B------:R-:W-:-:S02]  /*2a10*/  SHF.L.U64.HI R54, R60, 0x10, RZ ;  /* 0x000000103c367819 */ /* 0x000fc400000102ff */
[----:B------:R-:W-:Y:S02]  /*2a20*/  F2FP.F16.F32.PACK_AB R72, RZ, R72 ;  /* 0x00000048ff48723e */ /* 0x000fe400000000ff */
[----:B------:R-:W-:Y:S02]  /*2a30*/  LOP3.LUT R50, R37, 0xffff, R64, 0xf8, !PT ;  /* 0x0000ffff25327812 */ /* 0x000fe400078ef840 */
[----:B------:R-:W-:Y:S01]  /*2a40*/  LOP3.LUT R52, R52, 0xffff, R63, 0xf8, !PT ;  /* 0x0000ffff34347812 */ /* 0x000fe200078ef83f */
[----:B------:R-:W-:Y:S01]  /*2a50*/  HFMA2 R72, R86.H0_H0, R72.H0_H0, R14.H0_H0 ;  /* 0x2000004856487231 */ /* 0x000fe2000004080e */
        /* <DEDUP_REMOVED lines=8> */
[----:B------:R-:W-:-:S02]  /*2ae0*/  F2FP.F16.F32.PACK_AB R33, RZ, R33 ;  /* 0x00000021ff21723e */ /* 0x000fc400000000ff */
[----:B------:R-:W-:Y:S02]  /*2af0*/  SHF.L.U32 R35, R70, 0x10, RZ ;  /* 0x0000001046237819 */ /* 0x000fe400000006ff */
[----:B------:R-:W-:Y:S01]  /*2b00*/  LOP3.LUT R60, R30, 0xffff, RZ, 0xc0, !PT ;  /* 0x0000ffff1e3c7812 */ /* 0x000fe200078ec0ff */
[----:B------:R-:W-:Y:S01]  /*2b10*/  HFMA2 R33, R87.H0_H0, R33.H0_H0, R15.H0_H0 ;  /* 0x2000002157217231 */ /* 0x000fe2000004080f */
        /* <DEDUP_REMOVED lines=18> */
[----:B------:R-:W-:Y:S01]  /*2c40*/  HFMA2 R65, R125.H0_H0, R65.H0_H0, R124.H0_H0 ;  /* 0x200000417d417231 */ /* 0x000fe2000004087c */
        /* <DEDUP_REMOVED lines=53> */
.L_x_1072:
[----:B------:R-:W-:Y:S01]  /*2fa0*/  HFMA2.MMA R120, -RZ, RZ, 0, 5.9604644775390625e-08 ;  /* 0x00000001ff787435 */ /* 0x000fe200000001ff */
[----:B------:R-:W-:Y:S02]  /*2fb0*/  MOV R119, 0x1f ;  /* 0x0000001f00777802 */ /* 0x000fe40000000f00 */
[----:B------:R-:W-:-:S08]  /*2fc0*/  MOV R112, 0xffffffff ;  /* 0xffffffff00707802 */ /* 0x000fd00000000f00 */
[----:B-----5:R-:W-:Y:S05]  /*2fd0*/  WARPSYNC.COLLECTIVE R112, `(.L_x_1076) ;  /* 0x0000000070087348 */ /* 0x020fea0003c00000 */
[----:B------:R0:W1:Y:S02]  /*2fe0*/  SHFL.BFLY P2, R111, R121, R120, R119 ;  /* 0x0c000078796f7389 */ /* 0x0000640000040077 */
[----:B01---5:R-:W-:Y:S01]  /*2ff0*/  ENDCOLLECTIVE ;  /* 0x000000000000791b */ /* 0x023fe20003800000 */
.L_x_1076:
[----:B------:R-:W-:Y:S01]  /*3000*/  HFMA2.MMA R120, -RZ, RZ, 0, 1.1920928955078125e-07 ;  /* 0x00000002ff787435 */ /* 0x000fe200000001ff */
[----:B------:R-:W-:-:S05]  /*3010*/  FADD.FTZ R122, R121, R111 ;  /* 0x0000006f797a7221 */ /* 0x000fca0000010000 */
[----:B------:R-:W-:-:S07]  /*3020*/  MOV R121, R122 ;  /* 0x0000007a00797202 */ /* 0x000fce0000000f00 */
[----:B------:R-:W-:Y:S05]  /*3030*/  WARPSYNC.COLLECTIVE R112, `(.L_x_1077) ;  /* 0x0000000070087348 */ /* 0x000fea0003c00000 */
[----:B------:R0:W1:Y:S02]  /*3040*/  SHFL.BFLY P2, R111, R121, R120, R119 ;  /* 0x0c000078796f7389 */ /* 0x0000640000040077 */
[----:B01----:R-:W-:Y:S01]  /*3050*/  ENDCOLLECTIVE ;  /* 0x000000000000791b */ /* 0x003fe20003800000 */
.L_x_1077:
[----:B------:R-:W-:Y:S01]  /*3060*/  HFMA2.MMA R120, -RZ, RZ, 0, 2.384185791015625e-07 ;  /* 0x00000004ff787435 */ /* 0x000fe200000001ff */
[----:B------:R-:W-:-:S05]  /*3070*/  FADD.FTZ R123, R122, R111 ;  /* 0x0000006f7a7b7221 */ /* 0x000fca0000010000 */
[----:B------:R-:W-:-:S07]  /*3080*/  MOV R121, R123 ;  /* 0x0000007b00797202 */ /* 0x000fce0000000f00 */
[----:B------:R-:W-:Y:S05]  /*3090*/  WARPSYNC.COLLECTIVE R112, `(.L_x_1078) ;  /* 0x0000000070087348 */ /* 0x000fea0003c00000 */
[----:B------:R0:W1:Y:S02]  /*30a0*/  SHFL.BFLY P2, R111, R121, R120, R119 ;  /* 0x0c000078796f7389 */ /* 0x0000640000040077 */
[----:B01----:R-:W-:Y:S01]  /*30b0*/  ENDCOLLECTIVE ;  /* 0x000000000000791b */ /* 0x003fe20003800000 */
.L_x_1078:
[----:B------:R-:W-:Y:S01]  /*30c0*/  HFMA2.MMA R120, -RZ, RZ, 0, 4.76837158203125e-07 ;  /* 0x00000008ff787435 */ /* 0x000fe200000001ff */
[----:B------:R-:W-:-:S05]  /*30d0*/  FADD.FTZ R124, R123, R111 ;  /* 0x0000006f7b7c7221 */ /* 0x000fca0000010000 */
[----:B------:R-:W-:-:S07]  /*30e0*/  MOV R121, R124 ;  /* 0x0000007c00797202 */ /* 0x000fce0000000f00 */
[----:B------:R-:W-:Y:S05]  /*30f0*/  WARPSYNC.COLLECTIVE R112, `(.L_x_1079) ;  /* 0x0000000070087348 */ /* 0x000fea0003c00000 */
[----:B------:R0:W1:Y:S02]  /*3100*/  SHFL.BFLY P2, R111, R121, R120, R119 ;  /* 0x0c000078796f7389 */ /* 0x0000640000040077 */
[----:B01----:R-:W-:Y:S01]  /*3110*/  ENDCOLLECTIVE ;  /* 0x000000000000791b */ /* 0x003fe20003800000 */
.L_x_1079:
[----:B------:R-:W-:Y:S01]  /*3120*/  HFMA2.MMA R120, -RZ, RZ, 0, 9.5367431640625e-07 ;  /* 0x00000010ff787435 */ /* 0x000fe200000001ff */
[----:B------:R-:W-:-:S05]  /*3130*/  FADD.FTZ R125, R124, R111 ;  /* 0x0000006f7c7d7221 */ /* 0x000fca0000010000 */
[----:B------:R-:W-:-:S07]  /*3140*/  MOV R121, R125 ;  /* 0x0000007d00797202 */ /* 0x000fce0000000f00 */
[----:B------:R-:W-:Y:S05]  /*3150*/  WARPSYNC.COLLECTIVE R112, `(.L_x_1080) ;  /* 0x0000000070087348 */ /* 0x000fea0003c00000 */
[----:B------:R0:W1:Y:S02]  /*3160*/  SHFL.BFLY P2, R111, R121, R120, R119 ;  /* 0x0c000078796f7389 */ /* 0x0000640000040077 */
[----:B01----:R-:W-:Y:S01]  /*3170*/  ENDCOLLECTIVE ;  /* 0x000000000000791b */ /* 0x003fe20003800000 */
.L_x_1080:
        /* <DEDUP_REMOVED lines=103> */
.L_x_1081:
[----:B------:R-:W-:Y:S01]  /*37f0*/  HFMA2.MMA R120, -RZ, RZ, 0, 1.1920928955078125e-07 ;  /* 0x00000002ff787435 */ /* 0x000fe200000001ff */
[----:B------:R-:W-:-:S05]  /*3800*/  FADD.FTZ R122, R121, R111 ;  /* 0x0000006f797a7221 */ /* 0x000fca0000010000 */
[----:B------:R-:W-:-:S07]  /*3810*/  MOV R121, R122 ;  /* 0x0000007a00797202 */ /* 0x000fce0000000f00 */
[----:B------:R-:W-:Y:S05]  /*3820*/  WARPSYNC.COLLECTIVE R112, `(.L_x_1082) ;  /* 0x0000000070087348 */ /* 0x000fea0003c00000 */
[----:B------:R0:W1:Y:S02]  /*3830*/  SHFL.BFLY P2, R111, R121, R120, R119 ;  /* 0x0c000078796f7389 */ /* 0x0000640000040077 */
[----:B01----:R-:W-:Y:S01]  /*3840*/  ENDCOLLECTIVE ;  /* 0x000000000000791b */ /* 0x003fe20003800000 */
.L_x_1082:
[----:B------:R-:W-:Y:S01]  /*3850*/  HFMA2.MMA R120, -RZ, RZ, 0, 2.384185791015625e-07 ;  /* 0x00000004ff787435 */ /* 0x000fe200000001ff */
[----:B------:R-:W-:-:S05]  /*3860*/  FADD.FTZ R123, R122, R111 ;  /* 0x0000006f7a7b7221 */ /* 0x000fca0000010000 */
[----:B------:R-:W-:-:S07]  /*3870*/  MOV R121, R123 ;  /* 0x0000007b00797202 */ /* 0x000fce0000000f00 */
[----:B------:R-:W-:Y:S05]  /*3880*/  WARPSYNC.COLLECTIVE R112, `(.L_x_1083) ;  /* 0x0000000070087348 */ /* 0x000fea0003c00000 */
[----:B------:R0:W1:Y:S02]  /*3890*/  SHFL.BFLY P2, R111, R121, R120, R119 ;  /* 0x0c000078796f7389 */ /* 0x0000640000040077 */
[----:B01----:R-:W-:Y:S01]  /*38a0*/  ENDCOLLECTIVE ;  /* 0x000000000000791b */ /* 0x003fe20003800000 */
.L_x_1083:
[----:B------:R-:W-:Y:S01]  /*38b0*/  HFMA2.MMA R120, -RZ, RZ, 0, 4.76837158203125e-07 ;  /* 0x00000008ff787435 */ /* 0x000fe200000001ff */
[----:B------:R-:W-:-:S05]  /*38c0*/  FADD.FTZ R124, R123, R111 ;  /* 0x0000006f7b7c7221 */ /* 0x000fca0000010000 */
[----:B------:R-:W-:-:S07]  /*38d0*/  MOV R121, R124 ;  /* 0x0000007c00797202 */ /* 0x000fce0000000f00 */
[----:B------:R-:W-:Y:S05]  /*38e0*/  WARPSYNC.COLLECTIVE R112, `(.L_x_1084) ;  /* 0x0000000070087348 */ /* 0x000fea0003c00000 */
[----:B------:R0:W1:Y:S02]  /*38f0*/  SHFL.BFLY P2, R111, R121, R120, R119 ;  /* 0x0c000078796f7389 */ /* 0x0000640000040077 */
[----:B01----:R-:W-:Y:S01]  /*3900*/  ENDCOLLECTIVE ;  /* 0x000000000000791b */ /* 0x003fe20003800000 */
.L_x_1084:
[----:B------:R-:W-:Y:S01]  /*3910*/  HFMA2.MMA R120, -RZ, RZ, 0, 9.5367431640625e-07 ;  /* 0x00000010ff787435 */ /* 0x000fe200000001ff */
[----:B------:R-:W-:-:S05]  /*3920*/  FADD.FTZ R125, R124, R111 ;  /* 0x0000006f7c7d7221 */ /* 0x000fca0000010000 */
[----:B------:R-:W-:-:S07]  /*3930*/  MOV R121, R125 ;  /* 0x0000007d00797202 */ /* 0x000fce0000000f00 */
[----:B------:R-:W-:Y:S05]  /*3940*/  WARPSYNC.COLLECTIVE R112, `(.L_x_1085) ;  /* 0x0000000070087348 */ /* 0x000fea0003c00000 */
[----:B------:R0:W1:Y:S02]  /*3950*/  SHFL.BFLY P2, R111, R121, R120, R119 ;  /* 0x0c000078796f7389 */ /* 0x0000640000040077 */
[----:B01----:R-:W-:Y:S01]  /*3960*/  ENDCOLLECTIVE ;  /* 0x000000000000791b */ /* 0x003fe20003800000 */
.L_x_1085:
[----:B------:R-:W-:Y:S05]  /*3970*/  BRA `(.L_x_1086) ;  /* 0xffffffd400a47947 */ /* 0x000fea000383ffff */
.L_x_1087:
        /* <DEDUP_REMOVED lines=16> */
.L_x_2054:


//--------------------- .text._ZN10layer_norm13ln_fwd_kernelINS_13Kernel_traitsI6__halfS2_S2_fjLj12288ELj2ELj1ELj4ELj16ENS_18Kernel_traits_baseILj12288ES2_S2_S2_fjLj128EEEEEEEvNS_9FwdParamsE --------------------------
	.section	.text._ZN10layer_norm13ln_fwd_kernelINS_13Kernel_traitsI6__halfS2_S2_fjLj12288ELj2ELj1ELj4ELj16ENS_18Kernel_traits_baseILj12288ES2_S2_S2_fjLj128EEEEEEEvNS_9FwdParamsE,"ax",@progbits
	.align	128
        .global         _ZN10layer_norm13ln_fwd_kernelINS_13Kernel_traitsI6__halfS2_S2_fjLj12288ELj2ELj1ELj4ELj16ENS_18Kernel_traits_baseILj12288ES2_S2_S2_fjLj128EEEEEEEvNS_9FwdParamsE
        .type           _ZN10layer_norm13ln_fwd_kernelINS_13Kernel_traitsI6__halfS2_S2_fjLj12288ELj2ELj1ELj4ELj16ENS_18Kernel_traits_baseILj12288ES2_S2_S2_fjLj128EEEEEEEvNS_9FwdParamsE,@function
        .size           _ZN10layer_norm13ln_fwd_kernelINS_13Kernel_traitsI6__halfS2_S2_fjLj12288ELj2ELj1ELj4ELj16ENS_18Kernel_traits_baseILj12288ES2_S2_S2_fjLj128EEEEEEEvNS_9FwdParamsE,(.L_x_2055 - _ZN10layer_norm13ln_fwd_kernelINS_13Kernel_traitsI6__halfS2_S2_fjLj12288ELj2ELj1ELj4ELj16ENS_18Kernel_traits_baseILj12288ES2_S2_S2_fjLj128EEEEEEEvNS_9FwdParamsE)
        .other          _ZN10layer_norm13ln_fwd_kernelINS_13Kernel_traitsI6__halfS2_S2_fjLj12288ELj2ELj1ELj4ELj16ENS_18Kernel_traits_baseILj12288ES2_S2_S2_fjLj128EEEEEEEvNS_9FwdParamsE,@"STO_CUDA_ENTRY STV_DEFAULT"
_ZN10layer_norm13ln_fwd_kernelINS_13Kernel_traitsI6__halfS2_S2_fjLj12288ELj2ELj1ELj4ELj16ENS_18Kernel_traits_baseILj12288ES2_S2_S2_fjLj128EEEEEEEvNS_9FwdParamsE:
.text._ZN10layer_norm13ln_fwd_kernelINS_13Kernel_traitsI6__halfS2_S2_fjLj12288ELj2ELj1ELj4ELj16ENS_18Kernel_traits_baseILj12288ES2_S2_S2_fjLj128EEEEEEEvNS_9FwdParamsE:
        /* <DEDUP_REMOVED lines=32> */
.L_x_1091:
        /* <DEDUP_REMOVED lines=241> */
.L_x_1102:
        /* <DEDUP_REMOVED lines=81> */
.L_x_1090:
[----:B------:R-:W2:Y:S04]  /*1620*/  LDG.E.STRONG.GPU R76, desc[UR6][R74.64] ;  /* 0x000000064a4c7981 */ /* 0x000ea8000c1ef900 */
[----:B--2---:R-:W-:Y:S01]  /*1630*/  CCTL.IVALL ;  /* 0x00000000ff00798f */ /* 0x004fe20002000000 */
[----:B------:R-:W-:Y:S05]  /*1640*/  YIELD ;  /* 0x0000000000007946 */ /* 0x000fea0003800000 */
[----:B------:R-:W-:-:S13]  /*1650*/  ISETP.NE.AND P1, PT, R76, R108, PT ;  /* 0x0000006c4c00720c */ /* 0x000fda0003f25270 */
[----:B------:R-:W-:Y:S05]  /*1660*/  @P1 BRA `(.L_x_1090) ;  /* 0xfffffffc00ec1947 */ /* 0x000fea000383ffff */
.L_x_1089:
        /* <DEDUP_REMOVED lines=42> */
[----:B------:R-:W-:Y:S01]  /*1910*/  FADD.FTZ R95, R95, -R88 ;  /* 0x800000585f5f7221 */ /* 0x000fe20000010000 */
[----:B---3--:R-:W-:-:S04]  /*1920*/  @!P1 IMAD.WIDE R74, R9, 0x4, R74 ;  /* 0x00000004094a9825 */ /* 0x008fc800078e024a */
        /* <DEDUP_REMOVED lines=64> */
[----:B-----5:R-:W-:Y:S01]  /*1d30*/  HFMA2.MMA R80, R16, R3, R40 ;  /* 0x0000000310507235 */ /* 0x020fe20000000028 */
[C---:B------:R-:W-:Y:S01]  /*1d40*/  FMUL.FTZ R67, R104.reuse, R67 ;  /* 0x0000004368437220 */ /* 0x040fe20000410000 */
[C---:B-1----:R-:W-:Y:S01]  /*1d50*/  FMUL.FTZ R74, R104.reuse, R103 ;  /* 0x00000067684a7220 */ /* 0x042fe20000410000 */
[C---:B------:R-:W-:Y:S01]  /*1d60*/  FMUL.FTZ R103, R104.reuse, R94 ;  /* 0x0000005e68677220 */ /* 0x040fe20000410000 */
[----:B------:R-:W-:Y:S01]  /*1d70*/  FMUL.FTZ R94, R104, R83 ;  /* 0x00000053685e7220 */ /* 0x000fe20000410000 */
[----:B------:R-:W-:Y:S01]  /*1d80*/  F2FP.F16.F32.PACK_AB R83, R110, R97 ;  /* 0x000000616e53723e */ /* 0x000fe200000000ff */
[C---:B------:R-:W-:Y:S01]  /*1d90*/  FMUL.FTZ R75, R104.reuse, R68 ;  /* 0x00000044684b7220 */ /* 0x040fe20000410000 */
[----:B------:R-:W-:Y:S01]  /*1da0*/  HFMA2.MMA R82, R18, R65, R42 ;  /* 0x0000004112527235 */ /* 0x000fe2000000002a */
        /* <DEDUP_REMOVED lines=29> */
[----:B------:R0:W-:Y:S01]  /*1f80*/  STG.E.128 desc[UR6][R78.64], R80 ;  /* 0x000000504e007986 */ /* 0x0001e2000c101d06 */
[----:B------:R-:W-:Y:S01]  /*1f90*/  F2FP.F16.F32.PACK_AB R69, R114, R69 ;  /* 0x000000457245723e */ /* 0x000fe200000000ff */
[----:B------:R-:W-:Y:S01]  /*1fa0*/  FMUL.FTZ R96, R104, R84 ;  /* 0x0000005468607220 */ /* 0x000fe20000410000 */
[----:B------:R-:W-:Y:S01]  /*1fb0*/  F2FP.F16.F32.PACK_AB R71, R118, R71 ;  /* 0x000000477647723e */ /* 0x000fe200000000ff */
[----:B------:R-:W-:Y:S01]  /*1fc0*/  FMUL.FTZ R111, R104, R100 ;  /* 0x00000064686f7220 */ /* 0x000fe20000410000 */
[----:B------:R-:W-:Y:S01]  /*1fd0*/  F2FP.F16.F32.PACK_AB R73, R122, R73 ;  /* 0x000000497a49723e */ /* 0x000fe200000000ff */
[C---:B------:R-:W-:Y:S01]  /*1fe0*/  FMUL.FTZ R102, R104.reuse, R102 ;  /* 0x0000006668667220 */ /* 0x040fe20000410000 */
[----:B------:R-:W-:Y:S01]  /*1ff0*/  FMUL.FTZ R87, R104, R87 ;  /* 0x0000005768577220 */ /* 0x000fe20000410000 */
[----:B------:R-:W-:Y:S01]  /*2000*/  F2FP.F16.F32.PACK_AB R123, R64, R123 ;  /* 0x0000007b407b723e */ /* 0x000fe200000000ff */
[----:B------:R-:W-:Y:S01]  /*2010*/  HFMA2.MMA R64, R20, R67, R44 ;  /* 0x0000004314407235 */ /* 0x000fe2000000002c */
[----:B------:R-:W-:Y:S01]  /*2020*/  F2FP.F16.F32.PACK_AB R74, R91, R66 ;  /* 0x000000425b4a723e */ /* 0x000fe200000000ff */
[----:B------:R-:W-:Y:S01]  /*2030*/  HFMA2.MMA R66, R22, R69, R46 ;  /* 0x0000004516427235 */ /* 0x000fe2000000002e */
[----:B------:R-:W-:Y:S01]  /*2040*/  F2FP.F16.F32.PACK_AB R65, R112, R101 ;  /* 0x000000657041723e */ /* 0x000fe200000000ff */
[----:B------:R-:W-:Y:S01]  /*2050*/  IMAD.WIDE.U32 R6, R6, 0x10, R76 ;  /* 0x0000001006067825 */ /* 0x000fe200078e004c */
[----:B------:R-:W-:-:S02]  /*2060*/  F2FP.F16.F32.PACK_AB R107, R116, R107 ;  /* 0x0000006b746b723e */ /* 0x000fc400000000ff */
[----:B------:R-:W-:Y:S01]  /*2070*/  F2FP.F16.F32.PACK_AB R113, R120, R113 ;  /* 0x000000717871723e */ /* 0x000fe200000000ff */
[----:B------:R-:W-:Y:S01]  /*2080*/  HFMA2 R65, R21, R65, R45 ;  /* 0x0000004115417231 */ /* 0x000fe2000000002d */
[----:B0-----:R-:W-:Y:S01]  /*2090*/  F2FP.F16.F32.PACK_AB R83, R105, R92 ;  /* 0x0000005c6953723e */ /* 0x001fe200000000ff */
        /* <DEDUP_REMOVED lines=20> */
[----:B------:R-:W-:-:S04]  /*21e0*/  IMAD.WIDE.U32 R4, R4, 0x10, R76 ;  /* 0x0000001004047825 */ /* 0x000fc800078e004c */
[----:B------:R-:W-:Y:S01]  /*21f0*/  HFMA2 R73, R29, R14, R53 ;  /* 0x0000000e1d497231 */ /* 0x000fe20000000035 */
[----:B------:R-:W-:Y:S01]  /*2200*/  HFMA2.MMA R92, R36, R92, R60 ;  /* 0x0000005c245c7235 */ /* 0x000fe2000000003c */
        /* <DEDUP_REMOVED lines=18> */
.L_x_1088:
[----:B------:R-:W-:Y:S01]  /*2330*/  HFMA2.MMA R76, -RZ, RZ, 0, 5.9604644775390625e-08 ;  /* 0x00000001ff4c7435 */ /* 0x000fe200000001ff */
[----:B------:R-:W-:Y:S02]  /*2340*/  MOV R118, R106 ;  /* 0x0000006a00767202 */ /* 0x000fe40000000f00 */
[----:B------:R-:W-:Y:S02]  /*2350*/  MOV R75, 0x1f ;  /* 0x0000001f004b7802 */ /* 0x000fe40000000f00 */
[----:B------:R-:W-:-:S07]  /*2360*/  MOV R104, 0xffffffff ;  /* 0xffffffff00687802 */ /* 0x000fce0000000f00 */
[----:B-----5:R-:W-:Y:S05]  /*2370*/  WARPSYNC.COLLECTIVE R104, `(.L_x_1092) ;  /* 0x0000000068087348 */ /* 0x020fea0003c00000 */
[----:B------:R0:W1:Y:S02]  /*2380*/  SHFL.BFLY P2, R116, R118, R76, R75 ;  /* 0x0c00004c76747389 */ /* 0x000064000004004b */
[----:B01---5:R-:W-:Y:S01]  /*2390*/  ENDCOLLECTIVE ;  /* 0x000000000000791b */ /* 0x023fe20003800000 */
.L_x_1092:
[----:B------:R-:W-:Y:S01]  /*23a0*/  HFMA2.MMA R76, -RZ, RZ, 0, 1.1920928955078125e-07 ;  /* 0x00000002ff4c7435 */ /* 0x000fe200000001ff */
[----:B------:R-:W-:-:S05]  /*23b0*/  MOV R74, R116 ;  /* 0x00000074004a7202 */ /* 0x000fca0000000f00 */
[----:B------:R-:W-:-:S05]  /*23c0*/  FADD.FTZ R108, R106, R74 ;  /* 0x0000004a6a6c7221 */ /* 0x000fca0000010000 */
[----:B------:R-:W-:-:S07]  /*23d0*/  MOV R118, R108 ;  /* 0x0000006c00767202 */ /* 0x000fce0000000f00 */
[----:B------:R-:W-:Y:S05]  /*23e0*/  WARPSYNC.COLLECTIVE R104, `(.L_x_1093) ;  /* 0x0000000068087348 */ /* 0x000fea0003c00000 */
[----:B------:R0:W1:Y:S02]  /*23f0*/  SHFL.BFLY P2, R116, R118, R76, R75 ;  /* 0x0c00004c76747389 */ /* 0x000064000004004b */
[----:B01----:R-:W-:Y:S01]  /*2400*/  ENDCOLLECTIVE ;  /* 0x000000000000791b */ /* 0x003fe20003800000 */
.L_x_1093:
[----:B------:R-:W-:Y:S01]  /*2410*/  HFMA2.MMA R76, -RZ, RZ, 0, 2.384185791015625e-07 ;  /* 0x00000004ff4c7435 */ /* 0x000fe200000001ff */
[----:B------:R-:W-:-:S05]  /*2420*/  MOV R74, R116 ;  /* 0x00000074004a7202 */ /* 0x000fca0000000f00 */
[----:B------:R-:W-:-:S05]  /*2430*/  FADD.FTZ R110, R108, R74 ;  /* 0x0000004a6c6e7221 */ /* 0x000fca0000010000 */
[----:B------:R-:W-:-:S07]  /*2440*/  MOV R118, R110 ;  /* 0x0000006e00767202 */ /* 0x000fce0000000f00 */
[----:B------:R-:W-:Y:S05]  /*2450*/  WARPSYNC.COLLECTIVE R104, `(.L_x_1094) ;  /* 0x0000000068087348 */ /* 0x000fea0003c00000 */
[----:B------:R0:W1:Y:S02]  /*2460*/  SHFL.BFLY P2, R116, R118, R76, R75 ;  /* 0x0c00004c76747389 */ /* 0x000064000004004b */
[----:B01----:R-:W-:Y:S01]  /*2470*/  ENDCOLLECTIVE ;  /* 0x000000000000791b */ /* 0x003fe20003800000 */
.L_x_1094:
[----:B------:R-:W-:Y:S01]  /*2480*/  HFMA2.MMA R76, -RZ, RZ, 0, 4.76837158203125e-07 ;  /* 0x00000008ff4c7435 */ /* 0x000fe200000001ff */
[----:B------:R-:W-:-:S05]  /*2490*/  MOV R74, R116 ;  /* 0x00000074004a7202 */ /* 0x000fca0000000f00 */
[----:B------:R-:W-:-:S05]  /*24a0*/  FADD.FTZ R112, R110, R74 ;  /* 0x0000004a6e707221 */ /* 0x000fca0000010000 */
[----:B------:R-:W-:-:S07]  /*24b0*/  MOV R118, R112 ;  /* 0x0000007000767202 */ /* 0x000fce0000000f00 */
[----:B------:R-:W-:Y:S05]  /*24c0*/  WARPSYNC.COLLECTIVE R104, `(.L_x_1095) ;  /* 0x0000000068087348 */ /* 0x000fea0003c00000 */
[----:B------:R0:W1:Y:S02]  /*24d0*/  SHFL.BFLY P2, R116, R118, R76, R75 ;  /* 0x0c00004c76747389 */ /* 0x000064000004004b */
[----:B01----:R-:W-:Y:S01]  /*24e0*/  ENDCOLLECTIVE ;  /* 0x000000000000791b */ /* 0x003fe20003800000 */
.L_x_1095:
[----:B------:R-:W-:Y:S01]  /*24f0*/  HFMA2.MMA R76, -RZ, RZ, 0, 9.5367431640625e-07 ;  /* 0x00000010ff4c7435 */ /* 0x000fe200000001ff */
[----:B------:R-:W-:-:S05]  /*2500*/  MOV R74, R116 ;  /* 0x00000074004a7202 */ /* 0x000fca0000000f00 */
[----:B------:R-:W-:-:S05]  /*2510*/  FADD.FTZ R114, R112, R74 ;  /* 0x0000004a70727221 */ /* 0x000fca0000010000 */
[----:B------:R-:W-:-:S07]  /*2520*/  MOV R118, R114 ;  /* 0x0000007200767202 */ /* 0x000fce0000000f00 */
[----:B------:R-:W-:Y:S05]  /*2530*/  WARPSYNC.COLLECTIVE R104, `(.L_x_1096) ;  /* 0x0000000068087348 */ /* 0x000fea0003c00000 */
[----:B------:R0:W1:Y:S02]  /*2540*/  SHFL.BFLY P2, R116, R118, R76, R75 ;  /* 0x0c00004c76747389 */ /* 0x000064000004004b */
[----:B01----:R-:W-:Y:S01]  /*2550*/  ENDCOLLECTIVE ;  /* 0x000000000000791b */ /* 0x003fe20003800000 */
.L_x_1096:
[----:B------:R-:W-:Y:S01]  /*2560*/  HFMA2.MMA R76, -RZ, RZ, 0, 5.9604644775390625e-08 ;  /* 0x00000001ff4c7435 */ /* 0x000fe200000001ff */
[----:B------:R-:W-:-:S05]  /*2570*/  MOV R74, R116 ;  /* 0x00000074004a7202 */ /* 0x000fca0000000f00 */
[----:B------:R-:W-:-:S04]  /*2580*/  FADD.FTZ R74, R114, R74 ;  /* 0x0000004a724a7221 */ /* 0x000fc80000010000 */
[----:B------:R-:W-:-:S04]  /*2590*/  FMUL.FTZ R74, R74, 0.00065104168606922030449 ;  /* 0x3a2aaaab4a4a7820 */ /* 0x000fc80000410000 */
[--C-:B------:R-:W-:Y:S01]  /*25a0*/  FADD.FTZ R75, R3, -R74.reuse ;  /* 0x8000004a034b7221 */ /* 0x100fe20000010000 */
[----:B------:R-:W-:-:S03]  /*25b0*/  FADD.FTZ R108, R91, -R74 ;  /* 0x8000004a5b6c7221 */ /* 0x000fc60000010000 */
[----:B------:R-:W-:Y:S01]  /*25c0*/  FFMA.FTZ R106, R75, R75, RZ ;  /* 0x0000004b4b6a7223 */ /* 0x000fe200000100ff */
[----:B------:R-:W-:-:S03]  /*25d0*/  FADD.FTZ R75, R65, -R74 ;  /* 0x8000004a414b7221 */ /* 0x000fc60000010000 */
        /* <DEDUP_REMOVED lines=97> */
.L_x_1097:
[----:B------:R-:W-:Y:S01]  /*2bf0*/  HFMA2.MMA R76, -RZ, RZ, 0, 1.1920928955078125e-07 ;  /* 0x00000002ff4c7435 */ /* 0x000fe200000001ff */
[----:B------:R-:W-:-:S05]  /*2c00*/  MOV R108, R116 ;  /* 0x00000074006c7202 */ /* 0x000fca0000000f00 */
[----:B------:R-:W-:-:S05]  /*2c10*/  FADD.FTZ R108, R106, R108 ;  /* 0x0000006c6a6c7221 */ /* 0x000fca0000010000 */
[----:B------:R-:W-:-:S07]  /*2c20*/  MOV R118, R108 ;  /* 0x0000006c00767202 */ /* 0x000fce0000000f00 */
[----:B------:R-:W-:Y:S05]  /*2c30*/  WARPSYNC.COLLECTIVE R104, `(.L_x_1098) ;  /* 0x0000000068087348 */ /* 0x000fea0003c00000 */
[----:B------:R0:W1:Y:S02]  /*2c40*/  SHFL.BFLY P2, R116, R118, R76, R75 ;  /* 0x0c00004c76747389 */ /* 0x000064000004004b */
[----:B01----:R-:W-:Y:S01]  /*2c50*/  ENDCOLLECTIVE ;  /* 0x000000000000791b */ /* 0x003fe20003800000 */
.L_x_1098:
[----:B------:R-:W-:Y:S01]  /*2c60*/  HFMA2.MMA R76, -RZ, RZ, 0, 2.384185791015625e-07 ;  /* 0x00000004ff4c7435 */ /* 0x000fe200000001ff */
[----:B------:R-:W-:-:S05]  /*2c70*/  MOV R110, R116 ;  /* 0x00000074006e7202 */ /* 0x000fca0000000f00 */
[----:B------:R-:W-:-:S05]  /*2c80*/  FADD.FTZ R110, R108, R110 ;  /* 0x0000006e6c6e7221 */ /* 0x000fca0000010000 */
[----:B------:R-:W-:-:S07]  /*2c90*/  MOV R118, R110 ;  /* 0x0000006e00767202 */ /* 0x000fce0000000f00 */
[----:B------:R-:W-:Y:S05]  /*2ca0*/  WARPSYNC.COLLECTIVE R104, `(.L_x_1099) ;  /* 0x0000000068087348 */ /* 0x000fea0003c00000 */
[----:B------:R0:W1:Y:S02]  /*2cb0*/  SHFL.BFLY P2, R116, R118, R76, R75 ;  /* 0x0c00004c76747389 */ /* 0x000064000004004b */
[----:B01----:R-:W-:Y:S01]  /*2cc0*/  ENDCOLLECTIVE ;  /* 0x000000000000791b */ /* 0x003fe20003800000 */
.L_x_1099:
[----:B------:R-:W-:Y:S01]  /*2cd0*/  HFMA2.MMA R76, -RZ, RZ, 0, 4.76837158203125e-07 ;  /* 0x00000008ff4c7435 */ /* 0x000fe200000001ff */
[----:B------:R-:W-:-:S05]  /*2ce0*/  MOV R112, R116 ;  /* 0x0000007400707202 */ /* 0x000fca0000000f00 */
[----:B------:R-:W-:-:S05]  /*2cf0*/  FADD.FTZ R112, R110, R112 ;  /* 0x000000706e707221 */ /* 0x000fca0000010000 */
[----:B------:R-:W-:-:S07]  /*2d00*/  MOV R118, R112 ;  /* 0x0000007000767202 */ /* 0x000fce0000000f00 */
[----:B------:R-:W-:Y:S05]  /*2d10*/  WARPSYNC.COLLECTIVE R104, `(.L_x_1100) ;  /* 0x0000000068087348 */ /* 0x000fea0003c00000 */
[----:B------:R0:W1:Y:S02]  /*2d20*/  SHFL.BFLY P2, R116, R118, R76, R75 ;  /* 0x0c00004c76747389 */ /* 0x000064000004004b */
[----:B01----:R-:W-:Y:S01]  /*2d30*/  ENDCOLLECTIVE ;  /* 0x000000000000791b */ /* 0x003fe20003800000 */
.L_x_1100:
[----:B------:R-:W-:Y:S01]  /*2d40*/  HFMA2.MMA R76, -RZ, RZ, 0, 9.5367431640625e-07 ;  /* 0x00000010ff4c7435 */ /* 0x000fe200000001ff */
[----:B------:R-:W-:-:S05]  /*2d50*/  MOV R114, R116 ;  /* 0x0000007400727202 */ /* 0x000fca0000000f00 */
[----:B------:R-:W-:-:S05]  /*2d60*/  FADD.FTZ R114, R112, R114 ;  /* 0x0000007270727221 */ /* 0x000fca0000010000 */
[----:B------:R-:W-:-:S07]  /*2d70*/  MOV R118, R114 ;  /* 0x0000007200767202 */ /* 0x000fce0000000f00 */
[----:B------:R-:W-:Y:S05]  /*2d80*/  WARPSYNC.COLLECTIVE R104, `(.L_x_1101) ;  /* 0x0000000068087348 */ /* 0x000fea0003c00000 */
[----:B------:R0:W1:Y:S02]  /*2d90*/  SHFL.BFLY P2, R116, R118, R76, R75 ;  /* 0x0c00004c76747389 */ /* 0x000064000004004b */
[----:B01----:R-:W-:Y:S01]  /*2da0*/  ENDCOLLECTIVE ;  /* 0x000000000000791b */ /* 0x003fe20003800000 */
.L_x_1101:
[----:B------:R-:W-:Y:S05]  /*2db0*/  BRA `(.L_x_1102) ;  /* 0xffffffe000d47947 */ /* 0x000fea000383ffff */
.L_x_1103:
        /* <DEDUP_REMOVED lines=12> */
.L_x_2055:


//--------------------- .text._ZN10layer_norm13ln_fwd_kernelINS_13Kernel_traitsIffffjLj12288ELj2ELj1ELj4ELj16ENS_18Kernel_traits_baseILj12288EffffjLj128EEEEEEEvNS_9FwdParamsE --------------------------
	.section	.text._ZN10layer_norm13ln_fwd_kernelINS_13Kernel_traitsIffffjLj12288ELj2ELj1ELj4ELj16ENS_18Kernel_traits_baseILj12288EffffjLj128EEEEEEEvNS_9FwdParamsE,"ax",@progbits
	.align	128
        .global         _ZN10layer_norm13ln_fwd_kernelINS_13Kernel_traitsIffffjLj12288ELj2ELj1ELj4ELj16ENS_18Kernel_traits_baseILj12288EffffjLj128EEEEEEEvNS_9FwdParamsE
        .type           _ZN10layer_norm13ln_fwd_kernelINS_13Kernel_traitsIffffjLj12288ELj2ELj1ELj4ELj16ENS_18Kernel_traits_baseILj12288EffffjLj128EEEEEEEvNS_9FwdParamsE,@function
        .size           _ZN10layer_norm13ln_fwd_kernelINS_13Kernel_traitsIffffjLj12288ELj2ELj1ELj4ELj16ENS_18Kernel_traits_baseILj12288EffffjLj128EEEEEEEvNS_9FwdParamsE,(.L_x_2056 - _ZN10layer_norm13ln_fwd_kernelINS_13Kernel_traitsIffffjLj12288ELj2ELj1ELj4ELj16ENS_18Kernel_traits_baseILj12288EffffjLj128EEEEEEEvNS_9FwdParamsE)
        .other          _ZN10layer_norm13ln_fwd_kernelINS_13Kernel_traitsIffffjLj12288ELj2ELj1ELj4ELj16ENS_18Kernel_traits_baseILj12288EffffjLj128EEEEEEEvNS_9FwdParamsE,@"STO_CUDA_ENTRY STV_DEFAULT"
_ZN10layer_norm13ln_fwd_kernelINS_13Kernel_traitsIffffjLj12288ELj2ELj1ELj4ELj16ENS_18Kernel_traits_baseILj12288EffffjLj128EEEEEEEvNS_9FwdParamsE:
.text._ZN10layer_norm13ln_fwd_kernelINS_13Kernel_traitsIffffjLj12288ELj2ELj1ELj4ELj16ENS_18Kernel_traits_baseILj12288EffffjLj128EEEEEEEvNS_9FwdParamsE:
        /* <DEDUP_REMOVED lines=44> */
.L_x_1107:
        /* <DEDUP_REMOVED lines=212> */
.L_x_1118:
        /* <DEDUP_REMOVED lines=81> */
.L_x_1106:
[----:B------:R-:W2:Y:S04]  /*1510*/  LDG.E.STRONG.GPU R0, desc[UR6][R166.64] ;  /* 0x00000006a6007981 */ /* 0x000ea8000c1ef900 */
[----:B--2---:R-:W-:Y:S01]  /*1520*/  CCTL.IVALL ;  /* 0x00000000ff00798f */ /* 0x004fe20002000000 */
[----:B------:R-:W-:Y:S05]  /*1530*/  YIELD ;  /* 0x0000000000007946 */ /* 0x000fea0003800000 */
[----:B------:R-:W-:-:S13]  /*1540*/  ISETP.NE.AND P1, PT, R0, R171, PT ;  /* 0x000000ab0000720c */ /* 0x000fda0003f25270 */
[----:B------:R-:W-:Y:S05]  /*1550*/  @P1 BRA `(.L_x_1106) ;  /* 0xfffffffc00ec1947 */ /* 0x000fea000383ffff */
.L_x_1105:
        /* <DEDUP_REMOVED lines=26> */
[----:B------:R-:W-:-:S04]  /*1700*/  FMUL.FTZ R171, R166, R171 ;  /* 0x000000aba6ab7220 */ /* 0x000fc80000410000 */
[----:B------:R-:W-:Y:S01]  /*1710*/  FMUL.FTZ R171, R170, R171 ;  /* 0x000000abaaab7220 */ /* 0x000fe20000410000 */
[----:B------:R-:W0:Y:S01]  /*1720*/  SHFL.IDX PT, R183, R175, RZ, 0x1f ;  /* 0x00001fffafb77589 */ /* 0x000e2200000e0000 */
[----:B-1----:R-:W-:Y:S01]  /*1730*/  FADD.FTZ R167, R0, R169 ;  /* 0x000000a900a77221 */ /* 0x002fe20000010000 */
[----:B------:R-:W-:-:S03]  /*1740*/  LOP3.LUT R0, R151, 0x1, R2, 0xf8, !PT ;  /* 0x0000000197007812 */ /* 0x000fc600078ef802 */
[----:B------:R-:W-:Y:S01]  /*1750*/  FFMA.FTZ R167, R172, R171, R167 ;  /* 0x000000abaca77223 */ /* 0x000fe200000100a7 */
[----:B------:R-:W-:Y:S02]  /*1760*/  LOP3.LUT P1, RZ, R0, 0x3, R165, 0xf8, !PT ;  /* 0x0000000300ff7812 */ /* 0x000fe4000782f8a5 */
[----:B------:R-:W1:Y:S01]  /*1770*/  LDC R0, c[0x0][0x260] ;  /* 0x00009800ff007b82 */ /* 0x000e620000000800 */
[--C-:B0-----:R-:W-:Y:S01]  /*1780*/  FADD.FTZ R170, R120, -R183.reuse ;  /* 0x800000b778aa7221 */ /* 0x101fe20000010000 */
[----:B------:R-:W1:Y:S01]  /*1790*/  SHFL.IDX PT, R175, R167, RZ, 0x1f ;  /* 0x00001fffa7af7589 */ /* 0x000e6200000e0000 */
[--C-:B------:R-:W-:Y:S01]  /*17a0*/  FADD.FTZ R171, R121, -R183.reuse ;  /* 0x800000b779ab7221 */ /* 0x100fe20000010000 */
[--C-:B------:R-:W-:Y:S01]  /*17b0*/  FADD.FTZ R165, R116, -R183.reuse ;  /* 0x800000b774a57221 */ /* 0x100fe20000010000 */
[--C-:B------:R-:W-:Y:S01]  /*17c0*/  FADD.FTZ R166, R117, -R183.reuse ;  /* 0x800000b775a67221 */ /* 0x100fe20000010000 */
        /* <DEDUP_REMOVED lines=20> */
[----:B-1----:R-:W-:Y:S01]  /*1910*/  FFMA.FTZ R0, R175, 8.1380210758652538061e-05, R0 ;  /* 0x38aaaaabaf007823 */ /* 0x002fe20000010000 */
[--C-:B------:R-:W-:Y:S01]  /*1920*/  FADD.FTZ R139, R139, -R183.reuse ;  /* 0x800000b78b8b7221 */ /* 0x100fe20000010000 */
[--C-:B------:R-:W-:Y:S01]  /*1930*/  FADD.FTZ R132, R132, -R183.reuse ;  /* 0x800000b784847221 */ /* 0x100fe20000010000 */
[--C-:B------:R-:W-:Y:S01]  /*1940*/  FADD.FTZ R142, R142, -R183.reuse ;  /* 0x800000b78e8e7221 */ /* 0x100fe20000010000 */
[----:B------:R-:W1:Y:S01]  /*1950*/  MUFU.RSQ R185, R0 ;  /* 0x0000000000b97308 */ /* 0x000e620000001400 */
[----:B------:R-:W-:Y:S01]  /*1960*/  FADD.FTZ R133, R133, -R183 ;  /* 0x800000b785857221 */ /* 0x000fe20000010000 */
[----:B0-----:R-:W-:-:S04]  /*1970*/  IMAD.WIDE.U32 R110, R163, 0x10, R120 ;  /* 0x00000010a36e7825 */ /* 0x001fc800078e0078 */
        /* <DEDUP_REMOVED lines=28> */
[C---:B------:R-:W-:Y:S01]  /*1b40*/  FMUL.FTZ R101, R185.reuse, R168 ;  /* 0x000000a8b9657220 */ /* 0x040fe20000410000 */
[C---:B------:R-:W-:Y:S01]  /*1b50*/  FMUL.FTZ R129, R185.reuse, R132 ;  /* 0x00000084b9817220 */ /* 0x040fe20000410000 */
[----:B------:R-:W-:Y:S01]  /*1b60*/  FMUL.FTZ R139, R185, R142 ;  /* 0x0000008eb98b7220 */ /* 0x000fe20000410000 */
        /* <DEDUP_REMOVED lines=131> */
.L_x_1104:
[----:B------:R-:W-:Y:S01]  /*23a0*/  HFMA2.MMA R175, -RZ, RZ, 0, 5.9604644775390625e-08 ;  /* 0x00000001ffaf7435 */ /* 0x000fe200000001ff */
[----:B------:R-:W-:Y:S02]  /*23b0*/  MOV R176, R0 ;  /* 0x0000000000b07202 */ /* 0x000fe40000000f00 */
[----:B------:R-:W-:Y:S02]  /*23c0*/  MOV R178, 0x1f ;  /* 0x0000001f00b27802 */ /* 0x000fe40000000f00 */
[----:B------:R-:W-:-:S07]  /*23d0*/  MOV R173, 0xffffffff ;  /* 0xffffffff00ad7802 */ /* 0x000fce0000000f00 */
[----:B-----5:R-:W-:Y:S05]  /*23e0*/  WARPSYNC.COLLECTIVE R173, `(.L_x_1108) ;  /* 0x00000000ad087348 */ /* 0x020fea0003c00000 */
[----:B------:R0:W1:Y:S02]  /*23f0*/  SHFL.BFLY P2, R174, R176, R175, R178 ;  /* 0x0c0000afb0ae7389 */ /* 0x00006400000400b2 */
[----:B01---5:R-:W-:Y:S01]  /*2400*/  ENDCOLLECTIVE ;  /* 0x000000000000791b */ /* 0x023fe20003800000 */
.L_x_1108:
[----:B------:R-:W-:Y:S01]  /*2410*/  HFMA2.MMA R175, -RZ, RZ, 0, 1.1920928955078125e-07 ;  /* 0x00000002ffaf7435 */ /* 0x000fe200000001ff */
[----:B------:R-:W-:-:S05]  /*2420*/  MOV R167, R174 ;  /* 0x000000ae00a77202 */ /* 0x000fca0000000f00 */
[----:B------:R-:W-:-:S05]  /*2430*/  FADD.FTZ R167, R0, R167 ;  /* 0x000000a700a77221 */ /* 0x000fca0000010000 */
[----:B------:R-:W-:-:S07]  /*2440*/  MOV R176, R167 ;  /* 0x000000a700b07202 */ /* 0x000fce0000000f00 */
[----:B------:R-:W-:Y:S05]  /*2450*/  WARPSYNC.COLLECTIVE R173, `(.L_x_1109) ;  /* 0x00000000ad087348 */ /* 0x000fea0003c00000 */
[----:B------:R0:W1:Y:S02]  /*2460*/  SHFL.BFLY P2, R174, R176, R175, R178 ;  /* 0x0c0000afb0ae7389 */ /* 0x00006400000400b2 */
[----:B01----:R-:W-:Y:S01]  /*2470*/  ENDCOLLECTIVE ;  /* 0x000000000000791b */ /* 0x003fe20003800000 */
.L_x_1109:
[----:B------:R-:W-:Y:S01]  /*2480*/  HFMA2.MMA R175, -RZ, RZ, 0, 2.384185791015625e-07 ;  /* 0x00000004ffaf7435 */ /* 0x000fe200000001ff */
[----:B------:R-:W-:-:S05]  /*2490*/  MOV R166, R174 ;  /* 0x000000ae00a67202 */ /* 0x000fca0000000f00 */
[----:B------:R-:W-:-:S05]  /*24a0*/  FADD.FTZ R169, R167, R166 ;  /* 0x000000a6a7a97221 */ /* 0x000fca0000010000 */
[----:B------:R-:W-:-:S07]  /*24b0*/  MOV R176, R169 ;  /* 0x000000a900b07202 */ /* 0x000fce0000000f00 */
[----:B------:R-:W-:Y:S05]  /*24c0*/  WARPSYNC.COLLECTIVE R173, `(.L_x_1110) ;  /* 0x00000000ad087348 */ /* 0x000fea0003c00000 */
[----:B------:R0:W1:Y:S02]  /*24d0*/  SHFL.BFLY P2, R174, R176, R175, R178 ;  /* 0x0c0000afb0ae7389 */ /* 0x00006400000400b2 */
[----:B01----:R-:W-:Y:S01]  /*24e0*/  ENDCOLLECTIVE ;  /* 0x000000000000791b */ /* 0x003fe20003800000 */
.L_x_1110:
[----:B------:R-:W-:Y:S01]  /*24f0*/  HFMA2.MMA R175, -RZ, RZ, 0, 4.76837158203125e-07 ;  /* 0x00000008ffaf7435 */ /* 0x000fe200000001ff */
[----:B------:R-:W-:-:S05]  /*2500*/  MOV R166, R174 ;  /* 0x000000ae00a67202 */ /* 0x000fca0000000f00 */
[----:B------:R-:W-:-:S05]  /*2510*/  FADD.FTZ R170, R169, R166 ;  /* 0x000000a6a9aa7221 */ /* 0x000fca0000010000 */
[----:B------:R-:W-:-:S07]  /*2520*/  MOV R176, R170 ;  /* 0x000000aa00b07202 */ /* 0x000fce0000000f00 */
[----:B------:R-:W-:Y:S05]  /*2530*/  WARPSYNC.COLLECTIVE R173, `(.L_x_1111) ;  /* 0x00000000ad087348 */ /* 0x000fea0003c00000 */
[----:B------:R0:W1:Y:S02]  /*2540*/  SHFL.BFLY P2, R174, R176, R175, R178 ;  /* 0x0c0000afb0ae7389 */ /* 0x00006400000400b2 */
[----:B01----:R-:W-:Y:S01]  /*2550*/  ENDCOLLECTIVE ;  /* 0x000000000000791b */ /* 0x003fe20003800000 */
.L_x_1111:
[----:B------:R-:W-:Y:S01]  /*2560*/  HFMA2.MMA R175, -RZ, RZ, 0, 9.5367431640625e-07 ;  /* 0x00000010ffaf7435 */ /* 0x000fe200000001ff */
[----:B------:R-:W-:-:S05]  /*2570*/  MOV R171, R174 ;  /* 0x000000ae00ab7202 */ /* 0x000fca0000000f00 */
[----:B------:R-:W-:-:S05]  /*2580*/  FADD.FTZ R171, R170, R171 ;  /* 0x000000abaaab7221 */ /* 0x000fca0000010000 */
[----:B------:R-:W-:-:S07]  /*2590*/  MOV R176, R171 ;  /* 0x000000ab00b07202 */ /* 0x000fce0000000f00 */
[----:B------:R-:W-:Y:S05]  /*25a0*/  WARPSYNC.COLLECTIVE R173, `(.L_x_1112) ;  /* 0x00000000ad087348 */ /* 0x000fea0003c00000 */
[----:B------:R0:W1:Y:S02]  /*25b0*/  SHFL.BFLY P2, R174, R176, R175, R178 ;  /* 0x0c0000afb0ae7389 */ /* 0x00006400000400b2 */
[----:B01----:R-:W-:Y:S01]  /*25c0*/  ENDCOLLECTIVE ;  /* 0x000000000000791b */ /* 0x003fe20003800000 */
.L_x_1112:
        /* <DEDUP_REMOVED lines=104> */
.L_x_1113:
[----:B------:R-:W-:Y:S01]  /*2c50*/  HFMA2.MMA R175, -RZ, RZ, 0, 1.1920928955078125e-07 ;  /* 0x00000002ffaf7435 */ /* 0x000fe200000001ff */
[----:B------:R-:W-:-:S05]  /*2c60*/  MOV R167, R174 ;  /* 0x000000ae00a77202 */ /* 0x000fca0000000f00 */
[----:B------:R-:W-:-:S05]  /*2c70*/  FADD.FTZ R167, R0, R167 ;  /* 0x000000a700a77221 */ /* 0x000fca0000010000 */
[----:B------:R-:W-:-:S07]  /*2c80*/  MOV R176, R167 ;  /* 0x000000a700b07202 */ /* 0x000fce0000000f00 */
[----:B------:R-:W-:Y:S05]  /*2c90*/  WARPSYNC.COLLECTIVE R173, `(.L_x_1114) ;  /* 0x00000000ad087348 */ /* 0x000fea0003c00000 */
[----:B------:R0:W1:Y:S02]  /*2ca0*/  SHFL.BFLY P2, R174, R176, R175, R178 ;  /* 0x0c0000afb0ae7389 */ /* 0x00006400000400b2 */
[----:B01----:R-:W-:Y:S01]  /*2cb0*/  ENDCOLLECTIVE ;  /* 0x000000000000791b */ /* 0x003fe20003800000 */
.L_x_1114:
[----:B------:R-:W-:Y:S01]  /*2cc0*/  HFMA2.MMA R175, -RZ, RZ, 0, 2.384185791015625e-07 ;  /* 0x00000004ffaf7435 */ /* 0x000fe200000001ff */
[----:B------:R-:W-:-:S05]  /*2cd0*/  MOV R170, R174 ;  /* 0x000000ae00aa7202 */ /* 0x000fca0000000f00 */
[----:B------:R-:W-:-:S05]  /*2ce0*/  FADD.FTZ R170, R167, R170 ;  /* 0x000000aaa7aa7221 */ /* 0x000fca0000010000 */
[----:B------:R-:W-:-:S07]  /*2cf0*/  MOV R176, R170 ;  /* 0x000000aa00b07202 */ /* 0x000fce0000000f00 */
[----:B------:R-:W-:Y:S05]  /*2d00*/  WARPSYNC.COLLECTIVE R173, `(.L_x_1115) ;  /* 0x00000000ad087348 */ /* 0x000fea0003c00000 */
[----:B------:R0:W1:Y:S02]  /*2d10*/  SHFL.BFLY P2, R174, R176, R175, R178 ;  /* 0x0c0000afb0ae7389 */ /* 0x00006400000400b2 */
[----:B01----:R-:W-:Y:S01]  /*2d20*/  ENDCOLLECTIVE ;  /* 0x000000000000791b */ /* 0x003fe20003800000 */
.L_x_1115:
[----:B------:R-:W-:Y:S01]  /*2d30*/  HFMA2.MMA R175, -RZ, RZ, 0, 4.76837158203125e-07 ;  /* 0x00000008ffaf7435 */ /* 0x000fe200000001ff */
[----:B------:R-:W-:-:S05]  /*2d40*/  MOV R169, R174 ;  /* 0x000000ae00a97202 */ /* 0x000fca0000000f00 */
[----:B------:R-:W-:-:S05]  /*2d50*/  FADD.FTZ R169, R170, R169 ;  /* 0x000000a9aaa97221 */ /* 0x000fca0000010000 */
[----:B------:R-:W-:-:S07]  /*2d60*/  MOV R176, R169 ;  /* 0x000000a900b07202 */ /* 0x000fce0000000f00 */
[----:B------:R-:W-:Y:S05]  /*2d70*/  WARPSYNC.COLLECTIVE R173, `(.L_x_1116) ;  /* 0x00000000ad087348 */ /* 0x000fea0003c00000 */
[----:B------:R0:W1:Y:S02]  /*2d80*/  SHFL.BFLY P2, R174, R176, R175, R178 ;  /* 0x0c0000afb0ae7389 */ /* 0x00006400000400b2 */
[----:B01----:R-:W-:Y:S01]  /*2d90*/  ENDCOLLECTIVE ;  /* 0x000000000000791b */ /* 0x003fe20003800000 */
.L_x_1116:
[----:B------:R-:W-:Y:S01]  /*2da0*/  HFMA2.MMA R175, -RZ, RZ, 0, 9.5367431640625e-07 ;  /* 0x00000010ffaf7435 */ /* 0x000fe200000001ff */
[----:B------:R-:W-:-:S05]  /*2db0*/  MOV R172, R174 ;  /* 0x000000ae00ac7202 */ /* 0x000fca0000000f00 */
[----:B------:R-:W-:-:S05]  /*2dc0*/  FADD.FTZ R172, R169, R172 ;  /* 0x000000aca9ac7221 */ /* 0x000fca0000010000 */
[----:B------:R-:W-:-:S07]  /*2dd0*/  MOV R176, R172 ;  /* 0x000000ac00b07202 */ /* 0x000fce0000000f00 */
[----:B------:R-:W-:Y:S05]  /*2de0*/  WARPSYNC.COLLECTIVE R173, `(.L_x_1117) ;  /* 0x00000000ad087348 */ /* 0x000fea0003c00000 */
[----:B------:R0:W1:Y:S02]  /*2df0*/  SHFL.BFLY P2, R174, R176, R175, R178 ;  /* 0x0c0000afb0ae7389 */ /* 0x00006400000400b2 */
[----:B01----:R-:W-:Y:S01]  /*2e00*/  ENDCOLLECTIVE ;  /* 0x000000000000791b */ /* 0x003fe20003800000 */
.L_x_1117:
[----:B------:R-:W-:Y:S01]  /*2e10*/  MOV R171, R174 ;  /* 0x000000ae00ab7202 */ /* 0x000fe20000000f00 */
[----:B------:R-:W-:Y:S06]  /*2e20*/  BRA `(.L_x_1118) ;  /* 0xffffffe000747947 */ /* 0x000fec000383ffff */
.L_x_1119:
        /* <DEDUP_REMOVED lines=13> */
.L_x_2056:


//--------------------- .text._ZN10layer_norm13ln_fwd_kernelINS_13Kernel_traitsI13__nv_bfloat16fS2_fjLj10240ELj1ELj1ELj4ELj16ENS_18Kernel_traits_baseILj10240ES2_fS2_fjLj128EEEEEEEvNS_9FwdParamsE --------------------------
	.section	.text._ZN10layer_norm13ln_fwd_kernelINS_13Kernel_traitsI13__nv_bfloat16fS2_fjLj10240ELj1ELj1ELj4ELj16ENS_18Kernel_traits_baseILj10240ES2_fS2_fjLj128EEEEEEEvNS_9FwdParamsE,"ax",@progbits
	.align	128
        .global         _ZN10layer_norm13ln_fwd_kernelINS_13Kernel_traitsI13__nv_bfloat16fS2_fjLj10240ELj1ELj1ELj4ELj16ENS_18Kernel_traits_baseILj10240ES2_fS2_fjLj128EEEEEEEvNS_9FwdParamsE
        .type           _ZN10layer_norm13ln_fwd_kernelINS_13Kernel_traitsI13__nv_bfloat16fS2_fjLj10240ELj1ELj1ELj4ELj16ENS_18Kernel_traits_baseILj10240ES2_fS2_fjLj128EEEEEEEvNS_9FwdParamsE,@function
        .size           _ZN10layer_norm13ln_fwd_kernelINS_13Kernel_traitsI13__nv_bfloat16fS2_fjLj10240ELj1ELj1ELj4ELj16ENS_18Kernel_traits_baseILj10240ES2_fS2_fjLj128EEEEEEEvNS_9FwdParamsE,(.L_x_2057 - _ZN10layer_norm13ln_fwd_kernelINS_13Kernel_traitsI13__nv_bfloat16fS2_fjLj10240ELj1ELj1ELj4ELj16ENS_18Kernel_traits_baseILj10240ES2_fS2_fjLj128EEEEEEEvNS_9FwdParamsE)
        .other          _ZN10layer_norm13ln_fwd_kernelINS_13Kernel_traitsI13__nv_bfloat16fS2_fjLj10240ELj1ELj1ELj4ELj16ENS_18Kernel_traits_baseILj10240ES2_fS2_fjLj128EEEEEEEvNS_9FwdParamsE,@"STO_CUDA_ENTRY STV_DEFAULT"
_ZN10layer_norm13ln_fwd_kernelINS_13Kernel_traitsI13__nv_bfloat16fS2_fjLj10240ELj1ELj1ELj4ELj16ENS_18Kernel_traits_baseILj10240ES2_fS2_fjLj128EEEEEEEvNS_9FwdParamsE:
.text._ZN10layer_norm13ln_fwd_kernelINS_13Kernel_traitsI13__nv_bfloat16fS2_fjLj10240ELj1ELj1ELj4ELj16ENS_18Kernel_traits_baseILj10240ES2_fS2_fjLj128EEEEEEEvNS_9FwdParamsE:
[----:B------:R-:W-:Y:S01]  /*0000*/  LDC R1, c[0x0][0x28] ;  /* 0x00000a00ff017b82 */ /* 0x000fe20000000800 */
[----:B------:R-:W0:Y:S07]  /*0010*/  S2R R0, SR_TID.X ;  /* 0x0000000000007919 */ /* 0x000e2e0000002100 */
[----:B------:R-:W0:Y:S02]  /*0020*/  S2UR UR4, SR_CTAID.X ;  /* 0x00000000000479c3 */ /* 0x000e240000002500 */
[----:B0-----:R-:W-:Y:S01]  /*0030*/  LEA.HI R162, R0, UR4, RZ, 0x19 ;  /* 0x0000000400a27c11 */ /* 0x001fe2000f8fc8ff */
[----:B------:R-:W-:-:S03]  /*0040*/  ULDC UR4, c[0x0][0x214] ;  /* 0x0000850000047ab9 */ /* 0x000fc60000000800 */
[----:B------:R-:W-:-:S13]  /*0050*/  ISETP.GE.AND P0, PT, R162, UR4, PT ;  /* 0x00000004a2007c0c */ /* 0x000fda000bf06270 */
[----:B------:R-:W-:Y:S05]  /*0060*/  @P0 EXIT ;  /* 0x000000000000094d */ /* 0x000fea0003800000 */
[----:B------:R-:W-:Y:S01]  /*0070*/  SHF.L.U32 R0, R0, 0x3, RZ ;  /* 0x0000000300007819 */ /* 0x000fe200000006ff */
[----:B------:R-:W-:Y:S01]  /*0080*/  ULDC.64 UR4, c[0x0][0x240] ;  /* 0x0000900000047ab9 */ /* 0x000fe20000000a00 */
[----:B------:R-:W-:Y:S02]  /*0090*/  ULDC.64 UR6, c[0x0][0x248] ;  /* 0x0000920000067ab9 */ /* 0x000fe40000000a00 */
[----:B------:R-:W-:-:S04]  /*00a0*/  LOP3.LUT R0, R0, 0x3f8, RZ, 0xc0, !PT ;  /* 0x000003f800007812 */ /* 0x000fc800078ec0ff */
[C---:B------:R-:W-:Y:S02]  /*00b0*/  IADD3 R4, P0, R0.reuse, UR4, RZ ;  /* 0x0000000400047c10 */ /* 0x040fe4000ff1e0ff */
[----:B------:R-:W-:Y:S02]  /*00c0*/  IADD3 R6, P1, R0, UR6, RZ ;  /* 0x0000000600067c10 */ /* 0x000fe4000ff3e0ff */
[----:B------:R-:W-:Y:S01]  /*00d0*/  IADD3.X R5, RZ, UR5, RZ, P0, !PT ;  /* 0x00000005ff057c10 */ /* 0x000fe200087fe4ff */
[----:B------:R-:W-:Y:S01]  /*00e0*/  ULDC.64 UR4, c[0x0][0x208] ;  /* 0x0000820000047ab9 */ /* 0x000fe20000000a00 */
[----:B------:R-:W-:Y:S01]  /*00f0*/  IADD3.X R7, RZ, UR7, RZ, P1, !PT ;  /* 0x00000007ff077c10 */ /* 0x000fe20008ffe4ff */
[----:B------:R-:W-:Y:S01]  /*0100*/  HFMA2.MMA R0, -RZ, RZ, 0, 5.9604644775390625e-08 ;  /* 0x00000001ff007435 */ /* 0x000fe200000001ff */
[----:B------:R-:W-:Y:S01]  /*0110*/  ULDC.64 UR6, c[0x0][0x210] ;  /* 0x0000840000067ab9 */ /* 0x000fe20000000a00 */
        /* <DEDUP_REMOVED lines=39> */
[----:B------:R0:W5:Y:S02]  /*0390*/  LDG.E.64 R160, desc[UR4][R6.64+0x4c00] ;  /* 0x004c000406a07981 */ /* 0x000164000c1e1b00 */
.L_x_1121:
[----:B--2---:R-:W0:Y:S01]  /*03a0*/  S2R R183, SR_TID.X ;  /* 0x0000000000b77919 */ /* 0x004e220000002100 */
[----:B------:R-:W1:Y:S01]  /*03b0*/  LDC.64 R80, c[0x0][0x220] ;  /* 0x00008800ff507b82 */ /* 0x000e620000000a00 */
[----:B0-----:R-:W-:-:S05]  /*03c0*/  LOP3.LUT R5, R183, 0x7f, RZ, 0xc0, !PT ;  /* 0x0000007fb7057812 */ /* 0x001fca00078ec0ff */
        /* <DEDUP_REMOVED lines=143> */
[----:B------:R-:W-:Y:S02]  /*0cc0*/  LOP3.LUT P1, RZ, R183, 0x1f, RZ, 0xc0, !PT ;  /* 0x0000001fb7ff7812 */ /* 0x000fe4000782c0ff */
        /* <DEDUP_REMOVED lines=183> */
.L_x_1132:
[----:B------:R-:W2:Y:S01]  /*1840*/  @!P1 S2R R193, SR_CgaCtaId ;  /* 0x0000000000c19919 */ /* 0x000ea20000008800 */
[----:B------:R-:W-:Y:S01]  /*1850*/  LOP3.LUT R189, R183, 0x1f, RZ, 0xc0, !PT ;  /* 0x0000001fb7bd7812 */ /* 0x000fe200078ec0ff */
[----:B------:R-:W-:Y:S05]  /*1860*/  WARPSYNC.ALL ;  /* 0x0000000000007948 */ /* 0x000fea0003800000 */
[----:B------:R-:W-:Y:S02]  /*1870*/  ISETP.GT.U32.AND P2, PT, R189, 0x3, PT ;  /* 0x00000003bd00780c */ /* 0x000fe40003f44070 */
[----:B------:R-:W-:Y:S02]  /*1880*/  @!P1 MOV R0, 0x400 ;  /* 0x0000040000009802 */ /* 0x000fe40000000f00 */
[----:B------:R-:W-:-:S09]  /*1890*/  LOP3.LUT R187, R185, 0x3, RZ, 0xc0, !PT ;  /* 0x00000003b9bb7812 */ /* 0x000fd200078ec0ff */
[----:B------:R-:W3:Y:S01]  /*18a0*/  @!P2 S2R R195, SR_CgaCtaId ;  /* 0x0000000000c3a919 */ /* 0x000ee20000008800 */
[----:B------:R-:W-:Y:S02]  /*18b0*/  @!P2 MOV R188, 0x400 ;  /* 0x0000040000bca802 */ /* 0x000fe40000000f00 */
[----:B--2---:R-:W-:Y:S02]  /*18c0*/  @!P1 LEA R185, R193, R0, 0x18 ;  /* 0x00000000c1b99211 */ /* 0x004fe400078ec0ff */
[C---:B------:R-:W-:Y:S02]  /*18d0*/  @!P1 IADD3 R0, R186.reuse, R187, RZ ;  /* 0x000000bbba009210 */ /* 0x040fe40007ffe0ff */
[----:B------:R-:W-:Y:S02]  /*18e0*/  @!P2 IADD3 R186, R186, R189, RZ ;  /* 0x000000bdbabaa210 */ /* 0x000fe40007ffe0ff */
[----:B------:R-:W-:Y:S01]  /*18f0*/  @!P1 LEA R0, R0, R185, 0x3 ;  /* 0x000000b900009211 */ /* 0x000fe200078e18ff */
[----:B-1----:R-:W-:Y:S01]  /*1900*/  FADD.FTZ R185, R190, R191 ;  /* 0x000000bfbeb97221 */ /* 0x002fe20000010000 */
[----:B------:R-:W-:-:S02]  /*1910*/  MOV R191, RZ ;  /* 0x000000ff00bf7202 */ /* 0x000fc40000000f00 */
[----:B------:R-:W-:Y:S02]  /*1920*/  @!P2 MOV R191, 0x45200000 ;  /* 0x4520000000bfa802 */ /* 0x000fe40000000f00 */
[----:B------:R-:W-:Y:S01]  /*1930*/  @!P1 STS.64 [R0], R184 ;  /* 0x000000b800009388 */ /* 0x000fe20000000a00 */
[----:B------:R-:W-:Y:S01]  /*1940*/  BAR.SYNC.DEFER_BLOCKING 0x0 ;  /* 0x0000000000007b1d */ /* 0x000fe20000010000 */
[----:B------:R-:W-:Y:S02]  /*1950*/  LOP3.LUT P1, RZ, R187, 0x1f, R183, 0xf8, !PT ;  /* 0x0000001fbbff7812 */ /* 0x000fe4000782f8b7 */
[----:B---3--:R-:W-:Y:S02]  /*1960*/  @!P2 LEA R195, R195, R188, 0x18 ;  /* 0x000000bcc3c3a211 */ /* 0x008fe400078ec0ff */
[----:B------:R-:W-:Y:S02]  /*1970*/  CS2R R188, SRZ ;  /* 0x0000000000bc7805 */ /* 0x000fe4000001ff00 */
[----:B------:R-:W-:Y:S01]  /*1980*/  @!P2 LEA R186, R186, R195, 0x3 ;  /* 0x000000c3babaa211 */ /* 0x000fe200078e18ff */
[----:B0-----:R-:W0:Y:S04]  /*1990*/  SHFL.DOWN PT, R190, R191, 0x2, 0x1f ;  /* 0x08401f00bfbe7f89 */ /* 0x001e2800000e0000 */
[----:B------:R-:W-:Y:S01]  /*19a0*/  @!P2 LDS.64 R188, [R186] ;  /* 0x00000000babca984 */ /* 0x000fe20000000a00 */
[----:B0-----:R-:W-:-:S04]  /*19b0*/  FADD.FTZ R184, R190, R191 ;  /* 0x000000bfbeb87221 */ /* 0x001fc80000010000 */
[----:B------:R-:W0:Y:S01]  /*19c0*/  MUFU.RCP R185, R184 ;  /* 0x000000b800b97308 */ /* 0x000e220000001000 */
[----:B------:R-:W1:Y:S02]  /*19d0*/  SHFL.DOWN PT, R197, R184, 0x1, 0x1f ;  /* 0x08201f00b8c57f89 */ /* 0x000e6400000e0000 */
[----:B-1----:R-:W-:Y:S02]  /*19e0*/  FADD.FTZ R194, R184, R197 ;  /* 0x000000c5b8c27221 */ /* 0x002fe40000010000 */
[----:B------:R-:W1:Y:S04]  /*19f0*/  SHFL.DOWN PT, R193, R188, 0x2, 0x1f ;  /* 0x08401f00bcc17f89 */ /* 0x000e6800000e0000 */
[----:B------:R-:W2:Y:S01]  /*1a00*/  MUFU.RCP R194, R194 ;  /* 0x000000c200c27308 */ /* 0x000ea20000001000 */
[----:B-1----:R-:W-:Y:S01]  /*1a10*/  FMUL.FTZ R0, R190, R193 ;  /* 0x000000c1be007220 */ /* 0x002fe20000410000 */
[----:B------:R-:W-:-:S03]  /*1a20*/  FADD.FTZ R193, -R193, R188 ;  /* 0x000000bcc1c17221 */ /* 0x000fc60000010100 */
[----:B------:R-:W-:Y:S01]  /*1a30*/  FFMA.FTZ R0, R191, R188, R0 ;  /* 0x000000bcbf007223 */ /* 0x000fe20000010000 */
[----:B------:R-:W-:-:S03]  /*1a40*/  FMUL.FTZ R186, R193, R193 ;  /* 0x000000c1c1ba7220 */ /* 0x000fc60000410000 */
[----:B0-----:R-:W-:Y:S01]  /*1a50*/  FMUL.FTZ R195, R185, R0 ;  /* 0x00000000b9c37220 */ /* 0x001fe20000410000 */
[----:B------:R-:W-:Y:S01]  /*1a60*/  FMUL.FTZ R191, R186, R191 ;  /* 0x000000bfbabf7220 */ /* 0x000fe20000410000 */
[----:B------:R-:W0:Y:S03]  /*1a70*/  SHFL.DOWN PT, R0, R189, 0x2, 0x1f ;  /* 0x08401f00bd007f89 */ /* 0x000e2600000e0000 */
[----:B------:R-:W-:Y:S01]  /*1a80*/  FMUL.FTZ R191, R190, R191 ;  /* 0x000000bfbebf7220 */ /* 0x000fe20000410000 */
[----:B------:R-:W1:Y:S01]  /*1a90*/  SHFL.DOWN PT, R192, R195, 0x1, 0x1f ;  /* 0x08201f00c3c07f89 */ /* 0x000e6200000e0000 */
[----:B0-----:R-:W-:Y:S01]  /*1aa0*/  FADD.FTZ R0, R0, R189 ;  /* 0x000000bd00007221 */ /* 0x001fe20000010000 */
[----:B-----5:R-:W-:Y:S01]  /*1ab0*/  SHF.R.U64 R189, R122, 0x10, R123 ;  /* 0x000000107abd7819 */ /* 0x020fe2000000127b */
[----:B-1----:R-:W-:Y:S02]  /*1ac0*/  FMUL.FTZ R193, R197, R192 ;  /* 0x000000c0c5c17220 */ /* 0x002fe40000410000 */
[----:B------:R-:W-:Y:S01]  /*1ad0*/  FFMA.FTZ R191, R185, R191, R0 ;  /* 0x000000bfb9bf7223 */ /* 0x000fe20000010000 */
[----:B------:R-:W-:Y:S01]  /*1ae0*/  FADD.FTZ R192, R195, -R192 ;  /* 0x800000c0c3c07221 */ /* 0x000fe20000010000 */
[----:B------:R-:W-:-:S03]  /*1af0*/  FFMA.FTZ R193, R184, R195, R193 ;  /* 0x000000c3b8c17223 */ /* 0x000fc600000100c1 */
[----:B------:R-:W0:Y:S01]  /*1b00*/  SHFL.DOWN PT, R186, R191, 0x1, 0x1f ;  /* 0x08201f00bfba7f89 */ /* 0x000e2200000e0000 */
[----:B------:R-:W-:Y:S01]  /*1b10*/  FMUL.FTZ R185, R192, R192 ;  /* 0x000000c0c0b97220 */ /* 0x000fe20000410000 */
[----:B--2---:R-:W-:-:S03]  /*1b20*/  FMUL.FTZ R0, R194, R193 ;  /* 0x000000c1c2007220 */ /* 0x004fc60000410000 */
[----:B------:R-:W-:-:S03]  /*1b30*/  FMUL.FTZ R184, R184, R185 ;  /* 0x000000b9b8b87220 */ /* 0x000fc60000410000 */
[----:B------:R-:W1:Y:S01]  /*1b40*/  SHFL.IDX PT, R0, R0, RZ, 0x1f ;  /* 0x00001fff00007589 */ /* 0x000e6200000e0000 */
[----:B------:R-:W-:Y:S01]  /*1b50*/  FMUL.FTZ R184, R197, R184 ;  /* 0x000000b8c5b87220 */ /* 0x000fe20000410000 */
[----:B0-----:R-:W-:-:S04]  /*1b60*/  FADD.FTZ R185, R191, R186 ;  /* 0x000000babfb97221 */ /* 0x001fc80000010000 */
[----:B------:R-:W-:Y:S01]  /*1b70*/  FFMA.FTZ R185, R194, R184, R185 ;  /* 0x000000b8c2b97223 */ /* 0x000fe200000100b9 */
[----:B-1----:R-:W-:-:S04]  /*1b80*/  FADD.FTZ R184, R7, -R0 ;  /* 0x8000000007b87221 */ /* 0x002fc80000010000 */
[----:B------:R-:W0:Y:S01]  /*1b90*/  SHFL.IDX PT, R242, R185, RZ, 0x1f ;  /* 0x00001fffb9f27589 */ /* 0x000e2200000e0000 */
[----:B------:R-:W0:Y:S01]  /*1ba0*/  LDC R7, c[0x0][0x260] ;  /* 0x00009800ff077b82 */ /* 0x000e220000000800 */
        /* <DEDUP_REMOVED lines=23> */
[----:B0-----:R-:W-:Y:S01]  /*1d20*/  FFMA.FTZ R7, R242, 9.7656251455191522837e-05, R7 ;  /* 0x38cccccdf2077823 */ /* 0x001fe20000010007 */
        /* <DEDUP_REMOVED lines=44> */
[----:B------:R-:W-:Y:S01]  /*1ff0*/  SHF.R.U32.HI R11, RZ, 0x10, R123 ;  /* 0x00000010ff0b7819 */ /* 0x000fe2000001167b */
[C---:B------:R-:W-:Y:S01]  /*2000*/  FMUL.FTZ R190, R7.reuse, R73 ;  /* 0x0000004907be7220 */ /* 0x040fe20000410000 */
[----:B------:R-:W-:Y:S01]  /*2010*/  SHF.R.U32.HI R62, RZ, 0x10, R3 ;  /* 0x00000010ff3e7819 */ /* 0x000fe20000011603 */
[C---:B------:R-:W-:Y:S01]  /*2020*/  FMUL.FTZ R78, R7.reuse, R82 ;  /* 0x00000052074e7220 */ /* 0x040fe20000410000 */
[----:B------:R-:W-:Y:S01]  /*2030*/  F2FP.BF16.F32.PACK_AB R21, RZ, R21 ;  /* 0x00000015ff15723e */ /* 0x000fe200000010ff */
[C---:B------:R-:W-:Y:S01]  /*2040*/  FMUL.FTZ R33, R7.reuse, R196 ;  /* 0x000000c407217220 */ /* 0x040fe20000410000 */
[----:B------:R-:W-:Y:S01]  /*2050*/  F2FP.BF16.F32.PACK_AB R19, RZ, R19 ;  /* 0x00000013ff13723e */ /* 0x000fe200000010ff */
[C---:B------:R-:W-:Y:S01]  /*2060*/  FMUL.FTZ R183, R7.reuse, R58 ;  /* 0x0000003a07b77220 */ /* 0x040fe20000410000 */
[----:B------:R-:W-:Y:S01]  /*2070*/  SHF.R.U32.HI R74, RZ, 0x10, R125 ;  /* 0x00000010ff4a7819 */ /* 0x000fe2000001167d */
[C---:B------:R-:W-:Y:S01]  /*2080*/  FMUL.FTZ R73, R7.reuse, R13 ;  /* 0x0000000d07497220 */ /* 0x040fe20000410000 */
[----:B------:R-:W-:Y:S01]  /*2090*/  SHF.R.U32.HI R70, RZ, 0x10, R85 ;  /* 0x00000010ff467819 */ /* 0x000fe20000011655 */
[C---:B------:R-:W-:Y:S01]  /*20a0*/  FMUL.FTZ R29, R7.reuse, R200 ;  /* 0x000000c8071d7220 */ /* 0x040fe20000410000 */
[----:B------:R-:W-:Y:S01]  /*20b0*/  SHF.R.U64 R83, R126, 0x10, R127 ;  /* 0x000000107e537819 */ /* 0x000fe2000000127f */
[----:B------:R-:W-:Y:S01]  /*20c0*/  HFMA2.BF16_V2 R11, R62.H0_H0, R15.H0_H0, R11.H0_H0 ;  /* 0x2000000f3e0b7231 */ /* 0x000fe2000024080b */
[----:B------:R-:W-:Y:S01]  /*20d0*/  SHF.R.U64 R76, R86, 0x10, R87 ;  /* 0x00000010564c7819 */ /* 0x000fe20000001257 */
[C---:B------:R-:W-:Y:S01]  /*20e0*/  FMUL.FTZ R31, R7.reuse, R18 ;  /* 0x00000012071f7220 */ /* 0x040fe20000410000 */
[----:B------:R-:W-:Y:S01]  /*20f0*/  F2FP.BF16.F32.PACK_AB R82, RZ, R80 ;  /* 0x00000050ff52723e */ /* 0x000fe200000010ff */
[----:B------:R-:W-:Y:S01]  /*2100*/  HFMA2.BF16_V2 R15, R70.H0_H0, R21.H0_H0, R74.H0_H0 ;  /* 0x20000015460f7231 */ /* 0x000fe2000024084a */
[----:B------:R-:W-:Y:S01]  /*2110*/  F2FP.BF16.F32.PACK_AB R17, RZ, R17 ;  /* 0x00000011ff11723e */ /* 0x000fe200000010ff */
[----:B------:R-:W-:Y:S01]  /*2120*/  HFMA2.BF16_V2 R83, R76.H0_H0, R19.H0_H0, R83.H0_H0 ;  /* 0x200000134c537231 */ /* 0x000fe20000240853 */
[----:B------:R-:W-:Y:S01]  /*2130*/  F2FP.BF16.F32.PACK_AB R23, RZ, R23 ;  /* 0x00000017ff17723e */ /* 0x000fe200000010ff */
[C---:B------:R-:W-:Y:S01]  /*2140*/  FMUL.FTZ R42, R7.reuse, R8 ;  /* 0x00000008072a7220 */ /* 0x040fe20000410000 */
[----:B------:R-:W-:Y:S01]  /*2150*/  SHF.R.U64 R58, R2, 0x10, R3 ;  /* 0x00000010023a7819 */ /* 0x000fe20000001203 */
[C---:B------:R-:W-:Y:S01]  /*2160*/  FMUL.FTZ R8, R7.reuse, R194 ;  /* 0x000000c207087220 */ /* 0x040fe20000410000 */
[----:B------:R-:W-:Y:S01]  /*2170*/  SHF.R.U64 R13, R124, 0x10, R125 ;  /* 0x000000107c0d7819 */ /* 0x000fe2000000127d */
[C---:B------:R-:W-:Y:S01]  /*2180*/  FMUL.FTZ R35, R7.reuse, R198 ;  /* 0x000000c607237220 */ /* 0x040fe20000410000 */
[----:B------:R-:W-:Y:S01]  /*2190*/  SHF.R.U64 R80, R84, 0x10, R85 ;  /* 0x0000001054507819 */ /* 0x000fe20000001255 */
[----:B------:R-:W-:Y:S01]  /*21a0*/  HFMA2.BF16_V2 R189, R58.H0_H0, R17.H0_H0, R189.H0_H0 ;  /* 0x200000113abd7231 */ /* 0x000fe200002408bd */
[----:B------:R-:W-:Y:S01]  /*21b0*/  F2FP.BF16.F32.PACK_AB R33, RZ, R33 ;  /* 0x00000021ff21723e */ /* 0x000fe200000010ff */
[C---:B------:R-:W-:Y:S01]  /*21c0*/  FMUL.FTZ R194, R7.reuse, R81 ;  /* 0x0000005107c27220 */ /* 0x040fe20000410000 */
[----:B------:R-:W-:Y:S01]  /*21d0*/  SHF.R.U64 R19, R130, 0x10, R131 ;  /* 0x0000001082137819 */ /* 0x000fe20000001283 */
[----:B------:R-:W-:Y:S01]  /*21e0*/  HFMA2.BF16_V2 R80, R80.H0_H0, R23.H0_H0, R13.H0_H0 ;  /* 0x2000001750507231 */ /* 0x000fe2000024080d */
[----:B------:R-:W-:Y:S01]  /*21f0*/  SHF.R.U64 R74, R90, 0x10, R91 ;  /* 0x000000105a4a7819 */ /* 0x000fe2000000125b */
[----:B------:R-:W-:Y:S01]  /*2200*/  FMUL.FTZ R37, R7, R204 ;  /* 0x000000cc07257220 */ /* 0x000fe20000410000 */
[----:B------:R-:W-:Y:S01]  /*2210*/  F2FP.BF16.F32.PACK_AB R29, RZ, R29 ;  /* 0x0000001dff1d723e */ /* 0x000fe200000010ff */
[--C-:B------:R-:W-:Y:S01]  /*2220*/  FADD.FTZ R16, R16, -R0.reuse ;  /* 0x8000000010107221 */ /* 0x100fe20000010000 */
[----:B------:R-:W-:Y:S01]  /*2230*/  SHF.R.U32.HI R21, RZ, 0x10, R131 ;  /* 0x00000010ff157819 */ /* 0x000fe20000011683 */
[--C-:B------:R-:W-:Y:S01]  /*2240*/  FADD.FTZ R32, R32, -R0.reuse ;  /* 0x8000000020207221 */ /* 0x100fe20000010000 */
[----:B------:R-:W-:Y:S01]  /*2250*/  SHF.R.U32.HI R76, RZ, 0x10, R91 ;  /* 0x00000010ff4c7819 */ /* 0x000fe2000001165b */
        /* <DEDUP_REMOVED lines=8> */
[--C-:B------:R-:W-:Y:S01]  /*22e0*/  FADD.FTZ R34, R34, -R0.reuse ;  /* 0x8000000022227221 */ /* 0x100fe20000010000 */
[----:B------:R-:W-:Y:S01]  /*22f0*/  SHF.R.U64 R81, R128, 0x10, R129 ;  /* 0x0000001080517819 */ /* 0x000fe20000001281 */
[----:B------:R-:W-:Y:S01]  /*2300*/  FMUL.FTZ R65, R7, R210 ;  /* 0x000000d207417220 */ /* 0x000fe20000410000 */
[----:B------:R-:W-:Y:S01]  /*2310*/  SHF.R.U64 R62, R88, 0x10, R89 ;  /* 0x00000010583e7819 */ /* 0x000fe20000001259 */
[----:B------:R-:W-:Y:S01]  /*2320*/  HFMA2.BF16_V2 R74, R74.H0_H0, R33.H0_H0, R19.H0_H0 ;  /* 0x200000214a4a7231 */ /* 0x000fe20000240813 */
[----:B------:R-:W-:Y:S01]  /*2330*/  F2FP.BF16.F32.PACK_AB R31, RZ, R31 ;  /* 0x0000001fff1f723e */ /* 0x000fe200000010ff */
[----:B------:R-:W-:Y:S01]  /*2340*/  HFMA2.BF16_V2 R19, R76.H0_H0, R29.H0_H0, R21.H0_H0 ;  /* 0x2000001d4c137231 */ /* 0x000fe20000240815 */
[----:B------:R-:W-:Y:S01]  /*2350*/  SHF.R.U32.HI R17, RZ, 0x10, R129 ;  /* 0x00000010ff117819 */ /* 0x000fe20000011681 */
[--C-:B------:R-:W-:Y:S01]  /*2360*/  FADD.FTZ R40, R40, -R0.reuse ;  /* 0x8000000028287221 */ /* 0x100fe20000010000 */
[----:B------:R-:W-:Y:S01]  /*2370*/  SHF.R.U32.HI R70, RZ, 0x10, R89 ;  /* 0x00000010ff467819 */ /* 0x000fe20000011659 */
[--C-:B------:R-:W-:Y:S01]  /*2380*/  FADD.FTZ R216, R41, -R0.reuse ;  /* 0x8000000029d87221 */ /* 0x100fe20000010000 */
[--C-:B------:R-:W-:Y:S01]  /*2390*/  FADD.FTZ R220, R44, -R0.reuse ;  /* 0x800000002cdc7221 */ /* 0x100fe20000010000 */
[----:B------:R-:W-:Y:S01]  /*23a0*/  F2FP.BF16.F32.PACK_AB R35, RZ, R35 ;  /* 0x00000023ff23723e */ /* 0x000fe200000010ff */
[----:B------:R-:W-:Y:S01]  /*23b0*/  HFMA2.BF16_V2 R13, R58.H0_H0, R27.H0_H0, R13.H0_H0 ;  /* 0x2000001b3a0d7231 */ /* 0x000fe2000024080d */
[----:B------:R-:W-:Y:S01]  /*23c0*/  SHF.R.U64 R21, R132, 0x10, R133 ;  /* 0x0000001084157819 */ /* 0x000fe20000001285 */
[--C-:B------:R-:W-:Y:S01]  /*23d0*/  FADD.FTZ R4, R4, -R0.reuse ;  /* 0x8000000004047221 */ /* 0x100fe20000010000 */
[----:B------:R-:W-:Y:S01]  /*23e0*/  SHF.R.U64 R76, R92, 0x10, R93 ;  /* 0x000000105c4c7819 */ /* 0x000fe2000000125d */
[--C-:B------:R-:W-:Y:S01]  /*23f0*/  FADD.FTZ R222, R43, -R0.reuse ;  /* 0x800000002bde7221 */ /* 0x100fe20000010000 */
[C---:B------:R-:W-:Y:S01]  /*2400*/  FMUL.FTZ R44, R7.reuse, R16 ;  /* 0x00000010072c7220 */ /* 0x040fe20000410000 */
[----:B------:R-:W-:Y:S01]  /*2410*/  F2FP.BF16.F32.PACK_AB R37, RZ, R37 ;  /* 0x00000025ff25723e */ /* 0x000fe200000010ff */
[C---:B------:R-:W-:Y:S01]  /*2420*/  FMUL.FTZ R68, R7.reuse, R32 ;  /* 0x0000002007447220 */ /* 0x040fe20000410000 */
[C---:B------:R-:W-:Y:S01]  /*2430*/  FMUL.FTZ R191, R7.reuse, R75 ;  /* 0x0000004b07bf7220 */ /* 0x040fe20000410000 */
[----:B------:R-:W-:Y:S01]  /*2440*/  HFMA2.BF16_V2 R81, R62.H0_H0, R25.H0_H0, R81.H0_H0 ;  /* 0x200000193e517231 */ /* 0x000fe20000240851 */
[----:B------:R-:W-:Y:S01]  /*2450*/  SHF.R.U32.HI R23, RZ, 0x10, R133 ;  /* 0x00000010ff177819 */ /* 0x000fe20000011685 */
[--C-:B------:R-:W-:Y:S01]  /*2460*/  FADD.FTZ R6, R6, -R0.reuse ;  /* 0x8000000006067221 */ /* 0x100fe20000010000 */
[----:B------:R-:W-:Y:S01]  /*2470*/  SHF.R.U32.HI R58, RZ, 0x10, R93 ;  /* 0x00000010ff3a7819 */ /* 0x000fe2000001165d */
[----:B------:R-:W-:Y:S01]  /*2480*/  FMUL.FTZ R16, R7, R34 ;  /* 0x0000002207107220 */ /* 0x000fe20000410000 */
        /* <DEDUP_REMOVED lines=9> */
[----:B------:R-:W-:Y:S01]  /*2520*/  FADD.FTZ R38, R38, -R0 ;  /* 0x8000000026267221 */ /* 0x000fe20000010000 */
[----:B------:R-:W-:Y:S01]  /*2530*/  SHF.R.U32.HI R62, RZ, 0x10, R95 ;  /* 0x00000010ff3e7819 */ /* 0x000fe2000001165f */
[C---:B------:R-:W-:Y:S01]  /*2540*/  FMUL.FTZ R214, R7.reuse, R214 ;  /* 0x000000d607d67220 */ /* 0x040fe20000410000 */
[----:B------:R-:W-:Y:S01]  /*2550*/  F2FP.BF16.F32.PACK_AB R65, RZ, R65 ;  /* 0x00000041ff41723e */ /* 0x000fe200000010ff */
[C---:B------:R-:W-:Y:S01]  /*2560*/  FMUL.FTZ R36, R7.reuse, R36 ;  /* 0x0000002407247220 */ /* 0x040fe20000410000 */
[----:B------:R-:W-:Y:S01]  /*2570*/  SHF.R.U64 R29, R136, 0x10, R137 ;  /* 0x00000010881d7819 */ /* 0x000fe20000001289 */
[C---:B------:R-:W-:Y:S01]  /*2580*/  FMUL.FTZ R18, R7.reuse, R40 ;  /* 0x0000002807127220 */ /* 0x040fe20000410000 */
[----:B------:R-:W-:Y:S01]  /*2590*/  SHF.R.U64 R70, R96, 0x10, R97 ;  /* 0x0000001060467819 */ /* 0x000fe20000001261 */
[C---:B------:R-:W-:Y:S01]  /*25a0*/  FMUL.FTZ R67, R7.reuse, R216 ;  /* 0x000000d807437220 */ /* 0x040fe20000410000 */
[C---:B------:R-:W-:Y:S01]  /*25b0*/  FMUL.FTZ R61, R7.reuse, R4 ;  /* 0x00000004073d7220 */ /* 0x040fe20000410000 */
[----:B------:R-:W-:Y:S01]  /*25c0*/  FMUL.FTZ R40, R7, R222 ;  /* 0x000000de07287220 */ /* 0x000fe20000410000 */
[----:B------:R-:W-:-:S02]  /*25d0*/  HFMA2.BF16_V2 R76, R76.H0_H0, R35.H0_H0, R21.H0_H0 ;  /* 0x200000234c4c7231 */ /* 0x000fc40000240815 */
[--C-:B------:R-:W-:Y:S01]  /*25e0*/  FADD.FTZ R224, R45, -R0.reuse ;  /* 0x800000002de07221 */ /* 0x100fe20000010000 */
[--C-:B------:R-:W-:Y:S01]  /*25f0*/  FADD.FTZ R226, R46, -R0.reuse ;  /* 0x800000002ee27221 */ /* 0x100fe20000010000 */
[----:B------:R-:W-:Y:S01]  /*2600*/  FMUL.FTZ R4, R7, R6 ;  /* 0x0000000607047220 */ /* 0x000fe20000410000 */
[----:B------:R-:W-:Y:S02]  /*2610*/  HFMA2.BF16_V2 R21, R58.H0_H0, R37.H0_H0, R23.H0_H0 ;  /* 0x200000253a157231 */ /* 0x000fe40000240817 */
[--C-:B------:R-:W-:Y:S01]  /*2620*/  FADD.FTZ R228, R47, -R0.reuse ;  /* 0x800000002fe47221 */ /* 0x100fe20000010000 */
[--C-:B------:R-:W-:Y:S01]  /*2630*/  FADD.FTZ R46, R49, -R0.reuse ;  /* 0x80000000312e7221 */ /* 0x100fe20000010000 */
[--C-:B------:R-:W-:Y:S01]  /*2640*/  FADD.FTZ R50, R50, -R0.reuse ;  /* 0x8000000032327221 */ /* 0x100fe20000010000 */
[----:B------:R-:W-:Y:S01]  /*2650*/  FADD.FTZ R232, R53, -R0 ;  /* 0x8000000035e87221 */ /* 0x000fe20000010000 */
[----:B------:R-:W-:Y:S01]  /*2660*/  FMUL.FTZ R6, R7, R14 ;  /* 0x0000000e07067220 */ /* 0x000fe20000410000 */
[----:B------:R-:W-:-:S02]  /*2670*/  HFMA2.BF16_V2 R75, R75.H0_H0, R32.H0_H0, R25.H0_H0 ;  /* 0x200000204b4b7231 */ /* 0x000fc40000240819 */
[--C-:B------:R-:W-:Y:S01]  /*2680*/  FADD.FTZ R230, R51, -R0.reuse ;  /* 0x8000000033e67221 */ /* 0x100fe20000010000 */
[----:B------:R-:W-:Y:S02]  /*2690*/  HFMA2.BF16_V2 R23, R62.H0_H0, R39.H0_H0, R27.H0_H0 ;  /* 0x200000273e177231 */ /* 0x000fe4000024081b */
[C---:B------:R-:W-:Y:S01]  /*26a0*/  FMUL.FTZ R14, R7.reuse, R38 ;  /* 0x00000026070e7220 */ /* 0x040fe20000410000 */
[----:B------:R-:W-:Y:S01]  /*26b0*/  F2FP.BF16.F32.PACK_AB R34, RZ, R34 ;  /* 0x00000022ff22723e */ /* 0x000fe200000010ff */
[----:B------:R-:W-:Y:S01]  /*26c0*/  HFMA2.BF16_V2 R65, R70.H0_H0, R65.H0_H0, R29.H0_H0 ;  /* 0x2000004146417231 */ /* 0x000fe2000024081d */
[----:B------:R-:W-:Y:S01]  /*26d0*/  SHF.R.U32.HI R27, RZ, 0x10, R137 ;  /* 0x00000010ff1b7819 */ /* 0x000fe20000011689 */
[--C-:B------:R-:W-:Y:S01]  /*26e0*/  FADD.FTZ R22, R22, -R0.reuse ;  /* 0x8000000016167221 */ /* 0x100fe20000010000 */
[----:B------:R-:W-:Y:S01]  /*26f0*/  SHF.R.U32.HI R25, RZ, 0x10, R97 ;  /* 0x00000010ff197819 */ /* 0x000fe20000011661 */
[C---:B------:R-:W-:Y:S01]  /*2700*/  FMUL.FTZ R41, R7.reuse, R224 ;  /* 0x000000e007297220 */ /* 0x040fe20000410000 */
[----:B------:R-:W-:Y:S01]  /*2710*/  F2FP.BF16.F32.PACK_AB R38, RZ, R214 ;  /* 0x000000d6ff26723e */ /* 0x000fe200000010ff */
[--C-:B------:R-:W-:Y:S01]  /*2720*/  FADD.FTZ R48, R48, -R0.reuse ;  /* 0x8000000030307221 */ /* 0x100fe20000010000 */
[----:B------:R-:W-:Y:S01]  /*2730*/  F2FP.BF16.F32.PACK_AB R36, RZ, R36 ;  /* 0x00000024ff24723e */ /* 0x000fe200000010ff */
[C---:B------:R-:W-:Y:S01]  /*2740*/  FMUL.FTZ R228, R7.reuse, R228 ;  /* 0x000000e407e47220 */ /* 0x040fe20000410000 */
[----:B------:R-:W-:Y:S01]  /*2750*/  F2FP.BF16.F32.PACK_AB R67, RZ, R67 ;  /* 0x00000043ff43723e */ /* 0x000fe200000010ff */
[C---:B------:R-:W-:Y:S01]  /*2760*/  FMUL.FTZ R46, R7.reuse, R46 ;  /* 0x0000002e072e7220 */ /* 0x040fe20000410000 */
[----:B------:R-:W-:Y:S01]  /*2770*/  SHF.R.U64 R70, R138, 0x10, R139 ;  /* 0x000000108a467819 */ /* 0x000fe2000000128b */
[C---:B------:R-:W-:Y:S01]  /*2780*/  FMUL.FTZ R26, R7.reuse, R50 ;  /* 0x00000032071a7220 */ /* 0x040fe20000410000 */
[----:B------:R-:W-:Y:S01]  /*2790*/  SHF.R.U64 R29, R98, 0x10, R99 ;  /* 0x00000010621d7819 */ /* 0x000fe20000001263 */
[C---:B------:R-:W-:Y:S01]  /*27a0*/  FMUL.FTZ R59, R7.reuse, R232 ;  /* 0x000000e8073b7220 */ /* 0x040fe20000410000 */
[----:B------:R-:W-:Y:S01]  /*27b0*/  SHF.R.U32.HI R32, RZ, 0x10, R139 ;  /* 0x00000010ff207819 */ /* 0x000fe2000001168b */
[----:B------:R-:W-:Y:S01]  /*27c0*/  FMUL.FTZ R50, R7, R230 ;  /* 0x000000e607327220 */ /* 0x000fe20000410000 */
[----:B------:R-:W-:Y:S01]  /*27d0*/  SHF.R.U32.HI R31, RZ, 0x10, R99 ;  /* 0x00000010ff1f7819 */ /* 0x000fe20000011663 */
[--C-:B------:R-:W-:Y:S01]  /*27e0*/  FADD.FTZ R52, R52, -R0.reuse ;  /* 0x8000000034347221 */ /* 0x100fe20000010000 */
[----:B------:R-:W-:Y:S01]  /*27f0*/  SHF.R.U64 R33, R140, 0x10, R141 ;  /* 0x000000108c217819 */ /* 0x000fe2000000128d */
[----:B------:R-:W-:Y:S01]  /*2800*/  HFMA2.BF16_V2 R25, R25.H0_H0, R34.H0_H0, R27.H0_H0 ;  /* 0x2000002219197231 */ /* 0x000fe2000024081b */
[----:B------:R-:W-:Y:S01]  /*2810*/  SHF.R.U64 R58, R100, 0x10, R101 ;  /* 0x00000010643a7819 */ /* 0x000fe20000001265 */
[----:B------:R-:W-:Y:S01]  /*2820*/  FADD.FTZ R244, R63, -R0 ;  /* 0x800000003ff47221 */ /* 0x000fe20000010000 */
[----:B------:R-:W-:Y:S01]  /*2830*/  F2FP.BF16.F32.PACK_AB R40, RZ, R40 ;  /* 0x00000028ff28723e */ /* 0x000fe200000010ff */
[----:B------:R-:W-:Y:S01]  /*2840*/  FMUL.FTZ R9, R7, R22 ;  /* 0x0000001607097220 */ /* 0x000fe20000410000 */
[----:B------:R-:W-:Y:S01]  /*2850*/  SHF.R.U32.HI R37, RZ, 0x10, R141 ;  /* 0x00000010ff257819 */ /* 0x000fe2000001168d */
[----:B------:R-:W-:Y:S01]  /*2860*/  HFMA2.BF16_V2 R70, R29.H0_H0, R38.H0_H0, R70.H0_H0 ;  /* 0x200000261d467231 */ /* 0x000fe20000240846 */
[----:B------:R-:W-:Y:S01]  /*2870*/  SHF.R.U32.HI R35, RZ, 0x10, R101 ;  /* 0x00000010ff237819 */ /* 0x000fe20000011665 */
[----:B------:R-:W-:-:S02]  /*2880*/  HFMA2.BF16_V2 R27, R31.H0_H0, R36.H0_H0, R32.H0_H0 ;  /* 0x200000241f1b7231 */ /* 0x000fc40000240820 */
[C---:B------:R-:W-:Y:S01]  /*2890*/  FMUL.FTZ R22, R7.reuse, R48 ;  /* 0x0000003007167220 */ /* 0x040fe20000410000 */
[----:B------:R-:W-:Y:S01]  /*28a0*/  HFMA2.BF16_V2 R67, R58.H0_H0, R67.H0_H0, R33.H0_H0 ;  /* 0x200000433a437231 */ /* 0x000fe20000240821 */
[----:B------:R-:W-:Y:S01]  /*28b0*/  F2FP.BF16.F32.PACK_AB R41, RZ, R41 ;  /* 0x00000029ff29723e */ /* 0x000fe200000010ff */
[----:B------:R-:W-:Y:S01]  /*28c0*/  HFMA2.BF16_V2 R29, R35.H0_H0, R40.H0_H0, R37.H0_H0 ;  /* 0x20000028231d7231 */ /* 0x000fe20000240825 */
[----:B------:R-:W-:Y:S01]  /*28d0*/  SHF.R.U64 R31, R142, 0x10, R143 ;  /* 0x000000108e1f7819 */ /* 0x000fe2000000128f */
[C---:B------:R-:W-:Y:S01]  /*28e0*/  FMUL.FTZ R53, R7.reuse, R52 ;  /* 0x0000003407357220 */ /* 0x040fe20000410000 */
[----:B------:R-:W-:Y:S01]  /*28f0*/  SHF.R.U64 R58, R102, 0x10, R103 ;  /* 0x00000010663a7819 */ /* 0x000fe20000001267 */
[C---:B------:R-:W-:Y:S01]  /*2900*/  FMUL.FTZ R51, R7.reuse, R234 ;  /* 0x000000ea07337220 */ /* 0x040fe20000410000 */
[----:B------:R-:W-:Y:S01]  /*2910*/  F2FP.BF16.F32.PACK_AB R48, RZ, R228 ;  /* 0x000000e4ff30723e */ /* 0x000fe200000010ff */
[C---:B------:R-:W-:Y:S01]  /*2920*/  FMUL.FTZ R52, R7.reuse, R238 ;  /* 0x000000ee07347220 */ /* 0x040fe20000410000 */
[----:B------:R-:W-:Y:S01]  /*2930*/  F2FP.BF16.F32.PACK_AB R46, RZ, R46 ;  /* 0x0000002eff2e723e */ /* 0x000fe200000010ff */
[----:B------:R-:W-:Y:S01]  /*2940*/  FMUL.FTZ R184, R7, R244 ;  /* 0x000000f407b87220 */ /* 0x000fe20000410000 */
[----:B------:R-:W-:Y:S01]  /*2950*/  F2FP.BF16.F32.PACK_AB R59, RZ, R59 ;  /* 0x0000003bff3b723e */ /* 0x000fe200000010ff */
[--C-:B------:R-:W-:Y:S01]  /*2960*/  FADD.FTZ R252, R71, -R0.reuse ;  /* 0x8000000047fc7221 */ /* 0x100fe20000010000 */
        /* <DEDUP_REMOVED lines=12> */
[----:B------:R-:W-:Y:S01]  /*2a30*/  F2FP.BF16.F32.PACK_AB R50, RZ, R50 ;  /* 0x00000032ff32723e */ /* 0x000fe200000010ff */
[--C-:B------:R-:W-:Y:S01]  /*2a40*/  FADD.FTZ R10, R10, -R0.reuse ;  /* 0x800000000a0a7221 */ /* 0x100fe20000010000 */
[----:B------:R-:W-:Y:S01]  /*2a50*/  SHF.R.U32.HI R34, RZ, 0x10, R145 ;  /* 0x00000010ff227819 */ /* 0x000fe20000011691 */
[----:B------:R-:W-:Y:S01]  /*2a60*/  HFMA2.BF16_V2 R59, R36.H0_H0, R59.H0_H0, R38.H0_H0 ;  /* 0x2000003b243b7231 */ /* 0x000fe20000240826 */
[----:B------:R-:W-:Y:S01]  /*2a70*/  SHF.R.U32.HI R37, RZ, 0x10, R105 ;  /* 0x00000010ff257819 */ /* 0x000fe20000011669 */
[--C-:B------:R-:W-:Y:S01]  /*2a80*/  FADD.FTZ R20, R20, -R0.reuse ;  /* 0x8000000014147221 */ /* 0x100fe20000010000 */
        /* <DEDUP_REMOVED lines=17> */
[--C-:B------:R-:W-:Y:S01]  /*2ba0*/  FADD.FTZ R30, R30, -R0.reuse ;  /* 0x800000001e1e7221 */ /* 0x100fe20000010000 */
[----:B------:R-:W-:Y:S01]  /*2bb0*/  SHF.R.U64 R34, R148, 0x10, R149 ;  /* 0x0000001094227819 */ /* 0x000fe20000001295 */
[C---:B------:R-:W-:Y:S01]  /*2bc0*/  FMUL.FTZ R10, R7.reuse, R202 ;  /* 0x000000ca070a7220 */ /* 0x040fe20000410000 */
[----:B------:R-:W-:Y:S01]  /*2bd0*/  SHF.R.U64 R37, R108, 0x10, R109 ;  /* 0x000000106c257819 */ /* 0x000fe2000000126d */
[--C-:B------:R-:W-:Y:S01]  /*2be0*/  FADD.FTZ R246, R66, -R0.reuse ;  /* 0x8000000042f67221 */ /* 0x100fe20000010000 */
[----:B------:R-:W-:Y:S01]  /*2bf0*/  SHF.R.U64 R39, R150, 0x10, R151 ;  /* 0x0000001096277819 */ /* 0x000fe20000001297 */
[C---:B------:R-:W-:Y:S01]  /*2c00*/  FMUL.FTZ R43, R7.reuse, R12 ;  /* 0x0000000c072b7220 */ /* 0x040fe20000410000 */
[----:B------:R-:W-:Y:S01]  /*2c10*/  SHF.R.U64 R40, R110, 0x10, R111 ;  /* 0x000000106e287819 */ /* 0x000fe2000000126f */
[----:B------:R-:W-:Y:S01]  /*2c20*/  HFMA2.BF16_V2 R32, R37.H0_H0, R52.H0_H0, R34.H0_H0 ;  /* 0x2000003425207231 */ /* 0x000fe20000240822 */
[----:B------:R-:W-:Y:S01]  /*2c30*/  SHF.R.U32.HI R46, RZ, 0x10, R151 ;  /* 0x00000010ff2e7819 */ /* 0x000fe20000011697 */
[C---:B------:R-:W-:Y:S01]  /*2c40*/  FMUL.FTZ R66, R7.reuse, R24 ;  /* 0x0000001807427220 */ /* 0x040fe20000410000 */
[----:B------:R-:W-:Y:S01]  /*2c50*/  SHF.R.U32.HI R41, RZ, 0x10, R111 ;  /* 0x00000010ff297819 */ /* 0x000fe2000001166f */
[----:B------:R-:W-:Y:S01]  /*2c60*/  HFMA2.BF16_V2 R55, R40.H0_H0, R183.H0_H0, R39.H0_H0 ;  /* 0x200000b728377231 */ /* 0x000fe20000240827 */
[----:B------:R-:W-:Y:S01]  /*2c70*/  F2FP.BF16.F32.PACK_AB R187, RZ, R187 ;  /* 0x000000bbffbb723e */ /* 0x000fe200000010ff */
[--C-:B------:R-:W-:Y:S01]  /*2c80*/  FADD.FTZ R28, R28, -R0.reuse ;  /* 0x800000001c1c7221 */ /* 0x100fe20000010000 */
[----:B------:R-:W-:Y:S01]  /*2c90*/  F2FP.BF16.F32.PACK_AB R188, RZ, R188 ;  /* 0x000000bcffbc723e */ /* 0x000fe200000010ff */
[----:B------:R-:W-:Y:S01]  /*2ca0*/  HFMA2.BF16_V2 R41, R41.H0_H0, R184.H0_H0, R46.H0_H0 ;  /* 0x200000b829297231 */ /* 0x000fe2000024082e */
[----:B------:R-:W-:Y:S01]  /*2cb0*/  SHF.R.U64 R40, R154, 0x10, R155 ;  /* 0x000000109a287819 */ /* 0x000fe2000000129b */
[C---:B------:R-:W-:Y:S01]  /*2cc0*/  FMUL.FTZ R12, R7.reuse, R30 ;  /* 0x0000001e070c7220 */ /* 0x040fe20000410000 */
        /* <DEDUP_REMOVED lines=8> */
[----:B------:R-:W-:Y:S01]  /*2d50*/  F2FP.BF16.F32.PACK_AB R190, RZ, R190 ;  /* 0x000000beffbe723e */ /* 0x000fe200000010ff */
[----:B------:R-:W-:Y:S01]  /*2d60*/  HFMA2.BF16_V2 R46, R51.H0_H0, R188.H0_H0, R46.H0_H0 ;  /* 0x200000bc332e7231 */ /* 0x000fe2000024082e */
        /* <DEDUP_REMOVED lines=8> */
[----:B------:R-:W-:Y:S01]  /*2df0*/  F2FP.BF16.F32.PACK_AB R4, RZ, R4 ;  /* 0x00000004ff04723e */ /* 0x000fe200000010ff */
[C---:B------:R-:W-:Y:S01]  /*2e00*/  FMUL.FTZ R30, R7.reuse, R54 ;  /* 0x00000036071e7220 */ /* 0x040fe20000410000 */
[----:B------:R-:W-:Y:S01]  /*2e10*/  F2FP.BF16.F32.PACK_AB R192, RZ, R192 ;  /* 0x000000c0ffc0723e */ /* 0x000fe200000010ff */
[----:B------:R-:W-:Y:S01]  /*2e20*/  HFMA2.BF16_V2 R51, R48.H0_H0, R190.H0_H0, R183.H0_H0 ;  /* 0x200000be30337231 */ /* 0x000fe200002408b7 */
[----:B------:R-:W-:Y:S01]  /*2e30*/  SHF.R.U64 R187, R158, 0x10, R159 ;  /* 0x000000109ebb7819 */ /* 0x000fe2000000129f */
[----:B------:R-:W-:Y:S01]  /*2e40*/  HFMA2.BF16_V2 R4, R3.H0_H0, R4.H0_H0, R123.H0_H0 ;  /* 0x2000000403047231 */ /* 0x000fe2000024087b */
[----:B------:R-:W-:Y:S01]  /*2e50*/  SHF.R.U64 R50, R118, 0x10, R119 ;  /* 0x0000001076327819 */ /* 0x000fe20000001277 */
[C---:B------:R-:W-:Y:S01]  /*2e60*/  FMUL.FTZ R28, R7.reuse, R240 ;  /* 0x000000f0071c7220 */ /* 0x040fe20000410000 */
[----:B------:R-:W-:Y:S01]  /*2e70*/  F2FP.BF16.F32.PACK_AB R61, RZ, R61 ;  /* 0x0000003dff3d723e */ /* 0x000fe200000010ff */
[----:B------:R-:W-:Y:S01]  /*2e80*/  FADD.FTZ R64, R64, -R0 ;  /* 0x8000000040407221 */ /* 0x000fe20000010000 */
[----:B------:R-:W-:Y:S01]  /*2e90*/  F2FP.BF16.F32.PACK_AB R194, RZ, R194 ;  /* 0x000000c2ffc2723e */ /* 0x000fe200000010ff */
[----:B------:R-:W-:Y:S01]  /*2ea0*/  HFMA2.BF16_V2 R50, R50.H0_H0, R192.H0_H0, R187.H0_H0 ;  /* 0x200000c032327231 */ /* 0x000fe200002408bb */
        /* <DEDUP_REMOVED lines=26> */
[----:B------:R-:W-:-:S02]  /*3050*/  F2FP.BF16.F32.PACK_AB R43, RZ, R43 ;  /* 0x0000002bff2b723e */ /* 0x000fc400000010ff */
        /* <DEDUP_REMOVED lines=8> */
[----:B------:R-:W-:Y:S02]  /*30e0*/  SHF.R.U32.HI R39, RZ, 0x10, R119 ;  /* 0x00000010ff277819 */ /* 0x000fe40000011677 */
[----:B------:R-:W-:-:S02]  /*30f0*/  PRMT R5, R4, 0x7610, R5 ;  /* 0x0000761004057816 */ /* 0x000fc40000000005 */
[----:B------:R-:W-:Y:S01]  /*3100*/  F2FP.BF16.F32.PACK_AB R42, RZ, R42 ;  /* 0x0000002aff2a723e */ /* 0x000fe200000010ff */
[----:B------:R-:W-:Y:S01]  /*3110*/  HFMA2.BF16_V2 R39, R39.H0_H0, R193.H0_H0, R184.H0_H0 ;  /* 0x200000c127277231 */ /* 0x000fe200002408b8 */
[----:B------:R-:W-:Y:S02]  /*3120*/  F2FP.BF16.F32.PACK_AB R6, RZ, R6 ;  /* 0x00000006ff06723e */ /* 0x000fe400000010ff */
[----:B------:R-:W-:Y:S01]  /*3130*/  PRMT R4, R192, 0x7610, R4 ;  /* 0x00007610c0047816 */ /* 0x000fe20000000004 */
[----:B------:R-:W-:Y:S01]  /*3140*/  HFMA2.BF16_V2 R193, R84.H0_H0, R42.H0_H0, R124.H0_H0 ;  /* 0x2000002a54c17231 */ /* 0x000fe2000024087c */
[----:B------:R-:W-:Y:S01]  /*3150*/  SHF.L.U32 R45, R189, 0x10, RZ ;  /* 0x00000010bd2d7819 */ /* 0x000fe200000006ff */
[----:B------:R-:W-:Y:S01]  /*3160*/  HFMA2.BF16_V2 R196, R87.H0_H0, R6.H0_H0, R127.H0_H0 ;  /* 0x2000000657c47231 */ /* 0x000fe2000024087f */
[----:B------:R-:W-:Y:S02]  /*3170*/  PRMT R10, R194, 0x7610, R10 ;  /* 0x00007610c20a7816 */ /* 0x000fe4000000000a */
[----:B------:R-:W-:-:S02]  /*3180*/  LOP3.LUT R80, R80, 0xffff, RZ, 0xc0, !PT ;  /* 0x0000ffff50507812 */ /* 0x000fc400078ec0ff */
[----:B------:R-:W-:Y:S02]  /*3190*/  F2FP.BF16.F32.PACK_AB R47, RZ, R47 ;  /* 0x0000002fff2f723e */ /* 0x000fe400000010ff */
[----:B------:R-:W-:Y:S02]  /*31a0*/  F2FP.BF16.F32.PACK_AB R68, RZ, R68 ;  /* 0x00000044ff44723e */ /* 0x000fe400000010ff */
[----:B------:R-:W-:Y:S01]  /*31b0*/  F2FP.BF16.F32.PACK_AB R49, RZ, R49 ;  /* 0x00000031ff31723e */ /* 0x000fe200000010ff */
[----:B------:R-:W-:Y:S01]  /*31c0*/  HFMA2.BF16_V2 R188, R94.H0_H0, R47.H0_H0, R134.H0_H0 ;  /* 0x2000002f5ebc7231 */ /* 0x000fe20000240886 */
[----:B------:R-:W-:Y:S01]  /*31d0*/  LOP3.LUT R4, R45, 0xffff, R4, 0xf8, !PT ;  /* 0x0000ffff2d047812 */ /* 0x000fe200078ef804 */
[----:B------:R-:W-:Y:S01]  /*31e0*/  HFMA2.BF16_V2 R185, R96.H0_H0, R68.H0_H0, R136.H0_H0 ;  /* 0x2000004460b97231 */ /* 0x000fe20000240888 */
[----:B------:R-:W-:Y:S01]  /*31f0*/  F2FP.BF16.F32.PACK_AB R44, RZ, R44 ;  /* 0x0000002cff2c723e */ /* 0x000fe200000010ff */
[----:B------:R-:W-:Y:S01]  /*3200*/  HFMA2.BF16_V2 R68, R98.H0_H0, R49.H0_H0, R138.H0_H0 ;  /* 0x2000003162447231 */ /* 0x000fe2000024088a */
[----:B------:R-:W-:-:S02]  /*3210*/  F2FP.BF16.F32.PACK_AB R191, RZ, R191 ;  /* 0x000000bfffbf723e */ /* 0x000fc400000010ff */
[----:B------:R-:W-:Y:S01]  /*3220*/  SHF.R.U32.HI R40, RZ, 0x10, R157 ;  /* 0x00000010ff287819 */ /* 0x000fe2000001169d */
[----:B------:R-:W-:Y:S01]  /*3230*/  HFMA2.BF16_V2 R197, R88.H0_H0, R44.H0_H0, R128.H0_H0 ;  /* 0x2000002c58c57231 */ /* 0x000fe20000240880 */
[----:B------:R-:W-:Y:S02]  /*3240*/  SHF.R.U32.HI R186, RZ, 0x10, R117 ;  /* 0x00000010ffba7819 */ /* 0x000fe40000011675 */
[----:B------:R-:W-:Y:S02]  /*3250*/  LOP3.LUT R5, R5, 0xffff, RZ, 0xc0, !PT ;  /* 0x0000ffff05057812 */ /* 0x000fe400078ec0ff */
[----:B------:R-:W-:Y:S01]  /*3260*/  SHF.L.U64.HI R8, R189, 0x10, RZ ;  /* 0x00000010bd087819 */ /* 0x000fe200000102ff */
[----:B------:R-:W-:Y:S01]  /*3270*/  HFMA2.BF16_V2 R40, R186.H0_H0, R191.H0_H0, R40.H0_H0 ;  /* 0x200000bfba287231 */ /* 0x000fe20000240828 */
[----:B------:R-:W-:Y:S02]  /*3280*/  LOP3.LUT R45, R10, 0xffff, RZ, 0xc0, !PT ;  /* 0x0000ffff0a2d7812 */ /* 0x000fe400078ec0ff */
[----:B------:R-:W-:-:S02]  /*3290*/  LOP3.LUT R83, R83, 0xffff, RZ, 0xc0, !PT ;  /* 0x0000ffff53537812 */ /* 0x000fc400078ec0ff */
[----:B------:R-:W-:Y:S02]  /*32a0*/  SHF.L.U64.HI R12, R80, 0x10, RZ ;  /* 0x00000010500c7819 */ /* 0x000fe400000102ff */
[----:B------:R-:W-:Y:S02]  /*32b0*/  F2FP.BF16.F32.PACK_AB R16, RZ, R16 ;  /* 0x00000010ff10723e */ /* 0x000fe400000010ff */
[----:B------:R-:W-:Y:S02]  /*32c0*/  F2FP.BF16.F32.PACK_AB R14, RZ, R14 ;  /* 0x0000000eff0e723e */ /* 0x000fe400000010ff */
[----:B------:R-:W-:Y:S01]  /*32d0*/  LOP3.LUT R5, R5, 0xffff0000, R8, 0xf8, !PT ;  /* 0xffff000005057812 */ /* 0x000fe200078ef808 */
[----:B------:R-:W-:Y:S01]  /*32e0*/  HFMA2.BF16_V2 R186, R97.H0_H0, R16.H0_H0, R137.H0_H0 ;  /* 0x2000001061ba7231 */ /* 0x000fe20000240889 */
[----:B------:R-:W-:Y:S01]  /*32f0*/  PRMT R10, R195, 0x7610, R10 ;  /* 0x00007610c30a7816 */ /* 0x000fe2000000000a */
[----:B------:R-:W-:Y:S01]  /*3300*/  HFMA2.BF16_V2 R183, R99.H0_H0, R14.H0_H0, R139.H0_H0 ;  /* 0x2000000e63b77231 */ /* 0x000fe2000024088b */
[----:B------:R-:W-:-:S02]  /*3310*/  SHF.L.U32 R47, R83, 0x10, RZ ;  /* 0x00000010532f7819 */ /* 0x000fc400000006ff */
[----:B------:R-:W-:Y:S02]  /*3320*/  LOP3.LUT R45, R45, 0xffff0000, R12, 0xf8, !PT ;  /* 0xffff00002d2d7812 */ /* 0x000fe400078ef80c */
[----:B------:R-:W-:Y:S02]  /*3330*/  PRMT R8, R193, 0x7610, R8 ;  /* 0x00007610c1087816 */ /* 0x000fe40000000008 */
[----:B------:R-:W-:Y:S02]  /*3340*/  SHF.L.U32 R49, R80, 0x10, RZ ;  /* 0x0000001050317819 */ /* 0x000fe400000006ff */
[----:B------:R-:W-:Y:S02]  /*3350*/  PRMT R12, R196, 0x7610, R12 ;  /* 0x00007610c40c7816 */ /* 0x000fe4000000000c */
[----:B------:R-:W-:Y:S02]  /*3360*/  LOP3.LUT R81, R81, 0xffff, RZ, 0xc0, !PT ;  /* 0x0000ffff51517812 */ /* 0x000fe400078ec0ff */
[----:B------:R-:W-:-:S02]  /*3370*/  PRMT R16, R198, 0x7610, R16 ;  /* 0x00007610c6107816 */ /* 0x000fc40000000010 */
[----:B------:R-:W-:Y:S02]  /*3380*/  LOP3.LUT R10, R47, 0xffff, R10, 0xf8, !PT ;  /* 0x0000ffff2f0a7812 */ /* 0x000fe400078ef80a */
[----:B------:R-:W-:Y:S02]  /*3390*/  LOP3.LUT R8, R49, 0xffff, R8, 0xf8, !PT ;  /* 0x0000ffff31087812 */ /* 0x000fe400078ef808 */
[----:B------:R-:W-:Y:S02]  /*33a0*/  LOP3.LUT R12, R12, 0xffff, RZ, 0xc0, !PT ;  /* 0x0000ffff0c0c7812 */ /* 0x000fe400078ec0ff */
[----:B------:R-:W-:Y:S02]  /*33b0*/  SHF.L.U64.HI R47, R83, 0x10, RZ ;  /* 0x00000010532f7819 */ /* 0x000fe400000102ff */
[----:B------:R-:W-:Y:S02]  /*33c0*/  PRMT R14, R197, 0x7610, R14 ;  /* 0x00007610c50e7816 */ /* 0x000fe4000000000e */
[----:B------:R-:W-:-:S02]  /*33d0*/  SHF.L.U32 R49, R81, 0x10, RZ ;  /* 0x0000001051317819 */ /* 0x000fc400000006ff */
[----:B------:R-:W-:Y:S02]  /*33e0*/  LOP3.LUT R16, R16, 0xffff, RZ, 0xc0, !PT ;  /* 0x0000ffff10107812 */ /* 0x000fe400078ec0ff */
[----:B------:R-:W-:Y:S02]  /*33f0*/  SHF.L.U64.HI R81, R81, 0x10, RZ ;  /* 0x0000001051517819 */ /* 0x000fe400000102ff */
[----:B------:R-:W-:Y:S02]  /*3400*/  LOP3.LUT R76, R76, 0xffff, RZ, 0xc0, !PT ;  /* 0x0000ffff4c4c7812 */ /* 0x000fe400078ec0ff */
[----:B------:R-:W-:Y:S02]  /*3410*/  LOP3.LUT R47, R12, 0xffff0000, R47, 0xf8, !PT ;  /* 0xffff00000c2f7812 */ /* 0x000fe400078ef82f */
[----:B------:R-:W-:Y:S02]  /*3420*/  LOP3.LUT R12, R49, 0xffff, R14, 0xf8, !PT ;  /* 0x0000ffff310c7812 */ /* 0x000fe400078ef80e */
[----:B------:R-:W-:-:S02]  /*3430*/  LOP3.LUT R49, R16, 0xffff0000, R81, 0xf8, !PT ;  /* 0xffff000010317812 */ /* 0x000fc400078ef851 */
[----:B------:R-:W-:Y:S02]  /*3440*/  PRMT R16, R61, 0x7610, R16 ;  /* 0x000076103d107816 */ /* 0x000fe40000000010 */
[----:B------:R-:W-:Y:S02]  /*3450*/  SHF.L.U32 R81, R76, 0x10, RZ ;  /* 0x000000104c517819 */ /* 0x000fe400000006ff */
[----:B------:R-:W-:Y:S02]  /*3460*/  F2FP.BF16.F32.PACK_AB R22, RZ, R22 ;  /* 0x00000016ff16723e */ /* 0x000fe400000010ff */
[----:B------:R-:W-:Y:S02]  /*3470*/  LOP3.LUT R16, R81, 0xffff, R16, 0xf8, !PT ;  /* 0x0000ffff51107812 */ /* 0x000fe400078ef810 */
[----:B------:R-:W-:Y:S01]  /*3480*/  F2FP.BF16.F32.PACK_AB R20, RZ, R20 ;  /* 0x00000014ff14723e */ /* 0x000fe200000010ff */
[----:B------:R-:W-:Y:S01]  /*3490*/  HFMA2.BF16_V2 R43, R104.H0_H0, R22.H0_H0, R144.H0_H0 ;  /* 0x20000016682b7231 */ /* 0x000fe20000240890 */
[----:B------:R-:W-:-:S02]  /*34a0*/  LOP3.LUT R81, R75, 0xffff, RZ, 0xc0, !PT ;  /* 0x0000ffff4b517812 */ /* 0x000fc400078ec0ff */
[----:B------:R-:W-:Y:S01]  /*34b0*/  LOP3.LUT R22, R66, 0xffff, RZ, 0xc0, !PT ;  /* 0x0000ffff42167812 */ /* 0x000fe200078ec0ff */
[----:B------:R-:W-:Y:S01]  /*34c0*/  HFMA2.BF16_V2 R44, R101.H0_H0, R20.H0_H0, R141.H0_H0 ;  /* 0x20000014652c7231 */ /* 0x000fe2000024088d */
[C---:B------:R-:W-:Y:S02]  /*34d0*/  SHF.L.U32 R75, R81.reuse, 0x10, RZ ;  /* 0x00000010514b7819 */ /* 0x040fe400000006ff */
[----:B------:R-:W-:Y:S02]  /*34e0*/  SHF.L.U64.HI R81, R81, 0x10, RZ ;  /* 0x0000001051517819 */ /* 0x000fe400000102ff */
[----:B------:R-:W-:Y:S02]  /*34f0*/  PRMT R20, R65, 0x7610, R20 ;  /* 0x0000761041147816 */ /* 0x000fe40000000014 */
[----:B------:R-:W-:Y:S02]  /*3500*/  LOP3.LUT R65, R22, 0xffff0000, R81, 0xf8, !PT ;  /* 0xffff000016417812 */ /* 0x000fe400078ef851 */
[----:B------:R-:W-:-:S02]  /*3510*/  LOP3.LUT R81, R20, 0xffff, RZ, 0xc0, !PT ;  /* 0x0000ffff14517812 */ /* 0x000fc400078ec0ff */
[----:B------:R-:W-:Y:S02]  /*3520*/  F2FP.BF16.F32.PACK_AB R26, RZ, R26 ;  /* 0x0000001aff1a723e */ /* 0x000fe400000010ff */
[C---:B------:R-:W-:Y:S02]  /*3530*/  SHF.L.U32 R20, R81.reuse, 0x10, RZ ;  /* 0x0000001051147819 */ /* 0x040fe400000006ff */
[----:B------:R-:W-:Y:S01]  /*3540*/  LOP3.LUT R186, R186, 0xffff, RZ, 0xc0, !PT ;  /* 0x0000ffffbaba7812 */ /* 0x000fe200078ec0ff */
[----:B------:R-:W-:Y:S01]  /*3550*/  HFMA2.BF16_V2 R6, R105.H0_H0, R26.H0_H0, R145.H0_H0 ;  /* 0x2000001a69067231 */ /* 0x000fe20000240891 */
[----:B------:R-:W-:Y:S02]  /*3560*/  SHF.L.U64.HI R81, R81, 0x10, RZ ;  /* 0x0000001051517819 */ /* 0x000fe400000102ff */
[----:B------:R-:W-:Y:S02]  /*3570*/  LOP3.LUT R67, R67, 0xffff, RZ, 0xc0, !PT ;  /* 0x0000ffff43437812 */ /* 0x000fe400078ec0ff */
[----:B------:R-:W-:-:S02]  /*3580*/  PRMT R22, R68, 0x7610, R22 ;  /* 0x0000761044167816 */ /* 0x000fc40000000016 */
[----:B------:R-:W-:Y:S02]  /*3590*/  LOP3.LUT R68, R186, 0xffff0000, R81, 0xf8, !PT ;  /* 0xffff0000ba447812 */ /* 0x000fe400078ef851 */
[----:B------:R-:W-:Y:S02]  /*35a0*/  F2FP.BF16.F32.PACK_AB R24, RZ, R24 ;  /* 0x00000018ff18723e */ /* 0x000fe400000010ff */
[----:B------:R-:W-:Y:S02]  /*35b0*/  LOP3.LUT R44, R44, 0xffff, RZ, 0xc0, !PT ;  /* 0x0000ffff2c2c7812 */ /* 0x000fe400078ec0ff */
[----:B------:R-:W-:Y:S01]  /*35c0*/  SHF.L.U64.HI R81, R67, 0x10, RZ ;  /* 0x0000001043517819 */ /* 0x000fe200000102ff */
[----:B------:R-:W-:Y:S01]  /*35d0*/  HFMA2.BF16_V2 R42, R103.H0_H0, R24.H0_H0, R143.H0_H0 ;  /* 0x20000018672a7231 */ /* 0x000fe2000024088f */
[----:B------:R-:W-:Y:S02]  /*35e0*/  PRMT R26, R58, 0x7610, R26 ;  /* 0x000076103a1a7816 */ /* 0x000fe4000000001a */
[----:B------:R-:W-:-:S02]  /*35f0*/  F2FP.BF16.F32.PACK_AB R71, RZ, R71 ;  /* 0x00000047ff47723e */ /* 0x000fc400000010ff */
[----:B------:R-:W-:Y:S02]  /*3600*/  LOP3.LUT R58, R44, 0xffff0000, R81, 0xf8, !PT ;  /* 0xffff00002c3a7812 */ /* 0x000fe400078ef851 */
[----:B------:R-:W-:Y:S01]  /*3610*/  F2FP.BF16.F32.PACK_AB R30, RZ, R30 ;  /* 0x0000001eff1e723e */ /* 0x000fe200000010ff */
[----:B------:R-:W-:Y:S01]  /*3620*/  HFMA2.BF16_V2 R71, R102.H0_H0, R71.H0_H0, R142.H0_H0 ;  /* 0x2000004766477231 */ /* 0x000fe2000024088e */
[----:B------:R-:W-:Y:S02]  /*3630*/  LOP3.LUT R81, R26, 0xffff, RZ, 0xc0, !PT ;  /* 0x0000ffff1a517812 */ /* 0x000fe400078ec0ff */
[----:B------:R-:W-:Y:S01]  /*3640*/  F2FP.BF16.F32.PACK_AB R9, RZ, R9 ;  /* 0x00000009ff09723e */ /* 0x000fe200000010ff */
[----:B------:R-:W-:Y:S01]  /*3650*/  HFMA2.BF16_V2 R30, R107.H0_H0, R30.H0_H0, R147.H0_H0 ;  /* 0x2000001e6b1e7231 */ /* 0x000fe20000240893 */
[----:B------:R-:W-:Y:S02]  /*3660*/  F2FP.BF16.F32.PACK_AB R28, RZ, R28 ;  /* 0x0000001cff1c723e */ /* 0x000fe400000010ff */
[----:B------:R-:W-:Y:S01]  /*3670*/  F2FP.BF16.F32.PACK_AB R53, RZ, R53 ;  /* 0x00000035ff35723e */ /* 0x000fe200000010ff */
[----:B------:R-:W-:Y:S01]  /*3680*/  HFMA2.BF16_V2 R191, R91.H0_H0, R9.H0_H0, R131.H0_H0 ;  /* 0x200000095bbf7231 */ /* 0x000fe20000240883 */
[C---:B------:R-:W-:Y:S01]  /*3690*/  SHF.L.U32 R26, R81.reuse, 0x10, RZ ;  /* 0x00000010511a7819 */ /* 0x040fe200000006ff */
[----:B------:R-:W-:Y:S01]  /*36a0*/  HFMA2.BF16_V2 R9, R109.H0_H0, R28.H0_H0, R149.H0_H0 ;  /* 0x2000001c6d097231 */ /* 0x000fe20000240895 */
[----:B------:R-:W-:Y:S01]  /*36b0*/  LOP3.LUT R42, R42, 0xffff, RZ, 0xc0, !PT ;  /* 0x0000ffff2a2a7812 */ /* 0x000fe200078ec0ff */
[----:B------:R-:W-:Y:S01]  /*36c0*/  HFMA2.BF16_V2 R53, R106.H0_H0, R53.H0_H0, R146.H0_H0 ;  /* 0x200000356a357231 */ /* 0x000fe20000240892 */
[----:B------:R-:W-:-:S02]  /*36d0*/  SHF.L.U64.HI R81, R81, 0x10, RZ ;  /* 0x0000001051517819 */ /* 0x000fc400000102ff */
[----:B------:R-:W-:Y:S02]  /*36e0*/  LOP3.LUT R59, R59, 0xffff, RZ, 0xc0, !PT ;  /* 0x0000ffff3b3b7812 */ /* 0x000fe400078ec0ff */
[----:B------:R-:W-:Y:S02]  /*36f0*/  LOP3.LUT R62, R62, 0xffff, RZ, 0xc0, !PT ;  /* 0x0000ffff3e3e7812 */ /* 0x000fe400078ec0ff */
[----:B------:R-:W-:Y:S02]  /*3700*/  F2FP.BF16.F32.PACK_AB R57, RZ, R57 ;  /* 0x00000039ff39723e */ /* 0x000fe400000010ff */
[----:B------:R-:W-:Y:S02]  /*3710*/  PRMT R28, R43, 0x7610, R28 ;  /* 0x000076102b1c7816 */ /* 0x000fe4000000001c */
[----:B------:R-:W-:Y:S01]  /*3720*/  LOP3.LUT R26, R26, 0xffff, R71, 0xf8, !PT ;  /* 0x0000ffff1a1a7812 */ /* 0x000fe200078ef847 */
[----:B------:R-:W-:Y:S01]  /*3730*/  HFMA2.BF16_V2 R57, R110.H0_H0, R57.H0_H0, R150.H0_H0 ;  /* 0x200000396e397231 */ /* 0x000fe20000240896 */
[----:B------:R-:W-:-:S02]  /*3740*/  LOP3.LUT R43, R42, 0xffff0000, R81, 0xf8, !PT ;  /* 0xffff00002a2b7812 */ /* 0x000fc400078ef851 */
[C---:B------:R-:W-:Y:S02]  /*3750*/  SHF.L.U32 R44, R59.reuse, 0x10, RZ ;  /* 0x000000103b2c7819 */ /* 0x040fe400000006ff */
[----:B------:R-:W-:Y:S02]  /*3760*/  LOP3.LUT R6, R6, 0xffff, RZ, 0xc0, !PT ;  /* 0x0000ffff06067812 */ /* 0x000fe400078ec0ff */
[----:B------:R-:W-:Y:S02]  /*3770*/  SHF.L.U64.HI R71, R62, 0x10, RZ ;  /* 0x000000103e477819 */ /* 0x000fe400000102ff */
[----:B------:R-:W-:Y:S02]  /*3780*/  LOP3.LUT R42, R30, 0xffff, RZ, 0xc0, !PT ;  /* 0x0000ffff1e2a7812 */ /* 0x000fe400078ec0ff */
[----:B------:R-:W-:Y:S02]  /*3790*/  SHF.L.U64.HI R59, R59, 0x10, RZ ;  /* 0x000000103b3b7819 */ /* 0x000fe400000102ff */
[----:B------:R-:W-:-:S02]  /*37a0*/  LOP3.LUT R32, R32, 0xffff, RZ, 0xc0, !PT ;  /* 0x0000ffff20207812 */ /* 0x000fc400078ec0ff */
[----:B------:R-:W-:Y:S02]  /*37b0*/  F2FP.BF16.F32.PACK_AB R18, RZ, R18 ;  /* 0x00000012ff12723e */ /* 0x000fe400000010ff */
[----:B------:R-:W-:Y:S02]  /*37c0*/  LOP3.LUT R30, R44, 0xffff, R53, 0xf8, !PT ;  /* 0x0000ffff2c1e7812 */ /* 0x000fe400078ef835 */
[----:B------:R-:W-:Y:S01]  /*37d0*/  LOP3.LUT R6, R6, 0xffff0000, R71, 0xf8, !PT ;  /* 0xffff000006067812 */ /* 0x000fe200078ef847 */
[----:B------:R-:W-:Y:S01]  /*37e0*/  HFMA2.BF16_V2 R184, R100.H0_H0, R18.H0_H0, R140.H0_H0 ;  /* 0x2000001264b87231 */ /* 0x000fe2000024088c */
[----:B------:R-:W-:Y:S02]  /*37f0*/  LOP3.LUT R53, R42, 0xffff0000, R59, 0xf8, !PT ;  /* 0xffff00002a357812 */ /* 0x000fe400078ef83b */
[----:B------:R-:W-:Y:S02]  /*3800*/  LOP3.LUT R74, R74, 0xffff, RZ, 0xc0, !PT ;  /* 0x0000ffff4a4a7812 */ /* 0x000fe400078ec0ff */
[----:B------:R-:W-:-:S02]  /*3810*/  LOP3.LUT R42, R9, 0xffff, RZ, 0xc0, !PT ;  /* 0x0000ffff092a7812 */ /* 0x000fc400078ec0ff */
[----:B------:R-:W-:Y:S02]  /*3820*/  SHF.L.U64.HI R71, R32, 0x10, RZ ;  /* 0x0000001020477819 */ /* 0x000fe400000102ff */
[----:B------:R-:W-:Y:S02]  /*3830*/  PRMT R9, R57, 0x7610, R9 ;  /* 0x0000761039097816 */ /* 0x000fe40000000009 */
[----:B------:R-:W-:Y:S02]  /*3840*/  LOP3.LUT R191, R191, 0xffff, RZ, 0xc0, !PT ;  /* 0x0000ffffbfbf7812 */ /* 0x000fe400078ec0ff */
[----:B------:R-:W-:Y:S02]  /*3850*/  SHF.L.U64.HI R18, R74, 0x10, RZ ;  /* 0x000000104a127819 */ /* 0x000fe400000102ff */
[----:B------:R-:W-:Y:S02]  /*3860*/  LOP3.LUT R55, R55, 0xffff, RZ, 0xc0, !PT ;  /* 0x0000ffff37377812 */ /* 0x000fe400078ec0ff */
[----:B------:R-:W-:-:S02]  /*3870*/  LOP3.LUT R57, R42, 0xffff0000, R71, 0xf8, !PT ;  /* 0xffff00002a397812 */ /* 0x000fc400078ef847 */
[----:B------:R-:W-:Y:S02]  /*3880*/  PRMT R42, R34, 0x7610, R42 ;  /* 0x00007610222a7816 */ /* 0x000fe4000000002a */
[----:B------:R-:W-:Y:S02]  /*3890*/  F2FP.BF16.F32.PACK_AB R54, RZ, R54 ;  /* 0x00000036ff36723e */ /* 0x000fe400000010ff */
[----:B------:R-:W-:Y:S02]  /*38a0*/  F2FP.BF16.F32.PACK_AB R64, RZ, R64 ;  /* 0x00000040ff40723e */ /* 0x000fe400000010ff */
[----:B------:R-:W-:Y:S01]  /*38b0*/  F2FP.BF16.F32.PACK_AB R63, RZ, R63 ;  /* 0x0000003fff3f723e */ /* 0x000fe200000010ff */
[----:B------:R-:W-:Y:S01]  /*38c0*/  HFMA2.BF16_V2 R54, R108.H0_H0, R54.H0_H0, R148.H0_H0 ;  /* 0x200000366c367231 */ /* 0x000fe20000240894 */
[----:B------:R-:W-:Y:S01]  /*38d0*/  LOP3.LUT R61, R191, 0xffff0000, R18, 0xf8, !PT ;  /* 0xffff0000bf3d7812 */ /* 0x000fe200078ef812 */
[----:B------:R-:W-:Y:S01]  /*38e0*/  HFMA2.BF16_V2 R64, R112.H0_H0, R64.H0_H0, R152.H0_H0 ;  /* 0x2000004070407231 */ /* 0x000fe20000240898 */
[----:B------:R-:W-:Y:S01]  /*38f0*/  SHF.L.U32 R44, R55, 0x10, RZ ;  /* 0x00000010372c7819 */ /* 0x000fe200000006ff */
[----:B------:R-:W-:Y:S01]  /*3900*/  HFMA2.BF16_V2 R63, R113.H0_H0, R63.H0_H0, R153.H0_H0 ;  /* 0x2000003f713f7231 */ /* 0x000fe20000240899 */
[----:B------:R-:W-:-:S02]  /*3910*/  LOP3.LUT R187, R187, 0xffff, RZ, 0xc0, !PT ;  /* 0x0000ffffbbbb7812 */ /* 0x000fc400078ec0ff */
[----:B------:R-:W-:Y:S02]  /*3920*/  SHF.L.U64.HI R18, R76, 0x10, RZ ;  /* 0x000000104c127819 */ /* 0x000fe400000102ff */
[----:B------:R-:W-:Y:S02]  /*3930*/  LOP3.LUT R42, R42, 0xffff, RZ, 0xc0, !PT ;  /* 0x0000ffff2a2a7812 */ /* 0x000fe400078ec0ff */
[----:B------:R-:W-:Y:S02]  /*3940*/  LOP3.LUT R70, R70, 0xffff, RZ, 0xc0, !PT ;  /* 0x0000ffff46467812 */ /* 0x000fe400078ec0ff */
[----:B------:R-:W-:Y:S02]  /*3950*/  F2FP.BF16.F32.PACK_AB R60, RZ, R60 ;  /* 0x0000003cff3c723e */ /* 0x000fe400000010ff */
[----:B------:R-:W-:Y:S02]  /*3960*/  SHF.L.U32 R59, R32, 0x10, RZ ;  /* 0x00000010203b7819 */ /* 0x000fe400000006ff */
[----:B------:R-:W-:Y:S01]  /*3970*/  LOP3.LUT R34, R44, 0xffff, R9, 0xf8, !PT ;  /* 0x0000ffff2c227812 */ /* 0x000fe200078ef809 */
[----:B------:R-:W-:Y:S01]  /*3980*/  HFMA2.BF16_V2 R60, R114.H0_H0, R60.H0_H0, R154.H0_H0 ;  /* 0x2000003c723c7231 */ /* 0x000fe2000024089a */
[----:B------:R-:W-:-:S02]  /*3990*/  LOP3.LUT R66, R187, 0xffff0000, R18, 0xf8, !PT ;  /* 0xffff0000bb427812 */ /* 0x000fc400078ef812 */
[----:B------:R-:W-:Y:S02]  /*39a0*/  SHF.L.U32 R9, R42, 0x10, RZ ;  /* 0x000000102a097819 */ /* 0x000fe400000006ff */
[----:B------:R-:W-:Y:S02]  /*39b0*/  LOP3.LUT R18, R75, 0xffff, R188, 0xf8, !PT ;  /* 0x0000ffff4b127812 */ /* 0x000fe400078ef8bc */
[----:B------:R-:W-:Y:S02]  /*39c0*/  LOP3.LUT R52, R52, 0xffff, RZ, 0xc0, !PT ;  /* 0x0000ffff34347812 */ /* 0x000fe400078ec0ff */
[----:B------:R-:W-:Y:S02]  /*39d0*/  SHF.L.U32 R75, R70, 0x10, RZ ;  /* 0x00000010464b7819 */ /* 0x000fe400000006ff */
[----:B------:R-:W-:Y:S02]  /*39e0*/  LOP3.LUT R32, R59, 0xffff, R54, 0xf8, !PT ;  /* 0x0000ffff3b207812 */ /* 0x000fe400078ef836 */
[----:B------:R-:W-:-:S02]  /*39f0*/  SHF.L.U64.HI R44, R42, 0x10, RZ ;  /* 0x000000102a2c7819 */ /* 0x000fc400000102ff */
[----:B------:R-:W-:Y:S02]  /*3a00*/  LOP3.LUT R59, R63, 0xffff, RZ, 0xc0, !PT ;  /* 0x0000ffff3f3b7812 */ /* 0x000fe400078ec0ff */
[----:B------:R-:W-:Y:S02]  /*3a10*/  LOP3.LUT R42, R9, 0xffff, R64, 0xf8, !PT ;  /* 0x0000ffff092a7812 */ /* 0x000fe400078ef840 */
[----:B------:R-:W-:Y:S02]  /*3a20*/  SHF.L.U32 R9, R52, 0x10, RZ ;  /* 0x0000001034097819 */ /* 0x000fe400000006ff */
[----:B------:R-:W-:Y:S02]  /*3a30*/  LOP3.LUT R22, R75, 0xffff, R22, 0xf8, !PT ;  /* 0x0000ffff4b167812 */ /* 0x000fe400078ef816 */
[----:B------:R-:W-:Y:S02]  /*3a40*/  LOP3.LUT R183, R183, 0xffff, RZ, 0xc0, !PT ;  /* 0x0000ffffb7b77812 */ /* 0x000fe400078ec0ff */
[----:B------:R-:W-:-:S02]  /*3a50*/  SHF.L.U64.HI R24, R70, 0x10, RZ ;  /* 0x0000001046187819 */ /* 0x000fc400000102ff */
[----:B------:R-:W-:Y:S02]  /*3a60*/  SHF.L.U32 R75, R67, 0x10, RZ ;  /* 0x00000010434b7819 */ /* 0x000fe400000006ff */
[----:B------:R-:W-:Y:S02]  /*3a70*/  F2FP.BF16.F32.PACK_AB R73, RZ, R73 ;  /* 0x00000049ff49723e */ /* 0x000fe400000010ff */
[----:B------:R-:W-:Y:S02]  /*3a80*/  LOP3.LUT R59, R59, 0xffff0000, R44, 0xf8, !PT ;  /* 0xffff00003b3b7812 */ /* 0x000fe400078ef82c */
[----:B------:R-:W-:Y:S01]  /*3a90*/  LOP3.LUT R44, R9, 0xffff, R60, 0xf8, !PT ;  /* 0x0000ffff092c7812 */ /* 0x000fe200078ef83c */
[----:B------:R-:W-:Y:S01]  /*3aa0*/  HFMA2.BF16_V2 R73, R119.H0_H0, R73.H0_H0, R159.H0_H0 ;  /* 0x2000004977497231 */ /* 0x000fe2000024089f */
[----:B------:R-:W-:Y:S02]  /*3ab0*/  LOP3.LUT R67, R183, 0xffff0000, R24, 0xf8, !PT ;  /* 0xffff0000b7437812 */ /* 0x000fe400078ef818 */
[----:B------:R-:W-:-:S02]  /*3ac0*/  PRMT R9, R50, 0x7610, R9 ;  /* 0x0000761032097816 */ /* 0x000fc40000000009 */
[----:B------:R-:W-:Y:S02]  /*3ad0*/  LOP3.LUT R24, R75, 0xffff, R184, 0xf8, !PT ;  /* 0x0000ffff4b187812 */ /* 0x000fe400078ef8b8 */
[----:B------:R-:W-:Y:S02]  /*3ae0*/  F2FP.BF16.F32.PACK_AB R69, RZ, R69 ;  /* 0x00000045ff45723e */ /* 0x000fe400000010ff */
[----:B------:R-:W-:Y:S02]  /*3af0*/  SHF.L.U32 R75, R62, 0x10, RZ ;  /* 0x000000103e4b7819 */ /* 0x000fe400000006ff */
[----:B------:R-:W-:Y:S01]  /*3b00*/  F2FP.BF16.F32.PACK_AB R78, RZ, R78 ;  /* 0x0000004eff4e723e */ /* 0x000fe200000010ff */
[----:B------:R-:W-:Y:S01]  /*3b10*/  HFMA2.BF16_V2 R69, R116.H0_H0, R69.H0_H0, R156.H0_H0 ;  /* 0x2000004574457231 */ /* 0x000fe2000024089c */
[----:B------:R-:W-:Y:S02]  /*3b20*/  LOP3.LUT R51, R51, 0xffff, RZ, 0xc0, !PT ;  /* 0x0000ffff33337812 */ /* 0x000fe400078ec0ff */
[----:B------:R-:W-:Y:S01]  /*3b30*/  LOP3.LUT R9, R9, 0xffff, RZ, 0xc0, !PT ;  /* 0x0000ffff09097812 */ /* 0x000fe200078ec0ff */
[----:B------:R-:W-:Y:S01]  /*3b40*/  HFMA2.BF16_V2 R78, R121.H0_H0, R78.H0_H0, R161.H0_H0 ;  /* 0x2000004e794e7231 */ /* 0x000fe200002408a1 */
[----:B------:R-:W-:-:S02]  /*3b50*/  LOP3.LUT R28, R75, 0xffff, R28, 0xf8, !PT ;  /* 0x0000ffff4b1c7812 */ /* 0x000fc400078ef81c */
[----:B------:R-:W-:Y:S02]  /*3b60*/  SHF.L.U64.HI R75, R52, 0x10, RZ ;  /* 0x00000010344b7819 */ /* 0x000fe400000102ff */
[----:B------:R-:W-:Y:S02]  /*3b70*/  SHF.L.U32 R52, R51, 0x10, RZ ;  /* 0x0000001033347819 */ /* 0x000fe400000006ff */
[----:B------:R-:W-:Y:S02]  /*3b80*/  LOP3.LUT R71, R73, 0xffff, RZ, 0xc0, !PT ;  /* 0x0000ffff49477812 */ /* 0x000fe400078ec0ff */
[----:B------:R-:W-:Y:S02]  /*3b90*/  SHF.L.U64.HI R54, R9, 0x10, RZ ;  /* 0x0000001009367819 */ /* 0x000fe400000102ff */
[----:B------:R-:W-:Y:S02]  /*3ba0*/  LOP3.LUT R48, R48, 0xffff, RZ, 0xc0, !PT ;  /* 0x0000ffff30307812 */ /* 0x000fe400078ec0ff */
[----:B------:R-:W-:-:S02]  /*3bb0*/  LOP3.LUT R50, R52, 0xffff, R69, 0xf8, !PT ;  /* 0x0000ffff34327812 */ /* 0x000fc400078ef845 */
[----:B------:R-:W-:Y:S02]  /*3bc0*/  LOP3.LUT R71, R71, 0xffff0000, R54, 0xf8, !PT ;  /* 0xffff000047477812 */ /* 0x000fe400078ef836 */
[----:B------:R-:W-:Y:S02]  /*3bd0*/  LOP3.LUT R69, R78, 0xffff, RZ, 0xc0, !PT ;  /* 0x0000ffff4e457812 */ /* 0x000fe400078ec0ff */
[C---:B------:R-:W-:Y:S02]  /*3be0*/  SHF.L.U64.HI R54, R48.reuse, 0x10, RZ ;  /* 0x0000001030367819 */ /* 0x040fe400000102ff */
[----:B------:R-:W-:Y:S02]  /*3bf0*/  SHF.L.U32 R52, R9, 0x10, RZ ;  /* 0x0000001009347819 */ /* 0x000fe400000006ff */
[----:B------:R-:W-:Y:S02]  /*3c00*/  SHF.L.U32 R9, R48, 0x10, RZ ;  /* 0x0000001030097819 */ /* 0x000fe400000006ff */
[----:B------:R-:W-:-:S02]  /*3c10*/  LOP3.LUT R60, R15, 0xffff, RZ, 0xc0, !PT ;  /* 0x0000ffff0f3c7812 */ /* 0x000fc400078ec0ff */
[----:B------:R-:W-:Y:S02]  /*3c20*/  LOP3.LUT R69, R69, 0xffff0000, R54, 0xf8, !PT ;  /* 0xffff000045457812 */ /* 0x000fe400078ef836 */
[----:B------:R-:W-:Y:S02]  /*3c30*/  LOP3.LUT R54, R19, 0xffff, RZ, 0xc0, !PT ;  /* 0x0000ffff13367812 */ /* 0x000fe400078ec0ff */
[----:B------:R-:W-:Y:S02]  /*3c40*/  F2FP.BF16.F32.PACK_AB R56, RZ, R56 ;  /* 0x00000038ff38723e */ /* 0x000fe400000010ff */
[----:B------:R-:W-:Y:S02]  /*3c50*/  LOP3.LUT R62, R11, 0xffff, RZ, 0xc0, !PT ;  /* 0x0000ffff0b3e7812 */ /* 0x000fe400078ec0ff */
[----:B------:R-:W-:Y:S01]  /*3c60*/  LOP3.LUT R48, R9, 0xffff, R82, 0xf8, !PT ;  /* 0x0000ffff09307812 */ /* 0x000fe200078ef852 */
[----:B------:R-:W-:Y:S01]  /*3c70*/  HFMA2.BF16_V2 R56, R111.H0_H0, R56.H0_H0, R151.H0_H0 ;  /* 0x200000386f387231 */ /* 0x000fe20000240897 */
[----:B------:R-:W-:-:S02]  /*3c80*/  PRMT R9, R45, 0x5410, R60 ;  /* 0x000054102d097816 */ /* 0x000fc4000000003c */
[----:B------:R-:W-:Y:S02]  /*3c90*/  LOP3.LUT R60, R17, 0xffff, RZ, 0xc0, !PT ;  /* 0x0000ffff113c7812 */ /* 0x000fe400078ec0ff */
[----:B------:R-:W-:Y:S02]  /*3ca0*/  PRMT R15, R61, 0x5410, R54 ;  /* 0x000054103d0f7816 */ /* 0x000fe40000000036 */
[----:B------:R-:W-:Y:S02]  /*3cb0*/  PRMT R5, R5, 0x5410, R62 ;  /* 0x0000541005057816 */ /* 0x000fe4000000003e */
[----:B------:R-:W-:Y:S02]  /*3cc0*/  LOP3.LUT R54, R27, 0xffff, RZ, 0xc0, !PT ;  /* 0x0000ffff1b367812 */ /* 0x000fe400078ec0ff */
[----:B------:R-:W-:Y:S02]  /*3cd0*/  LOP3.LUT R62, R13, 0xffff, RZ, 0xc0, !PT ;  /* 0x0000ffff0d3e7812 */ /* 0x000fe400078ec0ff */
[----:B------:R-:W-:-:S02]  /*3ce0*/  LOP3.LUT R21, R21, 0xffff, RZ, 0xc0, !PT ;  /* 0x0000ffff15157812 */ /* 0x000fc400078ec0ff */
[----:B------:R-:W-:Y:S02]  /*3cf0*/  PRMT R13, R49, 0x5410, R60 ;  /* 0x00005410310d7816 */ /* 0x000fe4000000003c */
[----:B------:R-:W-:Y:S02]  /*3d00*/  LOP3.LUT R60, R23, 0xffff, RZ, 0xc0, !PT ;  /* 0x0000ffff173c7812 */ /* 0x000fe400078ec0ff */
        /* <DEDUP_REMOVED lines=8> */
[----:B------:R-:W-:Y:S02]  /*3d90*/  PRMT R19, R65, 0x5410, R60 ;  /* 0x0000541041137816 */ /* 0x000fe4000000003c */
[----:B------:R-:W-:Y:S01]  /*3da0*/  PRMT R25, R58, 0x5410, R29 ;  /* 0x000054103a197816 */ /* 0x000fe2000000001d */
[----:B------:R-:W0:Y:S01]  /*3db0*/  @!P1 LDC.64 R60, c[0x0][0x230] ;  /* 0x00008c00ff3c9b82 */ /* 0x000e220000000a00 */
[----:B------:R-:W-:-:S02]  /*3dc0*/  PRMT R11, R47, 0x5410, R62 ;  /* 0x000054102f0b7816 */ /* 0x000fc4000000003e */
[----:B------:R-:W-:Y:S02]  /*3dd0*/  LOP3.LUT R58, R31, 0xffff, RZ, 0xc0, !PT ;  /* 0x0000ffff1f3a7812 */ /* 0x000fe400078ec0ff */
[----:B------:R-:W-:Y:S02]  /*3de0*/  LOP3.LUT R56, R56, 0xffff0000, R55, 0xf8, !PT ;  /* 0xffff000038387812 */ /* 0x000fe400078ef837 */
[----:B------:R-:W-:Y:S01]  /*3df0*/  PRMT R31, R53, 0x5410, R54 ;  /* 0x00005410351f7816 */ /* 0x000fe20000000036 */
[----:B------:R-:W1:Y:S01]  /*3e00*/  @!P1 LDC.64 R62, c[0x0][0x238] ;  /* 0x00008e00ff3e9b82 */ /* 0x000e620000000a00 */
[----:B------:R-:W-:Y:S02]  /*3e10*/  LOP3.LUT R33, R33, 0xffff, RZ, 0xc0, !PT ;  /* 0x0000ffff21217812 */ /* 0x000fe400078ec0ff */
[----:B------:R-:W-:Y:S02]  /*3e20*/  LOP3.LUT R41, R41, 0xffff, RZ, 0xc0, !PT ;  /* 0x0000ffff29297812 */ /* 0x000fe400078ec0ff */
[----:B------:R-:W-:-:S02]  /*3e30*/  LOP3.LUT R64, R77, 0xffff, RZ, 0xc0, !PT ;  /* 0x0000ffff4d407812 */ /* 0x000fc400078ec0ff */
[----:B------:R-:W-:Y:S01]  /*3e40*/  SHF.L.U64.HI R51, R51, 0x10, RZ ;  /* 0x0000001033337819 */ /* 0x000fe200000102ff */
[----:B------:R-:W2:Y:S01]  /*3e50*/  LDC.64 R54, c[0x0][0x228] ;  /* 0x00008a00ff367b82 */ /* 0x000ea20000000a00 */
[----:B------:R-:W-:Y:S02]  /*3e60*/  PRMT R29, R6, 0x5410, R33 ;  /* 0x00005410061d7816 */ /* 0x000fe40000000021 */
[----:B------:R-:W-:Y:S02]  /*3e70*/  LOP3.LUT R72, R72, 0xffff, RZ, 0xc0, !PT ;  /* 0x0000ffff48487812 */ /* 0x000fe400078ec0ff */
[----:B------:R-:W-:Y:S02]  /*3e80*/  LOP3.LUT R36, R36, 0xffff, RZ, 0xc0, !PT ;  /* 0x0000ffff24247812 */ /* 0x000fe400078ec0ff */
[----:B------:R-:W-:Y:S02]  /*3e90*/  LOP3.LUT R6, R37, 0xffff, RZ, 0xc0, !PT ;  /* 0x0000ffff25067812 */ /* 0x000fe400078ec0ff */
[----:B------:R-:W-:-:S02]  /*3ea0*/  PRMT R35, R56, 0x5410, R41 ;  /* 0x0000541038237816 */ /* 0x000fc40000000029 */
[----:B------:R-:W-:Y:S02]  /*3eb0*/  LOP3.LUT R41, R40, 0xffff, RZ, 0xc0, !PT ;  /* 0x0000ffff28297812 */ /* 0x000fe400078ec0ff */
[----:B------:R-:W-:Y:S02]  /*3ec0*/  LOP3.LUT R64, R64, 0xffff0000, R51, 0xf8, !PT ;  /* 0xffff000040407812 */ /* 0x000fe400078ef833 */
[----:B------:R-:W-:Y:S02]  /*3ed0*/  PRMT R27, R43, 0x5410, R58 ;  /* 0x000054102b1b7816 */ /* 0x000fe4000000003a */
[----:B------:R-:W-:Y:S02]  /*3ee0*/  LOP3.LUT R40, R39, 0xffff, RZ, 0xc0, !PT ;  /* 0x0000ffff27287812 */ /* 0x000fe400078ec0ff */
[----:B------:R-:W-:Y:S02]  /*3ef0*/  LOP3.LUT R75, R72, 0xffff0000, R75, 0xf8, !PT ;  /* 0xffff0000484b7812 */ /* 0x000fe400078ef84b */
[----:B------:R-:W-:-:S02]  /*3f00*/  LOP3.LUT R46, R46, 0xffff, RZ, 0xc0, !PT ;  /* 0x0000ffff2e2e7812 */ /* 0x000fc400078ec0ff */
[----:B------:R-:W-:Y:S01]  /*3f10*/  PRMT R33, R57, 0x5410, R36 ;  /* 0x0000541039217816 */ /* 0x000fe20000000024 */
[----:B0-----:R-:W-:Y:S01]  /*3f20*/  @!P1 IMAD.WIDE R36, R162, 0x4, R60 ;  /* 0x00000004a2249825 */ /* 0x001fe200078e023c */
[----:B------:R-:W-:Y:S02]  /*3f30*/  PRMT R43, R59, 0x5410, R6 ;  /* 0x000054103b2b7816 */ /* 0x000fe40000000006 */
[----:B------:R-:W-:Y:S01]  /*3f40*/  LOP3.LUT R6, R38, 0xffff, RZ, 0xc0, !PT ;  /* 0x0000ffff26067812 */ /* 0x000fe200078ec0ff */
[----:B-1----:R-:W-:Y:S01]  /*3f50*/  @!P1 IMAD.WIDE R38, R162, 0x4, R62 ;  /* 0x00000004a2269825 */ /* 0x002fe200078e023e */
[----:B------:R-:W-:Y:S01]  /*3f60*/  SHF.L.U32 R83, R74, 0x10, RZ ;  /* 0x000000104a537819 */ /* 0x000fe200000006ff */
[----:B------:R0:W-:Y:S01]  /*3f70*/  @!P1 STG.E desc[UR4][R36.64], R0 ;  /* 0x0000000024009986 */ /* 0x0001e2000c101904 */
[----:B------:R-:W-:Y:S01]  /*3f80*/  PRMT R51, R64, 0x5410, R41 ;  /* 0x0000541040337816 */ /* 0x000fe20000000029 */
[----:B--2---:R-:W-:Y:S01]  /*3f90*/  IMAD.WIDE.U32 R182, R182, 0x8, R54 ;  /* 0x00000008b6b67825 */ /* 0x004fe200078e0036 */
[----:B------:R-:W-:Y:S01]  /*3fa0*/  PRMT R53, R71, 0x5410, R40 ;  /* 0x0000541047357816 */ /* 0x000fe20000000028 */
[----:B------:R1:W-:Y:S01]  /*3fb0*/  @!P1 STG.E desc[UR4][R38.64], R7 ;  /* 0x0000000726009986 */ /* 0x0003e2000c101904 */
[----:B------:R-:W-:Y:S01]  /*3fc0*/  PRMT R45, R75, 0x5410, R46 ;  /* 0x000054104b2d7816 */ /* 0x000fe2000000002e */
[----:B------:R-:W-:Y:S01]  /*3fd0*/  IMAD.WIDE.U32 R40, R163, 0x8, R54 ;  /* 0x00000008a3287825 */ /* 0x000fe200078e0036 */
[----:B------:R-:W-:Y:S01]  /*3fe0*/  LOP3.LUT R14, R83, 0xffff, R190, 0xf8, !PT ;  /* 0x0000ffff530e7812 */ /* 0x000fe200078ef8be */
[----:B------:R2:W-:Y:S01]  /*3ff0*/  STG.E.64 desc[UR4][R182.64], R4 ;  /* 0x00000004b6007986 */ /* 0x0005e2000c101b04 */
[----:B------:R-:W-:Y:S01]  /*4000*/  LOP3.LUT R20, R20, 0xffff, R185, 0xf8, !PT ;  /* 0x0000ffff14147812 */ /* 0x000fe200078ef8b9 */
[----:B------:R-:W-:Y:S01]  /*4010*/  IMAD.WIDE.U32 R46, R180, 0x8, R54 ;  /* 0x00000008b42e7825 */ /* 0x000fe200078e0036 */
[----:B------:R-:W-:Y:S01]  /*4020*/  F2FP.BF16.F32.PACK_AB R79, RZ, R79 ;  /* 0x0000004fff4f723e */ /* 0x000fe200000010ff */
[----:B------:R2:W-:Y:S01]  /*4030*/  STG.E.64 desc[UR4][R40.64], R8 ;  /* 0x0000000828007986 */ /* 0x0005e2000c101b04 */
[----:B------:R-:W-:Y:S01]  /*4040*/  PRMT R49, R69, 0x5410, R6 ;  /* 0x0000541045317816 */ /* 0x000fe20000000006 */
[----:B------:R-:W-:Y:S01]  /*4050*/  IMAD.WIDE.U32 R56, R179, 0x8, R54 ;  /* 0x00000008b3387825 */ /* 0x000fe200078e0036 */
[----:B------:R-:W-:Y:S01]  /*4060*/  IADD3 R162, R162, UR6, RZ ;  /* 0x00000006a2a27c10 */ /* 0x000fe2000fffe0ff */
[----:B------:R2:W-:Y:S02]  /*4070*/  STG.E.64 desc[UR4][R46.64], R10 ;  /* 0x0000000a2e007986 */ /* 0x0005e4000c101b04 */
[----:B------:R-:W-:-:S02]  /*4080*/  HFMA2.BF16_V2 R79, R118.H0_H0, R79.H0_H0, R158.H0_H0 ;  /* 0x2000004f764f7231 */ /* 0x000fc4000024089e */
[--C-:B------:R-:W-:Y:S01]  /*4090*/  IMAD.WIDE.U32 R178, R178, 0x8, R54.reuse ;  /* 0x00000008b2b27825 */ /* 0x100fe200078e0036 */
[----:B------:R-:W-:Y:S01]  /*40a0*/  ISETP.GE.AND P1, PT, R162, UR7, PT ;  /* 0x00000007a2007c0c */ /* 0x000fe2000bf26270 */
[----:B------:R2:W-:Y:S01]  /*40b0*/  STG.E.64 desc[UR4][R56.64], R12 ;  /* 0x0000000c38007986 */ /* 0x0005e2000c101b04 */
[----:B0-----:R-:W-:Y:S01]  /*40c0*/  SEL R0, RZ, 0x1, P0 ;  /* 0x00000001ff007807 */ /* 0x001fe20000000000 */
[----:B------:R-:W-:Y:S01]  /*40d0*/  IMAD.WIDE.U32 R58, R177, 0x8, R54 ;  /* 0x00000008b13a7825 */ /* 0x000fe200078e0036 */
[----:B------:R-:W-:Y:S01]  /*40e0*/  LOP3.LUT R52, R52, 0xffff, R79, 0xf8, !PT ;  /* 0x0000ffff34347812 */ /* 0x000fe200078ef84f */
        /* <DEDUP_REMOVED lines=32> */
.L_x_1120:
[----:B------:R-:W-:Y:S01]  /*42f0*/  HFMA2.MMA R194, -RZ, RZ, 0, 5.9604644775390625e-08 ;  /* 0x00000001ffc27435 */ /* 0x000fe200000001ff */
[----:B------:R-:W-:Y:S02]  /*4300*/  MOV R193, R0 ;  /* 0x0000000000c17202 */ /* 0x000fe40000000f00 */
[----:B------:R-:W-:Y:S02]  /*4310*/  MOV R195, 0x1f ;  /* 0x0000001f00c37802 */ /* 0x000fe40000000f00 */
[----:B------:R-:W-:-:S07]  /*4320*/  MOV R192, 0xffffffff ;  /* 0xffffffff00c07802 */ /* 0x000fce0000000f00 */
[----:B-----5:R-:W-:Y:S05]  /*4330*/  WARPSYNC.COLLECTIVE R192, `(.L_x_1122) ;  /* 0x00000000c0087348 */ /* 0x020fea0003c00000 */
[----:B------:R0:W1:Y:S02]  /*4340*/  SHFL.BFLY P2, R191, R193, R194, R195 ;  /* 0x0c0000c2c1bf7389 */ /* 0x00006400000400c3 */
[----:B01---5:R-:W-:Y:S01]  /*4350*/  ENDCOLLECTIVE ;  /* 0x000000000000791b */ /* 0x023fe20003800000 */
.L_x_1122:
[----:B------:R-:W-:Y:S01]  /*4360*/  HFMA2.MMA R194, -RZ, RZ, 0, 1.1920928955078125e-07 ;  /* 0x00000002ffc27435 */ /* 0x000fe200000001ff */
[----:B------:R-:W-:-:S05]  /*4370*/  MOV R187, R191 ;  /* 0x000000bf00bb7202 */ /* 0x000fca0000000f00 */
[----:B------:R-:W-:-:S05]  /*4380*/  FADD.FTZ R187, R0, R187 ;  /* 0x000000bb00bb7221 */ /* 0x000fca0000010000 */
[----:B------:R-:W-:-:S07]  /*4390*/  MOV R193, R187 ;  /* 0x000000bb00c17202 */ /* 0x000fce0000000f00 */
[----:B------:R-:W-:Y:S05]  /*43a0*/  WARPSYNC.COLLECTIVE R192, `(.L_x_1123) ;  /* 0x00000000c0087348 */ /* 0x000fea0003c00000 */
[----:B------:R0:W1:Y:S02]  /*43b0*/  SHFL.BFLY P2, R191, R193, R194, R195 ;  /* 0x0c0000c2c1bf7389 */ /* 0x00006400000400c3 */
[----:B01----:R-:W-:Y:S01]  /*43c0*/  ENDCOLLECTIVE ;  /* 0x000000000000791b */ /* 0x003fe20003800000 */
.L_x_1123:
[----:B------:R-:W-:Y:S01]  /*43d0*/  HFMA2.MMA R194, -RZ, RZ, 0, 2.384185791015625e-07 ;  /* 0x00000004ffc27435 */ /* 0x000fe200000001ff */
[----:B------:R-:W-:-:S05]  /*43e0*/  MOV R184, R191 ;  /* 0x000000bf00b87202 */ /* 0x000fca0000000f00 */
[----:B------:R-:W-:-:S05]  /*43f0*/  FADD.FTZ R188, R187, R184 ;  /* 0x000000b8bbbc7221 */ /* 0x000fca0000010000 */
[----:B------:R-:W-:-:S07]  /*4400*/  MOV R193, R188 ;  /* 0x000000bc00c17202 */ /* 0x000fce0000000f00 */
[----:B------:R-:W-:Y:S05]  /*4410*/  WARPSYNC.COLLECTIVE R192, `(.L_x_1124) ;  /* 0x00000000c0087348 */ /* 0x000fea0003c00000 */
[----:B------:R0:W1:Y:S02]  /*4420*/  SHFL.BFLY P2, R191, R193, R194, R195 ;  /* 0x0c0000c2c1bf7389 */ /* 0x00006400000400c3 */
[----:B01----:R-:W-:Y:S01]  /*4430*/  ENDCOLLECTIVE ;  /* 0x000000000000791b */ /* 0x003fe20003800000 */
.L_x_1124:
[----:B------:R-:W-:Y:S01]  /*4440*/  HFMA2.MMA R194, -RZ, RZ, 0, 4.76837158203125e-07 ;  /* 0x00000008ffc27435 */ /* 0x000fe200000001ff */
[----:B------:R-:W-:-:S05]  /*4450*/  MOV R189, R191 ;  /* 0x000000bf00bd7202 */ /* 0x000fca0000000f00 */
[----:B------:R-:W-:-:S05]  /*4460*/  FADD.FTZ R189, R188, R189 ;  /* 0x000000bdbcbd7221 */ /* 0x000fca0000010000 */
[----:B------:R-:W-:-:S07]  /*4470*/  MOV R193, R189 ;  /* 0x000000bd00c17202 */ /* 0x000fce0000000f00 */
[----:B------:R-:W-:Y:S05]  /*4480*/  WARPSYNC.COLLECTIVE R192, `(.L_x_1125) ;  /* 0x00000000c0087348 */ /* 0x000fea0003c00000 */
[----:B------:R0:W1:Y:S02]  /*4490*/  SHFL.BFLY P2, R191, R193, R194, R195 ;  /* 0x0c0000c2c1bf7389 */ /* 0x00006400000400c3 */
[----:B01----:R-:W-:Y:S01]  /*44a0*/  ENDCOLLECTIVE ;  /* 0x000000000000791b */ /* 0x003fe20003800000 */
.L_x_1125:
[----:B------:R-:W-:Y:S01]  /*44b0*/  HFMA2.MMA R194, -RZ, RZ, 0, 9.5367431640625e-07 ;  /* 0x00000010ffc27435 */ /* 0x000fe200000001ff */
[----:B------:R-:W-:-:S05]  /*44c0*/  MOV R184, R191 ;  /* 0x000000bf00b87202 */ /* 0x000fca0000000f00 */
[----:B------:R-:W-:-:S05]  /*44d0*/  FADD.FTZ R190, R189, R184 ;  /* 0x000000b8bdbe7221 */ /* 0x000fca0000010000 */
[----:B------:R-:W-:-:S07]  /*44e0*/  MOV R193, R190 ;  /* 0x000000be00c17202 */ /* 0x000fce0000000f00 */
[----:B------:R-:W-:Y:S05]  /*44f0*/  WARPSYNC.COLLECTIVE R192, `(.L_x_1126) ;  /* 0x00000000c0087348 */ /* 0x000fea0003c00000 */
[----:B------:R0:W1:Y:S02]  /*4500*/  SHFL.BFLY P2, R191, R193, R194, R195 ;  /* 0x0c0000c2c1bf7389 */ /* 0x00006400000400c3 */
[----:B01----:R-:W-:Y:S01]  /*4510*/  ENDCOLLECTIVE ;  /* 0x000000000000791b */ /* 0x003fe20003800000 */
.L_x_1126:
[----:B------:R-:W-:Y:S01]  /*4520*/  HFMA2.MMA R194, -RZ, RZ, 0, 5.9604644775390625e-08 ;  /* 0x00000001ffc27435 */ /* 0x000fe200000001ff */
        /* <DEDUP_REMOVED lines=166> */
.L_x_1127:
[----:B------:R-:W-:Y:S01]  /*4f90*/  HFMA2.MMA R194, -RZ, RZ, 0, 1.1920928955078125e-07 ;  /* 0x00000002ffc27435 */ /* 0x000fe200000001ff */
[----:B------:R-:W-:-:S05]  /*4fa0*/  MOV R187, R191 ;  /* 0x000000bf00bb7202 */ /* 0x000fca0000000f00 */
[----:B------:R-:W-:-:S05]  /*4fb0*/  FADD.FTZ R187, R0, R187 ;  /* 0x000000bb00bb7221 */ /* 0x000fca0000010000 */
[----:B------:R-:W-:-:S07]  /*4fc0*/  MOV R193, R187 ;  /* 0x000000bb00c17202 */ /* 0x000fce0000000f00 */
[----:B------:R-:W-:Y:S05]  /*4fd0*/  WARPSYNC.COLLECTIVE R192, `(.L_x_1128) ;  /* 0x00000000c0087348 */ /* 0x000fea0003c00000 */
[----:B------:R0:W1:Y:S02]  /*4fe0*/  SHFL.BFLY P2, R191, R193, R194, R195 ;  /* 0x0c0000c2c1bf7389 */ /* 0x00006400000400c3 */
[----:B01----:R-:W-:Y:S01]  /*4ff0*/  ENDCOLLECTIVE ;  /* 0x000000000000791b */ /* 0x003fe20003800000 */
.L_x_1128:
[----:B------:R-:W-:Y:S01]  /*5000*/  HFMA2.MMA R194, -RZ, RZ, 0, 2.384185791015625e-07 ;  /* 0x00000004ffc27435 */ /* 0x000fe200000001ff */
[----:B------:R-:W-:-:S05]  /*5010*/  MOV R188, R191 ;  /* 0x000000bf00bc7202 */ /* 0x000fca0000000f00 */
[----:B------:R-:W-:-:S05]  /*5020*/  FADD.FTZ R188, R187, R188 ;  /* 0x000000bcbbbc7221 */ /* 0x000fca0000010000 */
[----:B------:R-:W-:-:S07]  /*5030*/  MOV R193, R188 ;  /* 0x000000bc00c17202 */ /* 0x000fce0000000f00 */
[----:B------:R-:W-:Y:S05]  /*5040*/  WARPSYNC.COLLECTIVE R192, `(.L_x_1129) ;  /* 0x00000000c0087348 */ /* 0x000fea0003c00000 */
[----:B------:R0:W1:Y:S02]  /*5050*/  SHFL.BFLY P2, R191, R193, R194, R195 ;  /* 0x0c0000c2c1bf7389 */ /* 0x00006400000400c3 */
[----:B01----:R-:W-:Y:S01]  /*5060*/  ENDCOLLECTIVE ;  /* 0x000000000000791b */ /* 0x003fe20003800000 */
.L_x_1129:
[----:B------:R-:W-:Y:S01]  /*5070*/  HFMA2.MMA R194, -RZ, RZ, 0, 4.76837158203125e-07 ;  /* 0x00000008ffc27435 */ /* 0x000fe200000001ff */
[----:B------:R-:W-:-:S05]  /*5080*/  MOV R189, R191 ;  /* 0x000000bf00bd7202 */ /* 0x000fca0000000f00 */
[----:B------:R-:W-:-:S05]  /*5090*/  FADD.FTZ R189, R188, R189 ;  /* 0x000000bdbcbd7221 */ /* 0x000fca0000010000 */
[----:B------:R-:W-:-:S07]  /*50a0*/  MOV R193, R189 ;  /* 0x000000bd00c17202 */ /* 0x000fce0000000f00 */
[----:B------:R-:W-:Y:S05]  /*50b0*/  WARPSYNC.COLLECTIVE R192, `(.L_x_1130) ;  /* 0x00000000c0087348 */ /* 0x000fea0003c00000 */
[----:B------:R0:W1:Y:S02]  /*50c0*/  SHFL.BFLY P2, R191, R193, R194, R195 ;  /* 0x0c0000c2c1bf7389 */ /* 0x00006400000400c3 */
[----:B01----:R-:W-:Y:S01]  /*50d0*/  ENDCOLLECTIVE ;  /* 0x000000000000791b */ /* 0x003fe20003800000 */
.L_x_1130:
[----:B------:R-:W-:Y:S01]  /*50e0*/  HFMA2.MMA R194, -RZ, RZ, 0, 9.5367431640625e-07 ;  /* 0x00000010ffc27435 */ /* 0x000fe200000001ff */
[----:B------:R-:W-:-:S05]  /*50f0*/  MOV R190, R191 ;  /* 0x000000bf00be7202 */ /* 0x000fca0000000f00 */
[----:B------:R-:W-:-:S05]  /*5100*/  FADD.FTZ R190, R189, R190 ;  /* 0x000000bebdbe7221 */ /* 0x000fca0000010000 */
[----:B------:R-:W-:-:S07]  /*5110*/  MOV R193, R190 ;  /* 0x000000be00c17202 */ /* 0x000fce0000000f00 */
[----:B------:R-:W-:Y:S05]  /*5120*/  WARPSYNC.COLLECTIVE R192, `(.L_x_1131) ;  /* 0x00000000c0087348 */ /* 0x000fea0003c00000 */
[----:B------:R0:W1:Y:S02]  /*5130*/  SHFL.BFLY P2, R191, R193, R194, R195 ;  /* 0x0c0000c2c1bf7389 */ /* 0x00006400000400c3 */
[----:B01----:R-:W-:Y:S01]  /*5140*/  ENDCOLLECTIVE ;  /* 0x000000000000791b */ /* 0x003fe20003800000 */
.L_x_1131:
[----:B------:R-:W-:Y:S05]  /*5150*/  BRA `(.L_x_1132) ;  /* 0xffffffc400b87947 */ /* 0x000fea000383ffff */
.L_x_1133:
        /* <DEDUP_REMOVED lines=10> */
.L_x_2057:


//--------------------- .text._ZN10layer_norm13ln_fwd_kernelINS_13Kernel_traitsI13__nv_bfloat16S2_S2_fjLj10240ELj1ELj1ELj4ELj16ENS_18Kernel_traits_baseILj10240ES2_S2_S2_fjLj128EEEEEEEvNS_9FwdParamsE --------------------------
	.section	.text._ZN10layer_norm13ln_fwd_kernelINS_13Kernel_traitsI13__nv_bfloat16S2_S2_fjLj10240ELj1ELj1ELj4ELj16ENS_18Kernel_traits_baseILj10240ES2_S2_S2_fjLj128EEEEEEEvNS_9FwdParamsE,"ax",@progbits
	.align	128
        .global         _ZN10layer_norm13ln_fwd_kernelINS_13Kernel_traitsI13__nv_bfloat16S2_S2_fjLj10240ELj1ELj1ELj4ELj16ENS_18Kernel_traits_baseILj10240ES2_S2_S2_fjLj128EEEEEEEvNS_9FwdParamsE
        .type           _ZN10layer_norm13ln_fwd_kernelINS_13Kernel_traitsI13__nv_bfloat16S2_S2_fjLj10240ELj1ELj1ELj4ELj16ENS_18Kernel_traits_baseILj10240ES2_S2_S2_fjLj128EEEEEEEvNS_9FwdParamsE,@function
        .size           _ZN10layer_norm13ln_fwd_kernelINS_13Kernel_traitsI13__nv_bfloat16S2_S2_fjLj10240ELj1ELj1ELj4ELj16ENS_18Kernel_traits_baseILj10240ES2_S2_S2_fjLj128EEEEEEEvNS_9FwdParamsE,(.L_x_2058 - _ZN10layer_norm13ln_fwd_kernelINS_13Kernel_traitsI13__nv_bfloat16S2_S2_fjLj10240ELj1ELj1ELj4ELj16ENS_18Kernel_traits_baseILj10240ES2_S2_S2_fjLj128EEEEEEEvNS_9FwdParamsE)
        .other          _ZN10layer_norm13ln_fwd_kernelINS_13Kernel_traitsI13__nv_bfloat16S2_S2_fjLj10240ELj1ELj1ELj4ELj16ENS_18Kernel_traits_baseILj10240ES2_S2_S2_fjLj128EEEEEEEvNS_9FwdParamsE,@"STO_CUDA_ENTRY STV_DEFAULT"
_ZN10layer_norm13ln_fwd_kernelINS_13Kernel_traitsI13__nv_bfloat16S2_S2_fjLj10240ELj1ELj1ELj4ELj16ENS_18Kernel_traits_baseILj10240ES2_S2_S2_fjLj128EEEEEEEvNS_9FwdParamsE:
.text._ZN10layer_norm13ln_fwd_kernelINS_13Kernel_traitsI13__nv_bfloat16S2_S2_fjLj10240ELj1ELj1ELj4ELj16ENS_18Kernel_traits_baseILj10240ES2_S2_S2_fjLj128EEEEEEEvNS_9FwdParamsE:
        /* <DEDUP_REMOVED lines=37> */
[----:B------:R0:W5:Y:S02]  /*0250*/  LDG.E.128 R80, desc[UR4][R84.64+0x4800] ;  /* 0x0048000454507981 */ /* 0x000164000c1e1d00 */
.L_x_1135:
[----:B-1----:R-:W1:Y:S01]  /*0260*/  S2R R88, SR_TID.X ;  /* 0x0000000000587919 */ /* 0x002e620000002100 */
[----:B0-----:R-:W0:Y:S01]  /*0270*/  LDC.64 R84, c[0x0][0x220] ;  /* 0x00008800ff547b82 */ /* 0x001e220000000a00 */
[----:B-1----:R-:W-:-:S05]  /*0280*/  LOP3.LUT R2, R88, 0x7f, RZ, 0xc0, !PT ;  /* 0x0000007f58027812 */ /* 0x002fca00078ec0ff */
[----:B------:R-:W-:-:S04]  /*0290*/  IMAD R107, R89, 0x500, R2 ;  /* 0x00000500596b7824 */ /* 0x000fc800078e0202 */
[----:B0-----:R-:W-:-:S06]  /*02a0*/  IMAD.WIDE.U32 R140, R107, 0x10, R84 ;  /* 0x000000106b8c7825 */ /* 0x001fcc00078e0054 */
        /* <DEDUP_REMOVED lines=30> */
[----:B------:R-:W-:Y:S02]  /*0490*/  LOP3.LUT P1, RZ, R88, 0x1f, RZ, 0xc0, !PT ;  /* 0x0000001f58ff7812 */ /* 0x000fe4000782c0ff */
        /* <DEDUP_REMOVED lines=384> */
.L_x_1146:
[----:B------:R-:W2:Y:S01]  /*1ca0*/  @!P1 S2R R86, SR_CgaCtaId ;  /* 0x0000000000569919 */ /* 0x000ea20000008800 */
[----:B------:R-:W-:Y:S01]  /*1cb0*/  LOP3.LUT R85, R88, 0x1f, RZ, 0xc0, !PT ;  /* 0x0000001f58557812 */ /* 0x000fe200078ec0ff */
[----:B------:R-:W-:Y:S05]  /*1cc0*/  WARPSYNC.ALL ;  /* 0x0000000000007948 */ /* 0x000fea0003800000 */
[----:B------:R-:W-:Y:S02]  /*1cd0*/  ISETP.GT.U32.AND P2, PT, R85, 0x3, PT ;  /* 0x000000035500780c */ /* 0x000fe40003f44070 */
[----:B------:R-:W-:Y:S02]  /*1ce0*/  @!P1 MOV R0, 0x400 ;  /* 0x0000040000009802 */ /* 0x000fe40000000f00 */
[----:B------:R-:W-:-:S09]  /*1cf0*/  LOP3.LUT R129, R3, 0x3, RZ, 0xc0, !PT ;  /* 0x0000000303817812 */ /* 0x000fd200078ec0ff */
[----:B------:R-:W3:Y:S01]  /*1d00*/  @!P2 S2R R92, SR_CgaCtaId ;  /* 0x00000000005ca919 */ /* 0x000ee20000008800 */
[----:B--2---:R-:W-:Y:S02]  /*1d10*/  @!P1 LEA R3, R86, R0, 0x18 ;  /* 0x0000000056039211 */ /* 0x004fe400078ec0ff */
[----:B------:R-:W-:Y:S02]  /*1d20*/  @!P1 IADD3 R0, R84, R129, RZ ;  /* 0x0000008154009210 */ /* 0x000fe40007ffe0ff */
[----:B------:R-:W-:Y:S02]  /*1d30*/  @!P2 MOV R86, 0x400 ;  /* 0x000004000056a802 */ /* 0x000fe40000000f00 */
[----:B------:R-:W-:Y:S01]  /*1d40*/  @!P1 LEA R0, R0, R3, 0x3 ;  /* 0x0000000300009211 */ /* 0x000fe200078e18ff */
[----:B-1----:R-:W-:Y:S01]  /*1d50*/  FADD.FTZ R3, R90, R135 ;  /* 0x000000875a037221 */ /* 0x002fe20000010000 */
[----:B------:R-:W-:-:S04]  /*1d60*/  @!P2 IADD3 R84, R84, R85, RZ ;  /* 0x000000555454a210 */ /* 0x000fc80007ffe0ff */
[----:B------:R-:W-:Y:S01]  /*1d70*/  @!P1 STS.64 [R0], R2 ;  /* 0x0000000200009388 */ /* 0x000fe20000000a00 */
[----:B------:R-:W-:Y:S01]  /*1d80*/  BAR.SYNC.DEFER_BLOCKING 0x0 ;  /* 0x0000000000007b1d */ /* 0x000fe20000010000 */
[----:B------:R-:W-:Y:S02]  /*1d90*/  LOP3.LUT P1, RZ, R129, 0x1f, R88, 0xf8, !PT ;  /* 0x0000001f81ff7812 */ /* 0x000fe4000782f858 */
[----:B---3--:R-:W-:-:S04]  /*1da0*/  @!P2 LEA R135, R92, R86, 0x18 ;  /* 0x000000565c87a211 */ /* 0x008fc800078ec0ff */
[----:B------:R-:W-:Y:S02]  /*1db0*/  @!P2 LEA R86, R84, R135, 0x3 ;  /* 0x000000875456a211 */ /* 0x000fe400078e18ff */
[----:B------:R-:W-:Y:S02]  /*1dc0*/  CS2R R84, SRZ ;  /* 0x0000000000547805 */ /* 0x000fe4000001ff00 */
[----:B------:R-:W-:Y:S02]  /*1dd0*/  MOV R135, RZ ;  /* 0x000000ff00877202 */ /* 0x000fe40000000f00 */
[----:B------:R-:W-:-:S05]  /*1de0*/  @!P2 MOV R135, 0x45200000 ;  /* 0x452000000087a802 */ /* 0x000fca0000000f00 */
[----:B0-----:R-:W0:Y:S04]  /*1df0*/  SHFL.DOWN PT, R90, R135, 0x2, 0x1f ;  /* 0x08401f00875a7f89 */ /* 0x001e2800000e0000 */
[----:B------:R-:W1:Y:S01]  /*1e00*/  @!P2 LDS.64 R84, [R86] ;  /* 0x000000005654a984 */ /* 0x000e620000000a00 */
        /* <DEDUP_REMOVED lines=13> */
[----:B------:R-:W-:Y:S01]  /*1ee0*/  FMUL.FTZ R135, R90, R135 ;  /* 0x000000875a877220 */ /* 0x000fe20000410000 */
[----:B------:R-:W0:Y:S01]  /*1ef0*/  SHFL.DOWN PT, R84, R94, 0x1, 0x1f ;  /* 0x08201f005e547f89 */ /* 0x000e2200000e0000 */
[----:B------:R-:W1:Y:S02]  /*1f00*/  MUFU.RCP R85, R85 ;  /* 0x0000005500557308 */ /* 0x000e640000001000 */
        /* <DEDUP_REMOVED lines=8> */
[----:B------:R-:W-:Y:S01]  /*1f90*/  FFMA.FTZ R2, R2, R94, R3 ;  /* 0x0000005e02027223 */ /* 0x000fe20000010003 */
[----:B------:R-:W0:Y:S01]  /*1fa0*/  LDC R86, c[0x0][0x260] ;  /* 0x00009800ff567b82 */ /* 0x000e220000000800 */
[C---:B-1----:R-:W-:Y:S02]  /*1fb0*/  FFMA.FTZ R135, R85.reuse, R135, R88 ;  /* 0x0000008755877223 */ /* 0x042fe40000010058 */
[----:B------:R-:W-:-:S04]  /*1fc0*/  FMUL.FTZ R134, R85, R2 ;  /* 0x0000000255867220 */ /* 0x000fc80000410000 */
[----:B------:R-:W0:Y:S01]  /*1fd0*/  SHFL.IDX PT, R135, R135, RZ, 0x1f ;  /* 0x00001fff87877589 */ /* 0x000e2200000e0000 */
[----:B------:R-:W1:Y:S03]  /*1fe0*/  @!P1 LDC.64 R84, c[0x0][0x230] ;  /* 0x00008c00ff549b82 */ /* 0x000e660000000a00 */
[----:B------:R-:W2:Y:S05]  /*1ff0*/  SHFL.IDX PT, R134, R134, RZ, 0x1f ;  /* 0x00001fff86867589 */ /* 0x000eaa00000e0000 */
[----:B------:R-:W3:Y:S01]  /*2000*/  @!P1 LDC.64 R2, c[0x0][0x238] ;  /* 0x00008e00ff029b82 */ /* 0x000ee20000000a00 */
[----:B0-----:R-:W-:Y:S01]  /*2010*/  FFMA.FTZ R86, R135, 9.7656251455191522837e-05, R86 ;  /* 0x38cccccd87567823 */ /* 0x001fe20000010056 */
[----:B-1----:R-:W-:-:S04]  /*2020*/  @!P1 IMAD.WIDE R84, R89, 0x4, R84 ;  /* 0x0000000459549825 */ /* 0x002fc800078e0254 */
[--C-:B--2---:R-:W-:Y:S01]  /*2030*/  FADD.FTZ R94, R173, -R134.reuse ;  /* 0x80000086ad5e7221 */ /* 0x104fe20000010000 */
        /* <DEDUP_REMOVED lines=40> */
[----:B---3--:R-:W-:-:S04]  /*22c0*/  @!P1 IMAD.WIDE R2, R89, 0x4, R2 ;  /* 0x0000000459029825 */ /* 0x008fc800078e0202 */
        /* <DEDUP_REMOVED lines=55> */
[----:B------:R1:W-:Y:S01]  /*2640*/  @!P1 STG.E desc[UR4][R2.64], R177 ;  /* 0x000000b102009986 */ /* 0x0003e2000c101904 */
[----:B------:R-:W-:Y:S01]  /*2650*/  IADD3 R113, R107, 0x80, RZ ;  /* 0x000000806b717810 */ /* 0x000fe20007ffe0ff */
[----:B------:R-:W-:Y:S01]  /*2660*/  FMUL.FTZ R136, R177, R136 ;  /* 0x00000088b1887220 */ /* 0x000fe20000410000 */
[----:B------:R-:W-:Y:S01]  /*2670*/  F2FP.BF16.F32.PACK_AB R121, R121, R92 ;  /* 0x0000005c7979723e */ /* 0x000fe200000010ff */
[C---:B------:R-:W-:Y:S01]  /*2680*/  FMUL.FTZ R185, R177.reuse, R138 ;  /* 0x0000008ab1b97220 */ /* 0x040fe20000410000 */
[C---:B------:R-:W-:Y:S01]  /*2690*/  FMUL.FTZ R144, R177.reuse, R144 ;  /* 0x00000090b1907220 */ /* 0x040fe20000410000 */
[----:B------:R-:W-:Y:S01]  /*26a0*/  FMUL.FTZ R189, R177, R146 ;  /* 0x00000092b1bd7220 */ /* 0x000fe20000410000 */
[----:B------:R-:W-:Y:S01]  /*26b0*/  F2FP.BF16.F32.PACK_AB R110, R125, R110 ;  /* 0x0000006e7d6e723e */ /* 0x000fe200000010ff */
[--C-:B------:R-:W-:Y:S01]  /*26c0*/  FADD.FTZ R176, R247, -R134.reuse ;  /* 0x80000086f7b07221 */ /* 0x100fe20000010000 */
[--C-:B------:R-:W-:Y:S01]  /*26d0*/  FADD.FTZ R174, R249, -R134.reuse ;  /* 0x80000086f9ae7221 */ /* 0x100fe20000010000 */
[C---:B------:R-:W-:Y:S01]  /*26e0*/  FMUL.FTZ R152, R177.reuse, R152 ;  /* 0x00000098b1987220 */ /* 0x040fe20000410000 */
[----:B------:R-:W-:Y:S01]  /*26f0*/  FMUL.FTZ R193, R177, R154 ;  /* 0x0000009ab1c17220 */ /* 0x000fe20000410000 */
[----:B-1----:R-:W-:Y:S01]  /*2700*/  F2FP.BF16.F32.PACK_AB R2, R109, R0 ;  /* 0x000000006d02723e */ /* 0x002fe200000010ff */
[----:B------:R-:W-:Y:S01]  /*2710*/  FMUL.FTZ R160, R177, R160 ;  /* 0x000000a0b1a07220 */ /* 0x000fe20000410000 */
[----:B------:R-:W-:Y:S01]  /*2720*/  F2FP.BF16.F32.PACK_AB R3, R115, R94 ;  /* 0x0000005e7303723e */ /* 0x000fe200000010ff */
[----:B------:R-:W-:Y:S01]  /*2730*/  FMUL.FTZ R197, R177, R162 ;  /* 0x000000a2b1c57220 */ /* 0x000fe20000410000 */
[----:B------:R-:W-:Y:S01]  /*2740*/  F2FP.BF16.F32.PACK_AB R109, R108, R123 ;  /* 0x0000007b6c6d723e */ /* 0x000fe200000010ff */
[--C-:B------:R-:W-:Y:S01]  /*2750*/  FADD.FTZ R163, R163, -R134.reuse ;  /* 0x80000086a3a37221 */ /* 0x100fe20000010000 */
        /* <DEDUP_REMOVED lines=9> */
[----:B------:R-:W-:Y:S01]  /*27f0*/  FADD.FTZ R133, R133, -R134 ;  /* 0x8000008685857221 */ /* 0x000fe20000010000 */
[----:B------:R-:W-:Y:S01]  /*2800*/  F2FP.BF16.F32.PACK_AB R123, R130, R129 ;  /* 0x00000081827b723e */ /* 0x000fe200000010ff */
[----:B0-----:R-:W-:Y:S01]  /*2810*/  IMAD.WIDE.U32 R84, R107, 0x10, R86 ;  /* 0x000000106b547825 */ /* 0x001fe200078e0056 */
[----:B------:R-:W-:-:S03]  /*2820*/  F2FP.BF16.F32.PACK_AB R124, R183, R120 ;  /* 0x00000078b77c723e */ /* 0x000fc600000010ff */
        /* <DEDUP_REMOVED lines=9> */
[----:B------:R-:W-:Y:S01]  /*28c0*/  FADD.FTZ R188, R117, -R134 ;  /* 0x8000008675bc7221 */ /* 0x000fe20000010000 */
[----:B------:R-:W-:-:S04]  /*28d0*/  IMAD.WIDE.U32 R106, R113, 0x10, R86 ;  /* 0x00000010716a7825 */ /* 0x000fc800078e0056 */
[--C-:B------:R-:W-:Y:S01]  /*28e0*/  FADD.FTZ R161, R161, -R134.reuse ;  /* 0x80000086a1a17221 */ /* 0x100fe20000010000 */
[----:B------:R-:W-:Y:S01]  /*28f0*/  FADD.FTZ R159, R159, -R134 ;  /* 0x800000869f9f7221 */ /* 0x000fe20000010000 */
[C---:B------:R-:W-:Y:S01]  /*2900*/  FMUL.FTZ R176, R177.reuse, R176 ;  /* 0x000000b0b1b07220 */ /* 0x040fe20000410000 */
[C---:B------:R-:W-:Y:S01]  /*2910*/  FMUL.FTZ R135, R177.reuse, R174 ;  /* 0x000000aeb1877220 */ /* 0x040fe20000410000 */
[C---:B------:R-:W-:Y:S01]  /*2920*/  FMUL.FTZ R164, R177.reuse, R164 ;  /* 0x000000a4b1a47220 */ /* 0x040fe20000410000 */
[----:B------:R-:W-:Y:S01]  /*2930*/  FMUL.FTZ R165, R177, R165 ;  /* 0x000000a5b1a57220 */ /* 0x000fe20000410000 */
[--C-:B------:R-:W-:Y:S01]  /*2940*/  IMAD.WIDE.U32 R104, R105, 0x10, R86.reuse ;  /* 0x0000001069687825 */ /* 0x100fe200078e0056 */
[----:B------:R-:W-:Y:S01]  /*2950*/  F2FP.BF16.F32.PACK_AB R125, R185, R136 ;  /* 0x00000088b97d723e */ /* 0x000fe200000010ff */
[----:B-----5:R-:W-:Y:S01]  /*2960*/  HFMA2.MMA.BF16_V2 R92, R4, R2, R44 ;  /* 0x00000002045c7235 */ /* 0x020fe2000020002c */
[----:B------:R-:W-:Y:S01]  /*2970*/  F2FP.BF16.F32.PACK_AB R127, R189, R144 ;  /* 0x00000090bd7f723e */ /* 0x000fe200000010ff */
[----:B------:R-:W-:Y:S01]  /*2980*/  IMAD.WIDE.U32 R102, R103, 0x10, R86 ;  /* 0x0000001067667825 */ /* 0x000fe200078e0056 */
[----:B------:R-:W-:-:S03]  /*2990*/  HFMA2.MMA.BF16_V2 R94, R6, R3, R46 ;  /* 0x00000003065e7235 */ /* 0x000fc6000020002e */
[----:B------:R-:W-:Y:S01]  /*29a0*/  FADD.FTZ R155, R155, -R134 ;  /* 0x800000869b9b7221 */ /* 0x000fe20000010000 */
[----:B------:R-:W-:Y:S01]  /*29b0*/  HFMA2.MMA.BF16_V2 R108, R8, R121, R48 ;  /* 0x00000079086c7235 */ /* 0x000fe20000200030 */
[----:B------:R-:W-:-:S04]  /*29c0*/  IMAD.WIDE.U32 R100, R101, 0x10, R86 ;  /* 0x0000001065647825 */ /* 0x000fc800078e0056 */
[----:B------:R-:W-:Y:S01]  /*29d0*/  FADD.FTZ R147, R147, -R134 ;  /* 0x8000008693937221 */ /* 0x000fe20000010000 */
[C---:B------:R-:W-:Y:S01]  /*29e0*/  FMUL.FTZ R172, R177.reuse, R172 ;  /* 0x000000acb1ac7220 */ /* 0x040fe20000410000 */
[----:B------:R-:W-:Y:S01]  /*29f0*/  FMUL.FTZ R167, R177, R167 ;  /* 0x000000a7b1a77220 */ /* 0x000fe20000410000 */
[----:B------:R-:W-:-:S04]  /*2a00*/  IMAD.WIDE.U32 R98, R99, 0x10, R86 ;  /* 0x0000001063627825 */ /* 0x000fc800078e0056 */
[C---:B------:R-:W-:Y:S01]  /*2a10*/  FMUL.FTZ R170, R177.reuse, R170 ;  /* 0x000000aab1aa7220 */ /* 0x040fe20000410000 */
[----:B------:R-:W-:Y:S01]  /*2a20*/  FMUL.FTZ R163, R177, R163 ;  /* 0x000000a3b1a37220 */ /* 0x000fe20000410000 */
[----:B------:R-:W-:Y:S01]  /*2a30*/  F2FP.BF16.F32.PACK_AB R129, R193, R152 ;  /* 0x00000098c181723e */ /* 0x000fe200000010ff */
[--C-:B------:R-:W-:Y:S01]  /*2a40*/  IMAD.WIDE.U32 R96, R97, 0x10, R86.reuse ;  /* 0x0000001061607825 */ /* 0x100fe200078e0056 */
[----:B------:R-:W-:Y:S01]  /*2a50*/  F2FP.BF16.F32.PACK_AB R131, R197, R160 ;  /* 0x000000a0c583723e */ /* 0x000fe200000010ff */
[----:B------:R-:W-:Y:S02]  /*2a60*/  HFMA2.MMA.BF16_V2 R110, R10, R110, R50 ;  /* 0x0000006e0a6e7235 */ /* 0x000fe40000200032 */
[----:B------:R-:W-:Y:S02]  /*2a70*/  HFMA2.BF16_V2 R121, R13, R122, R53 ;  /* 0x0000007a0d797231 */ /* 0x000fe40000200035 */
[----:B------:R-:W-:-:S04]  /*2a80*/  IMAD.WIDE.U32 R112, R95, 0x10, R86 ;  /* 0x000000105f707825 */ /* 0x000fc800078e0056 */
[----:B------:R-:W-:Y:S01]  /*2a90*/  FADD.FTZ R139, R139, -R134 ;  /* 0x800000868b8b7221 */ /* 0x000fe20000010000 */
[C---:B------:R-:W-:Y:S01]  /*2aa0*/  FMUL.FTZ R157, R177.reuse, R157 ;  /* 0x0000009db19d7220 */ /* 0x040fe20000410000 */
[----:B------:R-:W-:Y:S01]  /*2ab0*/  FMUL.FTZ R138, R177, R153 ;  /* 0x00000099b18a7220 */ /* 0x000fe20000410000 */
[----:B------:R-:W-:-:S04]  /*2ac0*/  IMAD.WIDE.U32 R116, R91, 0x10, R86 ;  /* 0x000000105b747825 */ /* 0x000fc800078e0056 */
[C---:B------:R-:W-:Y:S01]  /*2ad0*/  FMUL.FTZ R151, R177.reuse, R151 ;  /* 0x00000097b1977220 */ /* 0x040fe20000410000 */
[C---:B------:R-:W-:Y:S01]  /*2ae0*/  FMUL.FTZ R146, R177.reuse, R145 ;  /* 0x00000091b1927220 */ /* 0x040fe20000410000 */
[----:B------:R-:W-:Y:S01]  /*2af0*/  FMUL.FTZ R158, R177, R133 ;  /* 0x00000085b19e7220 */ /* 0x000fe20000410000 */
[----:B------:R-:W-:-:S04]  /*2b00*/  IMAD.WIDE.U32 R86, R93, 0x10, R86 ;  /* 0x000000105d567825 */ /* 0x000fc800078e0056 */
[----:B------:R-:W-:Y:S01]  /*2b10*/  HFMA2.BF16_V2 R93, R5, R90, R45 ;  /* 0x0000005a055d7231 */ /* 0x000fe2000020002d */
[----:B------:R-:W-:Y:S01]  /*2b20*/  HFMA2.MMA.BF16_V2 R120, R12, R118, R52 ;  /* 0x000000760c787235 */ /* 0x000fe20000200034 */
[----:B------:R-:W-:Y:S01]  /*2b30*/  HFMA2.BF16_V2 R95, R7, R88, R47 ;  /* 0x00000058075f7231 */ /* 0x000fe2000020002f */
        /* <DEDUP_REMOVED lines=25> */
[C---:B------:R-:W-:Y:S01]  /*2cd0*/  FMUL.FTZ R155, R177.reuse, R155 ;  /* 0x0000009bb19b7220 */ /* 0x040fe20000410000 */
[----:B------:R-:W-:Y:S01]  /*2ce0*/  HFMA2.MMA.BF16_V2 R130, R22, R130, R62 ;  /* 0x0000008216827235 */ /* 0x000fe2000020003e */
[----:B------:R-:W-:Y:S01]  /*2cf0*/  FMUL.FTZ R147, R177, R147 ;  /* 0x00000093b1937220 */ /* 0x000fe20000410000 */
[----:B------:R-:W-:Y:S01]  /*2d00*/  HFMA2.BF16_V2 R125, R17, R125, R57 ;  /* 0x0000007d117d7231 */ /* 0x000fe20000200039 */
[----:B------:R-:W-:Y:S01]  /*2d10*/  F2FP.BF16.F32.PACK_AB R135, R135, R176 ;  /* 0x000000b08787723e */ /* 0x000fe200000010ff */
[----:B------:R-:W-:Y:S01]  /*2d20*/  HFMA2.BF16_V2 R127, R19, R127, R59 ;  /* 0x0000007f137f7231 */ /* 0x000fe2000020003b */
[----:B------:R-:W-:Y:S01]  /*2d30*/  F2FP.BF16.F32.PACK_AB R164, R165, R164 ;  /* 0x000000a4a5a4723e */ /* 0x000fe200000010ff */
[C---:B------:R-:W-:Y:S01]  /*2d40*/  FMUL.FTZ R139, R177.reuse, R139 ;  /* 0x0000008bb18b7220 */ /* 0x040fe20000410000 */
[C---:B------:R-:W-:Y:S01]  /*2d50*/  FMUL.FTZ R182, R177.reuse, R182 ;  /* 0x000000b6b1b67220 */ /* 0x040fe20000410000 */
[----:B------:R-:W-:Y:S01]  /*2d60*/  FMUL.FTZ R137, R177, R184 ;  /* 0x000000b8b1897220 */ /* 0x000fe20000410000 */
        /* <DEDUP_REMOVED lines=8> */
[----:B------:R0:W-:Y:S01]  /*2df0*/  STG.E.128 desc[UR4][R84.64], R92 ;  /* 0x0000005c54007986 */ /* 0x0001e2000c101d04 */
[----:B------:R-:W-:-:S02]  /*2e00*/  F2FP.BF16.F32.PACK_AB R138, R138, R157 ;  /* 0x0000009d8a8a723e */ /* 0x000fc400000010ff */
[----:B------:R-:W-:Y:S01]  /*2e10*/  F2FP.BF16.F32.PACK_AB R146, R146, R151 ;  /* 0x000000979292723e */ /* 0x000fe200000010ff */
[----:B------:R-:W-:Y:S01]  /*2e20*/  STG.E.128 desc[UR4][R106.64], R108 ;  /* 0x0000006c6a007986 */ /* 0x000fe2000c101d04 */
[----:B------:R-:W-:Y:S02]  /*2e30*/  F2FP.BF16.F32.PACK_AB R132, R132, R175 ;  /* 0x000000af8484723e */ /* 0x000fe400000010ff */
        /* <DEDUP_REMOVED lines=9> */
[----:B------:R3:W-:Y:S01]  /*2ed0*/  STG.E.128 desc[UR4][R100.64], R128 ;  /* 0x0000008064007986 */ /* 0x0007e2000c101d04 */
[----:B------:R-:W-:Y:S01]  /*2ee0*/  F2FP.BF16.F32.PACK_AB R141, R141, R186 ;  /* 0x000000ba8d8d723e */ /* 0x000fe200000010ff */
[----:B0-----:R-:W-:Y:S01]  /*2ef0*/  HFMA2.MMA.BF16_V2 R92, R24, R135, R64 ;  /* 0x00000087185c7235 */ /* 0x001fe20000200040 */
[----:B------:R-:W-:Y:S01]  /*2f00*/  F2FP.BF16.F32.PACK_AB R149, R149, R194 ;  /* 0x000000c29595723e */ /* 0x000fe200000010ff */
[----:B------:R-:W-:Y:S01]  /*2f10*/  HFMA2.MMA.BF16_V2 R94, R26, R164, R66 ;  /* 0x000000a41a5e7235 */ /* 0x000fe20000200042 */
[----:B------:R-:W-:Y:S01]  /*2f20*/  F2FP.BF16.F32.PACK_AB R142, R142, R155 ;  /* 0x0000009b8e8e723e */ /* 0x000fe200000010ff */
[----:B------:R-:W-:Y:S01]  /*2f30*/  HFMA2.BF16_V2 R93, R25, R132, R65 ;  /* 0x00000084195d7231 */ /* 0x000fe20000200041 */
[----:B------:R-:W-:Y:S01]  /*2f40*/  F2FP.BF16.F32.PACK_AB R147, R150, R147 ;  /* 0x000000939693723e */ /* 0x000fe200000010ff */
[----:B------:R-:W-:Y:S01]  /*2f50*/  HFMA2.BF16_V2 R95, R27, R166, R67 ;  /* 0x000000a61b5f7231 */ /* 0x000fe20000200043 */
[----:B------:R-:W-:Y:S01]  /*2f60*/  F2FP.BF16.F32.PACK_AB R139, R158, R139 ;  /* 0x0000008b9e8b723e */ /* 0x000fe200000010ff */
[----:B-1----:R-:W-:Y:S01]  /*2f70*/  HFMA2.MMA.BF16_V2 R104, R36, R143, R76 ;  /* 0x0000008f24687235 */ /* 0x002fe2000020004c */
[----:B------:R-:W-:Y:S01]  /*2f80*/  F2FP.BF16.F32.PACK_AB R137, R137, R182 ;  /* 0x000000b68989723e */ /* 0x000fe200000010ff */
[----:B------:R-:W-:Y:S01]  /*2f90*/  HFMA2.MMA.BF16_V2 R106, R38, R133, R78 ;  /* 0x00000085266a7235 */ /* 0x000fe2000020004e */
[----:B------:R-:W-:Y:S01]  /*2fa0*/  F2FP.BF16.F32.PACK_AB R190, R145, R190 ;  /* 0x000000be91be723e */ /* 0x000fe200000010ff */
[----:B--2---:R-:W-:Y:S01]  /*2fb0*/  HFMA2.MMA.BF16_V2 R102, R30, R163, R70 ;  /* 0x000000a31e667235 */ /* 0x004fe20000200046 */
[----:B------:R-:W-:Y:S01]  /*2fc0*/  F2FP.BF16.F32.PACK_AB R153, R153, R198 ;  /* 0x000000c69999723e */ /* 0x000fe200000010ff */
[----:B------:R-:W-:Y:S01]  /*2fd0*/  HFMA2.BF16_V2 R103, R31, R134, R71 ;  /* 0x000000861f677231 */ /* 0x000fe20000200047 */
[----:B------:R-:W-:Y:S01]  /*2fe0*/  HFMA2.MMA.BF16_V2 R108, R40, R141, R80 ;  /* 0x0000008d286c7235 */ /* 0x000fe20000200050 */
[----:B---3--:R-:W-:Y:S01]  /*2ff0*/  HFMA2.BF16_V2 R101, R29, R168, R69 ;  /* 0x000000a81d657231 */ /* 0x008fe20000200045 */
        /* <DEDUP_REMOVED lines=15> */
[----:B------:R1:W-:Y:S03]  /*30f0*/  STG.E.128 desc[UR4][R86.64], R108 ;  /* 0x0000006c56007986 */ /* 0x0003e6000c101d04 */
[----:B------:R-:W-:Y:S05]  /*3100*/  @!P1 BRA `(.L_x_1135) ;  /* 0xffffffd000549947 */ /* 0x000fea000383ffff */
[----:B------:R-:W-:Y:S05]  /*3110*/  EXIT ;  /* 0x000000000000794d */ /* 0x000fea0003800000 */
.L_x_1134:
[----:B------:R-:W-:Y:S01]  /*3120*/  HFMA2.MMA R96, -RZ, RZ, 0, 5.9604644775390625e-08 ;  /* 0x00000001ff607435 */ /* 0x000fe200000001ff */
[----:B------:R-:W-:Y:S02]  /*3130*/  MOV R94, R0 ;  /* 0x00000000005e7202 */ /* 0x000fe40000000f00 */
[----:B------:R-:W-:Y:S02]  /*3140*/  MOV R98, 0x1f ;  /* 0x0000001f00627802 */ /* 0x000fe40000000f00 */
[----:B------:R-:W-:-:S07]  /*3150*/  MOV R92, 0xffffffff ;  /* 0xffffffff005c7802 */ /* 0x000fce0000000f00 */
[----:B-----5:R-:W-:Y:S05]  /*3160*/  WARPSYNC.COLLECTIVE R92, `(.L_x_1136) ;  /* 0x000000005c087348 */ /* 0x020fea0003c00000 */
[----:B------:R0:W1:Y:S02]  /*3170*/  SHFL.BFLY P2, R135, R94, R96, R98 ;  /* 0x0c0000605e877389 */ /* 0x0000640000040062 */
[----:B01---5:R-:W-:Y:S01]  /*3180*/  ENDCOLLECTIVE ;  /* 0x000000000000791b */ /* 0x023fe20003800000 */
.L_x_1136:
[----:B------:R-:W-:Y:S01]  /*3190*/  HFMA2.MMA R96, -RZ, RZ, 0, 1.1920928955078125e-07 ;  /* 0x00000002ff607435 */ /* 0x000fe200000001ff */
[----:B------:R-:W-:-:S05]  /*31a0*/  MOV R85, R135 ;  /* 0x0000008700557202 */ /* 0x000fca0000000f00 */
[----:B------:R-:W-:-:S05]  /*31b0*/  FADD.FTZ R85, R0, R85 ;  /* 0x0000005500557221 */ /* 0x000fca0000010000 */
[----:B------:R-:W-:-:S07]  /*31c0*/  MOV R94, R85 ;  /* 0x00000055005e7202 */ /* 0x000fce0000000f00 */
[----:B------:R-:W-:Y:S05]  /*31d0*/  WARPSYNC.COLLECTIVE R92, `(.L_x_1137) ;  /* 0x000000005c087348 */ /* 0x000fea0003c00000 */
[----:B------:R0:W1:Y:S02]  /*31e0*/  SHFL.BFLY P2, R135, R94, R96, R98 ;  /* 0x0c0000605e877389 */ /* 0x0000640000040062 */
[----:B01----:R-:W-:Y:S01]  /*31f0*/  ENDCOLLECTIVE ;  /* 0x000000000000791b */ /* 0x003fe20003800000 */
.L_x_1137:
[----:B------:R-:W-:Y:S01]  /*3200*/  HFMA2.MMA R96, -RZ, RZ, 0, 2.384185791015625e-07 ;  /* 0x00000004ff607435 */ /* 0x000fe200000001ff */
[----:B------:R-:W-:-:S05]  /*3210*/  MOV R2, R135 ;  /* 0x0000008700027202 */ /* 0x000fca0000000f00 */
[----:B------:R-:W-:-:S05]  /*3220*/  FADD.FTZ R86, R85, R2 ;  /* 0x0000000255567221 */ /* 0x000fca0000010000 */
[----:B------:R-:W-:-:S07]  /*3230*/  MOV R94, R86 ;  /* 0x00000056005e7202 */ /* 0x000fce0000000f00 */
[----:B------:R-:W-:Y:S05]  /*3240*/  WARPSYNC.COLLECTIVE R92, `(.L_x_1138) ;  /* 0x000000005c087348 */ /* 0x000fea0003c00000 */
[----:B------:R0:W1:Y:S02]  /*3250*/  SHFL.BFLY P2, R135, R94, R96, R98 ;  /* 0x0c0000605e877389 */ /* 0x0000640000040062 */
[----:B01----:R-:W-:Y:S01]  /*3260*/  ENDCOLLECTIVE ;  /* 0x000000000000791b */ /* 0x003fe20003800000 */
.L_x_1138:
[----:B------:R-:W-:Y:S01]  /*3270*/  HFMA2.MMA R96, -RZ, RZ, 0, 4.76837158203125e-07 ;  /* 0x00000008ff607435 */ /* 0x000fe200000001ff */
[----:B------:R-:W-:-:S05]  /*3280*/  MOV R129, R135 ;  /* 0x0000008700817202 */ /* 0x000fca0000000f00 */
[----:B------:R-:W-:-:S05]  /*3290*/  FADD.FTZ R129, R86, R129 ;  /* 0x0000008156817221 */ /* 0x000fca0000010000 */
[----:B------:R-:W-:-:S07]  /*32a0*/  MOV R94, R129 ;  /* 0x00000081005e7202 */ /* 0x000fce0000000f00 */
[----:B------:R-:W-:Y:S05]  /*32b0*/  WARPSYNC.COLLECTIVE R92, `(.L_x_1139) ;  /* 0x000000005c087348 */ /* 0x000fea0003c00000 */
[----:B------:R0:W1:Y:S02]  /*32c0*/  SHFL.BFLY P2, R135, R94, R96, R98 ;  /* 0x0c0000605e877389 */ /* 0x0000640000040062 */
[----:B01----:R-:W-:Y:S01]  /*32d0*/  ENDCOLLECTIVE ;  /* 0x000000000000791b */ /* 0x003fe20003800000 */
.L_x_1139:
[----:B------:R-:W-:Y:S01]  /*32e0*/  HFMA2.MMA R96, -RZ, RZ, 0, 9.5367431640625e-07 ;  /* 0x00000010ff607435 */ /* 0x000fe200000001ff */
[----:B------:R-:W-:-:S05]  /*32f0*/  MOV R2, R135 ;  /* 0x0000008700027202 */ /* 0x000fca0000000f00 */
[----:B------:R-:W-:-:S05]  /*3300*/  FADD.FTZ R90, R129, R2 ;  /* 0x00000002815a7221 */ /* 0x000fca0000010000 */
[----:B------:R-:W-:-:S07]  /*3310*/  MOV R94, R90 ;  /* 0x0000005a005e7202 */ /* 0x000fce0000000f00 */
[----:B------:R-:W-:Y:S05]  /*3320*/  WARPSYNC.COLLECTIVE R92, `(.L_x_1140) ;  /* 0x000000005c087348 */ /* 0x000fea0003c00000 */
[----:B------:R0:W1:Y:S02]  /*3330*/  SHFL.BFLY P2, R135, R94, R96, R98 ;  /* 0x0c0000605e877389 */ /* 0x0000640000040062 */
[----:B01----:R-:W-:Y:S01]  /*3340*/  ENDCOLLECTIVE ;  /* 0x000000000000791b */ /* 0x003fe20003800000 */
.L_x_1140:
        /* <DEDUP_REMOVED lines=167> */
.L_x_1141:
[----:B------:R-:W-:Y:S01]  /*3dc0*/  HFMA2.MMA R96, -RZ, RZ, 0, 1.1920928955078125e-07 ;  /* 0x00000002ff607435 */ /* 0x000fe200000001ff */
[----:B------:R-:W-:-:S05]  /*3dd0*/  MOV R85, R135 ;  /* 0x0000008700557202 */ /* 0x000fca0000000f00 */
[----:B------:R-:W-:-:S05]  /*3de0*/  FADD.FTZ R85, R0, R85 ;  /* 0x0000005500557221 */ /* 0x000fca0000010000 */
[----:B------:R-:W-:-:S07]  /*3df0*/  MOV R94, R85 ;  /* 0x00000055005e7202 */ /* 0x000fce0000000f00 */
[----:B------:R-:W-:Y:S05]  /*3e00*/  WARPSYNC.COLLECTIVE R92, `(.L_x_1142) ;  /* 0x000000005c087348 */ /* 0x000fea0003c00000 */
[----:B------:R0:W1:Y:S02]  /*3e10*/  SHFL.BFLY P2, R135, R94, R96, R98 ;  /* 0x0c0000605e877389 */ /* 0x0000640000040062 */
[----:B01----:R-:W-:Y:S01]  /*3e20*/  ENDCOLLECTIVE ;  /* 0x000000000000791b */ /* 0x003fe20003800000 */
.L_x_1142:
[----:B------:R-:W-:Y:S01]  /*3e30*/  HFMA2.MMA R96, -RZ, RZ, 0, 2.384185791015625e-07 ;  /* 0x00000004ff607435 */ /* 0x000fe200000001ff */
[----:B------:R-:W-:-:S05]  /*3e40*/  MOV R86, R135 ;  /* 0x0000008700567202 */ /* 0x000fca0000000f00 */
[----:B------:R-:W-:-:S05]  /*3e50*/  FADD.FTZ R86, R85, R86 ;  /* 0x0000005655567221 */ /* 0x000fca0000010000 */
[----:B------:R-:W-:-:S07]  /*3e60*/  MOV R94, R86 ;  /* 0x00000056005e7202 */ /* 0x000fce0000000f00 */
[----:B------:R-:W-:Y:S05]  /*3e70*/  WARPSYNC.COLLECTIVE R92, `(.L_x_1143) ;  /* 0x000000005c087348 */ /* 0x000fea0003c00000 */
[----:B------:R0:W1:Y:S02]  /*3e80*/  SHFL.BFLY P2, R135, R94, R96, R98 ;  /* 0x0c0000605e877389 */ /* 0x0000640000040062 */
[----:B01----:R-:W-:Y:S01]  /*3e90*/  ENDCOLLECTIVE ;  /* 0x000000000000791b */ /* 0x003fe20003800000 */
.L_x_1143:
[----:B------:R-:W-:Y:S01]  /*3ea0*/  HFMA2.MMA R96, -RZ, RZ, 0, 4.76837158203125e-07 ;  /* 0x00000008ff607435 */ /* 0x000fe200000001ff */
[----:B------:R-:W-:-:S05]  /*3eb0*/  MOV R129, R135 ;  /* 0x0000008700817202 */ /* 0x000fca0000000f00 */
[----:B------:R-:W-:-:S05]  /*3ec0*/  FADD.FTZ R129, R86, R129 ;  /* 0x0000008156817221 */ /* 0x000fca0000010000 */
[----:B------:R-:W-:-:S07]  /*3ed0*/  MOV R94, R129 ;  /* 0x00000081005e7202 */ /* 0x000fce0000000f00 */
[----:B------:R-:W-:Y:S05]  /*3ee0*/  WARPSYNC.COLLECTIVE R92, `(.L_x_1144) ;  /* 0x000000005c087348 */ /* 0x000fea0003c00000 */
[----:B------:R0:W1:Y:S02]  /*3ef0*/  SHFL.BFLY P2, R135, R94, R96, R98 ;  /* 0x0c0000605e877389 */ /* 0x0000640000040062 */
[----:B01----:R-:W-:Y:S01]  /*3f00*/  ENDCOLLECTIVE ;  /* 0x000000000000791b */ /* 0x003fe20003800000 */
.L_x_1144:
[----:B------:R-:W-:Y:S01]  /*3f10*/  HFMA2.MMA R96, -RZ, RZ, 0, 9.5367431640625e-07 ;  /* 0x00000010ff607435 */ /* 0x000fe200000001ff */
[----:B------:R-:W-:-:S05]  /*3f20*/  MOV R90, R135 ;  /* 0x00000087005a7202 */ /* 0x000fca0000000f00 */
[----:B------:R-:W-:-:S05]  /*3f30*/  FADD.FTZ R90, R129, R90 ;  /* 0x0000005a815a7221 */ /* 0x000fca0000010000 */
[----:B------:R-:W-:-:S07]  /*3f40*/  MOV R94, R90 ;  /* 0x0000005a005e7202 */ /* 0x000fce0000000f00 */
[----:B------:R-:W-:Y:S05]  /*3f50*/  WARPSYNC.COLLECTIVE R92, `(.L_x_1145) ;  /* 0x000000005c087348 */ /* 0x000fea0003c00000 */
[----:B------:R0:W1:Y:S02]  /*3f60*/  SHFL.BFLY P2, R135, R94, R96, R98 ;  /* 0x0c0000605e877389 */ /* 0x0000640000040062 */
[----:B01----:R-:W-:Y:S01]  /*3f70*/  ENDCOLLECTIVE ;  /* 0x000000000000791b */ /* 0x003fe20003800000 */
.L_x_1145:
[----:B------:R-:W-:Y:S05]  /*3f80*/  BRA `(.L_x_1146) ;  /* 0xffffffdc00447947 */ /* 0x000fea000383ffff */
.L_x_1147:
        /* <DEDUP_REMOVED lines=15> */
.L_x_2058:


//--------------------- .text._ZN10layer_norm13ln_fwd_kernelINS_13Kernel_traitsI6__halffS2_fjLj10240ELj1ELj1ELj4ELj16ENS_18Kernel_traits_baseILj10240ES2_fS2_fjLj128EEEEEEEvNS_9FwdParamsE --------------------------
	.section	.text._ZN10layer_norm13ln_fwd_kernelINS_13Kernel_traitsI6__halffS2_fjLj10240ELj1ELj1ELj4ELj16ENS_18Kernel_traits_baseILj10240ES2_fS2_fjLj128EEEEEEEvNS_9FwdParamsE,"ax",@progbits
	.align	128
        .global         _ZN10layer_norm13ln_fwd_kernelINS_13Kernel_traitsI6__halffS2_fjLj10240ELj1ELj1ELj4ELj16ENS_18Kernel_traits_baseILj10240ES2_fS2_fjLj128EEEEEEEvNS_9FwdParamsE
        .type           _ZN10layer_norm13ln_fwd_kernelINS_13Kernel_traitsI6__halffS2_fjLj10240ELj1ELj1ELj4ELj16ENS_18Kernel_traits_baseILj10240ES2_fS2_fjLj128EEEEEEEvNS_9FwdParamsE,@function
        .size           _ZN10layer_norm13ln_fwd_kernelINS_13Kernel_traitsI6__halffS2_fjLj10240ELj1ELj1ELj4ELj16ENS_18Kernel_traits_baseILj10240ES2_fS2_fjLj128EEEEEEEvNS_9FwdParamsE,(.L_x_2059 - _ZN10layer_norm13ln_fwd_kernelINS_13Kernel_traitsI6__halffS2_fjLj10240ELj1ELj1ELj4ELj16ENS_18Kernel_traits_baseILj10240ES2_fS2_fjLj128EEEEEEEvNS_9FwdParamsE)
        .other          _ZN10layer_norm13ln_fwd_kernelINS_13Kernel_traitsI6__halffS2_fjLj10240ELj1ELj1ELj4ELj16ENS_18Kernel_traits_baseILj10240ES2_fS2_fjLj128EEEEEEEvNS_9FwdParamsE,@"STO_CUDA_ENTRY STV_DEFAULT"
_ZN10layer_norm13ln_fwd_kernelINS_13Kernel_traitsI6__halffS2_fjLj10240ELj1ELj1ELj4ELj16ENS_18Kernel_traits_baseILj10240ES2_fS2_fjLj128EEEEEEEvNS_9FwdParamsE:
.text._ZN10layer_norm13ln_fwd_kernelINS_13Kernel_traitsI6__halffS2_fjLj10240ELj1ELj1ELj4ELj16ENS_18Kernel_traits_baseILj10240ES2_fS2_fjLj128EEEEEEEvNS_9FwdParamsE:
        /* <DEDUP_REMOVED lines=58> */
.L_x_1149:
        /* <DEDUP_REMOVED lines=330> */
.L_x_1160:
        /* <DEDUP_REMOVED lines=123> */
[----:B------:R-:W-:Y:S01]  /*1ff0*/  SHF.R.U32.HI R11, RZ, 0x10, R123 ;  /* 0x00000010ff0b7819 */ /* 0x000fe2000001167b */
[C---:B------:R-:W-:Y:S01]  /*2000*/  FMUL.FTZ R190, R7.reuse, R73 ;  /* 0x0000004907be7220 */ /* 0x040fe20000410000 */
[----:B------:R-:W-:Y:S01]  /*2010*/  SHF.R.U32.HI R62, RZ, 0x10, R3 ;  /* 0x00000010ff3e7819 */ /* 0x000fe20000011603 */
[C---:B------:R-:W-:Y:S01]  /*2020*/  FMUL.FTZ R78, R7.reuse, R82 ;  /* 0x00000052074e7220 */ /* 0x040fe20000410000 */
[----:B------:R-:W-:Y:S01]  /*2030*/  F2FP.F16.F32.PACK_AB R21, RZ, R21 ;  /* 0x00000015ff15723e */ /* 0x000fe200000000ff */
[C---:B------:R-:W-:Y:S01]  /*2040*/  FMUL.FTZ R33, R7.reuse, R196 ;  /* 0x000000c407217220 */ /* 0x040fe20000410000 */
[----:B------:R-:W-:Y:S01]  /*2050*/  F2FP.F16.F32.PACK_AB R19, RZ, R19 ;  /* 0x00000013ff13723e */ /* 0x000fe200000000ff */
[C---:B------:R-:W-:Y:S01]  /*2060*/  FMUL.FTZ R183, R7.reuse, R58 ;  /* 0x0000003a07b77220 */ /* 0x040fe20000410000 */
[----:B------:R-:W-:Y:S01]  /*2070*/  SHF.R.U32.HI R74, RZ, 0x10, R125 ;  /* 0x00000010ff4a7819 */ /* 0x000fe2000001167d */
[C---:B------:R-:W-:Y:S01]  /*2080*/  FMUL.FTZ R73, R7.reuse, R13 ;  /* 0x0000000d07497220 */ /* 0x040fe20000410000 */
[----:B------:R-:W-:Y:S01]  /*2090*/  SHF.R.U32.HI R70, RZ, 0x10, R85 ;  /* 0x00000010ff467819 */ /* 0x000fe20000011655 */
[C---:B------:R-:W-:Y:S01]  /*20a0*/  FMUL.FTZ R29, R7.reuse, R200 ;  /* 0x000000c8071d7220 */ /* 0x040fe20000410000 */
[----:B------:R-:W-:Y:S01]  /*20b0*/  SHF.R.U64 R83, R126, 0x10, R127 ;  /* 0x000000107e537819 */ /* 0x000fe2000000127f */
[----:B------:R-:W-:Y:S01]  /*20c0*/  HFMA2 R11, R62.H0_H0, R15.H0_H0, R11.H0_H0 ;  /* 0x2000000f3e0b7231 */ /* 0x000fe2000004080b */
[----:B------:R-:W-:Y:S01]  /*20d0*/  SHF.R.U64 R76, R86, 0x10, R87 ;  /* 0x00000010564c7819 */ /* 0x000fe20000001257 */
[C---:B------:R-:W-:Y:S01]  /*20e0*/  FMUL.FTZ R31, R7.reuse, R18 ;  /* 0x00000012071f7220 */ /* 0x040fe20000410000 */
[----:B------:R-:W-:Y:S01]  /*20f0*/  F2FP.F16.F32.PACK_AB R82, RZ, R80 ;  /* 0x00000050ff52723e */ /* 0x000fe200000000ff */
[----:B------:R-:W-:Y:S01]  /*2100*/  HFMA2 R15, R70.H0_H0, R21.H0_H0, R74.H0_H0 ;  /* 0x20000015460f7231 */ /* 0x000fe2000004084a */
[----:B------:R-:W-:Y:S01]  /*2110*/  F2FP.F16.F32.PACK_AB R17, RZ, R17 ;  /* 0x00000011ff11723e */ /* 0x000fe200000000ff */
[----:B------:R-:W-:Y:S01]  /*2120*/  HFMA2 R83, R76.H0_H0, R19.H0_H0, R83.H0_H0 ;  /* 0x200000134c537231 */ /* 0x000fe20000040853 */
[----:B------:R-:W-:Y:S01]  /*2130*/  F2FP.F16.F32.PACK_AB R23, RZ, R23 ;  /* 0x00000017ff17723e */ /* 0x000fe200000000ff */
[C---:B------:R-:W-:Y:S01]  /*2140*/  FMUL.FTZ R42, R7.reuse, R8 ;  /* 0x00000008072a7220 */ /* 0x040fe20000410000 */
[----:B------:R-:W-:Y:S01]  /*2150*/  SHF.R.U64 R58, R2, 0x10, R3 ;  /* 0x00000010023a7819 */ /* 0x000fe20000001203 */
[C---:B------:R-:W-:Y:S01]  /*2160*/  FMUL.FTZ R8, R7.reuse, R194 ;  /* 0x000000c207087220 */ /* 0x040fe20000410000 */
[----:B------:R-:W-:Y:S01]  /*2170*/  SHF.R.U64 R13, R124, 0x10, R125 ;  /* 0x000000107c0d7819 */ /* 0x000fe2000000127d */
[C---:B------:R-:W-:Y:S01]  /*2180*/  FMUL.FTZ R35, R7.reuse, R198 ;  /* 0x000000c607237220 */ /* 0x040fe20000410000 */
[----:B------:R-:W-:Y:S01]  /*2190*/  SHF.R.U64 R80, R84, 0x10, R85 ;  /* 0x0000001054507819 */ /* 0x000fe20000001255 */
[----:B------:R-:W-:Y:S01]  /*21a0*/  HFMA2 R189, R58.H0_H0, R17.H0_H0, R189.H0_H0 ;  /* 0x200000113abd7231 */ /* 0x000fe200000408bd */
[----:B------:R-:W-:Y:S01]  /*21b0*/  F2FP.F16.F32.PACK_AB R33, RZ, R33 ;  /* 0x00000021ff21723e */ /* 0x000fe200000000ff */
[C---:B------:R-:W-:Y:S01]  /*21c0*/  FMUL.FTZ R194, R7.reuse, R81 ;  /* 0x0000005107c27220 */ /* 0x040fe20000410000 */
[----:B------:R-:W-:Y:S01]  /*21d0*/  SHF.R.U64 R19, R130, 0x10, R131 ;  /* 0x0000001082137819 */ /* 0x000fe20000001283 */
[----:B------:R-:W-:Y:S01]  /*21e0*/  HFMA2 R80, R80.H0_H0, R23.H0_H0, R13.H0_H0 ;  /* 0x2000001750507231 */ /* 0x000fe2000004080d */
[----:B------:R-:W-:Y:S01]  /*21f0*/  SHF.R.U64 R74, R90, 0x10, R91 ;  /* 0x000000105a4a7819 */ /* 0x000fe2000000125b */
[----:B------:R-:W-:Y:S01]  /*2200*/  FMUL.FTZ R37, R7, R204 ;  /* 0x000000cc07257220 */ /* 0x000fe20000410000 */
[----:B------:R-:W-:Y:S01]  /*2210*/  F2FP.F16.F32.PACK_AB R29, RZ, R29 ;  /* 0x0000001dff1d723e */ /* 0x000fe200000000ff */
[--C-:B------:R-:W-:Y:S01]  /*2220*/  FADD.FTZ R16, R16, -R0.reuse ;  /* 0x8000000010107221 */ /* 0x100fe20000010000 */
[----:B------:R-:W-:Y:S01]  /*2230*/  SHF.R.U32.HI R21, RZ, 0x10, R131 ;  /* 0x00000010ff157819 */ /* 0x000fe20000011683 */
[--C-:B------:R-:W-:Y:S01]  /*2240*/  FADD.FTZ R32, R32, -R0.reuse ;  /* 0x8000000020207221 */ /* 0x100fe20000010000 */
[----:B------:R-:W-:Y:S01]  /*2250*/  SHF.R.U32.HI R76, RZ, 0x10, R91 ;  /* 0x00000010ff4c7819 */ /* 0x000fe2000001165b */
        /* <DEDUP_REMOVED lines=8> */
[--C-:B------:R-:W-:Y:S01]  /*22e0*/  FADD.FTZ R34, R34, -R0.reuse ;  /* 0x8000000022227221 */ /* 0x100fe20000010000 */
[----:B------:R-:W-:Y:S01]  /*22f0*/  SHF.R.U64 R81, R128, 0x10, R129 ;  /* 0x0000001080517819 */ /* 0x000fe20000001281 */
[----:B------:R-:W-:Y:S01]  /*2300*/  FMUL.FTZ R65, R7, R210 ;  /* 0x000000d207417220 */ /* 0x000fe20000410000 */
[----:B------:R-:W-:Y:S01]  /*2310*/  SHF.R.U64 R62, R88, 0x10, R89 ;  /* 0x00000010583e7819 */ /* 0x000fe20000001259 */
[----:B------:R-:W-:Y:S01]  /*2320*/  HFMA2 R74, R74.H0_H0, R33.H0_H0, R19.H0_H0 ;  /* 0x200000214a4a7231 */ /* 0x000fe20000040813 */
[----:B------:R-:W-:Y:S01]  /*2330*/  F2FP.F16.F32.PACK_AB R31, RZ, R31 ;  /* 0x0000001fff1f723e */ /* 0x000fe200000000ff */
[----:B------:R-:W-:Y:S01]  /*2340*/  HFMA2 R19, R76.H0_H0, R29.H0_H0, R21.H0_H0 ;  /* 0x2000001d4c137231 */ /* 0x000fe20000040815 */
[----:B------:R-:W-:Y:S01]  /*2350*/  SHF.R.U32.HI R17, RZ, 0x10, R129 ;  /* 0x00000010ff117819 */ /* 0x000fe20000011681 */
[--C-:B------:R-:W-:Y:S01]  /*2360*/  FADD.FTZ R40, R40, -R0.reuse ;  /* 0x8000000028287221 */ /* 0x100fe20000010000 */
[----:B------:R-:W-:Y:S01]  /*2370*/  SHF.R.U32.HI R70, RZ, 0x10, R89 ;  /* 0x00000010ff467819 */ /* 0x000fe20000011659 */
[--C-:B------:R-:W-:Y:S01]  /*2380*/  FADD.FTZ R216, R41, -R0.reuse ;  /* 0x8000000029d87221 */ /* 0x100fe20000010000 */
[--C-:B------:R-:W-:Y:S01]  /*2390*/  FADD.FTZ R220, R44, -R0.reuse ;  /* 0x800000002cdc7221 */ /* 0x100fe20000010000 */
[----:B------:R-:W-:Y:S01]  /*23a0*/  F2FP.F16.F32.PACK_AB R35, RZ, R35 ;  /* 0x00000023ff23723e */ /* 0x000fe200000000ff */
[----:B------:R-:W-:Y:S01]  /*23b0*/  HFMA2 R13, R58.H0_H0, R27.H0_H0, R13.H0_H0 ;  /* 0x2000001b3a0d7231 */ /* 0x000fe2000004080d */
[----:B------:R-:W-:Y:S01]  /*23c0*/  SHF.R.U64 R21, R132, 0x10, R133 ;  /* 0x0000001084157819 */ /* 0x000fe20000001285 */
[--C-:B------:R-:W-:Y:S01]  /*23d0*/  FADD.FTZ R4, R4, -R0.reuse ;  /* 0x8000000004047221 */ /* 0x100fe20000010000 */
[----:B------:R-:W-:Y:S01]  /*23e0*/  SHF.R.U64 R76, R92, 0x10, R93 ;  /* 0x000000105c4c7819 */ /* 0x000fe2000000125d */
[--C-:B------:R-:W-:Y:S01]  /*23f0*/  FADD.FTZ R222, R43, -R0.reuse ;  /* 0x800000002bde7221 */ /* 0x100fe20000010000 */
[C---:B------:R-:W-:Y:S01]  /*2400*/  FMUL.FTZ R44, R7.reuse, R16 ;  /* 0x00000010072c7220 */ /* 0x040fe20000410000 */
[----:B------:R-:W-:Y:S01]  /*2410*/  F2FP.F16.F32.PACK_AB R37, RZ, R37 ;  /* 0x00000025ff25723e */ /* 0x000fe200000000ff */
[C---:B------:R-:W-:Y:S01]  /*2420*/  FMUL.FTZ R68, R7.reuse, R32 ;  /* 0x0000002007447220 */ /* 0x040fe20000410000 */
[C---:B------:R-:W-:Y:S01]  /*2430*/  FMUL.FTZ R191, R7.reuse, R75 ;  /* 0x0000004b07bf7220 */ /* 0x040fe20000410000 */
[----:B------:R-:W-:Y:S01]  /*2440*/  HFMA2 R81, R62.H0_H0, R25.H0_H0, R81.H0_H0 ;  /* 0x200000193e517231 */ /* 0x000fe20000040851 */
[----:B------:R-:W-:Y:S01]  /*2450*/  SHF.R.U32.HI R23, RZ, 0x10, R133 ;  /* 0x00000010ff177819 */ /* 0x000fe20000011685 */
[--C-:B------:R-:W-:Y:S01]  /*2460*/  FADD.FTZ R6, R6, -R0.reuse ;  /* 0x8000000006067221 */ /* 0x100fe20000010000 */
[----:B------:R-:W-:Y:S01]  /*2470*/  SHF.R.U32.HI R58, RZ, 0x10, R93 ;  /* 0x00000010ff3a7819 */ /* 0x000fe2000001165d */
[----:B------:R-:W-:Y:S01]  /*2480*/  FMUL.FTZ R16, R7, R34 ;  /* 0x0000002207107220 */ /* 0x000fe20000410000 */
        /* <DEDUP_REMOVED lines=12> */
[----:B------:R-:W-:Y:S01]  /*2550*/  F2FP.F16.F32.PACK_AB R65, RZ, R65 ;  /* 0x00000041ff41723e */ /* 0x000fe200000000ff */
[C---:B------:R-:W-:Y:S01]  /*2560*/  FMUL.FTZ R36, R7.reuse, R36 ;  /* 0x0000002407247220 */ /* 0x040fe20000410000 */
[----:B------:R-:W-:Y:S01]  /*2570*/  SHF.R.U64 R29, R136, 0x10, R137 ;  /* 0x00000010881d7819 */ /* 0x000fe20000001289 */
[C---:B------:R-:W-:Y:S01]  /*2580*/  FMUL.FTZ R18, R7.reuse, R40 ;  /* 0x0000002807127220 */ /* 0x040fe20000410000 */
[----:B------:R-:W-:Y:S01]  /*2590*/  SHF.R.U64 R70, R96, 0x10, R97 ;  /* 0x0000001060467819 */ /* 0x000fe20000001261 */
[C---:B------:R-:W-:Y:S01]  /*25a0*/  FMUL.FTZ R67, R7.reuse, R216 ;  /* 0x000000d807437220 */ /* 0x040fe20000410000 */
[C---:B------:R-:W-:Y:S01]  /*25b0*/  FMUL.FTZ R61, R7.reuse, R4 ;  /* 0x00000004073d7220 */ /* 0x040fe20000410000 */
[----:B------:R-:W-:Y:S01]  /*25c0*/  FMUL.FTZ R40, R7, R222 ;  /* 0x000000de07287220 */ /* 0x000fe20000410000 */
[----:B------:R-:W-:-:S02]  /*25d0*/  HFMA2 R76, R76.H0_H0, R35.H0_H0, R21.H0_H0 ;  /* 0x200000234c4c7231 */ /* 0x000fc40000040815 */
[--C-:B------:R-:W-:Y:S01]  /*25e0*/  FADD.FTZ R224, R45, -R0.reuse ;  /* 0x800000002de07221 */ /* 0x100fe20000010000 */
[--C-:B------:R-:W-:Y:S01]  /*25f0*/  FADD.FTZ R226, R46, -R0.reuse ;  /* 0x800000002ee27221 */ /* 0x100fe20000010000 */
[----:B------:R-:W-:Y:S01]  /*2600*/  FMUL.FTZ R4, R7, R6 ;  /* 0x0000000607047220 */ /* 0x000fe20000410000 */
[----:B------:R-:W-:Y:S02]  /*2610*/  HFMA2 R21, R58.H0_H0, R37.H0_H0, R23.H0_H0 ;  /* 0x200000253a157231 */ /* 0x000fe40000040817 */
[--C-:B------:R-:W-:Y:S01]  /*2620*/  FADD.FTZ R228, R47, -R0.reuse ;  /* 0x800000002fe47221 */ /* 0x100fe20000010000 */
[--C-:B------:R-:W-:Y:S01]  /*2630*/  FADD.FTZ R46, R49, -R0.reuse ;  /* 0x80000000312e7221 */ /* 0x100fe20000010000 */
[--C-:B------:R-:W-:Y:S01]  /*2640*/  FADD.FTZ R50, R50, -R0.reuse ;  /* 0x8000000032327221 */ /* 0x100fe20000010000 */
[----:B------:R-:W-:Y:S01]  /*2650*/  FADD.FTZ R232, R53, -R0 ;  /* 0x8000000035e87221 */ /* 0x000fe20000010000 */
[----:B------:R-:W-:Y:S01]  /*2660*/  FMUL.FTZ R6, R7, R14 ;  /* 0x0000000e07067220 */ /* 0x000fe20000410000 */
[----:B------:R-:W-:-:S02]  /*2670*/  HFMA2 R75, R75.H0_H0, R32.H0_H0, R25.H0_H0 ;  /* 0x200000204b4b7231 */ /* 0x000fc40000040819 */
[--C-:B------:R-:W-:Y:S01]  /*2680*/  FADD.FTZ R230, R51, -R0.reuse ;  /* 0x8000000033e67221 */ /* 0x100fe20000010000 */
[----:B------:R-:W-:Y:S02]  /*2690*/  HFMA2 R23, R62.H0_H0, R39.H0_H0, R27.H0_H0 ;  /* 0x200000273e177231 */ /* 0x000fe4000004081b */
[C---:B------:R-:W-:Y:S01]  /*26a0*/  FMUL.FTZ R14, R7.reuse, R38 ;  /* 0x00000026070e7220 */ /* 0x040fe20000410000 */
[----:B------:R-:W-:Y:S01]  /*26b0*/  F2FP.F16.F32.PACK_AB R34, RZ, R34 ;  /* 0x00000022ff22723e */ /* 0x000fe200000000ff */
[----:B------:R-:W-:Y:S01]  /*26c0*/  HFMA2 R65, R70.H0_H0, R65.H0_H0, R29.H0_H0 ;  /* 0x2000004146417231 */ /* 0x000fe2000004081d */
[----:B------:R-:W-:Y:S01]  /*26d0*/  SHF.R.U32.HI R27, RZ, 0x10, R137 ;  /* 0x00000010ff1b7819 */ /* 0x000fe20000011689 */
[--C-:B------:R-:W-:Y:S01]  /*26e0*/  FADD.FTZ R22, R22, -R0.reuse ;  /* 0x8000000016167221 */ /* 0x100fe20000010000 */
[----:B------:R-:W-:Y:S01]  /*26f0*/  SHF.R.U32.HI R25, RZ, 0x10, R97 ;  /* 0x00000010ff197819 */ /* 0x000fe20000011661 */
[C---:B------:R-:W-:Y:S01]  /*2700*/  FMUL.FTZ R41, R7.reuse, R224 ;  /* 0x000000e007297220 */ /* 0x040fe20000410000 */
[----:B------:R-:W-:Y:S01]  /*2710*/  F2FP.F16.F32.PACK_AB R38, RZ, R214 ;  /* 0x000000d6ff26723e */ /* 0x000fe200000000ff */
[--C-:B------:R-:W-:Y:S01]  /*2720*/  FADD.FTZ R48, R48, -R0.reuse ;  /* 0x8000000030307221 */ /* 0x100fe20000010000 */
[----:B------:R-:W-:Y:S01]  /*2730*/  F2FP.F16.F32.PACK_AB R36, RZ, R36 ;  /* 0x00000024ff24723e */ /* 0x000fe200000000ff */
[C---:B------:R-:W-:Y:S01]  /*2740*/  FMUL.FTZ R228, R7.reuse, R228 ;  /* 0x000000e407e47220 */ /* 0x040fe20000410000 */
[----:B------:R-:W-:Y:S01]  /*2750*/  F2FP.F16.F32.PACK_AB R67, RZ, R67 ;  /* 0x00000043ff43723e */ /* 0x000fe200000000ff */
        /* <DEDUP_REMOVED lines=10> */
[----:B------:R-:W-:Y:S01]  /*2800*/  HFMA2 R25, R25.H0_H0, R34.H0_H0, R27.H0_H0 ;  /* 0x2000002219197231 */ /* 0x000fe2000004081b */
[----:B------:R-:W-:Y:S01]  /*2810*/  SHF.R.U64 R58, R100, 0x10, R101 ;  /* 0x00000010643a7819 */ /* 0x000fe20000001265 */
[----:B------:R-:W-:Y:S01]  /*2820*/  FADD.FTZ R244, R63, -R0 ;  /* 0x800000003ff47221 */ /* 0x000fe20000010000 */
[----:B------:R-:W-:Y:S01]  /*2830*/  F2FP.F16.F32.PACK_AB R40, RZ, R40 ;  /* 0x00000028ff28723e */ /* 0x000fe200000000ff */
[----:B------:R-:W-:Y:S01]  /*2840*/  FMUL.FTZ R9, R7, R22 ;  /* 0x0000001607097220 */ /* 0x000fe20000410000 */
[----:B------:R-:W-:Y:S01]  /*2850*/  SHF.R.U32.HI R37, RZ, 0x10, R141 ;  /* 0x00000010ff257819 */ /* 0x000fe2000001168d */
[----:B------:R-:W-:Y:S01]  /*2860*/  HFMA2 R70, R29.H0_H0, R38.H0_H0, R70.H0_H0 ;  /* 0x200000261d467231 */ /* 0x000fe20000040846 */
[----:B------:R-:W-:Y:S01]  /*2870*/  SHF.R.U32.HI R35, RZ, 0x10, R101 ;  /* 0x00000010ff237819 */ /* 0x000fe20000011665 */
[----:B------:R-:W-:-:S02]  /*2880*/  HFMA2 R27, R31.H0_H0, R36.H0_H0, R32.H0_H0 ;  /* 0x200000241f1b7231 */ /* 0x000fc40000040820 */
[C---:B------:R-:W-:Y:S01]  /*2890*/  FMUL.FTZ R22, R7.reuse, R48 ;  /* 0x0000003007167220 */ /* 0x040fe20000410000 */
[----:B------:R-:W-:Y:S01]  /*28a0*/  HFMA2 R67, R58.H0_H0, R67.H0_H0, R33.H0_H0 ;  /* 0x200000433a437231 */ /* 0x000fe20000040821 */
[----:B------:R-:W-:Y:S01]  /*28b0*/  F2FP.F16.F32.PACK_AB R41, RZ, R41 ;  /* 0x00000029ff29723e */ /* 0x000fe200000000ff */
[----:B------:R-:W-:Y:S01]  /*28c0*/  HFMA2 R29, R35.H0_H0, R40.H0_H0, R37.H0_H0 ;  /* 0x20000028231d7231 */ /* 0x000fe20000040825 */
[----:B------:R-:W-:Y:S01]  /*28d0*/  SHF.R.U64 R31, R142, 0x10, R143 ;  /* 0x000000108e1f7819 */ /* 0x000fe2000000128f */
[C---:B------:R-:W-:Y:S01]  /*28e0*/  FMUL.FTZ R53, R7.reuse, R52 ;  /* 0x0000003407357220 */ /* 0x040fe20000410000 */
[----:B------:R-:W-:Y:S01]  /*28f0*/  SHF.R.U64 R58, R102, 0x10, R103 ;  /* 0x00000010663a7819 */ /* 0x000fe20000001267 */
[C---:B------:R-:W-:Y:S01]  /*2900*/  FMUL.FTZ R51, R7.reuse, R234 ;  /* 0x000000ea07337220 */ /* 0x040fe20000410000 */
[----:B------:R-:W-:Y:S01]  /*2910*/  F2FP.F16.F32.PACK_AB R48, RZ, R228 ;  /* 0x000000e4ff30723e */ /* 0x000fe200000000ff */
[C---:B------:R-:W-:Y:S01]  /*2920*/  FMUL.FTZ R52, R7.reuse, R238 ;  /* 0x000000ee07347220 */ /* 0x040fe20000410000 */
[----:B------:R-:W-:Y:S01]  /*2930*/  F2FP.F16.F32.PACK_AB R46, RZ, R46 ;  /* 0x0000002eff2e723e */ /* 0x000fe200000000ff */
[----:B------:R-:W-:Y:S01]  /*2940*/  FMUL.FTZ R184, R7, R244 ;  /* 0x000000f407b87220 */ /* 0x000fe20000410000 */
[----:B------:R-:W-:Y:S01]  /*2950*/  F2FP.F16.F32.PACK_AB R59, RZ, R59 ;  /* 0x0000003bff3b723e */ /* 0x000fe200000000ff */
[--C-:B------:R-:W-:Y:S01]  /*2960*/  FADD.FTZ R252, R71, -R0.reuse ;  /* 0x8000000047fc7221 */ /* 0x100fe20000010000 */
        /* <DEDUP_REMOVED lines=43> */
[----:B------:R-:W-:Y:S01]  /*2c20*/  HFMA2 R32, R37.H0_H0, R52.H0_H0, R34.H0_H0 ;  /* 0x2000003425207231 */ /* 0x000fe20000040822 */
[----:B------:R-:W-:Y:S01]  /*2c30*/  SHF.R.U32.HI R46, RZ, 0x10, R151 ;  /* 0x00000010ff2e7819 */ /* 0x000fe20000011697 */
[C---:B------:R-:W-:Y:S01]  /*2c40*/  FMUL.FTZ R66, R7.reuse, R24 ;  /* 0x0000001807427220 */ /* 0x040fe20000410000 */
[----:B------:R-:W-:Y:S01]  /*2c50*/  SHF.R.U32.HI R41, RZ, 0x10, R111 ;  /* 0x00000010ff297819 */ /* 0x000fe2000001166f */
[----:B------:R-:W-:Y:S01]  /*2c60*/  HFMA2 R55, R40.H0_H0, R183.H0_H0, R39.H0_H0 ;  /* 0x200000b728377231 */ /* 0x000fe20000040827 */
[----:B------:R-:W-:Y:S01]  /*2c70*/  F2FP.F16.F32.PACK_AB R187, RZ, R187 ;  /* 0x000000bbffbb723e */ /* 0x000fe200000000ff */
[--C-:B------:R-:W-:Y:S01]  /*2c80*/  FADD.FTZ R28, R28, -R0.reuse ;  /* 0x800000001c1c7221 */ /* 0x100fe20000010000 */
[----:B------:R-:W-:Y:S01]  /*2c90*/  F2FP.F16.F32.PACK_AB R188, RZ, R188 ;  /* 0x000000bcffbc723e */ /* 0x000fe200000000ff */
[----:B------:R-:W-:Y:S01]  /*2ca0*/  HFMA2 R41, R41.H0_H0, R184.H0_H0, R46.H0_H0 ;  /* 0x200000b829297231 */ /* 0x000fe2000004082e */
[----:B------:R-:W-:Y:S01]  /*2cb0*/  SHF.R.U64 R40, R154, 0x10, R155 ;  /* 0x000000109a287819 */ /* 0x000fe2000000129b */
[C---:B------:R-:W-:Y:S01]  /*2cc0*/  FMUL.FTZ R12, R7.reuse, R30 ;  /* 0x0000001e070c7220 */ /* 0x040fe20000410000 */
        /* <DEDUP_REMOVED lines=8> */
[----:B------:R-:W-:Y:S01]  /*2d50*/  F2FP.F16.F32.PACK_AB R190, RZ, R190 ;  /* 0x000000beffbe723e */ /* 0x000fe200000000ff */
[----:B------:R-:W-:Y:S01]  /*2d60*/  HFMA2 R46, R51.H0_H0, R188.H0_H0, R46.H0_H0 ;  /* 0x200000bc332e7231 */ /* 0x000fe2000004082e */
        /* <DEDUP_REMOVED lines=8> */
[----:B------:R-:W-:Y:S01]  /*2df0*/  F2FP.F16.F32.PACK_AB R4, RZ, R4 ;  /* 0x00000004ff04723e */ /* 0x000fe200000000ff */
[C---:B------:R-:W-:Y:S01]  /*2e00*/  FMUL.FTZ R30, R7.reuse, R54 ;  /* 0x00000036071e7220 */ /* 0x040fe20000410000 */
[----:B------:R-:W-:Y:S01]  /*2e10*/  F2FP.F16.F32.PACK_AB R192, RZ, R192 ;  /* 0x000000c0ffc0723e */ /* 0x000fe200000000ff */
[----:B------:R-:W-:Y:S01]  /*2e20*/  HFMA2 R51, R48.H0_H0, R190.H0_H0, R183.H0_H0 ;  /* 0x200000be30337231 */ /* 0x000fe200000408b7 */
[----:B------:R-:W-:Y:S01]  /*2e30*/  SHF.R.U64 R187, R158, 0x10, R159 ;  /* 0x000000109ebb7819 */ /* 0x000fe2000000129f */
[----:B------:R-:W-:Y:S01]  /*2e40*/  HFMA2 R4, R3.H0_H0, R4.H0_H0, R123.H0_H0 ;  /* 0x2000000403047231 */ /* 0x000fe2000004087b */
[----:B------:R-:W-:Y:S01]  /*2e50*/  SHF.R.U64 R50, R118, 0x10, R119 ;  /* 0x0000001076327819 */ /* 0x000fe20000001277 */
[C---:B------:R-:W-:Y:S01]  /*2e60*/  FMUL.FTZ R28, R7.reuse, R240 ;  /* 0x000000f0071c7220 */ /* 0x040fe20000410000 */
[----:B------:R-:W-:Y:S01]  /*2e70*/  F2FP.F16.F32.PACK_AB R61, RZ, R61 ;  /* 0x0000003dff3d723e */ /* 0x000fe200000000ff */
[----:B------:R-:W-:Y:S01]  /*2e80*/  FADD.FTZ R64, R64, -R0 ;  /* 0x8000000040407221 */ /* 0x000fe20000010000 */
        /* <DEDUP_REMOVED lines=28> */
[----:B------:R-:W-:-:S02]  /*3050*/  F2FP.F16.F32.PACK_AB R43, RZ, R43 ;  /* 0x0000002bff2b723e */ /* 0x000fc400000000ff */
        /* <DEDUP_REMOVED lines=8> */
[----:B------:R-:W-:Y:S02]  /*30e0*/  SHF.R.U32.HI R39, RZ, 0x10, R119 ;  /* 0x00000010ff277819 */ /* 0x000fe40000011677 */
[----:B------:R-:W-:-:S02]  /*30f0*/  PRMT R5, R4, 0x7610, R5 ;  /* 0x0000761004057816 */ /* 0x000fc40000000005 */
[----:B------:R-:W-:Y:S01]  /*3100*/  F2FP.F16.F32.PACK_AB R42, RZ, R42 ;  /* 0x0000002aff2a723e */ /* 0x000fe200000000ff */
[----:B------:R-:W-:Y:S01]  /*3110*/  HFMA2 R39, R39.H0_H0, R193.H0_H0, R184.H0_H0 ;  /* 0x200000c127277231 */ /* 0x000fe200000408b8 */
[----:B------:R-:W-:Y:S02]  /*3120*/  F2FP.F16.F32.PACK_AB R6, RZ, R6 ;  /* 0x00000006ff06723e */ /* 0x000fe400000000ff */
[----:B------:R-:W-:Y:S01]  /*3130*/  PRMT R4, R192, 0x7610, R4 ;  /* 0x00007610c0047816 */ /* 0x000fe20000000004 */
[----:B------:R-:W-:Y:S01]  /*3140*/  HFMA2 R193, R84.H0_H0, R42.H0_H0, R124.H0_H0 ;  /* 0x2000002a54c17231 */ /* 0x000fe2000004087c */
[----:B------:R-:W-:Y:S01]  /*3150*/  SHF.L.U32 R45, R189, 0x10, RZ ;  /* 0x00000010bd2d7819 */ /* 0x000fe200000006ff */
[----:B------:R-:W-:Y:S01]  /*3160*/  HFMA2 R196, R87.H0_H0, R6.H0_H0, R127.H0_H0 ;  /* 0x2000000657c47231 */ /* 0x000fe2000004087f */
[----:B------:R-:W-:Y:S02]  /*3170*/  PRMT R10, R194, 0x7610, R10 ;  /* 0x00007610c20a7816 */ /* 0x000fe4000000000a */
[----:B------:R-:W-:-:S02]  /*3180*/  LOP3.LUT R80, R80, 0xffff, RZ, 0xc0, !PT ;  /* 0x0000ffff50507812 */ /* 0x000fc400078ec0ff */
[----:B------:R-:W-:Y:S02]  /*3190*/  F2FP.F16.F32.PACK_AB R47, RZ, R47 ;  /* 0x0000002fff2f723e */ /* 0x000fe400000000ff */
[----:B------:R-:W-:Y:S02]  /*31a0*/  F2FP.F16.F32.PACK_AB R68, RZ, R68 ;  /* 0x00000044ff44723e */ /* 0x000fe400000000ff */
[----:B------:R-:W-:Y:S01]  /*31b0*/  F2FP.F16.F32.PACK_AB R49, RZ, R49 ;  /* 0x00000031ff31723e */ /* 0x000fe200000000ff */
[----:B------:R-:W-:Y:S01]  /*31c0*/  HFMA2 R188, R94.H0_H0, R47.H0_H0, R134.H0_H0 ;  /* 0x2000002f5ebc7231 */ /* 0x000fe20000040886 */
[----:B------:R-:W-:Y:S01]  /*31d0*/  LOP3.LUT R4, R45, 0xffff, R4, 0xf8, !PT ;  /* 0x0000ffff2d047812 */ /* 0x000fe200078ef804 */
[----:B------:R-:W-:Y:S01]  /*31e0*/  HFMA2 R185, R96.H0_H0, R68.H0_H0, R136.H0_H0 ;  /* 0x2000004460b97231 */ /* 0x000fe20000040888 */
[----:B------:R-:W-:Y:S01]  /*31f0*/  F2FP.F16.F32.PACK_AB R44, RZ, R44 ;  /* 0x0000002cff2c723e */ /* 0x000fe200000000ff */
[----:B------:R-:W-:Y:S01]  /*3200*/  HFMA2 R68, R98.H0_H0, R49.H0_H0, R138.H0_H0 ;  /* 0x2000003162447231 */ /* 0x000fe2000004088a */
[----:B------:R-:W-:-:S02]  /*3210*/  F2FP.F16.F32.PACK_AB R191, RZ, R191 ;  /* 0x000000bfffbf723e */ /* 0x000fc400000000ff */
[----:B------:R-:W-:Y:S01]  /*3220*/  SHF.R.U32.HI R40, RZ, 0x10, R157 ;  /* 0x00000010ff287819 */ /* 0x000fe2000001169d */
[----:B------:R-:W-:Y:S01]  /*3230*/  HFMA2 R197, R88.H0_H0, R44.H0_H0, R128.H0_H0 ;  /* 0x2000002c58c57231 */ /* 0x000fe20000040880 */
[----:B------:R-:W-:Y:S02]  /*3240*/  SHF.R.U32.HI R186, RZ, 0x10, R117 ;  /* 0x00000010ffba7819 */ /* 0x000fe40000011675 */
[----:B------:R-:W-:Y:S02]  /*3250*/  LOP3.LUT R5, R5, 0xffff, RZ, 0xc0, !PT ;  /* 0x0000ffff05057812 */ /* 0x000fe400078ec0ff */
[----:B------:R-:W-:Y:S01]  /*3260*/  SHF.L.U64.HI R8, R189, 0x10, RZ ;  /* 0x00000010bd087819 */ /* 0x000fe200000102ff */
[----:B------:R-:W-:Y:S01]  /*3270*/  HFMA2 R40, R186.H0_H0, R191.H0_H0, R40.H0_H0 ;  /* 0x200000bfba287231 */ /* 0x000fe20000040828 */
[----:B------:R-:W-:Y:S02]  /*3280*/  LOP3.LUT R45, R10, 0xffff, RZ, 0xc0, !PT ;  /* 0x0000ffff0a2d7812 */ /* 0x000fe400078ec0ff */
[----:B------:R-:W-:-:S02]  /*3290*/  LOP3.LUT R83, R83, 0xffff, RZ, 0xc0, !PT ;  /* 0x0000ffff53537812 */ /* 0x000fc400078ec0ff */
[----:B------:R-:W-:Y:S02]  /*32a0*/  SHF.L.U64.HI R12, R80, 0x10, RZ ;  /* 0x00000010500c7819 */ /* 0x000fe400000102ff */
[----:B------:R-:W-:Y:S02]  /*32b0*/  F2FP.F16.F32.PACK_AB R16, RZ, R16 ;  /* 0x00000010ff10723e */ /* 0x000fe400000000ff */
[----:B------:R-:W-:Y:S02]  /*32c0*/  F2FP.F16.F32.PACK_AB R14, RZ, R14 ;  /* 0x0000000eff0e723e */ /* 0x000fe400000000ff */
[----:B------:R-:W-:Y:S01]  /*32d0*/  LOP3.LUT R5, R5, 0xffff0000, R8, 0xf8, !PT ;  /* 0xffff000005057812 */ /* 0x000fe200078ef808 */
[----:B------:R-:W-:Y:S01]  /*32e0*/  HFMA2 R186, R97.H0_H0, R16.H0_H0, R137.H0_H0 ;  /* 0x2000001061ba7231 */ /* 0x000fe20000040889 */
[----:B------:R-:W-:Y:S01]  /*32f0*/  PRMT R10, R195, 0x7610, R10 ;  /* 0x00007610c30a7816 */ /* 0x000fe2000000000a */
[----:B------:R-:W-:Y:S01]  /*3300*/  HFMA2 R183, R99.H0_H0, R14.H0_H0, R139.H0_H0 ;  /* 0x2000000e63b77231 */ /* 0x000fe2000004088b */
        /* <DEDUP_REMOVED lines=21> */
[----:B------:R-:W-:Y:S02]  /*3460*/  F2FP.F16.F32.PACK_AB R22, RZ, R22 ;  /* 0x00000016ff16723e */ /* 0x000fe400000000ff */
[----:B------:R-:W-:Y:S02]  /*3470*/  LOP3.LUT R16, R81, 0xffff, R16, 0xf8, !PT ;  /* 0x0000ffff51107812 */ /* 0x000fe400078ef810 */
[----:B------:R-:W-:Y:S01]  /*3480*/  F2FP.F16.F32.PACK_AB R20, RZ, R20 ;  /* 0x00000014ff14723e */ /* 0x000fe200000000ff */
[----:B------:R-:W-:Y:S01]  /*3490*/  HFMA2 R43, R104.H0_H0, R22.H0_H0, R144.H0_H0 ;  /* 0x20000016682b7231 */ /* 0x000fe20000040890 */
[----:B------:R-:W-:-:S02]  /*34a0*/  LOP3.LUT R81, R75, 0xffff, RZ, 0xc0, !PT ;  /* 0x0000ffff4b517812 */ /* 0x000fc400078ec0ff */
[----:B------:R-:W-:Y:S01]  /*34b0*/  LOP3.LUT R22, R66, 0xffff, RZ, 0xc0, !PT ;  /* 0x0000ffff42167812 */ /* 0x000fe200078ec0ff */
[----:B------:R-:W-:Y:S01]  /*34c0*/  HFMA2 R44, R101.H0_H0, R20.H0_H0, R141.H0_H0 ;  /* 0x20000014652c7231 */ /* 0x000fe2000004088d */
[C---:B------:R-:W-:Y:S02]  /*34d0*/  SHF.L.U32 R75, R81.reuse, 0x10, RZ ;  /* 0x00000010514b7819 */ /* 0x040fe400000006ff */
[----:B------:R-:W-:Y:S02]  /*34e0*/  SHF.L.U64.HI R81, R81, 0x10, RZ ;  /* 0x0000001051517819 */ /* 0x000fe400000102ff */
[----:B------:R-:W-:Y:S02]  /*34f0*/  PRMT R20, R65, 0x7610, R20 ;  /* 0x0000761041147816 */ /* 0x000fe40000000014 */
[----:B------:R-:W-:Y:S02]  /*3500*/  LOP3.LUT R65, R22, 0xffff0000, R81, 0xf8, !PT ;  /* 0xffff000016417812 */ /* 0x000fe400078ef851 */
[----:B------:R-:W-:-:S02]  /*3510*/  LOP3.LUT R81, R20, 0xffff, RZ, 0xc0, !PT ;  /* 0x0000ffff14517812 */ /* 0x000fc400078ec0ff */
[----:B------:R-:W-:Y:S02]  /*3520*/  F2FP.F16.F32.PACK_AB R26, RZ, R26 ;  /* 0x0000001aff1a723e */ /* 0x000fe400000000ff */
[C---:B------:R-:W-:Y:S02]  /*3530*/  SHF.L.U32 R20, R81.reuse, 0x10, RZ ;  /* 0x0000001051147819 */ /* 0x040fe400000006ff */
[----:B------:R-:W-:Y:S01]  /*3540*/  LOP3.LUT R186, R186, 0xffff, RZ, 0xc0, !PT ;  /* 0x0000ffffbaba7812 */ /* 0x000fe200078ec0ff */
[----:B------:R-:W-:Y:S01]  /*3550*/  HFMA2 R6, R105.H0_H0, R26.H0_H0, R145.H0_H0 ;  /* 0x2000001a69067231 */ /* 0x000fe20000040891 */
[----:B------:R-:W-:Y:S02]  /*3560*/  SHF.L.U64.HI R81, R81, 0x10, RZ ;  /* 0x0000001051517819 */ /* 0x000fe400000102ff */
[----:B------:R-:W-:Y:S02]  /*3570*/  LOP3.LUT R67, R67, 0xffff, RZ, 0xc0, !PT ;  /* 0x0000ffff43437812 */ /* 0x000fe400078ec0ff */
[----:B------:R-:W-:-:S02]  /*3580*/  PRMT R22, R68, 0x7610, R22 ;  /* 0x0000761044167816 */ /* 0x000fc40000000016 */
[----:B------:R-:W-:Y:S02]  /*3590*/  LOP3.LUT R68, R186, 0xffff0000, R81, 0xf8, !PT ;  /* 0xffff0000ba447812 */ /* 0x000fe400078ef851 */
[----:B------:R-:W-:Y:S02]  /*35a0*/  F2FP.F16.F32.PACK_AB R24, RZ, R24 ;  /* 0x00000018ff18723e */ /* 0x000fe400000000ff */
[----:B------:R-:W-:Y:S02]  /*35b0*/  LOP3.LUT R44, R44, 0xffff, RZ, 0xc0, !PT ;  /* 0x0000ffff2c2c7812 */ /* 0x000fe400078ec0ff */
[----:B------:R-:W-:Y:S01]  /*35c0*/  SHF.L.U64.HI R81, R67, 0x10, RZ ;  /* 0x0000001043517819 */ /* 0x000fe200000102ff */
[----:B------:R-:W-:Y:S01]  /*35d0*/  HFMA2 R42, R103.H0_H0, R24.H0_H0, R143.H0_H0 ;  /* 0x20000018672a7231 */ /* 0x000fe2000004088f */
[----:B------:R-:W-:Y:S02]  /*35e0*/  PRMT R26, R58, 0x7610, R26 ;  /* 0x000076103a1a7816 */ /* 0x000fe4000000001a */
[----:B------:R-:W-:-:S02]  /*35f0*/  F2FP.F16.F32.PACK_AB R71, RZ, R71 ;  /* 0x00000047ff47723e */ /* 0x000fc400000000ff */
[----:B------:R-:W-:Y:S02]  /*3600*/  LOP3.LUT R58, R44, 0xffff0000, R81, 0xf8, !PT ;  /* 0xffff00002c3a7812 */ /* 0x000fe400078ef851 */
[----:B------:R-:W-:Y:S01]  /*3610*/  F2FP.F16.F32.PACK_AB R30, RZ, R30 ;  /* 0x0000001eff1e723e */ /* 0x000fe200000000ff */
[----:B------:R-:W-:Y:S01]  /*3620*/  HFMA2 R71, R102.H0_H0, R71.H0_H0, R142.H0_H0 ;  /* 0x2000004766477231 */ /* 0x000fe2000004088e */
[----:B------:R-:W-:Y:S02]  /*3630*/  LOP3.LUT R81, R26, 0xffff, RZ, 0xc0, !PT ;  /* 0x0000ffff1a517812 */ /* 0x000fe400078ec0ff */
[----:B------:R-:W-:Y:S01]  /*3640*/  F2FP.F16.F32.PACK_AB R9, RZ, R9 ;  /* 0x00000009ff09723e */ /* 0x000fe200000000ff */
[----:B------:R-:W-:Y:S01]  /*3650*/  HFMA2 R30, R107.H0_H0, R30.H0_H0, R147.H0_H0 ;  /* 0x2000001e6b1e7231 */ /* 0x000fe20000040893 */
[----:B------:R-:W-:Y:S02]  /*3660*/  F2FP.F16.F32.PACK_AB R28, RZ, R28 ;  /* 0x0000001cff1c723e */ /* 0x000fe400000000ff */
[----:B------:R-:W-:Y:S01]  /*3670*/  F2FP.F16.F32.PACK_AB R53, RZ, R53 ;  /* 0x00000035ff35723e */ /* 0x000fe200000000ff */
[----:B------:R-:W-:Y:S01]  /*3680*/  HFMA2 R191, R91.H0_H0, R9.H0_H0, R131.H0_H0 ;  /* 0x200000095bbf7231 */ /* 0x000fe20000040883 */
[C---:B------:R-:W-:Y:S01]  /*3690*/  SHF.L.U32 R26, R81.reuse, 0x10, RZ ;  /* 0x00000010511a7819 */ /* 0x040fe200000006ff */
[----:B------:R-:W-:Y:S01]  /*36a0*/  HFMA2 R9, R109.H0_H0, R28.H0_H0, R149.H0_H0 ;  /* 0x2000001c6d097231 */ /* 0x000fe20000040895 */
[----:B------:R-:W-:Y:S01]  /*36b0*/  LOP3.LUT R42, R42, 0xffff, RZ, 0xc0, !PT ;  /* 0x0000ffff2a2a7812 */ /* 0x000fe200078ec0ff */
[----:B------:R-:W-:Y:S01]  /*36c0*/  HFMA2 R53, R106.H0_H0, R53.H0_H0, R146.H0_H0 ;  /* 0x200000356a357231 */ /* 0x000fe20000040892 */
[----:B------:R-:W-:-:S02]  /*36d0*/  SHF.L.U64.HI R81, R81, 0x10, RZ ;  /* 0x0000001051517819 */ /* 0x000fc400000102ff */
[----:B------:R-:W-:Y:S02]  /*36e0*/  LOP3.LUT R59, R59, 0xffff, RZ, 0xc0, !PT ;  /* 0x0000ffff3b3b7812 */ /* 0x000fe400078ec0ff */
[----:B------:R-:W-:Y:S02]  /*36f0*/  LOP3.LUT R62, R62, 0xffff, RZ, 0xc0, !PT ;  /* 0x0000ffff3e3e7812 */ /* 0x000fe400078ec0ff */
[----:B------:R-:W-:Y:S02]  /*3700*/  F2FP.F16.F32.PACK_AB R57, RZ, R57 ;  /* 0x00000039ff39723e */ /* 0x000fe400000000ff */
[----:B------:R-:W-:Y:S02]  /*3710*/  PRMT R28, R43, 0x7610, R28 ;  /* 0x000076102b1c7816 */ /* 0x000fe4000000001c */
[----:B------:R-:W-:Y:S01]  /*3720*/  LOP3.LUT R26, R26, 0xffff, R71, 0xf8, !PT ;  /* 0x0000ffff1a1a7812 */ /* 0x000fe200078ef847 */
[----:B------:R-:W-:Y:S01]  /*3730*/  HFMA2 R57, R110.H0_H0, R57.H0_H0, R150.H0_H0 ;  /* 0x200000396e397231 */ /* 0x000fe20000040896 */
[----:B------:R-:W-:-:S02]  /*3740*/  LOP3.LUT R43, R42, 0xffff0000, R81, 0xf8, !PT ;  /* 0xffff00002a2b7812 */ /* 0x000fc400078ef851 */
[C---:B------:R-:W-:Y:S02]  /*3750*/  SHF.L.U32 R44, R59.reuse, 0x10, RZ ;  /* 0x000000103b2c7819 */ /* 0x040fe400000006ff */
[----:B------:R-:W-:Y:S02]  /*3760*/  LOP3.LUT R6, R6, 0xffff, RZ, 0xc0, !PT ;  /* 0x0000ffff06067812 */ /* 0x000fe400078ec0ff */
[----:B------:R-:W-:Y:S02]  /*3770*/  SHF.L.U64.HI R71, R62, 0x10, RZ ;  /* 0x000000103e477819 */ /* 0x000fe400000102ff */
[----:B------:R-:W-:Y:S02]  /*3780*/  LOP3.LUT R42, R30, 0xffff, RZ, 0xc0, !PT ;  /* 0x0000ffff1e2a7812 */ /* 0x000fe400078ec0ff */
[----:B------:R-:W-:Y:S02]  /*3790*/  SHF.L.U64.HI R59, R59, 0x10, RZ ;  /* 0x000000103b3b7819 */ /* 0x000fe400000102ff */
[----:B------:R-:W-:-:S02]  /*37a0*/  LOP3.LUT R32, R32, 0xffff, RZ, 0xc0, !PT ;  /* 0x0000ffff20207812 */ /* 0x000fc400078ec0ff */
[----:B------:R-:W-:Y:S02]  /*37b0*/  F2FP.F16.F32.PACK_AB R18, RZ, R18 ;  /* 0x00000012ff12723e */ /* 0x000fe400000000ff */
[----:B------:R-:W-:Y:S02]  /*37c0*/  LOP3.LUT R30, R44, 0xffff, R53, 0xf8, !PT ;  /* 0x0000ffff2c1e7812 */ /* 0x000fe400078ef835 */
[----:B------:R-:W-:Y:S01]  /*37d0*/  LOP3.LUT R6, R6, 0xffff0000, R71, 0xf8, !PT ;  /* 0xffff000006067812 */ /* 0x000fe200078ef847 */
[----:B------:R-:W-:Y:S01]  /*37e0*/  HFMA2 R184, R100.H0_H0, R18.H0_H0, R140.H0_H0 ;  /* 0x2000001264b87231 */ /* 0x000fe2000004088c */
        /* <DEDUP_REMOVED lines=10> */
[----:B------:R-:W-:Y:S02]  /*3890*/  F2FP.F16.F32.PACK_AB R54, RZ, R54 ;  /* 0x00000036ff36723e */ /* 0x000fe400000000ff */
[----:B------:R-:W-:Y:S02]  /*38a0*/  F2FP.F16.F32.PACK_AB R64, RZ, R64 ;  /* 0x00000040ff40723e */ /* 0x000fe400000000ff */
[----:B------:R-:W-:Y:S01]  /*38b0*/  F2FP.F16.F32.PACK_AB R63, RZ, R63 ;  /* 0x0000003fff3f723e */ /* 0x000fe200000000ff */
[----:B------:R-:W-:Y:S01]  /*38c0*/  HFMA2 R54, R108.H0_H0, R54.H0_H0, R148.H0_H0 ;  /* 0x200000366c367231 */ /* 0x000fe20000040894 */
[----:B------:R-:W-:Y:S01]  /*38d0*/  LOP3.LUT R61, R191, 0xffff0000, R18, 0xf8, !PT ;  /* 0xffff0000bf3d7812 */ /* 0x000fe200078ef812 */
[----:B------:R-:W-:Y:S01]  /*38e0*/  HFMA2 R64, R112.H0_H0, R64.H0_H0, R152.H0_H0 ;  /* 0x2000004070407231 */ /* 0x000fe20000040898 */
[----:B------:R-:W-:Y:S01]  /*38f0*/  SHF.L.U32 R44, R55, 0x10, RZ ;  /* 0x00000010372c7819 */ /* 0x000fe200000006ff */
[----:B------:R-:W-:Y:S01]  /*3900*/  HFMA2 R63, R113.H0_H0, R63.H0_H0, R153.H0_H0 ;  /* 0x2000003f713f7231 */ /* 0x000fe20000040899 */
[----:B------:R-:W-:-:S02]  /*3910*/  LOP3.LUT R187, R187, 0xffff, RZ, 0xc0, !PT ;  /* 0x0000ffffbbbb7812 */ /* 0x000fc400078ec0ff */
[----:B------:R-:W-:Y:S02]  /*3920*/  SHF.L.U64.HI R18, R76, 0x10, RZ ;  /* 0x000000104c127819 */ /* 0x000fe400000102ff */
[----:B------:R-:W-:Y:S02]  /*3930*/  LOP3.LUT R42, R42, 0xffff, RZ, 0xc0, !PT ;  /* 0x0000ffff2a2a7812 */ /* 0x000fe400078ec0ff */
[----:B------:R-:W-:Y:S02]  /*3940*/  LOP3.LUT R70, R70, 0xffff, RZ, 0xc0, !PT ;  /* 0x0000ffff46467812 */ /* 0x000fe400078ec0ff */
[----:B------:R-:W-:Y:S02]  /*3950*/  F2FP.F16.F32.PACK_AB R60, RZ, R60 ;  /* 0x0000003cff3c723e */ /* 0x000fe400000000ff */
[----:B------:R-:W-:Y:S02]  /*3960*/  SHF.L.U32 R59, R32, 0x10, RZ ;  /* 0x00000010203b7819 */ /* 0x000fe400000006ff */
[----:B------:R-:W-:Y:S01]  /*3970*/  LOP3.LUT R34, R44, 0xffff, R9, 0xf8, !PT ;  /* 0x0000ffff2c227812 */ /* 0x000fe200078ef809 */
[----:B------:R-:W-:Y:S01]  /*3980*/  HFMA2 R60, R114.H0_H0, R60.H0_H0, R154.H0_H0 ;  /* 0x2000003c723c7231 */ /* 0x000fe2000004089a */
        /* <DEDUP_REMOVED lines=14> */
[----:B------:R-:W-:Y:S02]  /*3a70*/  F2FP.F16.F32.PACK_AB R73, RZ, R73 ;  /* 0x00000049ff49723e */ /* 0x000fe400000000ff */
[----:B------:R-:W-:Y:S02]  /*3a80*/  LOP3.LUT R59, R59, 0xffff0000, R44, 0xf8, !PT ;  /* 0xffff00003b3b7812 */ /* 0x000fe400078ef82c */
[----:B------:R-:W-:Y:S01]  /*3a90*/  LOP3.LUT R44, R9, 0xffff, R60, 0xf8, !PT ;  /* 0x0000ffff092c7812 */ /* 0x000fe200078ef83c */
[----:B------:R-:W-:Y:S01]  /*3aa0*/  HFMA2 R73, R119.H0_H0, R73.H0_H0, R159.H0_H0 ;  /* 0x2000004977497231 */ /* 0x000fe2000004089f */
[----:B------:R-:W-:Y:S02]  /*3ab0*/  LOP3.LUT R67, R183, 0xffff0000, R24, 0xf8, !PT ;  /* 0xffff0000b7437812 */ /* 0x000fe400078ef818 */
[----:B------:R-:W-:-:S02]  /*3ac0*/  PRMT R9, R50, 0x7610, R9 ;  /* 0x0000761032097816 */ /* 0x000fc40000000009 */
[----:B------:R-:W-:Y:S02]  /*3ad0*/  LOP3.LUT R24, R75, 0xffff, R184, 0xf8, !PT ;  /* 0x0000ffff4b187812 */ /* 0x000fe400078ef8b8 */
[----:B------:R-:W-:Y:S02]  /*3ae0*/  F2FP.F16.F32.PACK_AB R69, RZ, R69 ;  /* 0x00000045ff45723e */ /* 0x000fe400000000ff */
[----:B------:R-:W-:Y:S02]  /*3af0*/  SHF.L.U32 R75, R62, 0x10, RZ ;  /* 0x000000103e4b7819 */ /* 0x000fe400000006ff */
[----:B------:R-:W-:Y:S01]  /*3b00*/  F2FP.F16.F32.PACK_AB R78, RZ, R78 ;  /* 0x0000004eff4e723e */ /* 0x000fe200000000ff */
[----:B------:R-:W-:Y:S01]  /*3b10*/  HFMA2 R69, R116.H0_H0, R69.H0_H0, R156.H0_H0 ;  /* 0x2000004574457231 */ /* 0x000fe2000004089c */
[----:B------:R-:W-:Y:S02]  /*3b20*/  LOP3.LUT R51, R51, 0xffff, RZ, 0xc0, !PT ;  /* 0x0000ffff33337812 */ /* 0x000fe400078ec0ff */
[----:B------:R-:W-:Y:S01]  /*3b30*/  LOP3.LUT R9, R9, 0xffff, RZ, 0xc0, !PT ;  /* 0x0000ffff09097812 */ /* 0x000fe200078ec0ff */
[----:B------:R-:W-:Y:S01]  /*3b40*/  HFMA2 R78, R121.H0_H0, R78.H0_H0, R161.H0_H0 ;  /* 0x2000004e794e7231 */ /* 0x000fe200000408a1 */
        /* <DEDUP_REMOVED lines=15> */
[----:B------:R-:W-:Y:S02]  /*3c40*/  F2FP.F16.F32.PACK_AB R56, RZ, R56 ;  /* 0x00000038ff38723e */ /* 0x000fe400000000ff */
[----:B------:R-:W-:Y:S02]  /*3c50*/  LOP3.LUT R62, R11, 0xffff, RZ, 0xc0, !PT ;  /* 0x0000ffff0b3e7812 */ /* 0x000fe400078ec0ff */
[----:B------:R-:W-:Y:S01]  /*3c60*/  LOP3.LUT R48, R9, 0xffff, R82, 0xf8, !PT ;  /* 0x0000ffff09307812 */ /* 0x000fe200078ef852 */
[----:B------:R-:W-:Y:S01]  /*3c70*/  HFMA2 R56, R111.H0_H0, R56.H0_H0, R151.H0_H0 ;  /* 0x200000386f387231 */ /* 0x000fe20000040897 */
        /* <DEDUP_REMOVED lines=58> */
[----:B------:R-:W-:Y:S01]  /*4020*/  F2FP.F16.F32.PACK_AB R79, RZ, R79 ;  /* 0x0000004fff4f723e */ /* 0x000fe200000000ff */
[----:B------:R2:W-:Y:S01]  /*4030*/  STG.E.64 desc[UR4][R40.64], R8 ;  /* 0x0000000828007986 */ /* 0x0005e2000c101b04 */
[----:B------:R-:W-:Y:S01]  /*4040*/  PRMT R49, R69, 0x5410, R6 ;  /* 0x0000541045317816 */ /* 0x000fe20000000006 */
[----:B------:R-:W-:Y:S01]  /*4050*/  IMAD.WIDE.U32 R56, R179, 0x8, R54 ;  /* 0x00000008b3387825 */ /* 0x000fe200078e0036 */
[----:B------:R-:W-:Y:S01]  /*4060*/  IADD3 R162, R162, UR6, RZ ;  /* 0x00000006a2a27c10 */ /* 0x000fe2000fffe0ff */
[----:B------:R2:W-:Y:S02]  /*4070*/  STG.E.64 desc[UR4][R46.64], R10 ;  /* 0x0000000a2e007986 */ /* 0x0005e4000c101b04 */
[----:B------:R-:W-:-:S02]  /*4080*/  HFMA2 R79, R118.H0_H0, R79.H0_H0, R158.H0_H0 ;  /* 0x2000004f764f7231 */ /* 0x000fc4000004089e */
        /* <DEDUP_REMOVED lines=38> */
.L_x_1148:
[----:B------:R-:W-:Y:S01]  /*42f0*/  HFMA2.MMA R194, -RZ, RZ, 0, 5.9604644775390625e-08 ;  /* 0x00000001ffc27435 */ /* 0x000fe200000001ff */
[----:B------:R-:W-:Y:S02]  /*4300*/  MOV R193, R0 ;  /* 0x0000000000c17202 */ /* 0x000fe40000000f00 */
[----:B------:R-:W-:Y:S02]  /*4310*/  MOV R195, 0x1f ;  /* 0x0000001f00c37802 */ /* 0x000fe40000000f00 */
[----:B------:R-:W-:-:S07]  /*4320*/  MOV R192, 0xffffffff ;  /* 0xffffffff00c07802 */ /* 0x000fce0000000f00 */
[----:B-----5:R-:W-:Y:S05]  /*4330*/  WARPSYNC.COLLECTIVE R192, `(.L_x_1150) ;  /* 0x00000000c0087348 */ /* 0x020fea0003c00000 */
[----:B------:R0:W1:Y:S02]  /*4340*/  SHFL.BFLY P2, R191, R193, R194, R195 ;  /* 0x0c0000c2c1bf7389 */ /* 0x00006400000400c3 */
[----:B01---5:R-:W-:Y:S01]  /*4350*/  ENDCOLLECTIVE ;  /* 0x000000000000791b */ /* 0x023fe20003800000 */
.L_x_1150:
[----:B------:R-:W-:Y:S01]  /*4360*/  HFMA2.MMA R194, -RZ, RZ, 0, 1.1920928955078125e-07 ;  /* 0x00000002ffc27435 */ /* 0x000fe200000001ff */
[----:B------:R-:W-:-:S05]  /*4370*/  MOV R187, R191 ;  /* 0x000000bf00bb7202 */ /* 0x000fca0000000f00 */
[----:B------:R-:W-:-:S05]  /*4380*/  FADD.FTZ R187, R0, R187 ;  /* 0x000000bb00bb7221 */ /* 0x000fca0000010000 */
[----:B------:R-:W-:-:S07]  /*4390*/  MOV R193, R187 ;  /* 0x000000bb00c17202 */ /* 0x000fce0000000f00 */
[----:B------:R-:W-:Y:S05]  /*43a0*/  WARPSYNC.COLLECTIVE R192, `(.L_x_1151) ;  /* 0x00000000c0087348 */ /* 0x000fea0003c00000 */
[----:B------:R0:W1:Y:S02]  /*43b0*/  SHFL.BFLY P2, R191, R193, R194, R195 ;  /* 0x0c0000c2c1bf7389 */ /* 0x00006400000400c3 */
[----:B01----:R-:W-:Y:S01]  /*43c0*/  ENDCOLLECTIVE ;  /* 0x000000000000791b */ /* 0x003fe20003800000 */
.L_x_1151:
[----:B------:R-:W-:Y:S01]  /*43d0*/  HFMA2.MMA R194, -RZ, RZ, 0, 2.384185791015625e-07 ;  /* 0x00000004ffc27435 */ /* 0x000fe200000001ff */
[----:B------:R-:W-:-:S05]  /*43e0*/  MOV R184, R191 ;  /* 0x000000bf00b87202 */ /* 0x000fca0000000f00 */
[----:B------:R-:W-:-:S05]  /*43f0*/  FADD.FTZ R188, R187, R184 ;  /* 0x000000b8bbbc7221 */ /* 0x000fca0000010000 */
[----:B------:R-:W-:-:S07]  /*4400*/  MOV R193, R188 ;  /* 0x000000bc00c17202 */ /* 0x000fce0000000f00 */
[----:B------:R-:W-:Y:S05]  /*4410*/  WARPSYNC.COLLECTIVE R192, `(.L_x_1152) ;  /* 0x00000000c0087348 */ /* 0x000fea0003c00000 */
[----:B------:R0:W1:Y:S02]  /*4420*/  SHFL.BFLY P2, R191, R193, R194, R195 ;  /* 0x0c0000c2c1bf7389 */ /* 0x00006400000400c3 */
[----:B01----:R-:W-:Y:S01]  /*4430*/  ENDCOLLECTIVE ;  /* 0x000000000000791b */ /* 0x003fe20003800000 */
.L_x_1152:
[----:B------:R-:W-:Y:S01]  /*4440*/  HFMA2.MMA R194, -RZ, RZ, 0, 4.76837158203125e-07 ;  /* 0x00000008ffc27435 */ /* 0x000fe200000001ff */
[----:B------:R-:W-:-:S05]  /*4450*/  MOV R189, R191 ;  /* 0x000000bf00bd7202 */ /* 0x000fca0000000f00 */
[----:B------:R-:W-:-:S05]  /*4460*/  FADD.FTZ R189, R188, R189 ;  /* 0x000000bdbcbd7221 */ /* 0x000fca0000010000 */
[----:B------:R-:W-:-:S07]  /*4470*/  MOV R193, R189 ;  /* 0x000000bd00c17202 */ /* 0x000fce0000000f00 */
[----:B------:R-:W-:Y:S05]  /*4480*/  WARPSYNC.COLLECTIVE R192, `(.L_x_1153) ;  /* 0x00000000c0087348 */ /* 0x000fea0003c00000 */
[----:B------:R0:W1:Y:S02]  /*4490*/  SHFL.BFLY P2, R191, R193, R194, R195 ;  /* 0x0c0000c2c1bf7389 */ /* 0x00006400000400c3 */
[----:B01----:R-:W-:Y:S01]  /*44a0*/  ENDCOLLECTIVE ;  /* 0x000000000000791b */ /* 0x003fe20003800000 */
.L_x_1153:
[----:B------:R-:W-:Y:S01]  /*44b0*/  HFMA2.MMA R194, -RZ, RZ, 0, 9.5367431640625e-07 ;  /* 0x00000010ffc27435 */ /* 0x000fe200000001ff */
[----:B------:R-:W-:-:S05]  /*44c0*/  MOV R184, R191 ;  /* 0x000000bf00b87202 */ /* 0x000fca0000000f00 */
[----:B------:R-:W-:-:S05]  /*44d0*/  FADD.FTZ R190, R189, R184 ;  /* 0x000000b8bdbe7221 */ /* 0x000fca0000010000 */
[----:B------:R-:W-:-:S07]  /*44e0*/  MOV R193, R190 ;  /* 0x000000be00c17202 */ /* 0x000fce0000000f00 */
[----:B------:R-:W-:Y:S05]  /*44f0*/  WARPSYNC.COLLECTIVE R192, `(.L_x_1154) ;  /* 0x00000000c0087348 */ /* 0x000fea0003c00000 */
[----:B------:R0:W1:Y:S02]  /*4500*/  SHFL.BFLY P2, R191, R193, R194, R195 ;  /* 0x0c0000c2c1bf7389 */ /* 0x00006400000400c3 */
[----:B01----:R-:W-:Y:S01]  /*4510*/  ENDCOLLECTIVE ;  /* 0x000000000000791b */ /* 0x003fe20003800000 */
.L_x_1154:
        /* <DEDUP_REMOVED lines=167> */
.L_x_1155:
[----:B------:R-:W-:Y:S01]  /*4f90*/  HFMA2.MMA R194, -RZ, RZ, 0, 1.1920928955078125e-07 ;  /* 0x00000002ffc27435 */ /* 0x000fe200000001ff */
[----:B------:R-:W-:-:S05]  /*4fa0*/  MOV R187, R191 ;  /* 0x000000bf00bb7202 */ /* 0x000fca0000000f00 */
[----:B------:R-:W-:-:S05]  /*4fb0*/  FADD.FTZ R187, R0, R187 ;  /* 0x000000bb00bb7221 */ /* 0x000fca0000010000 */
[----:B------:R-:W-:-:S07]  /*4fc0*/  MOV R193, R187 ;  /* 0x000000bb00c17202 */ /* 0x000fce0000000f00 */
[----:B------:R-:W-:Y:S05]  /*4fd0*/  WARPSYNC.COLLECTIVE R192, `(.L_x_1156) ;  /* 0x00000000c0087348 */ /* 0x000fea0003c00000 */
[----:B------:R0:W1:Y:S02]  /*4fe0*/  SHFL.BFLY P2, R191, R193, R194, R195 ;  /* 0x0c0000c2c1bf7389 */ /* 0x00006400000400c3 */
[----:B01----:R-:W-:Y:S01]  /*4ff0*/  ENDCOLLECTIVE ;  /* 0x000000000000791b */ /* 0x003fe20003800000 */
.L_x_1156:
[----:B------:R-:W-:Y:S01]  /*5000*/  HFMA2.MMA R194, -RZ, RZ, 0, 2.384185791015625e-07 ;  /* 0x00000004ffc27435 */ /* 0x000fe200000001ff */
[----:B------:R-:W-:-:S05]  /*5010*/  MOV R188, R191 ;  /* 0x000000bf00bc7202 */ /* 0x000fca0000000f00 */
[----:B------:R-:W-:-:S05]  /*5020*/  FADD.FTZ R188, R187, R188 ;  /* 0x000000bcbbbc7221 */ /* 0x000fca0000010000 */
[----:B------:R-:W-:-:S07]  /*5030*/  MOV R193, R188 ;  /* 0x000000bc00c17202 */ /* 0x000fce0000000f00 */
[----:B------:R-:W-:Y:S05]  /*5040*/  WARPSYNC.COLLECTIVE R192, `(.L_x_1157) ;  /* 0x00000000c0087348 */ /* 0x000fea0003c00000 */
[----:B------:R0:W1:Y:S02]  /*5050*/  SHFL.BFLY P2, R191, R193, R194, R195 ;  /* 0x0c0000c2c1bf7389 */ /* 0x00006400000400c3 */
[----:B01----:R-:W-:Y:S01]  /*5060*/  ENDCOLLECTIVE ;  /* 0x000000000000791b */ /* 0x003fe20003800000 */
.L_x_1157:
[----:B------:R-:W-:Y:S01]  /*5070*/  HFMA2.MMA R194, -RZ, RZ, 0, 4.76837158203125e-07 ;  /* 0x00000008ffc27435 */ /* 0x000fe200000001ff */
[----:B------:R-:W-:-:S05]  /*5080*/  MOV R189, R191 ;  /* 0x000000bf00bd7202 */ /* 0x000fca0000000f00 */
[----:B------:R-:W-:-:S05]  /*5090*/  FADD.FTZ R189, R188, R189 ;  /* 0x000000bdbcbd7221 */ /* 0x000fca0000010000 */
[----:B------:R-:W-:-:S07]  /*50a0*/  MOV R193, R189 ;  /* 0x000000bd00c17202 */ /* 0x000fce0000000f00 */
[----:B------:R-:W-:Y:S05]  /*50b0*/  WARPSYNC.COLLECTIVE R192, `(.L_x_1158) ;  /* 0x00000000c0087348 */ /* 0x000fea0003c00000 */
[----:B------:R0:W1:Y:S02]  /*50c0*/  SHFL.BFLY P2, R191, R193, R194, R195 ;  /* 0x0c0000c2c1bf7389 */ /* 0x00006400000400c3 */
[----:B01----:R-:W-:Y:S01]  /*50d0*/  ENDCOLLECTIVE ;  /* 0x000000000000791b */ /* 0x003fe20003800000 */
.L_x_1158:
[----:B------:R-:W-:Y:S01]  /*50e0*/  HFMA2.MMA R194, -RZ, RZ, 0, 9.5367431640625e-07 ;  /* 0x00000010ffc27435 */ /* 0x000fe200000001ff */
[----:B------:R-:W-:-:S05]  /*50f0*/  MOV R190, R191 ;  /* 0x000000bf00be7202 */ /* 0x000fca0000000f00 */
[----:B------:R-:W-:-:S05]  /*5100*/  FADD.FTZ R190, R189, R190 ;  /* 0x000000bebdbe7221 */ /* 0x000fca0000010000 */
[----:B------:R-:W-:-:S07]  /*5110*/  MOV R193, R190 ;  /* 0x000000be00c17202 */ /* 0x000fce0000000f00 */
[----:B------:R-:W-:Y:S05]  /*5120*/  WARPSYNC.COLLECTIVE R192, `(.L_x_1159) ;  /* 0x00000000c0087348 */ /* 0x000fea0003c00000 */
[----:B------:R0:W1:Y:S02]  /*5130*/  SHFL.BFLY P2, R191, R193, R194, R195 ;  /* 0x0c0000c2c1bf7389 */ /* 0x00006400000400c3 */
[----:B01----:R-:W-:Y:S01]  /*5140*/  ENDCOLLECTIVE ;  /* 0x000000000000791b */ /* 0x003fe20003800000 */
.L_x_1159:
[----:B------:R-:W-:Y:S05]  /*5150*/  BRA `(.L_x_1160) ;  /* 0xffffffc400b87947 */ /* 0x000fea000383ffff */
.L_x_1161:
        /* <DEDUP_REMOVED lines=10> */
.L_x_2059:


//--------------------- .text._ZN10layer_norm13ln_fwd_kernelINS_13Kernel_traitsI6__halfS2_S2_fjLj10240ELj1ELj1ELj4ELj16ENS_18Kernel_traits_baseILj10240ES2_S2_S2_fjLj128EEEEEEEvNS_9FwdParamsE --------------------------
	.section	.text._ZN10layer_norm13ln_fwd_kernelINS_13Kernel_traitsI6__halfS2_S2_fjLj10240ELj1ELj1ELj4ELj16ENS_18Kernel_traits_baseILj10240ES2_S2_S2_fjLj128EEEEEEEvNS_9FwdParamsE,"ax",@progbits
	.align	128
        .global         _ZN10layer_norm13ln_fwd_kernelINS_13Kernel_traitsI6__halfS2_S2_fjLj10240ELj1ELj1ELj4ELj16ENS_18Kernel_traits_baseILj10240ES2_S2_S2_fjLj128EEEEEEEvNS_9FwdParamsE
        .type           _ZN10layer_norm13ln_fwd_kernelINS_13Kernel_traitsI6__halfS2_S2_fjLj10240ELj1ELj1ELj4ELj16ENS_18Kernel_traits_baseILj10240ES2_S2_S2_fjLj128EEEEEEEvNS_9FwdParamsE,@function
        .size           _ZN10layer_norm13ln_fwd_kernelINS_13Kernel_traitsI6__halfS2_S2_fjLj10240ELj1ELj1ELj4ELj16ENS_18Kernel_traits_baseILj10240ES2_S2_S2_fjLj128EEEEEEEvNS_9FwdParamsE,(.L_x_2060 - _ZN10layer_norm13ln_fwd_kernelINS_13Kernel_traitsI6__halfS2_S2_fjLj10240ELj1ELj1ELj4ELj16ENS_18Kernel_traits_baseILj10240ES2_S2_S2_fjLj128EEEEEEEvNS_9FwdParamsE)
        .other          _ZN10layer_norm13ln_fwd_kernelINS_13Kernel_traitsI6__halfS2_S2_fjLj10240ELj1ELj1ELj4ELj16ENS_18Kernel_traits_baseILj10240ES2_S2_S2_fjLj128EEEEEEEvNS_9FwdParamsE,@"STO_CUDA_ENTRY STV_DEFAULT"
_ZN10layer_norm13ln_fwd_kernelINS_13Kernel_traitsI6__halfS2_S2_fjLj10240ELj1ELj1ELj4ELj16ENS_18Kernel_traits_baseILj10240ES2_S2_S2_fjLj128EEEEEEEvNS_9FwdParamsE:
.text._ZN10layer_norm13ln_fwd_kernelINS_13Kernel_traitsI6__halfS2_S2_fjLj10240ELj1ELj1ELj4ELj16ENS_18Kernel_traits_baseILj10240ES2_S2_S2_fjLj128EEEEEEEvNS_9FwdParamsE:
        /* <DEDUP_REMOVED lines=38> */
.L_x_1163:
        /* <DEDUP_REMOVED lines=35> */
[----:B------:R-:W-:Y:S01]  /*0490*/  LOP3.LUT P1, RZ, R88, 0x1f, RZ, 0xc0, !PT ;  /* 0x0000001f58ff7812 */ /* 0x000fe2000782c0ff */
        /* <DEDUP_REMOVED lines=178> */
[--C-:B------:R-:W-:Y:S01]  /*0fc0*/  FADD.FTZ R86, R171, -R2.reuse ;  /* 0x80000002ab567221 */ /* 0x100fe20000010000 */
[----:B------:R-:W-:Y:S01]  /*0fd0*/  FFMA.FTZ R0, R0, R0, RZ ;  /* 0x0000000000007223 */ /* 0x000fe200000100ff */
        /* <DEDUP_REMOVED lines=164> */
.L_x_1174:
[----:B------:R-:W2:Y:S01]  /*1a20*/  @!P1 S2R R86, SR_CgaCtaId ;  /* 0x0000000000569919 */ /* 0x000ea20000008800 */
[----:B------:R-:W-:Y:S01]  /*1a30*/  LOP3.LUT R85, R88, 0x1f, RZ, 0xc0, !PT ;  /* 0x0000001f58557812 */ /* 0x000fe200078ec0ff */
[----:B------:R-:W-:Y:S05]  /*1a40*/  WARPSYNC.ALL ;  /* 0x0000000000007948 */ /* 0x000fea0003800000 */
[----:B------:R-:W-:Y:S01]  /*1a50*/  ISETP.GT.U32.AND P2, PT, R85, 0x3, PT ;  /* 0x000000035500780c */ /* 0x000fe20003f44070 */
[----:B------:R-:W3:Y:S01]  /*1a60*/  LDC R198, c[0x0][0x260] ;  /* 0x00009800ffc67b82 */ /* 0x000ee20000000800 */
[----:B------:R-:W-:Y:S02]  /*1a70*/  @!P1 MOV R0, 0x400 ;  /* 0x0000040000009802 */ /* 0x000fe40000000f00 */
[----:B------:R-:W-:-:S09]  /*1a80*/  LOP3.LUT R131, R3, 0x3, RZ, 0xc0, !PT ;  /* 0x0000000303837812 */ /* 0x000fd200078ec0ff */
[----:B------:R-:W4:Y:S01]  /*1a90*/  @!P2 S2R R94, SR_CgaCtaId ;  /* 0x00000000005ea919 */ /* 0x000f220000008800 */
        /* <DEDUP_REMOVED lines=9> */
[----:B----4-:R-:W-:-:S04]  /*1b30*/  @!P2 LEA R86, R94, R86, 0x18 ;  /* 0x000000565e56a211 */ /* 0x010fc800078ec0ff */
[----:B0-----:R-:W-:Y:S02]  /*1b40*/  @!P2 LEA R90, R84, R86, 0x3 ;  /* 0x00000056545aa211 */ /* 0x001fe400078e18ff */
[----:B------:R-:W-:Y:S02]  /*1b50*/  CS2R R84, SRZ ;  /* 0x0000000000547805 */ /* 0x000fe4000001ff00 */
[----:B------:R-:W-:Y:S02]  /*1b60*/  MOV R86, RZ ;  /* 0x000000ff00567202 */ /* 0x000fe40000000f00 */
[----:B------:R-:W-:-:S05]  /*1b70*/  @!P2 MOV R86, 0x45200000 ;  /* 0x452000000056a802 */ /* 0x000fca0000000f00 */
[----:B------:R-:W0:Y:S04]  /*1b80*/  SHFL.DOWN PT, R92, R86, 0x2, 0x1f ;  /* 0x08401f00565c7f89 */ /* 0x000e2800000e0000 */
        /* <DEDUP_REMOVED lines=26> */
[C---:B-1----:R-:W-:Y:S02]  /*1d30*/  FFMA.FTZ R86, R85.reuse, R92, R86 ;  /* 0x0000005c55567223 */ /* 0x042fe40000010056 */
[----:B------:R-:W-:-:S03]  /*1d40*/  FMUL.FTZ R134, R85, R2 ;  /* 0x0000000255867220 */ /* 0x000fc60000410000 */
[----:B------:R-:W3:Y:S01]  /*1d50*/  SHFL.IDX PT, R3, R86, RZ, 0x1f ;  /* 0x00001fff56037589 */ /* 0x000ee200000e0000 */
[----:B------:R-:W0:Y:S03]  /*1d60*/  @!P1 LDC.64 R84, c[0x0][0x230] ;  /* 0x00008c00ff549b82 */ /* 0x000e260000000a00 */
[----:B------:R-:W1:Y:S01]  /*1d70*/  SHFL.IDX PT, R134, R134, RZ, 0x1f ;  /* 0x00001fff86867589 */ /* 0x000e6200000e0000 */
[----:B---3--:R-:W-:Y:S01]  /*1d80*/  FFMA.FTZ R198, R3, 9.7656251455191522837e-05, R198 ;  /* 0x38cccccd03c67823 */ /* 0x008fe200000100c6 */
[----:B0-----:R-:W-:-:S03]  /*1d90*/  @!P1 IMAD.WIDE R84, R89, 0x4, R84 ;  /* 0x0000000459549825 */ /* 0x001fc600078e0254 */
[----:B------:R-:W0:Y:S01]  /*1da0*/  @!P1 LDC.64 R2, c[0x0][0x238] ;  /* 0x00008e00ff029b82 */ /* 0x000e220000000a00 */
[--C-:B-1----:R-:W-:Y:S01]  /*1db0*/  FADD.FTZ R98, R177, -R134.reuse ;  /* 0x80000086b1627221 */ /* 0x102fe20000010000 */
        /* <DEDUP_REMOVED lines=103> */
[C---:B------:R-:W-:Y:S01]  /*2430*/  FMUL.FTZ R154, R177.reuse, R154 ;  /* 0x0000009ab19a7220 */ /* 0x040fe20000410000 */
[----:B------:R-:W-:Y:S01]  /*2440*/  FMUL.FTZ R195, R177, R156 ;  /* 0x0000009cb1c37220 */ /* 0x000fe20000410000 */
[----:B0-----:R-:W-:Y:S01]  /*2450*/  F2FP.F16.F32.PACK_AB R2, R109, R0 ;  /* 0x000000006d02723e */ /* 0x001fe200000000ff */
[----:B------:R-:W-:Y:S01]  /*2460*/  FMUL.FTZ R162, R177, R162 ;  /* 0x000000a2b1a27220 */ /* 0x000fe20000410000 */
[----:B------:R-:W-:Y:S01]  /*2470*/  F2FP.F16.F32.PACK_AB R3, R117, R94 ;  /* 0x0000005e7503723e */ /* 0x000fe200000000ff */
        /* <DEDUP_REMOVED lines=17> */
[----:B------:R-:W-:Y:S01]  /*2590*/  IADD3 R113, R107, 0x80, RZ ;  /* 0x000000806b717810 */ /* 0x000fe20007ffe0ff */
[--C-:B------:R-:W-:Y:S01]  /*25a0*/  FADD.FTZ R175, R249, -R134.reuse ;  /* 0x80000086f9af7221 */ /* 0x100fe20000010000 */
[----:B------:R-:W-:Y:S01]  /*25b0*/  F2FP.F16.F32.PACK_AB R119, R116, R127 ;  /* 0x0000007f7477723e */ /* 0x000fe200000000ff */
        /* <DEDUP_REMOVED lines=34> */
[----:B------:R-:W-:Y:S01]  /*27e0*/  FMUL.FTZ R168, R177, R135 ;  /* 0x00000087b1a87220 */ /* 0x000fe20000410000 */
[----:B--2---:R-:W-:-:S04]  /*27f0*/  IMAD.WIDE.U32 R84, R107, 0x10, R86 ;  /* 0x000000106b547825 */ /* 0x004fc800078e0056 */
[----:B------:R-:W-:Y:S01]  /*2800*/  HFMA2 R109, R5, R90, R45 ;  /* 0x0000005a056d7231 */ /* 0x000fe2000000002d */
[----:B------:R-:W-:Y:S01]  /*2810*/  HFMA2.MMA R120, R12, R120, R52 ;  /* 0x000000780c787235 */ /* 0x000fe20000000034 */
[----:B------:R-:W-:Y:S01]  /*2820*/  HFMA2 R111, R7, R88, R47 ;  /* 0x00000058076f7231 */ /* 0x000fe2000000002f */
        /* <DEDUP_REMOVED lines=47> */
[----:B------:R-:W-:Y:S01]  /*2b20*/  STG.E.128 desc[UR4][R84.64], R108 ;  /* 0x0000006c54007986 */ /* 0x000fe2000c101d04 */
[----:B------:R-:W-:Y:S01]  /*2b30*/  F2FP.F16.F32.PACK_AB R148, R148, R153 ;  /* 0x000000999494723e */ /* 0x000fe200000000ff */
[----:B------:R-:W-:Y:S01]  /*2b40*/  HFMA2.MMA R176, R24, R176, R64 ;  /* 0x000000b018b07235 */ /* 0x000fe20000000040 */
[----:B------:R-:W-:Y:S01]  /*2b50*/  F2FP.F16.F32.PACK_AB R145, R156, R145 ;  /* 0x000000919c91723e */ /* 0x000fe200000000ff */
[----:B------:R-:W-:Y:S01]  /*2b60*/  STG.E.128 desc[UR4][R106.64], R116 ;  /* 0x000000746a007986 */ /* 0x000fe2000c101d04 */
[----:B------:R-:W-:Y:S01]  /*2b70*/  F2FP.F16.F32.PACK_AB R170, R170, R175 ;  /* 0x000000afaaaa723e */ /* 0x000fe200000000ff */
[--C-:B------:R-:W-:Y:S01]  /*2b80*/  IMAD.WIDE.U32 R98, R99, 0x10, R86.reuse ;  /* 0x0000001063627825 */ /* 0x100fe200078e0056 */
[----:B------:R-:W-:Y:S01]  /*2b90*/  F2FP.F16.F32.PACK_AB R134, R134, R173 ;  /* 0x000000ad8686723e */ /* 0x000fe200000000ff */
[----:B------:R-:W-:Y:S01]  /*2ba0*/  STG.E.128 desc[UR4][R104.64], R120 ;  /* 0x0000007868007986 */ /* 0x000fe2000c101d04 */
[----:B------:R-:W-:Y:S01]  /*2bb0*/  F2FP.F16.F32.PACK_AB R137, R164, R137 ;  /* 0x00000089a489723e */ /* 0x000fe200000000ff */
[----:B------:R-:W-:Y:S01]  /*2bc0*/  HFMA2 R177, R25, R170, R65 ;  /* 0x000000aa19b17231 */ /* 0x000fe20000000041 */
[----:B------:R-:W-:Y:S01]  /*2bd0*/  F2FP.F16.F32.PACK_AB R135, R135, R178 ;  /* 0x000000b28787723e */ /* 0x000fe200000000ff */
[----:B------:R0:W-:Y:S01]  /*2be0*/  STG.E.128 desc[UR4][R102.64], R124 ;  /* 0x0000007c66007986 */ /* 0x0001e2000c101d04 */
[----:B------:R-:W-:Y:S01]  /*2bf0*/  F2FP.F16.F32.PACK_AB R136, R136, R171 ;  /* 0x000000ab8888723e */ /* 0x000fe200000000ff */
[----:B------:R-:W-:Y:S01]  /*2c00*/  HFMA2.MMA R178, R26, R165, R66 ;  /* 0x000000a51ab27235 */ /* 0x000fe20000000042 */
        /* <DEDUP_REMOVED lines=11> */
[----:B------:R-:W-:Y:S01]  /*2cc0*/  HFMA2.MMA R132, R36, R137, R76 ;  /* 0x0000008924847235 */ /* 0x000fe2000000004c */
[----:B------:R-:W-:Y:S01]  /*2cd0*/  F2FP.F16.F32.PACK_AB R139, R139, R182 ;  /* 0x000000b68b8b723e */ /* 0x000fe200000000ff */
[----:B------:R-:W-:Y:S01]  /*2ce0*/  HFMA2.MMA R134, R38, R135, R78 ;  /* 0x0000008726867235 */ /* 0x000fe2000000004e */
[----:B------:R-:W-:Y:S01]  /*2cf0*/  F2FP.F16.F32.PACK_AB R147, R147, R190 ;  /* 0x000000be9393723e */ /* 0x000fe200000000ff */
[----:B0-----:R-:W-:Y:S01]  /*2d00*/  HFMA2.MMA R102, R30, R140, R70 ;  /* 0x0000008c1e667235 */ /* 0x001fe20000000046 */
[----:B------:R-:W-:Y:S01]  /*2d10*/  F2FP.F16.F32.PACK_AB R155, R155, R198 ;  /* 0x000000c69b9b723e */ /* 0x000fe200000000ff */
[----:B------:R-:W-:-:S02]  /*2d20*/  HFMA2 R103, R31, R144, R71 ;  /* 0x000000901f677231 */ /* 0x000fc40000000047 */
[----:B------:R-:W-:Y:S01]  /*2d30*/  IMAD.WIDE.U32 R114, R95, 0x10, R86 ;  /* 0x000000105f727825 */ /* 0x000fe200078e0056 */
[----:B-1----:R-:W-:-:S03]  /*2d40*/  HFMA2.MMA R100, R28, R167, R68 ;  /* 0x000000a71c647235 */ /* 0x002fc60000000044 */
[----:B------:R-:W-:Y:S01]  /*2d50*/  HFMA2 R101, R29, R136, R69 ;  /* 0x000000881d657231 */ /* 0x000fe20000000045 */
[----:B------:R-:W-:Y:S01]  /*2d60*/  HFMA2.MMA R152, R40, R143, R80 ;  /* 0x0000008f28987235 */ /* 0x000fe20000000050 */
[----:B------:R-:W-:Y:S01]  /*2d70*/  HFMA2 R149, R33, R149, R73 ;  /* 0x0000009521957231 */ /* 0x000fe20000000049 */
[----:B------:R-:W-:Y:S01]  /*2d80*/  HFMA2.MMA R154, R42, R194, R82 ;  /* 0x000000c22a9a7235 */ /* 0x000fe20000000052 */
[----:B------:R-:W-:Y:S02]  /*2d90*/  HFMA2 R151, R35, R141, R75 ;  /* 0x0000008d23977231 */ /* 0x000fe4000000004b */
        /* <DEDUP_REMOVED lines=16> */
.L_x_1162:
[----:B------:R-:W-:Y:S01]  /*2ea0*/  HFMA2.MMA R98, -RZ, RZ, 0, 5.9604644775390625e-08 ;  /* 0x00000001ff627435 */ /* 0x000fe200000001ff */
[----:B------:R-:W-:Y:S02]  /*2eb0*/  MOV R96, R0 ;  /* 0x0000000000607202 */ /* 0x000fe40000000f00 */
[----:B------:R-:W-:Y:S02]  /*2ec0*/  MOV R100, 0x1f ;  /* 0x0000001f00647802 */ /* 0x000fe40000000f00 */
[----:B------:R-:W-:-:S07]  /*2ed0*/  MOV R94, 0xffffffff ;  /* 0xffffffff005e7802 */ /* 0x000fce0000000f00 */
[----:B-----5:R-:W-:Y:S05]  /*2ee0*/  WARPSYNC.COLLECTIVE R94, `(.L_x_1164) ;  /* 0x000000005e087348 */ /* 0x020fea0003c00000 */
[----:B------:R0:W1:Y:S02]  /*2ef0*/  SHFL.BFLY P2, R92, R96, R98, R100 ;  /* 0x0c000062605c7389 */ /* 0x0000640000040064 */
[----:B01---5:R-:W-:Y:S01]  /*2f00*/  ENDCOLLECTIVE ;  /* 0x000000000000791b */ /* 0x023fe20003800000 */
.L_x_1164:
[----:B------:R-:W-:Y:S01]  /*2f10*/  HFMA2.MMA R98, -RZ, RZ, 0, 1.1920928955078125e-07 ;  /* 0x00000002ff627435 */ /* 0x000fe200000001ff */
[----:B------:R-:W-:-:S05]  /*2f20*/  MOV R85, R92 ;  /* 0x0000005c00557202 */ /* 0x000fca0000000f00 */
[----:B------:R-:W-:-:S05]  /*2f30*/  FADD.FTZ R85, R0, R85 ;  /* 0x0000005500557221 */ /* 0x000fca0000010000 */
[----:B------:R-:W-:-:S07]  /*2f40*/  MOV R96, R85 ;  /* 0x0000005500607202 */ /* 0x000fce0000000f00 */
[----:B------:R-:W-:Y:S05]  /*2f50*/  WARPSYNC.COLLECTIVE R94, `(.L_x_1165) ;  /* 0x000000005e087348 */ /* 0x000fea0003c00000 */
[----:B------:R0:W1:Y:S02]  /*2f60*/  SHFL.BFLY P2, R92, R96, R98, R100 ;  /* 0x0c000062605c7389 */ /* 0x0000640000040064 */
[----:B01----:R-:W-:Y:S01]  /*2f70*/  ENDCOLLECTIVE ;  /* 0x000000000000791b */ /* 0x003fe20003800000 */
.L_x_1165:
[----:B------:R-:W-:Y:S01]  /*2f80*/  HFMA2.MMA R98, -RZ, RZ, 0, 2.384185791015625e-07 ;  /* 0x00000004ff627435 */ /* 0x000fe200000001ff */
[----:B------:R-:W-:-:S05]  /*2f90*/  MOV R2, R92 ;  /* 0x0000005c00027202 */ /* 0x000fca0000000f00 */
[----:B------:R-:W-:-:S05]  /*2fa0*/  FADD.FTZ R86, R85, R2 ;  /* 0x0000000255567221 */ /* 0x000fca0000010000 */
[----:B------:R-:W-:-:S07]  /*2fb0*/  MOV R96, R86 ;  /* 0x0000005600607202 */ /* 0x000fce0000000f00 */
[----:B------:R-:W-:Y:S05]  /*2fc0*/  WARPSYNC.COLLECTIVE R94, `(.L_x_1166) ;  /* 0x000000005e087348 */ /* 0x000fea0003c00000 */
[----:B------:R0:W1:Y:S02]  /*2fd0*/  SHFL.BFLY P2, R92, R96, R98, R100 ;  /* 0x0c000062605c7389 */ /* 0x0000640000040064 */
[----:B01----:R-:W-:Y:S01]  /*2fe0*/  ENDCOLLECTIVE ;  /* 0x000000000000791b */ /* 0x003fe20003800000 */
.L_x_1166:
[----:B------:R-:W-:Y:S01]  /*2ff0*/  HFMA2.MMA R98, -RZ, RZ, 0, 4.76837158203125e-07 ;  /* 0x00000008ff627435 */ /* 0x000fe200000001ff */
[----:B------:R-:W-:-:S05]  /*3000*/  MOV R131, R92 ;  /* 0x0000005c00837202 */ /* 0x000fca0000000f00 */
[----:B------:R-:W-:-:S05]  /*3010*/  FADD.FTZ R131, R86, R131 ;  /* 0x0000008356837221 */ /* 0x000fca0000010000 */
[----:B------:R-:W-:-:S07]  /*3020*/  MOV R96, R131 ;  /* 0x0000008300607202 */ /* 0x000fce0000000f00 */
[----:B------:R-:W-:Y:S05]  /*3030*/  WARPSYNC.COLLECTIVE R94, `(.L_x_1167) ;  /* 0x000000005e087348 */ /* 0x000fea0003c00000 */
[----:B------:R0:W1:Y:S02]  /*3040*/  SHFL.BFLY P2, R92, R96, R98, R100 ;  /* 0x0c000062605c7389 */ /* 0x0000640000040064 */
[----:B01----:R-:W-:Y:S01]  /*3050*/  ENDCOLLECTIVE ;  /* 0x000000000000791b */ /* 0x003fe20003800000 */
.L_x_1167:
[----:B------:R-:W-:Y:S01]  /*3060*/  HFMA2.MMA R98, -RZ, RZ, 0, 9.5367431640625e-07 ;  /* 0x00000010ff627435 */ /* 0x000fe200000001ff */
[----:B------:R-:W-:-:S05]  /*3070*/  MOV R2, R92 ;  /* 0x0000005c00027202 */ /* 0x000fca0000000f00 */
[----:B------:R-:W-:-:S05]  /*3080*/  FADD.FTZ R90, R131, R2 ;  /* 0x00000002835a7221 */ /* 0x000fca0000010000 */
[----:B------:R-:W-:-:S07]  /*3090*/  MOV R96, R90 ;  /* 0x0000005a00607202 */ /* 0x000fce0000000f00 */
[----:B------:R-:W-:Y:S05]  /*30a0*/  WARPSYNC.COLLECTIVE R94, `(.L_x_1168) ;  /* 0x000000005e087348 */ /* 0x000fea0003c00000 */
[----:B------:R0:W1:Y:S02]  /*30b0*/  SHFL.BFLY P2, R92, R96, R98, R100 ;  /* 0x0c000062605c7389 */ /* 0x0000640000040064 */
[----:B01----:R-:W-:Y:S01]  /*30c0*/  ENDCOLLECTIVE ;  /* 0x000000000000791b */ /* 0x003fe20003800000 */
.L_x_1168:
        /* <DEDUP_REMOVED lines=168> */
.L_x_1169:
[----:B------:R-:W-:Y:S01]  /*3b50*/  HFMA2.MMA R98, -RZ, RZ, 0, 1.1920928955078125e-07 ;  /* 0x00000002ff627435 */ /* 0x000fe200000001ff */
[----:B------:R-:W-:-:S05]  /*3b60*/  MOV R85, R92 ;  /* 0x0000005c00557202 */ /* 0x000fca0000000f00 */
[----:B------:R-:W-:-:S05]  /*3b70*/  FADD.FTZ R85, R0, R85 ;  /* 0x0000005500557221 */ /* 0x000fca0000010000 */
[----:B------:R-:W-:-:S07]  /*3b80*/  MOV R96, R85 ;  /* 0x0000005500607202 */ /* 0x000fce0000000f00 */
[----:B------:R-:W-:Y:S05]  /*3b90*/  WARPSYNC.COLLECTIVE R94, `(.L_x_1170) ;  /* 0x000000005e087348 */ /* 0x000fea0003c00000 */
[----:B------:R0:W1:Y:S02]  /*3ba0*/  SHFL.BFLY P2, R92, R96, R98, R100 ;  /* 0x0c000062605c7389 */ /* 0x0000640000040064 */
[----:B01----:R-:W-:Y:S01]  /*3bb0*/  ENDCOLLECTIVE ;  /* 0x000000000000791b */ /* 0x003fe20003800000 */
.L_x_1170:
[----:B------:R-:W-:Y:S01]  /*3bc0*/  HFMA2.MMA R98, -RZ, RZ, 0, 2.384185791015625e-07 ;  /* 0x00000004ff627435 */ /* 0x000fe200000001ff */
[----:B------:R-:W-:-:S05]  /*3bd0*/  MOV R86, R92 ;  /* 0x0000005c00567202 */ /* 0x000fca0000000f00 */
[----:B------:R-:W-:-:S05]  /*3be0*/  FADD.FTZ R86, R85, R86 ;  /* 0x0000005655567221 */ /* 0x000fca0000010000 */
[----:B------:R-:W-:-:S07]  /*3bf0*/  MOV R96, R86 ;  /* 0x0000005600607202 */ /* 0x000fce0000000f00 */
[----:B------:R-:W-:Y:S05]  /*3c00*/  WARPSYNC.COLLECTIVE R94, `(.L_x_1171) ;  /* 0x000000005e087348 */ /* 0x000fea0003c00000 */
[----:B------:R0:W1:Y:S02]  /*3c10*/  SHFL.BFLY P2, R92, R96, R98, R100 ;  /* 0x0c000062605c7389 */ /* 0x0000640000040064 */
[----:B01----:R-:W-:Y:S01]  /*3c20*/  ENDCOLLECTIVE ;  /* 0x000000000000791b */ /* 0x003fe20003800000 */
.L_x_1171:
[----:B------:R-:W-:Y:S01]  /*3c30*/  HFMA2.MMA R98, -RZ, RZ, 0, 4.76837158203125e-07 ;  /* 0x00000008ff627435 */ /* 0x000fe200000001ff */
[----:B------:R-:W-:-:S05]  /*3c40*/  MOV R131, R92 ;  /* 0x0000005c00837202 */ /* 0x000fca0000000f00 */
[----:B------:R-:W-:-:S05]  /*3c50*/  FADD.FTZ R131, R86, R131 ;  /* 0x0000008356837221 */ /* 0x000fca0000010000 */
[----:B------:R-:W-:-:S07]  /*3c60*/  MOV R96, R131 ;  /* 0x0000008300607202 */ /* 0x000fce0000000f00 */
[----:B------:R-:W-:Y:S05]  /*3c70*/  WARPSYNC.COLLECTIVE R94, `(.L_x_1172) ;  /* 0x000000005e087348 */ /* 0x000fea0003c00000 */
[----:B------:R0:W1:Y:S02]  /*3c80*/  SHFL.BFLY P2, R92, R96, R98, R100 ;  /* 0x0c000062605c7389 */ /* 0x0000640000040064 */
[----:B01----:R-:W-:Y:S01]  /*3c90*/  ENDCOLLECTIVE ;  /* 0x000000000000791b */ /* 0x003fe20003800000 */
.L_x_1172:
[----:B------:R-:W-:Y:S01]  /*3ca0*/  HFMA2.MMA R98, -RZ, RZ, 0, 9.5367431640625e-07 ;  /* 0x00000010ff627435 */ /* 0x000fe200000001ff */
[----:B------:R-:W-:-:S05]  /*3cb0*/  MOV R90, R92 ;  /* 0x0000005c005a7202 */ /* 0x000fca0000000f00 */
[----:B------:R-:W-:-:S05]  /*3cc0*/  FADD.FTZ R90, R131, R90 ;  /* 0x0000005a835a7221 */ /* 0x000fca0000010000 */
[----:B------:R-:W-:-:S07]  /*3cd0*/  MOV R96, R90 ;  /* 0x0000005a00607202 */ /* 0x000fce0000000f00 */
[----:B------:R-:W-:Y:S05]  /*3ce0*/  WARPSYNC.COLLECTIVE R94, `(.L_x_1173) ;  /* 0x000000005e087348 */ /* 0x000fea0003c00000 */
[----:B------:R0:W1:Y:S02]  /*3cf0*/  SHFL.BFLY P2, R92, R96, R98, R100 ;  /* 0x0c000062605c7389 */ /* 0x0000640000040064 */
[----:B01----:R-:W-:Y:S01]  /*3d00*/  ENDCOLLECTIVE ;  /* 0x000000000000791b */ /* 0x003fe20003800000 */
.L_x_1173:
[----:B------:R-:W-:Y:S05]  /*3d10*/  BRA `(.L_x_1174) ;  /* 0xffffffdc00407947 */ /* 0x000fea000383ffff */
.L_x_1175:
        /* <DEDUP_REMOVED lines=14> */
.L_x_2060:


//--------------------- .text._ZN10layer_norm13ln_fwd_kernelINS_13Kernel_traitsIffffjLj10240ELj2ELj1ELj4ELj16ENS_18Kernel_traits_baseILj10240EffffjLj128EEEEEEEvNS_9FwdParamsE --------------------------
	.section	.text._ZN10layer_norm13ln_fwd_kernelINS_13Kernel_traitsIffffjLj10240ELj2ELj1ELj4ELj16ENS_18Kernel_traits_baseILj10240EffffjLj128EEEEEEEvNS_9FwdParamsE,"ax",@progbits
	.align	128
        .global         _ZN10layer_norm13ln_fwd_kernelINS_13Kernel_traitsIffffjLj10240ELj2ELj1ELj4ELj16ENS_18Kernel_traits_baseILj10240EffffjLj128EEEEEEEvNS_9FwdParamsE
        .type           _ZN10layer_norm13ln_fwd_kernelINS_13Kernel_traitsIffffjLj10240ELj2ELj1ELj4ELj16ENS_18Kernel_traits_baseILj10240EffffjLj128EEEEEEEvNS_9FwdParamsE,@function
        .size           _ZN10layer_norm13ln_fwd_kernelINS_13Kernel_traitsIffffjLj10240ELj2ELj1ELj4ELj16ENS_18Kernel_traits_baseILj10240EffffjLj128EEEEEEEvNS_9FwdParamsE,(.L_x_2061 - _ZN10layer_norm13ln_fwd_kernelINS_13Kernel_traitsIffffjLj10240ELj2ELj1ELj4ELj16ENS_18Kernel_traits_baseILj10240EffffjLj128EEEEEEEvNS_9FwdParamsE)
        .other          _ZN10layer_norm13ln_fwd_kernelINS_13Kernel_traitsIffffjLj10240ELj2ELj1ELj4ELj16ENS_18Kernel_traits_baseILj10240EffffjLj128EEEEEEEvNS_9FwdParamsE,@"STO_CUDA_ENTRY STV_DEFAULT"
_ZN10layer_norm13ln_fwd_kernelINS_13Kernel_traitsIffffjLj10240ELj2ELj1ELj4ELj16ENS_18Kernel_traits_baseILj10240EffffjLj128EEEEEEEvNS_9FwdParamsE:
.text._ZN10layer_norm13ln_fwd_kernelINS_13Kernel_traitsIffffjLj10240ELj2ELj1ELj4ELj16ENS_18Kernel_traits_baseILj10240EffffjLj128EEEEEEEvNS_9FwdParamsE:
[----:B------:R-:W-:Y:S01]  /*0000*/  LDC R1, c[0x0][0x28] ;  /* 0x00000a00ff017b82 */ /* 0x000fe20000000800 */
[----:B------:R-:W0:Y:S01]  /*0010*/  S2R R95, SR_CTAID.X ;  /* 0x00000000005f7919 */ /* 0x000e220000002500 */
[----:B------:R-:W-:Y:S01]  /*0020*/  ULDC UR4, c[0x0][0x214] ;  /* 0x0000850000047ab9 */ /* 0x000fe20000000800 */
[----:B------:R-:W1:Y:S01]  /*0030*/  S2R R0, SR_TID.X ;  /* 0x0000000000007919 */ /* 0x000e620000002100 */
[----:B0-----:R-:W-:Y:S02]  /*0040*/  SHF.R.U32.HI R2, RZ, 0x1, R95 ;  /* 0x00000001ff027819 */ /* 0x001fe4000001165f */
[----:B-1----:R-:W-:-:S04]  /*0050*/  SHF.R.U32.HI R5, RZ, 0x7, R0 ;  /* 0x00000007ff057819 */ /* 0x002fc80000011600 */
[----:B------:R-:W-:-:S04]  /*0060*/  IADD3 R11, R2, R5, RZ ;  /* 0x00000005020b7210 */ /* 0x000fc80007ffe0ff */
        /* <DEDUP_REMOVED lines=12> */
[----:B------:R-:W-:Y:S01]  /*0130*/  SHF.L.U32 R5, R5, 0x2, RZ ;  /* 0x0000000205057819 */ /* 0x000fe200000006ff */
[----:B-1----:R-:W-:Y:S02]  /*0140*/  IMAD.WIDE.U32 R6, R9, 0x10, R6 ;  /* 0x0000001009067825 */ /* 0x002fe400078e0006 */
        /* <DEDUP_REMOVED lines=9> */
[----:B------:R-:W-:Y:S01]  /*01e0*/  SHF.R.U32.HI R9, RZ, 0x5, R0 ;  /* 0x00000005ff097819 */ /* 0x000fe20000011600 */
[----:B------:R-:W-:Y:S01]  /*01f0*/  HFMA2.MMA R142, -RZ, RZ, 0, 5.9604644775390625e-08 ;  /* 0x00000001ff8e7435 */ /* 0x000fe200000001ff */
[----:B------:R-:W-:Y:S01]  /*0200*/  LOP3.LUT R8, R4, 0x1, R95, 0xf8, !PT ;  /* 0x0000000104087812 */ /* 0x000fe200078ef85f */
[----:B------:R-:W5:Y:S01]  /*0210*/  LDG.E.128 R88, desc[UR6][R6.64] ;  /* 0x0000000606587981 */ /* 0x000f62000c1e1d00 */
[----:B------:R-:W-:-:S02]  /*0220*/  LOP3.LUT R9, R9, 0x3, RZ, 0xc0, !PT ;  /* 0x0000000309097812 */ /* 0x000fc400078ec0ff */
[----:B------:R-:W-:Y:S01]  /*0230*/  IADD3 R10, R5, 0x4, RZ ;  /* 0x00000004050a7810 */ /* 0x000fe20007ffe0ff */
        /* <DEDUP_REMOVED lines=9> */
[----:B0-----:R-:W-:-:S02]  /*02d0*/  MOV R6, RZ ;  /* 0x000000ff00067202 */ /* 0x001fc40000000f00 */
[----:B------:R-:W-:-:S07]  /*02e0*/  SHF.L.U32 R7, R11, 0x1, RZ ;  /* 0x000000010b077819 */ /* 0x000fce00000006ff */
.L_x_1179:
[----:B--2---:R-:W0:Y:S01]  /*02f0*/  S2R R92, SR_CTAID.X ;  /* 0x00000000005c7919 */ /* 0x004e220000002500 */
[----:B------:R-:W1:Y:S01]  /*0300*/  LDC.64 R128, c[0x0][0x220] ;  /* 0x00008800ff807b82 */ /* 0x000e620000000a00 */
[----:B------:R-:W2:Y:S01]  /*0310*/  S2R R146, SR_TID.X ;  /* 0x0000000000927919 */ /* 0x000ea20000002100 */
[----:B0-----:R-:W-:-:S04]  /*0320*/  SHF.L.U32 R93, R92, 0x7, RZ ;  /* 0x000000075c5d7819 */ /* 0x001fc800000006ff */
[----:B------:R-:W-:-:S04]  /*0330*/  LOP3.LUT R93, R93, 0x80, R4, 0xe2, !PT ;  /* 0x000000805d5d7812 */ /* 0x000fc800078ee204 */
[----:B--2---:R-:W-:-:S05]  /*0340*/  LOP3.LUT R92, R93, 0x60, R146, 0xf8, !PT ;  /* 0x000000605d5c7812 */ /* 0x004fca00078ef892 */
        /* <DEDUP_REMOVED lines=84> */
[----:B------:R-:W-:-:S04]  /*0890*/  FMUL.FTZ R142, R142, 0.00078125001164153218269 ;  /* 0x3a4ccccd8e8e7820 */ /* 0x000fc80000410000 */
        /* <DEDUP_REMOVED lines=89> */
.L_x_1190:
[----:B------:R-:W-:Y:S01]  /*0e30*/  ISETP.NE.AND P1, PT, R4, RZ, PT ;  /* 0x000000ff0400720c */ /* 0x000fe20003f25270 */
[----:B------:R-:W-:-:S12]  /*0e40*/  WARPSYNC.ALL ;  /* 0x0000000000007948 */ /* 0x000fd80003800000 */
[----:B------:R-:W2:Y:S01]  /*0e50*/  @!P1 S2R R148, SR_CgaCtaId ;  /* 0x0000000000949919 */ /* 0x000ea20000008800 */
[----:B------:R-:W-:Y:S02]  /*0e60*/  @!P1 MOV R143, 0x400 ;  /* 0x00000400008f9802 */ /* 0x000fe40000000f00 */
        /* <DEDUP_REMOVED lines=15> */
[----:B-1----:R-:W-:Y:S02]  /*0f60*/  @!P1 LEA R145, R143, R142, 0x18 ;  /* 0x0000008e8f919211 */ /* 0x002fe400078ec0ff */
[----:B------:R-:W-:Y:S02]  /*0f70*/  CS2R R142, SRZ ;  /* 0x00000000008e7805 */ /* 0x000fe4000001ff00 */
[----:B------:R-:W-:Y:S01]  /*0f80*/  @!P1 LEA R145, R144, R145, 0x3 ;  /* 0x0000009190919211 */ /* 0x000fe200078e18ff */
[----:B0-----:R-:W-:-:S04]  /*0f90*/  FADD.FTZ R144, R148, R147 ;  /* 0x0000009394907221 */ /* 0x001fc80000010000 */
[----:B------:R-:W0:Y:S01]  /*0fa0*/  @!P1 LDS.64 R142, [R145] ;  /* 0x00000000918e9984 */ /* 0x000e220000000a00 */
[----:B------:R-:W1:Y:S01]  /*0fb0*/  MUFU.RCP R151, R144 ;  /* 0x0000009000977308 */ /* 0x000e620000001000 */
[----:B------:R-:W-:Y:S02]  /*0fc0*/  LOP3.LUT P1, RZ, R9, 0x1f, R0, 0xf8, !PT ;  /* 0x0000001f09ff7812 */ /* 0x000fe4000782f800 */
[----:B------:R-:W-:Y:S04]  /*0fd0*/  SHFL.DOWN PT, R145, R144, 0x1, 0x1f ;  /* 0x08201f0090917f89 */ /* 0x000fe800000e0000 */
[----:B0-----:R-:W0:Y:S04]  /*0fe0*/  SHFL.DOWN PT, R149, R142, 0x2, 0x1f ;  /* 0x08401f008e957f89 */ /* 0x001e2800000e0000 */
[----:B------:R-:W2:Y:S01]  /*0ff0*/  SHFL.DOWN PT, R150, R143, 0x2, 0x1f ;  /* 0x08401f008f967f89 */ /* 0x000ea200000e0000 */
[----:B0-----:R-:W-:Y:S01]  /*1000*/  FMUL.FTZ R152, R148, R149 ;  /* 0x0000009594987220 */ /* 0x001fe20000410000 */
[----:B------:R-:W-:-:S03]  /*1010*/  FADD.FTZ R149, -R149, R142 ;  /* 0x0000008e95957221 */ /* 0x000fc60000010100 */
[----:B------:R-:W-:Y:S01]  /*1020*/  FFMA.FTZ R154, R147, R142, R152 ;  /* 0x0000008e939a7223 */ /* 0x000fe20000010098 */
[----:B------:R-:W-:Y:S01]  /*1030*/  FMUL.FTZ R152, R149, R149 ;  /* 0x0000009595987220 */ /* 0x000fe20000410000 */
[----:B--2---:R-:W-:-:S03]  /*1040*/  FADD.FTZ R150, R150, R143 ;  /* 0x0000008f96967221 */ /* 0x004fc60000010000 */
[----:B------:R-:W-:Y:S01]  /*1050*/  FMUL.FTZ R149, R152, R147 ;  /* 0x0000009398957220 */ /* 0x000fe20000410000 */
[----:B-1----:R-:W-:-:S03]  /*1060*/  FMUL.FTZ R147, R151, R154 ;  /* 0x0000009a97937220 */ /* 0x002fc60000410000 */
[----:B------:R-:W-:Y:S02]  /*1070*/  FMUL.FTZ R149, R148, R149 ;  /* 0x0000009594957220 */ /* 0x000fe40000410000 */
[----:B------:R-:W0:Y:S02]  /*1080*/  SHFL.DOWN PT, R142, R147, 0x1, 0x1f ;  /* 0x08201f00938e7f89 */ /* 0x000e2400000e0000 */
[----:B------:R-:W-:Y:S01]  /*1090*/  FFMA.FTZ R149, R151, R149, R150 ;  /* 0x0000009597957223 */ /* 0x000fe20000010096 */
[----:B------:R-:W-:-:S04]  /*10a0*/  FADD.FTZ R150, R144, R145 ;  /* 0x0000009190967221 */ /* 0x000fc80000010000 */
[----:B------:R-:W1:Y:S02]  /*10b0*/  SHFL.DOWN PT, R148, R149, 0x1, 0x1f ;  /* 0x08201f0095947f89 */ /* 0x000e6400000e0000 */
[----:B------:R-:W2:Y:S01]  /*10c0*/  MUFU.RCP R150, R150 ;  /* 0x0000009600967308 */ /* 0x000ea20000001000 */
[----:B0-----:R-:W-:Y:S01]  /*10d0*/  FADD.FTZ R143, R147, -R142 ;  /* 0x8000008e938f7221 */ /* 0x001fe20000010000 */
[----:B------:R-:W-:-:S03]  /*10e0*/  FMUL.FTZ R151, R145, R142 ;  /* 0x0000008e91977220 */ /* 0x000fc60000410000 */
[----:B------:R-:W-:Y:S01]  /*10f0*/  FMUL.FTZ R143, R143, R143 ;  /* 0x0000008f8f8f7220 */ /* 0x000fe20000410000 */
[C---:B------:R-:W-:Y:S01]  /*1100*/  FFMA.FTZ R151, R144.reuse, R147, R151 ;  /* 0x0000009390977223 */ /* 0x040fe20000010097 */
[----:B-1----:R-:W-:Y:S02]  /*1110*/  FADD.FTZ R147, R149, R148 ;  /* 0x0000009495937221 */ /* 0x002fe40000010000 */
[----:B------:R-:W-:Y:S01]  /*1120*/  FMUL.FTZ R144, R144, R143 ;  /* 0x0000008f90907220 */ /* 0x000fe20000410000 */
[----:B------:R-:W-:Y:S01]  /*1130*/  LOP3.LUT R148, R6, 0x1, RZ, 0xc0, !PT ;  /* 0x0000000106947812 */ /* 0x000fe200078ec0ff */
[----:B------:R-:W0:Y:S01]  /*1140*/  @!P1 LDC.64 R142, c[0x0][0x250] ;  /* 0x00009400ff8e9b82 */ /* 0x000e220000000a00 */
[----:B--2---:R-:W-:Y:S01]  /*1150*/  FMUL.FTZ R151, R150, R151 ;  /* 0x0000009796977220 */ /* 0x004fe20000410000 */
[----:B------:R-:W-:Y:S01]  /*1160*/  FMUL.FTZ R144, R145, R144 ;  /* 0x0000009091907220 */ /* 0x000fe20000410000 */
[----:B------:R-:W-:-:S03]  /*1170*/  IADD3 R149, -R148, RZ, RZ ;  /* 0x000000ff94957210 */ /* 0x000fc60007ffe1ff */
[----:B------:R-:W-:Y:S01]  /*1180*/  FFMA.FTZ R145, R150, R144, R147 ;  /* 0x0000009096917223 */ /* 0x000fe20000010093 */
[----:B------:R-:W-:Y:S01]  /*1190*/  LOP3.LUT R148, R149, UR4, RZ, 0xc0, !PT ;  /* 0x0000000495947c12 */ /* 0x000fe2000f8ec0ff */
[----:B------:R-:W-:Y:S03]  /*11a0*/  SHFL.IDX PT, R144, R151, RZ, 0x1f ;  /* 0x00001fff97907589 */ /* 0x000fe600000e0000 */
[----:B------:R-:W-:Y:S01]  /*11b0*/  IADD3 R150, P3, R7, R148, RZ ;  /* 0x0000009407967210 */ /* 0x000fe20007f7e0ff */
        /* <DEDUP_REMOVED lines=23> */
.L_x_1178:
[----:B------:R-:W2:Y:S04]  /*1330*/  LDG.E.STRONG.GPU R144, desc[UR6][R142.64] ;  /* 0x000000068e907981 */ /* 0x000ea8000c1ef900 */
[----:B--2---:R-:W-:Y:S01]  /*1340*/  CCTL.IVALL ;  /* 0x00000000ff00798f */ /* 0x004fe20002000000 */
[----:B------:R-:W-:Y:S05]  /*1350*/  YIELD ;  /* 0x0000000000007946 */ /* 0x000fea0003800000 */
[----:B------:R-:W-:-:S13]  /*1360*/  ISETP.NE.AND P1, PT, R144, R147, PT ;  /* 0x000000939000720c */ /* 0x000fda0003f25270 */
[----:B------:R-:W-:Y:S05]  /*1370*/  @P1 BRA `(.L_x_1178) ;  /* 0xfffffffc00ec1947 */ /* 0x000fea000383ffff */
.L_x_1177:
        /* <DEDUP_REMOVED lines=14> */
[----:B------:R-:W-:Y:S02]  /*1460*/  LOP3.LUT P1, RZ, R8, R9, RZ, 0xfc, !PT ;  /* 0x0000000908ff7212 */ /* 0x000fe4000782fcff */
[----:B------:R-:W-:Y:S01]  /*1470*/  IADD3 R6, R6, 0x1, RZ ;  /* 0x0000000106067810 */ /* 0x000fe20007ffe0ff */
[----:B------:R-:W0:Y:S03]  /*1480*/  SHFL.DOWN PT, R146, R147, 0x1, 0x1f ;  /* 0x08201f0093927f89 */ /* 0x000e2600000e0000 */
        /* <DEDUP_REMOVED lines=9> */
[----:B------:R-:W2:Y:S01]  /*1520*/  LDC R144, c[0x0][0x260] ;  /* 0x00009800ff907b82 */ /* 0x000ea20000000800 */
[----:B0-----:R-:W-:Y:S01]  /*1530*/  FMUL.FTZ R151, R150, R151 ;  /* 0x0000009796977220 */ /* 0x001fe20000410000 */
[----:B------:R-:W-:-:S04]  /*1540*/  FMUL.FTZ R147, R152, R147 ;  /* 0x0000009398937220 */ /* 0x000fc80000410000 */
[----:B------:R-:W-:Y:S01]  /*1550*/  FMUL.FTZ R147, R146, R147 ;  /* 0x0000009392937220 */ /* 0x000fe20000410000 */
[----:B------:R-:W0:Y:S01]  /*1560*/  SHFL.IDX PT, R142, R151, RZ, 0x1f ;  /* 0x00001fff978e7589 */ /* 0x000e2200000e0000 */
[----:B-1----:R-:W-:Y:S02]  /*1570*/  FADD.FTZ R143, R148, R145 ;  /* 0x00000091948f7221 */ /* 0x002fe40000010000 */
[----:B------:R-:W1:Y:S02]  /*1580*/  @!P1 LDC.64 R148, c[0x0][0x230] ;  /* 0x00008c00ff949b82 */ /* 0x000e640000000a00 */
[----:B------:R-:W-:Y:S01]  /*1590*/  FFMA.FTZ R143, R150, R147, R143 ;  /* 0x00000093968f7223 */ /* 0x000fe2000001008f */
[--C-:B0-----:R-:W-:Y:S01]  /*15a0*/  FADD.FTZ R92, R92, -R142.reuse ;  /* 0x8000008e5c5c7221 */ /* 0x101fe20000010000 */
[----:B------:R-:W-:-:S04]  /*15b0*/  FADD.FTZ R93, R93, -R142 ;  /* 0x8000008e5d5d7221 */ /* 0x000fc80000010000 */
[----:B------:R-:W2:Y:S01]  /*15c0*/  SHFL.IDX PT, R143, R143, RZ, 0x1f ;  /* 0x00001fff8f8f7589 */ /* 0x000ea200000e0000 */
[----:B------:R-:W0:Y:S01]  /*15d0*/  @!P1 LDC.64 R146, c[0x0][0x238] ;  /* 0x00008e00ff929b82 */ /* 0x000e220000000a00 */
        /* <DEDUP_REMOVED lines=16> */
[--C-:B------:R-:W-:Y:S01]  /*16e0*/  FADD.FTZ R109, R109, -R142.reuse ;  /* 0x8000008e6d6d7221 */ /* 0x100fe20000010000 */
[--C-:B------:R-:W-:Y:S01]  /*16f0*/  FADD.FTZ R110, R110, -R142.reuse ;  /* 0x8000008e6e6e7221 */ /* 0x100fe20000010000 */
[--C-:B------:R-:W-:Y:S01]  /*1700*/  FADD.FTZ R111, R111, -R142.reuse ;  /* 0x8000008e6f6f7221 */ /* 0x100fe20000010000 */
[----:B------:R1:W-:Y:S01]  /*1710*/  @!P1 STG.E desc[UR6][R148.64], R142 ;  /* 0x0000008e94009986 */ /* 0x0003e2000c101906 */
[--C-:B------:R-:W-:Y:S01]  /*1720*/  FADD.FTZ R112, R112, -R142.reuse ;  /* 0x8000008e70707221 */ /* 0x100fe20000010000 */
[----:B------:R-:W-:Y:S01]  /*1730*/  FADD.FTZ R113, R113, -R142 ;  /* 0x8000008e71717221 */ /* 0x000fe20000010000 */
[----:B--2---:R-:W-:Y:S01]  /*1740*/  FFMA.FTZ R143, R143, 9.7656251455191522837e-05, R144 ;  /* 0x38cccccd8f8f7823 */ /* 0x004fe20000010090 */
[----:B0-----:R-:W-:Y:S01]  /*1750*/  @!P1 IMAD.WIDE R146, R11, 0x4, R146 ;  /* 0x000000040b929825 */ /* 0x001fe200078e0292 */
[----:B------:R-:W0:Y:S03]  /*1760*/  LDC.64 R144, c[0x0][0x228] ;  /* 0x00008a00ff907b82 */ /* 0x000e260000000a00 */
[--C-:B------:R-:W-:Y:S01]  /*1770*/  FADD.FTZ R114, R114, -R142.reuse ;  /* 0x8000008e72727221 */ /* 0x100fe20000010000 */
[--C-:B------:R-:W-:Y:S01]  /*1780*/  FADD.FTZ R115, R115, -R142.reuse ;  /* 0x8000008e73737221 */ /* 0x100fe20000010000 */
[--C-:B------:R-:W-:Y:S01]  /*1790*/  FADD.FTZ R116, R116, -R142.reuse ;  /* 0x8000008e74747221 */ /* 0x100fe20000010000 */
        /* <DEDUP_REMOVED lines=16> */
[----:B-1----:R-:W-:Y:S01]  /*18a0*/  LEA R142, P2, R140, UR8, 0x4 ;  /* 0x000000088c8e7c11 */ /* 0x002fe2000f8420ff */
[C---:B--2---:R-:W-:Y:S01]  /*18b0*/  FMUL.FTZ R92, R143.reuse, R92 ;  /* 0x0000005c8f5c7220 */ /* 0x044fe20000410000 */
[C---:B------:R-:W-:Y:S01]  /*18c0*/  FMUL.FTZ R93, R143.reuse, R93 ;  /* 0x0000005d8f5d7220 */ /* 0x040fe20000410000 */
[C---:B------:R-:W-:Y:S01]  /*18d0*/  FMUL.FTZ R94, R143.reuse, R94 ;  /* 0x0000005e8f5e7220 */ /* 0x040fe20000410000 */
[----:B------:R-:W-:Y:S01]  /*18e0*/  FMUL.FTZ R95, R143, R95 ;  /* 0x0000005f8f5f7220 */ /* 0x000fe20000410000 */
[----:B------:R0:W-:Y:S01]  /*18f0*/  @!P1 STG.E desc[UR6][R146.64], R143 ;  /* 0x0000008f92009986 */ /* 0x0001e2000c101906 */
[----:B-----5:R-:W-:Y:S01]  /*1900*/  FFMA.FTZ R93, R89, R93, R49 ;  /* 0x0000005d595d7223 */ /* 0x020fe20000010031 */
        /* <DEDUP_REMOVED lines=11> */
[C---:B------:R-:W-:Y:S01]  /*19c0*/  FMUL.FTZ R103, R143.reuse, R103 ;  /* 0x000000678f677220 */ /* 0x040fe20000410000 */
        /* <DEDUP_REMOVED lines=34> */
[----:B------:R0:W-:Y:S01]  /*1bf0*/  STG.E.128 desc[UR6][R146.64], R92 ;  /* 0x0000005c92007986 */ /* 0x0001e2000c101d06 */
[----:B------:R-:W-:Y:S01]  /*1c00*/  LEA.HI.X R145, R134, UR9, RZ, 0x4, P1 ;  /* 0x0000000986917c11 */ /* 0x000fe200088f24ff */
        /* <DEDUP_REMOVED lines=16> */
[----:B0-----:R-:W-:Y:S01]  /*1d10*/  FFMA.FTZ R93, R81, R101, R41 ;  /* 0x00000065515d7223 */ /* 0x001fe20000010029 */
[----:B------:R-:W-:Y:S01]  /*1d20*/  FFMA.FTZ R92, R80, R100, R40 ;  /* 0x00000064505c7223 */ /* 0x000fe20000010028 */
[----:B------:R-:W-:Y:S01]  /*1d30*/  FFMA.FTZ R94, R82, R102, R42 ;  /* 0x00000066525e7223 */ /* 0x000fe2000001002a */
[----:B------:R-:W-:Y:S01]  /*1d40*/  FFMA.FTZ R95, R83, R103, R43 ;  /* 0x00000067535f7223 */ /* 0x000fe2000001002b */
[----:B------:R-:W-:Y:S01]  /*1d50*/  LEA R102, P3, R135, UR8, 0x4 ;  /* 0x0000000887667c11 */ /* 0x000fe2000f8620ff */
[----:B------:R-:W-:Y:S01]  /*1d60*/  FFMA.FTZ R118, R66, R118, R26 ;  /* 0x0000007642767223 */ /* 0x000fe2000001001a */
[----:B------:R-:W-:Y:S01]  /*1d70*/  FFMA.FTZ R117, R65, R117, R25 ;  /* 0x0000007541757223 */ /* 0x000fe20000010019 */
[----:B------:R-:W-:Y:S01]  /*1d80*/  FFMA.FTZ R116, R64, R116, R24 ;  /* 0x0000007440747223 */ /* 0x000fe20000010018 */
[----:B------:R0:W-:Y:S01]  /*1d90*/  STG.E.128 desc[UR6][R144.64], R92 ;  /* 0x0000005c90007986 */ /* 0x0001e2000c101d06 */
[----:B------:R-:W-:Y:S01]  /*1da0*/  FFMA.FTZ R123, R63, R123, R23 ;  /* 0x0000007b3f7b7223 */ /* 0x000fe20000010017 */
        /* <DEDUP_REMOVED lines=13> */
[----:B------:R-:W-:-:S02]  /*1e80*/  IADD3 R11, R11, UR5, RZ ;  /* 0x000000050b0b7c10 */ /* 0x000fc4000fffe0ff */
[----:B-1----:R-:W-:Y:S02]  /*1e90*/  SEL R142, RZ, 0x1, P0 ;  /* 0x00000001ff8e7807 */ /* 0x002fe40000000000 */
[C---:B0-----:R-:W-:Y:S02]  /*1ea0*/  LEA R92, P2, R137.reuse, UR8, 0x4 ;  /* 0x00000008895c7c11 */ /* 0x041fe4000f8420ff */
[----:B------:R-:W-:Y:S02]  /*1eb0*/  LEA R94, P1, R138, UR8, 0x4 ;  /* 0x000000088a5e7c11 */ /* 0x000fe4000f8220ff */
[----:B------:R-:W-:Y:S02]  /*1ec0*/  LEA.HI.X R93, R137, UR9, RZ, 0x4, P2 ;  /* 0x00000009895d7c11 */ /* 0x000fe400090f24ff */
[----:B------:R-:W-:Y:S02]  /*1ed0*/  LEA R98, P2, R132, UR8, 0x4 ;  /* 0x0000000884627c11 */ /* 0x000fe4000f8420ff */
[----:B------:R-:W-:-:S02]  /*1ee0*/  LEA.HI.X R95, R138, UR9, RZ, 0x4, P1 ;  /* 0x000000098a5f7c11 */ /* 0x000fc400088f24ff */
[C---:B------:R-:W-:Y:S02]  /*1ef0*/  LEA R96, P1, R133.reuse, UR8, 0x4 ;  /* 0x0000000885607c11 */ /* 0x040fe4000f8220ff */
[----:B------:R-:W-:Y:S01]  /*1f00*/  LEA.HI.X R99, R132, UR9, RZ, 0x4, P2 ;  /* 0x0000000984637c11 */ /* 0x000fe200090f24ff */
[----:B------:R2:W-:Y:S01]  /*1f10*/  STG.E.128 desc[UR6][R94.64], R108 ;  /* 0x0000006c5e007986 */ /* 0x0005e2000c101d06 */
[C---:B------:R-:W-:Y:S02]  /*1f20*/  LEA R100, P2, R136.reuse, UR8, 0x4 ;  /* 0x0000000888647c11 */ /* 0x040fe4000f8420ff */
[----:B------:R-:W-:Y:S01]  /*1f30*/  LEA.HI.X R97, R133, UR9, RZ, 0x4, P1 ;  /* 0x0000000985617c11 */ /* 0x000fe200088f24ff */
[----:B------:R2:W-:Y:S01]  /*1f40*/  STG.E.128 desc[UR6][R92.64], R112 ;  /* 0x000000705c007986 */ /* 0x0005e2000c101d06 */
[----:B------:R-:W-:Y:S02]  /*1f50*/  LEA.HI.X R101, R136, UR9, RZ, 0x4, P2 ;  /* 0x0000000988657c11 */ /* 0x000fe400090f24ff */
[----:B------:R-:W-:Y:S01]  /*1f60*/  ISETP.GE.AND P1, PT, R11, UR4, PT ;  /* 0x000000040b007c0c */ /* 0x000fe2000bf26270 */
[----:B------:R2:W-:Y:S04]  /*1f70*/  STG.E.128 desc[UR6][R98.64], R116 ;  /* 0x0000007462007986 */ /* 0x0005e8000c101d06 */
[----:B------:R2:W-:Y:S04]  /*1f80*/  STG.E.128 desc[UR6][R96.64], R120 ;  /* 0x0000007860007986 */ /* 0x0005e8000c101d06 */
[----:B------:R2:W-:Y:S04]  /*1f90*/  STG.E.128 desc[UR6][R100.64], R124 ;  /* 0x0000007c64007986 */ /* 0x0005e8000c101d06 */
[----:B------:R2:W-:Y:S01]  /*1fa0*/  STG.E.128 desc[UR6][R102.64], R128 ;  /* 0x0000008066007986 */ /* 0x0005e2000c101d06 */
[----:B------:R-:W-:Y:S05]  /*1fb0*/  @!P1 BRA `(.L_x_1179) ;  /* 0xffffffe000cc9947 */ /* 0x000fea000383ffff */
[----:B------:R-:W-:Y:S05]  /*1fc0*/  EXIT ;  /* 0x000000000000794d */ /* 0x000fea0003800000 */
.L_x_1176:
[----:B------:R-:W-:Y:S01]  /*1fd0*/  HFMA2.MMA R153, -RZ, RZ, 0, 5.9604644775390625e-08 ;  /* 0x00000001ff997435 */ /* 0x000fe200000001ff */
[----:B------:R-:W-:Y:S02]  /*1fe0*/  MOV R154, R143 ;  /* 0x0000008f009a7202 */ /* 0x000fe40000000f00 */
[----:B------:R-:W-:Y:S02]  /*1ff0*/  MOV R156, 0x1f ;  /* 0x0000001f009c7802 */ /* 0x000fe40000000f00 */
[----:B------:R-:W-:-:S07]  /*2000*/  MOV R151, 0xffffffff ;  /* 0xffffffff00977802 */ /* 0x000fce0000000f00 */
[----:B-----5:R-:W-:Y:S05]  /*2010*/  WARPSYNC.COLLECTIVE R151, `(.L_x_1180) ;  /* 0x0000000097087348 */ /* 0x020fea0003c00000 */
[----:B------:R0:W1:Y:S02]  /*2020*/  SHFL.BFLY P1, R152, R154, R153, R156 ;  /* 0x0c0000999a987389 */ /* 0x000064000002009c */
[----:B01---5:R-:W-:Y:S01]  /*2030*/  ENDCOLLECTIVE ;  /* 0x000000000000791b */ /* 0x023fe20003800000 */
.L_x_1180:
[----:B------:R-:W-:Y:S01]  /*2040*/  HFMA2.MMA R153, -RZ, RZ, 0, 1.1920928955078125e-07 ;  /* 0x00000002ff997435 */ /* 0x000fe200000001ff */
[----:B------:R-:W-:-:S05]  /*2050*/  MOV R142, R152 ;  /* 0x00000098008e7202 */ /* 0x000fca0000000f00 */
[----:B------:R-:W-:-:S05]  /*2060*/  FADD.FTZ R145, R143, R142 ;  /* 0x0000008e8f917221 */ /* 0x000fca0000010000 */
[----:B------:R-:W-:-:S07]  /*2070*/  MOV R154, R145 ;  /* 0x00000091009a7202 */ /* 0x000fce0000000f00 */
[----:B------:R-:W-:Y:S05]  /*2080*/  WARPSYNC.COLLECTIVE R151, `(.L_x_1181) ;  /* 0x0000000097087348 */ /* 0x000fea0003c00000 */
[----:B------:R0:W1:Y:S02]  /*2090*/  SHFL.BFLY P1, R152, R154, R153, R156 ;  /* 0x0c0000999a987389 */ /* 0x000064000002009c */
[----:B01----:R-:W-:Y:S01]  /*20a0*/  ENDCOLLECTIVE ;  /* 0x000000000000791b */ /* 0x003fe20003800000 */
.L_x_1181:
[----:B------:R-:W-:Y:S01]  /*20b0*/  HFMA2.MMA R153, -RZ, RZ, 0, 2.384185791015625e-07 ;  /* 0x00000004ff997435 */ /* 0x000fe200000001ff */
[----:B------:R-:W-:-:S05]  /*20c0*/  MOV R142, R152 ;  /* 0x00000098008e7202 */ /* 0x000fca0000000f00 */
[----:B------:R-:W-:-:S05]  /*20d0*/  FADD.FTZ R147, R145, R142 ;  /* 0x0000008e91937221 */ /* 0x000fca0000010000 */
[----:B------:R-:W-:-:S07]  /*20e0*/  MOV R154, R147 ;  /* 0x00000093009a7202 */ /* 0x000fce0000000f00 */
[----:B------:R-:W-:Y:S05]  /*20f0*/  WARPSYNC.COLLECTIVE R151, `(.L_x_1182) ;  /* 0x0000000097087348 */ /* 0x000fea0003c00000 */
[----:B------:R0:W1:Y:S02]  /*2100*/  SHFL.BFLY P1, R152, R154, R153, R156 ;  /* 0x0c0000999a987389 */ /* 0x000064000002009c */
[----:B01----:R-:W-:Y:S01]  /*2110*/  ENDCOLLECTIVE ;  /* 0x000000000000791b */ /* 0x003fe20003800000 */
.L_x_1182:
[----:B------:R-:W-:Y:S01]  /*2120*/  HFMA2.MMA R153, -RZ, RZ, 0, 4.76837158203125e-07 ;  /* 0x00000008ff997435 */ /* 0x000fe200000001ff */
[----:B------:R-:W-:-:S05]  /*2130*/  MOV R142, R152 ;  /* 0x00000098008e7202 */ /* 0x000fca0000000f00 */
[----:B------:R-:W-:-:S05]  /*2140*/  FADD.FTZ R148, R147, R142 ;  /* 0x0000008e93947221 */ /* 0x000fca0000010000 */
[----:B------:R-:W-:-:S07]  /*2150*/  MOV R154, R148 ;  /* 0x00000094009a7202 */ /* 0x000fce0000000f00 */
[----:B------:R-:W-:Y:S05]  /*2160*/  WARPSYNC.COLLECTIVE R151, `(.L_x_1183) ;  /* 0x0000000097087348 */ /* 0x000fea0003c00000 */
[----:B------:R0:W1:Y:S02]  /*2170*/  SHFL.BFLY P1, R152, R154, R153, R156 ;  /* 0x0c0000999a987389 */ /* 0x000064000002009c */
[----:B01----:R-:W-:Y:S01]  /*2180*/  ENDCOLLECTIVE ;  /* 0x000000000000791b */ /* 0x003fe20003800000 */
.L_x_1183:
[----:B------:R-:W-:Y:S01]  /*2190*/  HFMA2.MMA R153, -RZ, RZ, 0, 9.5367431640625e-07 ;  /* 0x00000010ff997435 */ /* 0x000fe200000001ff */
[----:B------:R-:W-:-:S05]  /*21a0*/  MOV R149, R152 ;  /* 0x0000009800957202 */ /* 0x000fca0000000f00 */
[----:B------:R-:W-:-:S05]  /*21b0*/  FADD.FTZ R149, R148, R149 ;  /* 0x0000009594957221 */ /* 0x000fca0000010000 */
[----:B------:R-:W-:-:S07]  /*21c0*/  MOV R154, R149 ;  /* 0x00000095009a7202 */ /* 0x000fce0000000f00 */
[----:B------:R-:W-:Y:S05]  /*21d0*/  WARPSYNC.COLLECTIVE R151, `(.L_x_1184) ;  /* 0x0000000097087348 */ /* 0x000fea0003c00000 */
[----:B------:R0:W1:Y:S02]  /*21e0*/  SHFL.BFLY P1, R152, R154, R153, R156 ;  /* 0x0c0000999a987389 */ /* 0x000064000002009c */
[----:B01----:R-:W-:Y:S01]  /*21f0*/  ENDCOLLECTIVE ;  /* 0x000000000000791b */ /* 0x003fe20003800000 */
.L_x_1184:
[----:B------:R-:W-:Y:S01]  /*2200*/  HFMA2.MMA R153, -RZ, RZ, 0, 5.9604644775390625e-08 ;  /* 0x00000001ff997435 */ /* 0x000fe200000001ff */
[----:B------:R-:W-:-:S05]  /*2210*/  MOV R142, R152 ;  /* 0x00000098008e7202 */ /* 0x000fca0000000f00 */
[----:B------:R-:W-:-:S04]  /*2220*/  FADD.FTZ R142, R149, R142 ;  /* 0x0000008e958e7221 */ /* 0x000fc80000010000 */
[----:B------:R-:W-:-:S04]  /*2230*/  FMUL.FTZ R142, R142, 0.00078125001164153218269 ;  /* 0x3a4ccccd8e8e7820 */ /* 0x000fc80000410000 */
        /* <DEDUP_REMOVED lines=84> */
.L_x_1185:
[----:B------:R-:W-:Y:S01]  /*2780*/  HFMA2.MMA R153, -RZ, RZ, 0, 1.1920928955078125e-07 ;  /* 0x00000002ff997435 */ /* 0x000fe200000001ff */
[----:B------:R-:W-:-:S05]  /*2790*/  MOV R148, R152 ;  /* 0x0000009800947202 */ /* 0x000fca0000000f00 */
[----:B------:R-:W-:-:S05]  /*27a0*/  FADD.FTZ R148, R143, R148 ;  /* 0x000000948f947221 */ /* 0x000fca0000010000 */
[----:B------:R-:W-:-:S07]  /*27b0*/  MOV R154, R148 ;  /* 0x00000094009a7202 */ /* 0x000fce0000000f00 */
[----:B------:R-:W-:Y:S05]  /*27c0*/  WARPSYNC.COLLECTIVE R151, `(.L_x_1186) ;  /* 0x0000000097087348 */ /* 0x000fea0003c00000 */
[----:B------:R0:W1:Y:S02]  /*27d0*/  SHFL.BFLY P1, R152, R154, R153, R156 ;  /* 0x0c0000999a987389 */ /* 0x000064000002009c */
[----:B01----:R-:W-:Y:S01]  /*27e0*/  ENDCOLLECTIVE ;  /* 0x000000000000791b */ /* 0x003fe20003800000 */
.L_x_1186:
[----:B------:R-:W-:Y:S01]  /*27f0*/  HFMA2.MMA R153, -RZ, RZ, 0, 2.384185791015625e-07 ;  /* 0x00000004ff997435 */ /* 0x000fe200000001ff */
[----:B------:R-:W-:-:S05]  /*2800*/  MOV R145, R152 ;  /* 0x0000009800917202 */ /* 0x000fca0000000f00 */
[----:B------:R-:W-:-:S05]  /*2810*/  FADD.FTZ R145, R148, R145 ;  /* 0x0000009194917221 */ /* 0x000fca0000010000 */
[----:B------:R-:W-:-:S07]  /*2820*/  MOV R154, R145 ;  /* 0x00000091009a7202 */ /* 0x000fce0000000f00 */
[----:B------:R-:W-:Y:S05]  /*2830*/  WARPSYNC.COLLECTIVE R151, `(.L_x_1187) ;  /* 0x0000000097087348 */ /* 0x000fea0003c00000 */
[----:B------:R0:W1:Y:S02]  /*2840*/  SHFL.BFLY P1, R152, R154, R153, R156 ;  /* 0x0c0000999a987389 */ /* 0x000064000002009c */
[----:B01----:R-:W-:Y:S01]  /*2850*/  ENDCOLLECTIVE ;  /* 0x000000000000791b */ /* 0x003fe20003800000 */
.L_x_1187:
[----:B------:R-:W-:Y:S01]  /*2860*/  HFMA2.MMA R153, -RZ, RZ, 0, 4.76837158203125e-07 ;  /* 0x00000008ff997435 */ /* 0x000fe200000001ff */
[----:B------:R-:W-:-:S05]  /*2870*/  MOV R150, R152 ;  /* 0x0000009800967202 */ /* 0x000fca0000000f00 */
[----:B------:R-:W-:-:S05]  /*2880*/  FADD.FTZ R150, R145, R150 ;  /* 0x0000009691967221 */ /* 0x000fca0000010000 */
[----:B------:R-:W-:-:S07]  /*2890*/  MOV R154, R150 ;  /* 0x00000096009a7202 */ /* 0x000fce0000000f00 */
[----:B------:R-:W-:Y:S05]  /*28a0*/  WARPSYNC.COLLECTIVE R151, `(.L_x_1188) ;  /* 0x0000000097087348 */ /* 0x000fea0003c00000 */
[----:B------:R0:W1:Y:S02]  /*28b0*/  SHFL.BFLY P1, R152, R154, R153, R156 ;  /* 0x0c0000999a987389 */ /* 0x000064000002009c */
[----:B01----:R-:W-:Y:S01]  /*28c0*/  ENDCOLLECTIVE ;  /* 0x000000000000791b */ /* 0x003fe20003800000 */
.L_x_1188:
[----:B------:R-:W-:Y:S01]  /*28d0*/  HFMA2.MMA R153, -RZ, RZ, 0, 9.5367431640625e-07 ;  /* 0x00000010ff997435 */ /* 0x000fe200000001ff */
[----:B------:R-:W-:-:S05]  /*28e0*/  MOV R147, R152 ;  /* 0x0000009800937202 */ /* 0x000fca0000000f00 */
[----:B------:R-:W-:-:S05]  /*28f0*/  FADD.FTZ R147, R150, R147 ;  /* 0x0000009396937221 */ /* 0x000fca0000010000 */
[----:B------:R-:W-:-:S07]  /*2900*/  MOV R154, R147 ;  /* 0x00000093009a7202 */ /* 0x000fce0000000f00 */
[----:B------:R-:W-:Y:S05]  /*2910*/  WARPSYNC.COLLECTIVE R151, `(.L_x_1189) ;  /* 0x0000000097087348 */ /* 0x000fea0003c00000 */
[----:B------:R0:W1:Y:S02]  /*2920*/  SHFL.BFLY P1, R152, R154, R153, R156 ;  /* 0x0c0000999a987389 */ /* 0x000064000002009c */
[----:B01----:R-:W-:Y:S01]  /*2930*/  ENDCOLLECTIVE ;  /* 0x000000000000791b */ /* 0x003fe20003800000 */
.L_x_1189:
[----:B------:R-:W-:Y:S05]  /*2940*/  BRA `(.L_x_1190) ;  /* 0xffffffe400387947 */ /* 0x000fea000383ffff */
.L_x_1191:
        /* <DEDUP_REMOVED lines=11> */
.L_x_2061:


//--------------------- .text._ZN10layer_norm13ln_fwd_kernelINS_13Kernel_traitsI13__nv_bfloat16fS2_fjLj8192ELj1ELj1ELj4ELj16ENS_18Kernel_traits_baseILj8192ES2_fS2_fjLj128EEEEEEEvNS_9FwdParamsE --------------------------
	.section	.text._ZN10layer_norm13ln_fwd_kernelINS_13Kernel_traitsI13__nv_bfloat16fS2_fjLj8192ELj1ELj1ELj4ELj16ENS_18Kernel_traits_baseILj8192ES2_fS2_fjLj128EEEEEEEvNS_9FwdParamsE,"ax",@progbits
	.align	128
        .global         _ZN10layer_norm13ln_fwd_kernelINS_13Kernel_traitsI13__nv_bfloat16fS2_fjLj8192ELj1ELj1ELj4ELj16ENS_18Kernel_traits_baseILj8192ES2_fS2_fjLj128EEEEEEEvNS_9FwdParamsE
        .type           _ZN10layer_norm13ln_fwd_kernelINS_13Kernel_traitsI13__nv_bfloat16fS2_fjLj8192ELj1ELj1ELj4ELj16ENS_18Kernel_traits_baseILj8192ES2_fS2_fjLj128EEEEEEEvNS_9FwdParamsE,@function
        .size           _ZN10layer_norm13ln_fwd_kernelINS_13Kernel_traitsI13__nv_bfloat16fS2_fjLj8192ELj1ELj1ELj4ELj16ENS_18Kernel_traits_baseILj8192ES2_fS2_fjLj128EEEEEEEvNS_9FwdParamsE,(.L_x_2062 - _ZN10layer_norm13ln_fwd_kernelINS_13Kernel_traitsI13__nv_bfloat16fS2_fjLj8192ELj1ELj1ELj4ELj16ENS_18Kernel_traits_baseILj8192ES2_fS2_fjLj128EEEEEEEvNS_9FwdParamsE)
        .other          _ZN10layer_norm13ln_fwd_kernelINS_13Kernel_traitsI13__nv_bfloat16fS2_fjLj8192ELj1ELj1ELj4ELj16ENS_18Kernel_traits_baseILj8192ES2_fS2_fjLj128EEEEEEEvNS_9FwdParamsE,@"STO_CUDA_ENTRY STV_DEFAULT"
_ZN10layer_norm13ln_fwd_kernelINS_13Kernel_traitsI13__nv_bfloat16fS2_fjLj8192ELj1ELj1ELj4ELj16ENS_18Kernel_traits_baseILj8192ES2_fS2_fjLj128EEEEEEEvNS_9FwdParamsE:
.text._ZN10layer_norm13ln_fwd_kernelINS_13Kernel_traitsI13__nv_bfloat16fS2_fjLj8192ELj1ELj1ELj4ELj16ENS_18Kernel_traits_baseILj8192ES2_fS2_fjLj128EEEEEEEvNS_9FwdParamsE:
        /* <DEDUP_REMOVED lines=50> */
.L_x_1193:
[----:B-1----:R-:W1:Y:S01]  /*0320*/  S2R R132, SR_TID.X ;  /* 0x0000000000847919 */ /* 0x002e620000002100 */
[----:B------:R-:W2:Y:S01]  /*0330*/  LDC.64 R64, c[0x0][0x220] ;  /* 0x00008800ff407b82 */ /* 0x000ea20000000a00 */
[----:B0-----:R-:W-:Y:S02]  /*0340*/  SHF.L.U32 R4, R130, 0xb, RZ ;  /* 0x0000000b82047819 */ /* 0x001fe400000006ff */
[----:B-1----:R-:W-:-:S04]  /*0350*/  LOP3.LUT R131, R132, 0x7f, RZ, 0xc0, !PT ;  /* 0x0000007f84837812 */ /* 0x002fc800078ec0ff */
[----:B------:R-:W-:-:S05]  /*0360*/  LOP3.LUT R131, R4, 0xfffff800, R131, 0xe2, !PT ;  /* 0xfffff80004837812 */ /* 0x000fca00078ee283 */
[C---:B--2---:R-:W-:Y:S01]  /*0370*/  IMAD.WIDE.U32 R4, R131.reuse, 0x10, R64 ;  /* 0x0000001083047825 */ /* 0x044fe200078e0040 */
[----:B------:R-:W-:-:S05]  /*0380*/  LOP3.LUT R9, R131, 0x80, RZ, 0xfc, !PT ;  /* 0x0000008083097812 */ /* 0x000fca00078efcff */
[----:B------:R-:W2:Y:S01]  /*0390*/  LDG.E.128 R4, desc[UR4][R4.64] ;  /* 0x0000000404047981 */ /* 0x000ea2000c1e1d00 */
[----:B------:R-:W-:Y:S01]  /*03a0*/  IMAD.WIDE.U32 R8, R9, 0x10, R64 ;  /* 0x0000001009087825 */ /* 0x000fe200078e0040 */
[----:B------:R-:W-:-:S05]  /*03b0*/  LOP3.LUT R13, R131, 0x100, RZ, 0xfc, !PT ;  /* 0x00000100830d7812 */ /* 0x000fca00078efcff */
[----:B------:R-:W3:Y:S01]  /*03c0*/  LDG.E.128 R8, desc[UR4][R8.64] ;  /* 0x0000000408087981 */ /* 0x000ee2000c1e1d00 */
[----:B------:R-:W-:Y:S01]  /*03d0*/  IMAD.WIDE.U32 R12, R13, 0x10, R64 ;  /* 0x000000100d0c7825 */ /* 0x000fe200078e0040 */
[----:B------:R-:W-:-:S05]  /*03e0*/  LOP3.LUT R17, R131, 0x180, RZ, 0xfc, !PT ;  /* 0x0000018083117812 */ /* 0x000fca00078efcff */
[----:B------:R-:W4:Y:S01]  /*03f0*/  LDG.E.128 R12, desc[UR4][R12.64] ;  /* 0x000000040c0c7981 */ /* 0x000f22000c1e1d00 */
        /* <DEDUP_REMOVED lines=36> */
[----:B------:R-:W-:-:S06]  /*0640*/  IMAD.WIDE.U32 R64, R67, 0x10, R64 ;  /* 0x0000001043407825 */ /* 0x000fcc00078e0040 */
[----:B------:R-:W4:Y:S01]  /*0650*/  LDG.E.128 R64, desc[UR4][R64.64] ;  /* 0x0000000440407981 */ /* 0x000f22000c1e1d00 */
[----:B------:R-:W-:Y:S01]  /*0660*/  LOP3.LUT P0, RZ, R0, 0xff, RZ, 0xc0, !PT ;  /* 0x000000ff00ff7812 */ /* 0x000fe2000780c0ff */
[----:B------:R-:W-:Y:S01]  /*0670*/  UMOV UR8, 0xffffffff ;  /* 0xffffffff00087882 */ /* 0x000fe20000000000 */
[----:B------:R-:W-:Y:S02]  /*0680*/  SHF.R.U32.HI R135, RZ, 0x5, R132 ;  /* 0x00000005ff877819 */ /* 0x000fe40000011684 */
[----:B------:R-:W-:Y:S01]  /*0690*/  LOP3.LUT P1, RZ, R132, 0x1f, RZ, 0xc0, !PT ;  /* 0x0000001f84ff7812 */ /* 0x000fe2000782c0ff */
        /* <DEDUP_REMOVED lines=215> */
.L_x_1204:
        /* <DEDUP_REMOVED lines=8> */
[C---:B------:R-:W-:Y:S02]  /*1490*/  @!P1 IADD3 R0, R133.reuse, R138, RZ ;  /* 0x0000008a85009210 */ /* 0x040fe40007ffe0ff */
[----:B------:R-:W-:Y:S02]  /*14a0*/  @!P2 MOV R137, 0x400 ;  /* 0x000004000089a802 */ /* 0x000fe40000000f00 */
[----:B------:R-:W-:Y:S01]  /*14b0*/  @!P1 LEA R0, R0, R135, 0x3 ;  /* 0x0000008700009211 */ /* 0x000fe200078e18ff */
[----:B-1----:R-:W-:Y:S01]  /*14c0*/  FADD.FTZ R135, R140, R141 ;  /* 0x0000008d8c877221 */ /* 0x002fe20000010000 */
[----:B------:R-:W-:-:S04]  /*14d0*/  @!P2 IADD3 R133, R133, R136, RZ ;  /* 0x000000888585a210 */ /* 0x000fc80007ffe0ff */
[----:B------:R-:W-:Y:S01]  /*14e0*/  @!P1 STS.64 [R0], R134 ;  /* 0x0000008600009388 */ /* 0x000fe20000000a00 */
[----:B------:R-:W-:Y:S01]  /*14f0*/  BAR.SYNC.DEFER_BLOCKING 0x0 ;  /* 0x0000000000007b1d */ /* 0x000fe20000010000 */
[----:B------:R-:W-:Y:S02]  /*1500*/  LOP3.LUT P1, RZ, R138, 0x1f, R132, 0xf8, !PT ;  /* 0x0000001f8aff7812 */ /* 0x000fe4000782f884 */
[----:B---3--:R-:W-:Y:S02]  /*1510*/  @!P2 LEA R142, R142, R137, 0x18 ;  /* 0x000000898e8ea211 */ /* 0x008fe400078ec0ff */
[----:B------:R-:W-:Y:S02]  /*1520*/  CS2R R136, SRZ ;  /* 0x0000000000887805 */ /* 0x000fe4000001ff00 */
[----:B------:R-:W-:Y:S02]  /*1530*/  @!P2 LEA R139, R133, R142, 0x3 ;  /* 0x0000008e858ba211 */ /* 0x000fe400078e18ff */
[----:B------:R-:W-:-:S02]  /*1540*/  MOV R133, RZ ;  /* 0x000000ff00857202 */ /* 0x000fc40000000f00 */
[----:B------:R-:W-:-:S05]  /*1550*/  @!P2 MOV R133, 0x45000000 ;  /* 0x450000000085a802 */ /* 0x000fca0000000f00 */
[----:B0-----:R-:W0:Y:S04]  /*1560*/  SHFL.DOWN PT, R140, R133, 0x2, 0x1f ;  /* 0x08401f00858c7f89 */ /* 0x001e2800000e0000 */
[----:B------:R-:W1:Y:S01]  /*1570*/  @!P2 LDS.64 R136, [R139] ;  /* 0x000000008b88a984 */ /* 0x000e620000000a00 */
[----:B0-----:R-:W-:-:S04]  /*1580*/  FADD.FTZ R134, R140, R133 ;  /* 0x000000858c867221 */ /* 0x001fc80000010000 */
[----:B------:R-:W0:Y:S01]  /*1590*/  MUFU.RCP R135, R134 ;  /* 0x0000008600877308 */ /* 0x000e220000001000 */
[----:B------:R-:W2:Y:S04]  /*15a0*/  SHFL.DOWN PT, R145, R134, 0x1, 0x1f ;  /* 0x08201f0086917f89 */ /* 0x000ea800000e0000 */
[----:B-1----:R-:W1:Y:S01]  /*15b0*/  SHFL.DOWN PT, R141, R136, 0x2, 0x1f ;  /* 0x08401f00888d7f89 */ /* 0x002e6200000e0000 */
[----:B--2---:R-:W-:-:S06]  /*15c0*/  FADD.FTZ R139, R134, R145 ;  /* 0x00000091868b7221 */ /* 0x004fcc0000010000 */
        /* <DEDUP_REMOVED lines=10> */
[----:B0-----:R-:W-:-:S04]  /*1670*/  FADD.FTZ R0, R0, R137 ;  /* 0x0000008900007221 */ /* 0x001fc80000010000 */
[----:B------:R-:W-:Y:S01]  /*1680*/  FFMA.FTZ R133, R135, R133, R0 ;  /* 0x0000008587857223 */ /* 0x000fe20000010000 */
[----:B-1----:R-:W-:Y:S01]  /*1690*/  FMUL.FTZ R141, R145, R142 ;  /* 0x0000008e918d7220 */ /* 0x002fe20000410000 */
[----:B------:R-:W-:-:S03]  /*16a0*/  FADD.FTZ R142, R143, -R142 ;  /* 0x8000008e8f8e7221 */ /* 0x000fc60000010000 */
[----:B------:R-:W0:Y:S01]  /*16b0*/  SHFL.DOWN PT, R136, R133, 0x1, 0x1f ;  /* 0x08201f0085887f89 */ /* 0x000e2200000e0000 */
[----:B------:R-:W-:Y:S01]  /*16c0*/  FMUL.FTZ R135, R142, R142 ;  /* 0x0000008e8e877220 */ /* 0x000fe20000410000 */
[----:B------:R-:W-:-:S03]  /*16d0*/  FFMA.FTZ R0, R134, R143, R141 ;  /* 0x0000008f86007223 */ /* 0x000fc6000001008d */
[----:B------:R-:W-:Y:S01]  /*16e0*/  FMUL.FTZ R134, R134, R135 ;  /* 0x0000008786867220 */ /* 0x000fe20000410000 */
[----:B--2---:R-:W-:-:S03]  /*16f0*/  FMUL.FTZ R0, R139, R0 ;  /* 0x000000008b007220 */ /* 0x004fc60000410000 */
[----:B------:R-:W-:Y:S01]  /*1700*/  FMUL.FTZ R134, R145, R134 ;  /* 0x0000008691867220 */ /* 0x000fe20000410000 */
[----:B-----5:R-:W-:Y:S02]  /*1710*/  SHF.R.U32.HI R145, RZ, 0x10, R77 ;  /* 0x00000010ff917819 */ /* 0x020fe4000001164d */
[----:B------:R-:W1:Y:S01]  /*1720*/  SHFL.IDX PT, R0, R0, RZ, 0x1f ;  /* 0x00001fff00007589 */ /* 0x000e6200000e0000 */
[----:B0-----:R-:W-:Y:S02]  /*1730*/  FADD.FTZ R136, R133, R136 ;  /* 0x0000008885887221 */ /* 0x001fe40000010000 */
[----:B------:R-:W0:Y:S02]  /*1740*/  LDC R133, c[0x0][0x260] ;  /* 0x00009800ff857b82 */ /* 0x000e240000000800 */
[----:B------:R-:W-:-:S06]  /*1750*/  FFMA.FTZ R134, R139, R134, R136 ;  /* 0x000000868b867223 */ /* 0x000fcc0000010088 */
[----:B------:R-:W0:Y:S01]  /*1760*/  SHFL.IDX PT, R134, R134, RZ, 0x1f ;  /* 0x00001fff86867589 */ /* 0x000e2200000e0000 */
        /* <DEDUP_REMOVED lines=22> */
[----:B0-----:R-:W-:Y:S01]  /*18d0*/  FFMA.FTZ R133, R134, 0.0001220703125, R133 ;  /* 0x3900000086857823 */ /* 0x001fe20000010085 */
        /* <DEDUP_REMOVED lines=26> */
[----:B------:R-:W-:Y:S01]  /*1a80*/  FMUL.FTZ R11, R47, R11 ;  /* 0x0000000b2f0b7220 */ /* 0x000fe20000410000 */
[--C-:B------:R-:W-:Y:S01]  /*1a90*/  FADD.FTZ R4, R65, -R0.reuse ;  /* 0x8000000041047221 */ /* 0x100fe20000010000 */
[----:B------:R-:W-:Y:S01]  /*1aa0*/  F2FP.BF16.F32.PACK_AB R9, RZ, R5 ;  /* 0x00000005ff09723e */ /* 0x000fe200000010ff */
        /* <DEDUP_REMOVED lines=31> */
[--C-:B------:R-:W-:Y:S01]  /*1ca0*/  FADD.FTZ R12, R12, -R0.reuse ;  /* 0x800000000c0c7221 */ /* 0x100fe20000010000 */
[----:B------:R-:W-:Y:S01]  /*1cb0*/  SHF.R.U32.HI R4, RZ, 0x10, R3 ;  /* 0x00000010ff047819 */ /* 0x000fe20000011603 */
[----:B------:R-:W-:Y:S01]  /*1cc0*/  HFMA2.BF16_V2 R56, R56.H0_H0, R9.H0_H0, R52.H0_H0 ;  /* 0x2000000938387231 */ /* 0x000fe20000240834 */
[----:B------:R-:W-:Y:S01]  /*1cd0*/  F2FP.BF16.F32.PACK_AB R35, RZ, R23 ;  /* 0x00000017ff23723e */ /* 0x000fe200000010ff */
[----:B------:R-:W-:Y:S01]  /*1ce0*/  FADD.FTZ R18, R18, -R0 ;  /* 0x8000000012127221 */ /* 0x000fe20000010000 */
[----:B------:R-:W-:Y:S01]  /*1cf0*/  F2FP.BF16.F32.PACK_AB R23, RZ, R38 ;  /* 0x00000026ff17723e */ /* 0x000fe200000010ff */
[C---:B------:R-:W-:Y:S01]  /*1d00*/  FMUL.FTZ R38, R47.reuse, R43 ;  /* 0x0000002b2f267220 */ /* 0x040fe20000410000 */
[----:B------:R-:W-:Y:S01]  /*1d10*/  F2FP.BF16.F32.PACK_AB R24, RZ, R21 ;  /* 0x00000015ff18723e */ /* 0x000fe200000010ff */
[C---:B------:R-:W-:Y:S01]  /*1d20*/  FMUL.FTZ R21, R47.reuse, R32 ;  /* 0x000000202f157220 */ /* 0x040fe20000410000 */
[C---:B------:R-:W-:Y:S01]  /*1d30*/  FMUL.FTZ R43, R47.reuse, R44 ;  /* 0x0000002c2f2b7220 */ /* 0x040fe20000410000 */
[C---:B------:R-:W-:Y:S01]  /*1d40*/  FMUL.FTZ R32, R47.reuse, R39 ;  /* 0x000000272f207220 */ /* 0x040fe20000410000 */
[----:B------:R-:W-:Y:S01]  /*1d50*/  FMUL.FTZ R44, R47, R48 ;  /* 0x000000302f2c7220 */ /* 0x000fe20000410000 */
[----:B------:R-:W-:Y:S01]  /*1d60*/  F2FP.BF16.F32.PACK_AB R134, RZ, R132 ;  /* 0x00000084ff86723e */ /* 0x000fe200000010ff */
[----:B------:R-:W-:-:S02]  /*1d70*/  HFMA2.BF16_V2 R53, R4.H0_H0, R53.H0_H0, R54.H0_H0 ;  /* 0x2000003504357231 */ /* 0x000fc40000240836 */
[--C-:B------:R-:W-:Y:S01]  /*1d80*/  FADD.FTZ R40, R40, -R0.reuse ;  /* 0x8000000028287221 */ /* 0x100fe20000010000 */
[----:B------:R-:W-:Y:S01]  /*1d90*/  F2FP.BF16.F32.PACK_AB R7, RZ, R7 ;  /* 0x00000007ff07723e */ /* 0x000fe200000010ff */
[C---:B------:R-:W-:Y:S01]  /*1da0*/  FMUL.FTZ R39, R47.reuse, R62 ;  /* 0x0000003e2f277220 */ /* 0x040fe20000410000 */
        /* <DEDUP_REMOVED lines=9> */
[----:B------:R-:W-:Y:S01]  /*1e40*/  SHF.R.U64 R65, R102, 0x10, R103 ;  /* 0x0000001066417819 */ /* 0x000fe20000001267 */
[--C-:B------:R-:W-:Y:S01]  /*1e50*/  FADD.FTZ R136, R51, -R0.reuse ;  /* 0x8000000033887221 */ /* 0x100fe20000010000 */
[----:B------:R-:W-:Y:S01]  /*1e60*/  SHF.R.U64 R54, R70, 0x10, R71 ;  /* 0x0000001046367819 */ /* 0x000fe20000001247 */
[----:B------:R-:W-:Y:S01]  /*1e70*/  FMUL.FTZ R25, R47, R25 ;  /* 0x000000192f197220 */ /* 0x000fe20000410000 */
[----:B------:R-:W-:Y:S01]  /*1e80*/  F2FP.BF16.F32.PACK_AB R57, RZ, R57 ;  /* 0x00000039ff39723e */ /* 0x000fe200000010ff */
[--C-:B------:R-:W-:Y:S01]  /*1e90*/  FADD.FTZ R15, R15, -R0.reuse ;  /* 0x800000000f0f7221 */ /* 0x100fe20000010000 */
[----:B------:R-:W-:Y:S01]  /*1ea0*/  SHF.R.U64 R64, R104, 0x10, R105 ;  /* 0x0000001068407819 */ /* 0x000fe20000001269 */
[--C-:B------:R-:W-:Y:S01]  /*1eb0*/  FADD.FTZ R30, R30, -R0.reuse ;  /* 0x800000001e1e7221 */ /* 0x100fe20000010000 */
[----:B------:R-:W-:Y:S01]  /*1ec0*/  SHF.R.U64 R62, R72, 0x10, R73 ;  /* 0x00000010483e7819 */ /* 0x000fe20000001249 */
[----:B------:R-:W-:Y:S01]  /*1ed0*/  FMUL.FTZ R51, R47, R12 ;  /* 0x0000000c2f337220 */ /* 0x000fe20000410000 */
[--C-:B------:R-:W-:Y:S01]  /*1ee0*/  FADD.FTZ R33, R33, -R0.reuse ;  /* 0x8000000021217221 */ /* 0x100fe20000010000 */
[--C-:B------:R-:W-:Y:S01]  /*1ef0*/  FADD.FTZ R42, R42, -R0.reuse ;  /* 0x800000002a2a7221 */ /* 0x100fe20000010000 */
[C---:B------:R-:W-:Y:S01]  /*1f00*/  FMUL.FTZ R12, R47.reuse, R18 ;  /* 0x000000122f0c7220 */ /* 0x040fe20000410000 */
[----:B------:R-:W-:Y:S01]  /*1f10*/  FMUL.FTZ R40, R47, R40 ;  /* 0x000000282f287220 */ /* 0x000fe20000410000 */
[--C-:B------:R-:W-:Y:S01]  /*1f20*/  FADD.FTZ R22, R22, -R0.reuse ;  /* 0x8000000016167221 */ /* 0x100fe20000010000 */
[----:B------:R-:W-:Y:S01]  /*1f30*/  FADD.FTZ R31, R31, -R0 ;  /* 0x800000001f1f7221 */ /* 0x000fe20000010000 */
[C---:B------:R-:W-:Y:S01]  /*1f40*/  FMUL.FTZ R18, R47.reuse, R26 ;  /* 0x0000001a2f127220 */ /* 0x040fe20000410000 */
[----:B------:R-:W-:Y:S01]  /*1f50*/  FMUL.FTZ R41, R47, R41 ;  /* 0x000000292f297220 */ /* 0x000fe20000410000 */
[----:B------:R-:W-:-:S02]  /*1f60*/  HFMA2.BF16_V2 R132, R132.H0_H0, R7.H0_H0, R4.H0_H0 ;  /* 0x2000000784847231 */ /* 0x000fc40000240804 */
[--C-:B------:R-:W-:Y:S01]  /*1f70*/  FADD.FTZ R36, R36, -R0.reuse ;  /* 0x8000000024247221 */ /* 0x100fe20000010000 */
[----:B------:R-:W-:Y:S02]  /*1f80*/  HFMA2.BF16_V2 R14, R9.H0_H0, R14.H0_H0, R52.H0_H0 ;  /* 0x2000000e090e7231 */ /* 0x000fe40000240834 */
[--C-:B------:R-:W-:Y:S01]  /*1f90*/  FADD.FTZ R146, R61, -R0.reuse ;  /* 0x800000003d927221 */ /* 0x100fe20000010000 */
[----:B------:R-:W-:Y:S01]  /*1fa0*/  HFMA2.BF16_V2 R65, R54.H0_H0, R11.H0_H0, R65.H0_H0 ;  /* 0x2000000b36417231 */ /* 0x000fe20000240841 */
[----:B------:R-:W-:Y:S01]  /*1fb0*/  F2FP.BF16.F32.PACK_AB R59, RZ, R59 ;  /* 0x0000003bff3b723e */ /* 0x000fe200000010ff */
[C---:B------:R-:W-:Y:S01]  /*1fc0*/  FMUL.FTZ R17, R47.reuse, R20 ;  /* 0x000000142f117220 */ /* 0x040fe20000410000 */
[----:B------:R-:W-:Y:S01]  /*1fd0*/  F2FP.BF16.F32.PACK_AB R63, RZ, R63 ;  /* 0x0000003fff3f723e */ /* 0x000fe200000010ff */
[----:B------:R-:W-:Y:S01]  /*1fe0*/  FMUL.FTZ R26, R47, R29 ;  /* 0x0000001d2f1a7220 */ /* 0x000fe20000410000 */
[----:B------:R-:W-:Y:S01]  /*1ff0*/  HFMA2.BF16_V2 R57, R62.H0_H0, R57.H0_H0, R64.H0_H0 ;  /* 0x200000393e397231 */ /* 0x000fe20000240840 */
[----:B------:R-:W-:Y:S01]  /*2000*/  SHF.R.U32.HI R7, RZ, 0x10, R105 ;  /* 0x00000010ff077819 */ /* 0x000fe20000011669 */
[--C-:B------:R-:W-:Y:S01]  /*2010*/  FADD.FTZ R50, R50, -R0.reuse ;  /* 0x8000000032327221 */ /* 0x100fe20000010000 */
[----:B------:R-:W-:Y:S01]  /*2020*/  SHF.R.U32.HI R4, RZ, 0x10, R73 ;  /* 0x00000010ff047819 */ /* 0x000fe20000011649 */
[--C-:B------:R-:W-:Y:S01]  /*2030*/  FADD.FTZ R58, R58, -R0.reuse ;  /* 0x800000003a3a7221 */ /* 0x100fe20000010000 */
[----:B------:R-:W-:Y:S01]  /*2040*/  SHF.R.U32.HI R11, RZ, 0x10, R107 ;  /* 0x00000010ff0b7819 */ /* 0x000fe2000001166b */
[--C-:B------:R-:W-:Y:S01]  /*2050*/  FADD.FTZ R60, R60, -R0.reuse ;  /* 0x800000003c3c7221 */ /* 0x100fe20000010000 */
[----:B------:R-:W-:Y:S01]  /*2060*/  SHF.R.U32.HI R52, RZ, 0x10, R75 ;  /* 0x00000010ff347819 */ /* 0x000fe2000001164b */
[--C-:B------:R-:W-:Y:S01]  /*2070*/  FADD.FTZ R150, R67, -R0.reuse ;  /* 0x8000000043967221 */ /* 0x100fe20000010000 */
[C---:B------:R-:W-:Y:S01]  /*2080*/  FMUL.FTZ R61, R47.reuse, R15 ;  /* 0x0000000f2f3d7220 */ /* 0x040fe20000410000 */
[----:B------:R-:W-:Y:S01]  /*2090*/  F2FP.BF16.F32.PACK_AB R29, RZ, R25 ;  /* 0x00000019ff1d723e */ /* 0x000fe200000010ff */
[C---:B------:R-:W-:Y:S01]  /*20a0*/  FMUL.FTZ R20, R47.reuse, R30 ;  /* 0x0000001e2f147220 */ /* 0x040fe20000410000 */
[----:B------:R-:W-:Y:S01]  /*20b0*/  SHF.R.U64 R54, R108, 0x10, R109 ;  /* 0x000000106c367819 */ /* 0x000fe2000000126d */
[--C-:B------:R-:W-:Y:S01]  /*20c0*/  FADD.FTZ R66, R66, -R0.reuse ;  /* 0x8000000042427221 */ /* 0x100fe20000010000 */
[----:B------:R-:W-:Y:S01]  /*20d0*/  SHF.R.U64 R64, R76, 0x10, R77 ;  /* 0x000000104c407819 */ /* 0x000fe2000000124d */
[C---:B------:R-:W-:Y:S01]  /*20e0*/  FMUL.FTZ R30, R47.reuse, R33 ;  /* 0x000000212f1e7220 */ /* 0x040fe20000410000 */
[C---:B------:R-:W-:Y:S01]  /*20f0*/  FMUL.FTZ R25, R47.reuse, R42 ;  /* 0x0000002a2f197220 */ /* 0x040fe20000410000 */
[----:B------:R-:W-:Y:S01]  /*2100*/  SHF.R.U64 R9, R106, 0x10, R107 ;  /* 0x000000106a097819 */ /* 0x000fe2000000126b */
[C---:B------:R-:W-:Y:S01]  /*2110*/  FMUL.FTZ R15, R47.reuse, R22 ;  /* 0x000000162f0f7220 */ /* 0x040fe20000410000 */
[----:B------:R-:W-:Y:S01]  /*2120*/  SHF.R.U64 R67, R74, 0x10, R75 ;  /* 0x000000104a437819 */ /* 0x000fe2000000124b */
[C---:B------:R-:W-:Y:S01]  /*2130*/  FMUL.FTZ R31, R47.reuse, R31 ;  /* 0x0000001f2f1f7220 */ /* 0x040fe20000410000 */
[----:B------:R-:W-:Y:S01]  /*2140*/  F2FP.BF16.F32.PACK_AB R42, RZ, R40 ;  /* 0x00000028ff2a723e */ /* 0x000fe200000010ff */
[C---:B------:R-:W-:Y:S01]  /*2150*/  FMUL.FTZ R22, R47.reuse, R36 ;  /* 0x000000242f167220 */ /* 0x040fe20000410000 */
[----:B------:R-:W-:Y:S01]  /*2160*/  F2FP.BF16.F32.PACK_AB R40, RZ, R41 ;  /* 0x00000029ff28723e */ /* 0x000fe200000010ff */
[C---:B------:R-:W-:Y:S01]  /*2170*/  FMUL.FTZ R33, R47.reuse, R50 ;  /* 0x000000322f217220 */ /* 0x040fe20000410000 */
[C---:B------:R-:W-:Y:S01]  /*2180*/  FMUL.FTZ R36, R47.reuse, R58 ;  /* 0x0000003a2f247220 */ /* 0x040fe20000410000 */
[C---:B------:R-:W-:Y:S01]  /*2190*/  FMUL.FTZ R41, R47.reuse, R60 ;  /* 0x0000003c2f297220 */ /* 0x040fe20000410000 */
[----:B------:R-:W-:Y:S01]  /*21a0*/  HFMA2.BF16_V2 R59, R4.H0_H0, R59.H0_H0, R7.H0_H0 ;  /* 0x2000003b043b7231 */ /* 0x000fe20000240807 */
[----:B------:R-:W-:Y:S01]  /*21b0*/  F2FP.BF16.F32.PACK_AB R61, RZ, R61 ;  /* 0x0000003dff3d723e */ /* 0x000fe200000010ff */
[----:B------:R-:W-:Y:S01]  /*21c0*/  HFMA2.BF16_V2 R63, R52.H0_H0, R63.H0_H0, R11.H0_H0 ;  /* 0x2000003f343f7231 */ /* 0x000fe2000024080b */
[----:B------:R-:W-:Y:S01]  /*21d0*/  F2FP.BF16.F32.PACK_AB R26, RZ, R26 ;  /* 0x0000001aff1a723e */ /* 0x000fe200000010ff */
[C---:B------:R-:W-:Y:S01]  /*21e0*/  FMUL.FTZ R50, R47.reuse, R66 ;  /* 0x000000422f327220 */ /* 0x040fe20000410000 */
[----:B------:R-:W-:Y:S01]  /*21f0*/  SHF.R.U32.HI R60, RZ, 0x10, R103 ;  /* 0x00000010ff3c7819 */ /* 0x000fe20000011667 */
[----:B------:R-:W-:Y:S01]  /*2200*/  HFMA2.BF16_V2 R64, R64.H0_H0, R29.H0_H0, R54.H0_H0 ;  /* 0x2000001d40407231 */ /* 0x000fe20000240836 */
[----:B------:R-:W-:Y:S01]  /*2210*/  SHF.R.U32.HI R58, RZ, 0x10, R71 ;  /* 0x00000010ff3a7819 */ /* 0x000fe20000011647 */
[----:B------:R-:W-:Y:S01]  /*2220*/  HFMA2.BF16_V2 R67, R67.H0_H0, R24.H0_H0, R9.H0_H0 ;  /* 0x2000001843437231 */ /* 0x000fe20000240809 */
[----:B------:R-:W-:Y:S01]  /*2230*/  SHF.R.U64 R52, R110, 0x10, R111 ;  /* 0x000000106e347819 */ /* 0x000fe2000000126f */
[----:B------:R-:W-:Y:S01]  /*2240*/  FADD.FTZ R6, R6, -R0 ;  /* 0x8000000006067221 */ /* 0x000fe20000010000 */
[----:B------:R-:W-:Y:S01]  /*2250*/  SHF.R.U64 R7, R78, 0x10, R79 ;  /* 0x000000104e077819 */ /* 0x000fe2000000124f */
[----:B------:R-:W-:Y:S01]  /*2260*/  HFMA2.BF16_V2 R61, R58.H0_H0, R61.H0_H0, R60.H0_H0 ;  /* 0x2000003d3a3d7231 */ /* 0x000fe2000024083c */
[----:B------:R-:W-:Y:S01]  /*2270*/  F2FP.BF16.F32.PACK_AB R30, RZ, R30 ;  /* 0x0000001eff1e723e */ /* 0x000fe200000010ff */
[C---:B------:R-:W-:Y:S01]  /*2280*/  FMUL.FTZ R137, R47.reuse, R136 ;  /* 0x000000882f897220 */ /* 0x040fe20000410000 */
[----:B------:R-:W-:Y:S01]  /*2290*/  SHF.R.U64 R66, R112, 0x10, R113 ;  /* 0x0000001070427819 */ /* 0x000fe20000001271 */
[----:B------:R-:W-:Y:S01]  /*22a0*/  HFMA2.BF16_V2 R52, R7.H0_H0, R26.H0_H0, R52.H0_H0 ;  /* 0x2000001a07347231 */ /* 0x000fe20000240834 */
        /* <DEDUP_REMOVED lines=8> */
[----:B------:R-:W-:Y:S01]  /*2330*/  SHF.R.U32.HI R9, RZ, 0x10, R111 ;  /* 0x00000010ff097819 */ /* 0x000fe2000001166f */
[----:B------:R-:W-:Y:S01]  /*2340*/  HFMA2.BF16_V2 R62, R62.H0_H0, R35.H0_H0, R54.H0_H0 ;  /* 0x200000233e3e7231 */ /* 0x000fe20000240836 */
[----:B------:R-:W-:Y:S01]  /*2350*/  SHF.R.U32.HI R4, RZ, 0x10, R79 ;  /* 0x00000010ff047819 */ /* 0x000fe2000001164f */
[C---:B------:R-:W-:Y:S01]  /*2360*/  FMUL.FTZ R138, R47.reuse, R144 ;  /* 0x000000902f8a7220 */ /* 0x040fe20000410000 */
[----:B------:R-:W-:Y:S01]  /*2370*/  SHF.R.U32.HI R29, RZ, 0x10, R113 ;  /* 0x00000010ff1d7819 */ /* 0x000fe20000011671 */
[C---:B------:R-:W-:Y:S01]  /*2380*/  FMUL.FTZ R139, R47.reuse, R142 ;  /* 0x0000008e2f8b7220 */ /* 0x040fe20000410000 */
[----:B------:R-:W-:Y:S01]  /*2390*/  SHF.R.U32.HI R24, RZ, 0x10, R81 ;  /* 0x00000010ff187819 */ /* 0x000fe20000011651 */
[----:B------:R-:W-:Y:S01]  /*23a0*/  HFMA2.BF16_V2 R31, R4.H0_H0, R31.H0_H0, R9.H0_H0 ;  /* 0x2000001f041f7231 */ /* 0x000fe20000240809 */
[----:B------:R-:W-:Y:S01]  /*23b0*/  F2FP.BF16.F32.PACK_AB R135, RZ, R135 ;  /* 0x00000087ff87723e */ /* 0x000fe200000010ff */
[C---:B------:R-:W-:Y:S01]  /*23c0*/  FMUL.FTZ R142, R47.reuse, R148 ;  /* 0x000000942f8e7220 */ /* 0x040fe20000410000 */
        /* <DEDUP_REMOVED lines=8> */
[----:B------:R-:W-:Y:S01]  /*2450*/  SHF.R.U32.HI R35, RZ, 0x10, R87 ;  /* 0x00000010ff237819 */ /* 0x000fe20000011657 */
[----:B------:R-:W-:Y:S01]  /*2460*/  HFMA2.BF16_V2 R28, R145.H0_H0, R28.H0_H0, R58.H0_H0 ;  /* 0x2000001c911c7231 */ /* 0x000fe2000024083a */
[----:B------:R-:W-:-:S02]  /*2470*/  F2FP.BF16.F32.PACK_AB R38, RZ, R38 ;  /* 0x00000026ff26723e */ /* 0x000fc400000010ff */
[----:B------:R-:W-:Y:S01]  /*2480*/  SHF.R.U64 R54, R116, 0x10, R117 ;  /* 0x0000001074367819 */ /* 0x000fe20000001275 */
[----:B------:R-:W-:Y:S01]  /*2490*/  HFMA2.BF16_V2 R26, R35.H0_H0, R134.H0_H0, R30.H0_H0 ;  /* 0x20000086231a7231 */ /* 0x000fe2000024081e */
[----:B------:R-:W-:Y:S02]  /*24a0*/  SHF.R.U64 R11, R84, 0x10, R85 ;  /* 0x00000010540b7819 */ /* 0x000fe40000001255 */
[----:B------:R-:W-:Y:S02]  /*24b0*/  SHF.R.U32.HI R24, RZ, 0x10, R117 ;  /* 0x00000010ff187819 */ /* 0x000fe40000011675 */
[----:B------:R-:W-:Y:S01]  /*24c0*/  SHF.R.U32.HI R29, RZ, 0x10, R85 ;  /* 0x00000010ff1d7819 */ /* 0x000fe20000011655 */
[----:B------:R-:W-:Y:S01]  /*24d0*/  HFMA2.BF16_V2 R54, R11.H0_H0, R40.H0_H0, R54.H0_H0 ;  /* 0x200000280b367231 */ /* 0x000fe20000240836 */
[----:B------:R-:W-:Y:S02]  /*24e0*/  F2FP.BF16.F32.PACK_AB R133, RZ, R133 ;  /* 0x00000085ff85723e */ /* 0x000fe400000010ff */
[----:B------:R-:W-:Y:S01]  /*24f0*/  F2FP.BF16.F32.PACK_AB R137, RZ, R137 ;  /* 0x00000089ff89723e */ /* 0x000fe200000010ff */
[----:B------:R-:W-:Y:S01]  /*2500*/  HFMA2.BF16_V2 R24, R29.H0_H0, R38.H0_H0, R24.H0_H0 ;  /* 0x200000261d187231 */ /* 0x000fe20000240818 */
[----:B------:R-:W-:-:S02]  /*2510*/  SHF.R.U64 R58, R88, 0x10, R89 ;  /* 0x00000010583a7819 */ /* 0x000fc40000001259 */
[--C-:B------:R-:W-:Y:S02]  /*2520*/  SHF.R.U64 R35, R120, 0x10, R121.reuse ;  /* 0x0000001078237819 */ /* 0x100fe40000001279 */
[----:B------:R-:W-:Y:S02]  /*2530*/  SHF.R.U32.HI R30, RZ, 0x10, R121 ;  /* 0x00000010ff1e7819 */ /* 0x000fe40000011679 */
[----:B------:R-:W-:Y:S01]  /*2540*/  SHF.R.U32.HI R37, RZ, 0x10, R89 ;  /* 0x00000010ff257819 */ /* 0x000fe20000011659 */
[----:B------:R-:W-:Y:S01]  /*2550*/  HFMA2.BF16_V2 R58, R58.H0_H0, R133.H0_H0, R35.H0_H0 ;  /* 0x200000853a3a7231 */ /* 0x000fe20000240823 */
[----:B------:R-:W-:Y:S02]  /*2560*/  F2FP.BF16.F32.PACK_AB R32, RZ, R32 ;  /* 0x00000020ff20723e */ /* 0x000fe400000010ff */
[----:B------:R-:W-:Y:S01]  /*2570*/  F2FP.BF16.F32.PACK_AB R140, RZ, R140 ;  /* 0x0000008cff8c723e */ /* 0x000fe200000010ff */
[----:B------:R-:W-:Y:S01]  /*2580*/  HFMA2.BF16_V2 R37, R37.H0_H0, R137.H0_H0, R30.H0_H0 ;  /* 0x2000008925257231 */ /* 0x000fe2000024081e */
[----:B------:R-:W-:-:S02]  /*2590*/  SHF.R.U32.HI R9, RZ, 0x10, R115 ;  /* 0x00000010ff097819 */ /* 0x000fc40000011673 */
[----:B------:R-:W-:Y:S02]  /*25a0*/  SHF.R.U32.HI R7, RZ, 0x10, R83 ;  /* 0x00000010ff077819 */ /* 0x000fe40000011653 */
[----:B------:R-:W-:Y:S02]  /*25b0*/  SHF.R.U32.HI R11, RZ, 0x10, R123 ;  /* 0x00000010ff0b7819 */ /* 0x000fe4000001167b */
[----:B------:R-:W-:Y:S01]  /*25c0*/  SHF.R.U32.HI R38, RZ, 0x10, R91 ;  /* 0x00000010ff267819 */ /* 0x000fe2000001165b */
[----:B------:R-:W-:Y:S01]  /*25d0*/  HFMA2.BF16_V2 R32, R7.H0_H0, R32.H0_H0, R9.H0_H0 ;  /* 0x2000002007207231 */ /* 0x000fe20000240809 */
[----:B------:R-:W-:Y:S02]  /*25e0*/  F2FP.BF16.F32.PACK_AB R6, RZ, R6 ;  /* 0x00000006ff06723e */ /* 0x000fe400000010ff */
        /* <DEDUP_REMOVED lines=9> */
[----:B------:R-:W-:Y:S01]  /*2680*/  SHF.R.U64 R40, R124, 0x10, R125 ;  /* 0x000000107c287819 */ /* 0x000fe2000000127d */
[----:B------:R-:W-:Y:S01]  /*2690*/  HFMA2.BF16_V2 R137, R69.H0_H0, R8.H0_H0, R101.H0_H0 ;  /* 0x2000000845897231 */ /* 0x000fe20000240865 */
[----:B------:R-:W-:Y:S02]  /*26a0*/  SHF.R.U64 R7, R92, 0x10, R93 ;  /* 0x000000105c077819 */ /* 0x000fe4000000125d */
[----:B------:R-:W-:Y:S02]  /*26b0*/  F2FP.BF16.F32.PACK_AB R142, RZ, R142 ;  /* 0x0000008eff8e723e */ /* 0x000fe400000010ff */
[----:B------:R-:W-:Y:S01]  /*26c0*/  SHF.R.U32.HI R135, RZ, 0x10, R127 ;  /* 0x00000010ff877819 */ /* 0x000fe2000001167f */
[----:B------:R-:W-:Y:S01]  /*26d0*/  HFMA2.BF16_V2 R40, R7.H0_H0, R139.H0_H0, R40.H0_H0 ;  /* 0x2000008b07287231 */ /* 0x000fe20000240828 */
[----:B------:R-:W-:-:S02]  /*26e0*/  SHF.R.U32.HI R30, RZ, 0x10, R95 ;  /* 0x00000010ff1e7819 */ /* 0x000fc4000001165f */
[----:B------:R-:W-:Y:S02]  /*26f0*/  F2FP.BF16.F32.PACK_AB R49, RZ, R49 ;  /* 0x00000031ff31723e */ /* 0x000fe400000010ff */
[----:B------:R-:W-:Y:S01]  /*2700*/  F2FP.BF16.F32.PACK_AB R21, RZ, R21 ;  /* 0x00000015ff15723e */ /* 0x000fe200000010ff */
[----:B------:R-:W-:Y:S01]  /*2710*/  HFMA2.BF16_V2 R30, R30.H0_H0, R142.H0_H0, R135.H0_H0 ;  /* 0x2000008e1e1e7231 */ /* 0x000fe20000240887 */
[----:B------:R-:W-:Y:S01]  /*2720*/  F2FP.BF16.F32.PACK_AB R22, RZ, R22 ;  /* 0x00000016ff16723e */ /* 0x000fe200000010ff */
[----:B------:R-:W-:Y:S01]  /*2730*/  HFMA2.BF16_V2 R139, R2.H0_H0, R49.H0_H0, R98.H0_H0 ;  /* 0x20000031028b7231 */ /* 0x000fe20000240862 */
[----:B------:R-:W-:Y:S01]  /*2740*/  PRMT R8, R140, 0x7610, R8 ;  /* 0x000076108c087816 */ /* 0x000fe20000000008 */
[----:B------:R-:W-:Y:S01]  /*2750*/  HFMA2.BF16_V2 R135, R80.H0_H0, R21.H0_H0, R112.H0_H0 ;  /* 0x2000001550877231 */ /* 0x000fe20000240870 */
[----:B------:R-:W-:Y:S01]  /*2760*/  LOP3.LUT R56, R56, 0xffff, RZ, 0xc0, !PT ;  /* 0x0000ffff38387812 */ /* 0x000fe200078ec0ff */
[----:B------:R-:W-:Y:S01]  /*2770*/  HFMA2.BF16_V2 R21, R82.H0_H0, R22.H0_H0, R114.H0_H0 ;  /* 0x2000001652157231 */ /* 0x000fe20000240872 */
[----:B------:R-:W-:Y:S01]  /*2780*/  F2FP.BF16.F32.PACK_AB R143, RZ, R143 ;  /* 0x0000008fff8f723e */ /* 0x000fe200000010ff */
[----:B------:R-:W-:Y:S01]  /*2790*/  HFMA2.BF16_V2 R49, R83.H0_H0, R23.H0_H0, R115.H0_H0 ;  /* 0x2000001753317231 */ /* 0x000fe20000240873 */
[----:B------:R-:W-:-:S02]  /*27a0*/  SHF.R.U64 R134, R128, 0x10, R129 ;  /* 0x0000001080867819 */ /* 0x000fc40000001281 */
[----:B------:R-:W-:Y:S02]  /*27b0*/  SHF.R.U64 R7, R96, 0x10, R97 ;  /* 0x0000001060077819 */ /* 0x000fe40000001261 */
[----:B------:R-:W-:Y:S02]  /*27c0*/  F2FP.BF16.F32.PACK_AB R16, RZ, R16 ;  /* 0x00000010ff10723e */ /* 0x000fe400000010ff */
[----:B------:R-:W-:Y:S01]  /*27d0*/  F2FP.BF16.F32.PACK_AB R51, RZ, R51 ;  /* 0x00000033ff33723e */ /* 0x000fe200000010ff */
[----:B------:R-:W-:Y:S01]  /*27e0*/  HFMA2.BF16_V2 R7, R7.H0_H0, R143.H0_H0, R134.H0_H0 ;  /* 0x2000008f07077231 */ /* 0x000fe20000240886 */
[----:B------:R-:W-:Y:S01]  /*27f0*/  LOP3.LUT R23, R8, 0xffff, RZ, 0xc0, !PT ;  /* 0x0000ffff08177812 */ /* 0x000fe200078ec0ff */
[----:B------:R-:W-:Y:S01]  /*2800*/  HFMA2.BF16_V2 R134, R76.H0_H0, R16.H0_H0, R108.H0_H0 ;  /* 0x200000104c867231 */ /* 0x000fe2000024086c */
[----:B------:R-:W-:Y:S01]  /*2810*/  SHF.L.U64.HI R22, R56, 0x10, RZ ;  /* 0x0000001038167819 */ /* 0x000fe200000102ff */
[----:B------:R-:W-:Y:S01]  /*2820*/  HFMA2.BF16_V2 R51, R70.H0_H0, R51.H0_H0, R102.H0_H0 ;  /* 0x2000003346337231 */ /* 0x000fe20000240866 */
[----:B------:R-:W-:-:S02]  /*2830*/  F2FP.BF16.F32.PACK_AB R10, RZ, R10 ;  /* 0x0000000aff0a723e */ /* 0x000fc400000010ff */
[----:B------:R-:W-:Y:S02]  /*2840*/  F2FP.BF16.F32.PACK_AB R136, RZ, R136 ;  /* 0x00000088ff88723e */ /* 0x000fe400000010ff */
[----:B------:R-:W-:Y:S01]  /*2850*/  SHF.R.U64 R9, R122, 0x10, R123 ;  /* 0x000000107a097819 */ /* 0x000fe2000000127b */
[----:B------:R-:W-:Y:S01]  /*2860*/  HFMA2.BF16_V2 R10, R71.H0_H0, R10.H0_H0, R103.H0_H0 ;  /* 0x2000000a470a7231 */ /* 0x000fe20000240867 */
[----:B------:R-:W-:Y:S02]  /*2870*/  SHF.R.U64 R29, R90, 0x10, R91 ;  /* 0x000000105a1d7819 */ /* 0x000fe4000000125b */
[----:B------:R-:W-:Y:S02]  /*2880*/  SHF.L.U32 R16, R56, 0x10, RZ ;  /* 0x0000001038107819 */ /* 0x000fe400000006ff */
[----:B------:R-:W-:Y:S01]  /*2890*/  LOP3.LUT R23, R23, 0xffff0000, R22, 0xf8, !PT ;  /* 0xffff000017177812 */ /* 0x000fe200078ef816 */
[----:B------:R-:W-:Y:S01]  /*28a0*/  HFMA2.BF16_V2 R9, R29.H0_H0, R136.H0_H0, R9.H0_H0 ;  /* 0x200000881d097231 */ /* 0x000fe20000240809 */
[----:B------:R-:W-:-:S02]  /*28b0*/  LOP3.LUT R22, R65, 0xffff, RZ, 0xc0, !PT ;  /* 0x0000ffff41167812 */ /* 0x000fc400078ec0ff */
[----:B------:R-:W-:Y:S02]  /*28c0*/  PRMT R8, R6, 0x7610, R8 ;  /* 0x0000761006087816 */ /* 0x000fe40000000008 */
[----:B------:R-:W-:Y:S02]  /*28d0*/  LOP3.LUT R6, R16, 0xffff, R139, 0xf8, !PT ;  /* 0x0000ffff10067812 */ /* 0x000fe400078ef88b */
[----:B------:R-:W-:Y:S02]  /*28e0*/  F2FP.BF16.F32.PACK_AB R12, RZ, R12 ;  /* 0x0000000cff0c723e */ /* 0x000fe400000010ff */
[----:B------:R-:W-:Y:S02]  /*28f0*/  F2FP.BF16.F32.PACK_AB R36, RZ, R36 ;  /* 0x00000024ff24723e */ /* 0x000fe400000010ff */
        /* <DEDUP_REMOVED lines=8> */
[----:B------:R-:W-:Y:S02]  /*2980*/  F2FP.BF16.F32.PACK_AB R15, RZ, R15 ;  /* 0x0000000fff0f723e */ /* 0x000fe400000010ff */
[----:B------:R-:W-:Y:S02]  /*2990*/  LOP3.LUT R132, R132, 0xffff, RZ, 0xc0, !PT ;  /* 0x0000ffff84847812 */ /* 0x000fe400078ec0ff */
[----:B------:R-:W-:Y:S01]  /*29a0*/  LOP3.LUT R51, R137, 0xffff, RZ, 0xc0, !PT ;  /* 0x0000ffff89337812 */ /* 0x000fe200078ec0ff */
[----:B------:R-:W-:Y:S01]  /*29b0*/  HFMA2.BF16_V2 R133, R75.H0_H0, R15.H0_H0, R107.H0_H0 ;  /* 0x2000000f4b857231 */ /* 0x000fe2000024086b */
[----:B------:R-:W-:Y:S01]  /*29c0*/  LOP3.LUT R56, R10, 0xffff, RZ, 0xc0, !PT ;  /* 0x0000ffff0a387812 */ /* 0x000fe200078ec0ff */
[----:B------:R-:W-:Y:S01]  /*29d0*/  HFMA2.BF16_V2 R15, R84.H0_H0, R42.H0_H0, R116.H0_H0 ;  /* 0x2000002a540f7231 */ /* 0x000fe20000240874 */
[----:B------:R-:W-:-:S02]  /*29e0*/  SHF.L.U64.HI R137, R22, 0x10, RZ ;  /* 0x0000001016897819 */ /* 0x000fc400000102ff */
[----:B------:R-:W-:Y:S02]  /*29f0*/  LOP3.LUT R10, R65, 0xffff, R16, 0xf8, !PT ;  /* 0x0000ffff410a7812 */ /* 0x000fe400078ef810 */
[----:B------:R-:W-:Y:S02]  /*2a00*/  F2FP.BF16.F32.PACK_AB R17, RZ, R17 ;  /* 0x00000011ff11723e */ /* 0x000fe400000010ff */
[----:B------:R-:W-:Y:S02]  /*2a10*/  LOP3.LUT R16, R57, 0xffff, RZ, 0xc0, !PT ;  /* 0x0000ffff39107812 */ /* 0x000fe400078ec0ff */
[----:B------:R-:W-:Y:S01]  /*2a20*/  F2FP.BF16.F32.PACK_AB R18, RZ, R18 ;  /* 0x00000012ff12723e */ /* 0x000fe200000010ff */
[----:B------:R-:W-:Y:S01]  /*2a30*/  HFMA2.BF16_V2 R138, R74.H0_H0, R17.H0_H0, R106.H0_H0 ;  /* 0x200000114a8a7231 */ /* 0x000fe2000024086a */
[----:B------:R-:W-:Y:S02]  /*2a40*/  F2FP.BF16.F32.PACK_AB R20, RZ, R20 ;  /* 0x00000014ff14723e */ /* 0x000fe400000010ff */
[----:B------:R-:W-:Y:S01]  /*2a50*/  SHF.L.U64.HI R36, R132, 0x10, RZ ;  /* 0x0000001084247819 */ /* 0x000fe200000102ff */
[----:B------:R-:W-:Y:S01]  /*2a60*/  HFMA2.BF16_V2 R18, R77.H0_H0, R18.H0_H0, R109.H0_H0 ;  /* 0x200000124d127231 */ /* 0x000fe2000024086d */
[----:B------:R-:W-:Y:S01]  /*2a70*/  LOP3.LUT R67, R67, 0xffff, RZ, 0xc0, !PT ;  /* 0x0000ffff43437812 */ /* 0x000fe200078ec0ff */
[----:B------:R-:W-:Y:S01]  /*2a80*/  HFMA2.BF16_V2 R20, R79.H0_H0, R20.H0_H0, R111.H0_H0 ;  /* 0x200000144f147231 */ /* 0x000fe2000024086f */
[----:B------:R-:W-:-:S02]  /*2a90*/  LOP3.LUT R56, R56, 0xffff0000, R137, 0xf8, !PT ;  /* 0xffff000038387812 */ /* 0x000fc400078ef889 */
[----:B------:R-:W-:Y:S02]  /*2aa0*/  SHF.L.U32 R137, R16, 0x10, RZ ;  /* 0x0000001010897819 */ /* 0x000fe400000006ff */
[----:B------:R-:W-:Y:S02]  /*2ab0*/  LOP3.LUT R64, R64, 0xffff, RZ, 0xc0, !PT ;  /* 0x0000ffff40407812 */ /* 0x000fe400078ec0ff */
[----:B------:R-:W-:Y:S02]  /*2ac0*/  F2FP.BF16.F32.PACK_AB R19, RZ, R19 ;  /* 0x00000013ff13723e */ /* 0x000fe400000010ff */
[----:B------:R-:W-:Y:S02]  /*2ad0*/  LOP3.LUT R51, R51, 0xffff0000, R36, 0xf8, !PT ;  /* 0xffff000033337812 */ /* 0x000fe400078ef824 */
[----:B------:R-:W-:Y:S01]  /*2ae0*/  LOP3.LUT R57, R12, 0xffff, RZ, 0xc0, !PT ;  /* 0x0000ffff0c397812 */ /* 0x000fe200078ec0ff */
[----:B------:R-:W-:Y:S01]  /*2af0*/  HFMA2.BF16_V2 R19, R81.H0_H0, R19.H0_H0, R113.H0_H0 ;  /* 0x2000001351137231 */ /* 0x000fe20000240871 */
[----:B------:R-:W-:-:S02]  /*2b00*/  SHF.L.U64.HI R16, R16, 0x10, RZ ;  /* 0x0000001010107819 */ /* 0x000fc400000102ff */
[----:B------:R-:W-:Y:S02]  /*2b10*/  F2FP.BF16.F32.PACK_AB R55, RZ, R55 ;  /* 0x00000037ff37723e */ /* 0x000fe400000010ff */
[----:B------:R-:W-:Y:S02]  /*2b20*/  SHF.L.U32 R65, R67, 0x10, RZ ;  /* 0x0000001043417819 */ /* 0x000fe400000006ff */
[----:B------:R-:W-:Y:S01]  /*2b30*/  LOP3.LUT R133, R133, 0xffff, RZ, 0xc0, !PT ;  /* 0x0000ffff85857812 */ /* 0x000fe200078ec0ff */
[----:B------:R-:W-:Y:S01]  /*2b40*/  HFMA2.BF16_V2 R55, R78.H0_H0, R55.H0_H0, R110.H0_H0 ;  /* 0x200000374e377231 */ /* 0x000fe2000024086e */
[----:B------:R-:W-:Y:S02]  /*2b50*/  SHF.L.U64.HI R36, R67, 0x10, RZ ;  /* 0x0000001043247819 */ /* 0x000fe400000102ff */
[----:B------:R-:W-:Y:S02]  /*2b60*/  SHF.L.U32 R67, R64, 0x10, RZ ;  /* 0x0000001040437819 */ /* 0x000fe400000006ff */
[----:B------:R-:W-:-:S02]  /*2b70*/  LOP3.LUT R52, R52, 0xffff, RZ, 0xc0, !PT ;  /* 0x0000ffff34347812 */ /* 0x000fc400078ec0ff */
[----:B------:R-:W-:Y:S02]  /*2b80*/  F2FP.BF16.F32.PACK_AB R44, RZ, R44 ;  /* 0x0000002cff2c723e */ /* 0x000fe400000010ff */
[----:B------:R-:W-:Y:S02]  /*2b90*/  LOP3.LUT R57, R57, 0xffff0000, R16, 0xf8, !PT ;  /* 0xffff000039397812 */ /* 0x000fe400078ef810 */
[----:B------:R-:W-:Y:S01]  /*2ba0*/  SHF.L.U64.HI R22, R64, 0x10, RZ ;  /* 0x0000001040167819 */ /* 0x000fe200000102ff */
[----:B------:R-:W-:Y:S01]  /*2bb0*/  HFMA2.BF16_V2 R17, R88.H0_H0, R44.H0_H0, R120.H0_H0 ;  /* 0x2000002c58117231 */ /* 0x000fe20000240878 */
[----:B------:R-:W-:Y:S02]  /*2bc0*/  LOP3.LUT R16, R65, 0xffff, R138, 0xf8, !PT ;  /* 0x0000ffff41107812 */ /* 0x000fe400078ef88a */
[----:B------:R-:W-:Y:S02]  /*2bd0*/  LOP3.LUT R64, R133, 0xffff0000, R36, 0xf8, !PT ;  /* 0xffff000085407812 */ /* 0x000fe400078ef824 */
[----:B------:R-:W-:-:S02]  /*2be0*/  LOP3.LUT R65, R18, 0xffff, RZ, 0xc0, !PT ;  /* 0x0000ffff12417812 */ /* 0x000fc400078ec0ff */
[----:B------:R-:W-:Y:S02]  /*2bf0*/  LOP3.LUT R36, R20, 0xffff, RZ, 0xc0, !PT ;  /* 0x0000ffff14247812 */ /* 0x000fe400078ec0ff */
[----:B------:R-:W-:Y:S02]  /*2c00*/  LOP3.LUT R66, R66, 0xffff, RZ, 0xc0, !PT ;  /* 0x0000ffff42427812 */ /* 0x000fe400078ec0ff */
[----:B------:R-:W-:Y:S02]  /*2c10*/  LOP3.LUT R18, R67, 0xffff, R134, 0xf8, !PT ;  /* 0x0000ffff43127812 */ /* 0x000fe400078ef886 */
[C---:B------:R-:W-:Y:S02]  /*2c20*/  SHF.L.U32 R20, R52.reuse, 0x10, RZ ;  /* 0x0000001034147819 */ /* 0x040fe400000006ff */
[----:B------:R-:W-:Y:S02]  /*2c30*/  SHF.L.U64.HI R67, R52, 0x10, RZ ;  /* 0x0000001034437819 */ /* 0x000fe400000102ff */
[----:B------:R-:W-:-:S02]  /*2c40*/  LOP3.LUT R19, R19, 0xffff, RZ, 0xc0, !PT ;  /* 0x0000ffff13137812 */ /* 0x000fc400078ec0ff */
[----:B------:R-:W-:Y:S02]  /*2c50*/  SHF.L.U64.HI R44, R66, 0x10, RZ ;  /* 0x00000010422c7819 */ /* 0x000fe400000102ff */
[----:B------:R-:W-:Y:S02]  /*2c60*/  LOP3.LUT R20, R20, 0xffff, R55, 0xf8, !PT ;  /* 0x0000ffff14147812 */ /* 0x000fe400078ef837 */
[----:B------:R-:W-:Y:S02]  /*2c70*/  LOP3.LUT R55, R36, 0xffff0000, R67, 0xf8, !PT ;  /* 0xffff000024377812 */ /* 0x000fe400078ef843 */
[----:B------:R-:W-:Y:S02]  /*2c80*/  LOP3.LUT R36, R49, 0xffff, RZ, 0xc0, !PT ;  /* 0x0000ffff31247812 */ /* 0x000fe400078ec0ff */
[----:B------:R-:W-:Y:S02]  /*2c90*/  F2FP.BF16.F32.PACK_AB R25, RZ, R25 ;  /* 0x00000019ff19723e */ /* 0x000fe400000010ff */
[----:B------:R-:W-:-:S02]  /*2ca0*/  LOP3.LUT R62, R62, 0xffff, RZ, 0xc0, !PT ;  /* 0x0000ffff3e3e7812 */ /* 0x000fc400078ec0ff */
[----:B------:R-:W-:Y:S01]  /*2cb0*/  LOP3.LUT R49, R19, 0xffff0000, R44, 0xf8, !PT ;  /* 0xffff000013317812 */ /* 0x000fe200078ef82c */
[----:B------:R-:W-:Y:S01]  /*2cc0*/  HFMA2.BF16_V2 R25, R85.H0_H0, R25.H0_H0, R117.H0_H0 ;  /* 0x2000001955197231 */ /* 0x000fe20000240875 */
[----:B------:R-:W-:Y:S02]  /*2cd0*/  PRMT R19, R54, 0x7610, R19 ;  /* 0x0000761036137816 */ /* 0x000fe40000000013 */
[----:B------:R-:W-:Y:S02]  /*2ce0*/  F2FP.BF16.F32.PACK_AB R141, RZ, R141 ;  /* 0x0000008dff8d723e */ /* 0x000fe400000010ff */
[----:B------:R-:W-:Y:S02]  /*2cf0*/  SHF.R.U64 R136, R126, 0x10, R127 ;  /* 0x000000107e887819 */ /* 0x000fe4000000127f */
[----:B------:R-:W-:Y:S02]  /*2d00*/  SHF.R.U64 R11, R94, 0x10, R95 ;  /* 0x000000105e0b7819 */ /* 0x000fe4000000125f */
[----:B------:R-:W-:-:S02]  /*2d10*/  F2FP.BF16.F32.PACK_AB R13, RZ, R13 ;  /* 0x0000000dff0d723e */ /* 0x000fc400000010ff */
[----:B------:R-:W-:Y:S01]  /*2d20*/  F2FP.BF16.F32.PACK_AB R48, RZ, R48 ;  /* 0x00000030ff30723e */ /* 0x000fe200000010ff */
[----:B------:R-:W-:Y:S01]  /*2d30*/  HFMA2.BF16_V2 R11, R11.H0_H0, R141.H0_H0, R136.H0_H0 ;  /* 0x2000008d0b0b7231 */ /* 0x000fe20000240888 */
[----:B------:R-:W-:Y:S01]  /*2d40*/  SHF.L.U64.HI R67, R62, 0x10, RZ ;  /* 0x000000103e437819 */ /* 0x000fe200000102ff */
[----:B------:R-:W-:Y:S01]  /*2d50*/  HFMA2.BF16_V2 R136, R72.H0_H0, R13.H0_H0, R104.H0_H0 ;  /* 0x2000000d48887231 */ /* 0x000fe20000240868 */
[----:B------:R-:W-:Y:S01]  /*2d60*/  F2FP.BF16.F32.PACK_AB R27, RZ, R27 ;  /* 0x0000001bff1b723e */ /* 0x000fe200000010ff */
[----:B------:R-:W-:Y:S01]  /*2d70*/  HFMA2.BF16_V2 R13, R96.H0_H0, R48.H0_H0, R128.H0_H0 ;  /* 0x20000030600d7231 */ /* 0x000fe20000240880 */
[----:B------:R-:W-:Y:S02]  /*2d80*/  LOP3.LUT R19, R19, 0xffff, RZ, 0xc0, !PT ;  /* 0x0000ffff13137812 */ /* 0x000fe400078ec0ff */
[----:B------:R-:W-:Y:S01]  /*2d90*/  F2FP.BF16.F32.PACK_AB R33, RZ, R33 ;  /* 0x00000021ff21723e */ /* 0x000fe200000010ff */
[----:B------:R-:W-:Y:S01]  /*2da0*/  HFMA2.BF16_V2 R27, R87.H0_H0, R27.H0_H0, R119.H0_H0 ;  /* 0x2000001b571b7231 */ /* 0x000fe20000240877 */
[----:B------:R-:W-:-:S02]  /*2db0*/  LOP3.LUT R54, R36, 0xffff0000, R67, 0xf8, !PT ;  /* 0xffff000024367812 */ /* 0x000fc400078ef843 */
[----:B------:R-:W-:Y:S01]  /*2dc0*/  SHF.L.U32 R36, R19, 0x10, RZ ;  /* 0x0000001013247819 */ /* 0x000fe200000006ff */
[----:B------:R-:W-:Y:S01]  /*2dd0*/  HFMA2.BF16_V2 R33, R89.H0_H0, R33.H0_H0, R121.H0_H0 ;  /* 0x2000002159217231 */ /* 0x000fe20000240879 */
[----:B------:R-:W-:Y:S02]  /*2de0*/  LOP3.LUT R25, R25, 0xffff, RZ, 0xc0, !PT ;  /* 0x0000ffff19197812 */ /* 0x000fe400078ec0ff */
[----:B------:R-:W-:Y:S02]  /*2df0*/  LOP3.LUT R60, R60, 0xffff, RZ, 0xc0, !PT ;  /* 0x0000ffff3c3c7812 */ /* 0x000fe400078ec0ff */
[----:B------:R-:W-:Y:S02]  /*2e00*/  SHF.L.U64.HI R48, R19, 0x10, RZ ;  /* 0x0000001013307819 */ /* 0x000fe400000102ff */
[----:B------:R-:W-:Y:S02]  /*2e10*/  LOP3.LUT R36, R36, 0xffff, R15, 0xf8, !PT ;  /* 0x0000ffff24247812 */ /* 0x000fe400078ef80f */
[----:B------:R-:W-:-:S02]  /*2e20*/  F2FP.BF16.F32.PACK_AB R39, RZ, R39 ;  /* 0x00000027ff27723e */ /* 0x000fc400000010ff */
[----:B------:R-:W-:Y:S02]  /*2e30*/  SHF.L.U32 R44, R60, 0x10, RZ ;  /* 0x000000103c2c7819 */ /* 0x000fe400000006ff */
[----:B------:R-:W-:Y:S01]  /*2e40*/  LOP3.LUT R15, R25, 0xffff0000, R48, 0xf8, !PT ;  /* 0xffff0000190f7812 */ /* 0x000fe200078ef830 */
[----:B------:R-:W-:Y:S01]  /*2e50*/  HFMA2.BF16_V2 R39, R95.H0_H0, R39.H0_H0, R127.H0_H0 ;  /* 0x200000275f277231 */ /* 0x000fe2000024087f */
[----:B------:R-:W-:Y:S02]  /*2e60*/  LOP3.LUT R58, R58, 0xffff, RZ, 0xc0, !PT ;  /* 0x0000ffff3a3a7812 */ /* 0x000fe400078ec0ff */
[----:B------:R-:W-:Y:S02]  /*2e70*/  LOP3.LUT R25, R27, 0xffff, RZ, 0xc0, !PT ;  /* 0x0000ffff1b197812 */ /* 0x000fe400078ec0ff */
[----:B------:R-:W-:Y:S02]  /*2e80*/  SHF.L.U64.HI R60, R60, 0x10, RZ ;  /* 0x000000103c3c7819 */ /* 0x000fe400000102ff */
[----:B------:R-:W-:-:S02]  /*2e90*/  LOP3.LUT R27, R33, 0xffff, RZ, 0xc0, !PT ;  /* 0x0000ffff211b7812 */ /* 0x000fc400078ec0ff */
[----:B------:R-:W-:Y:S02]  /*2ea0*/  SHF.L.U64.HI R52, R58, 0x10, RZ ;  /* 0x000000103a347819 */ /* 0x000fe400000102ff */
[----:B------:R-:W-:Y:S02]  /*2eb0*/  LOP3.LUT R25, R25, 0xffff0000, R60, 0xf8, !PT ;  /* 0xffff000019197812 */ /* 0x000fe400078ef83c */
[----:B------:R-:W-:Y:S02]  /*2ec0*/  LOP3.LUT R9, R9, 0xffff, RZ, 0xc0, !PT ;  /* 0x0000ffff09097812 */ /* 0x000fe400078ec0ff */
[----:B------:R-:W-:Y:S02]  /*2ed0*/  F2FP.BF16.F32.PACK_AB R50, RZ, R50 ;  /* 0x00000032ff32723e */ /* 0x000fe400000010ff */
[----:B------:R-:W-:Y:S02]  /*2ee0*/  LOP3.LUT R60, R40, 0xffff, RZ, 0xc0, !PT ;  /* 0x0000ffff283c7812 */ /* 0x000fe400078ec0ff */
[----:B------:R-:W-:Y:S01]  /*2ef0*/  LOP3.LUT R11, R11, 0xffff, RZ, 0xc0, !PT ;  /* 0x0000ffff0b0b7812 */ /* 0x000fe200078ec0ff */
[----:B------:R-:W-:Y:S01]  /*2f00*/  HFMA2.BF16_V2 R50, R97.H0_H0, R50.H0_H0, R129.H0_H0 ;  /* 0x2000003261327231 */ /* 0x000fe20000240881 */
[----:B------:R-:W-:-:S02]  /*2f10*/  LOP3.LUT R27, R27, 0xffff0000, R52, 0xf8, !PT ;  /* 0xffff00001b1b7812 */ /* 0x000fc400078ef834 */
[----:B------:R-:W-:Y:S02]  /*2f20*/  SHF.L.U32 R48, R58, 0x10, RZ ;  /* 0x000000103a307819 */ /* 0x000fe400000006ff */
[C---:B------:R-:W-:Y:S02]  /*2f30*/  SHF.L.U32 R40, R9.reuse, 0x10, RZ ;  /* 0x0000001009287819 */ /* 0x040fe400000006ff */
[----:B------:R-:W-:Y:S02]  /*2f40*/  SHF.L.U64.HI R52, R9, 0x10, RZ ;  /* 0x0000001009347819 */ /* 0x000fe400000102ff */
[----:B------:R-:W-:Y:S02]  /*2f50*/  SHF.L.U32 R9, R60, 0x10, RZ ;  /* 0x000000103c097819 */ /* 0x000fe400000006ff */
[----:B------:R-:W-:Y:S02]  /*2f60*/  LOP3.LUT R39, R39, 0xffff, RZ, 0xc0, !PT ;  /* 0x0000ffff27277812 */ /* 0x000fe400078ec0ff */
[----:B------:R-:W-:-:S02]  /*2f70*/  SHF.L.U64.HI R58, R11, 0x10, RZ ;  /* 0x000000100b3a7819 */ /* 0x000fc400000102ff */
[----:B------:R-:W-:Y:S02]  /*2f80*/  F2FP.BF16.F32.PACK_AB R34, RZ, R34 ;  /* 0x00000022ff22723e */ /* 0x000fe400000010ff */
[----:B------:R-:W-:Y:S02]  /*2f90*/  LOP3.LUT R5, R5, 0xffff, RZ, 0xc0, !PT ;  /* 0x0000ffff05057812 */ /* 0x000fe400078ec0ff */
[----:B------:R-:W-:Y:S01]  /*2fa0*/  SHF.L.U64.HI R60, R60, 0x10, RZ ;  /* 0x000000103c3c7819 */ /* 0x000fe200000102ff */
[----:B------:R-:W-:Y:S01]  /*2fb0*/  HFMA2.BF16_V2 R34, R91.H0_H0, R34.H0_H0, R123.H0_H0 ;  /* 0x200000225b227231 */ /* 0x000fe2000024087b */
[----:B------:R-:W-:Y:S02]  /*2fc0*/  LOP3.LUT R7, R7, 0xffff, RZ, 0xc0, !PT ;  /* 0x0000ffff07077812 */ /* 0x000fe400078ec0ff */
[----:B------:R-:W-:Y:S02]  /*2fd0*/  F2FP.BF16.F32.PACK_AB R43, RZ, R43 ;  /* 0x0000002bff2b723e */ /* 0x000fe400000010ff */
[----:B------:R-:W-:-:S02]  /*2fe0*/  F2FP.BF16.F32.PACK_AB R46, RZ, R46 ;  /* 0x0000002eff2e723e */ /* 0x000fc400000010ff */
[----:B------:R-:W-:Y:S01]  /*2ff0*/  LOP3.LUT R39, R39, 0xffff0000, R58, 0xf8, !PT ;  /* 0xffff000027277812 */ /* 0x000fe200078ef83a */
[----:B------:R-:W-:Y:S01]  /*3000*/  HFMA2.BF16_V2 R43, R86.H0_H0, R43.H0_H0, R118.H0_H0 ;  /* 0x2000002b562b7231 */ /* 0x000fe20000240876 */
[----:B------:R-:W-:Y:S01]  /*3010*/  LOP3.LUT R33, R5, 0xffff0000, R60, 0xf8, !PT ;  /* 0xffff000005217812 */ /* 0x000fe200078ef83c */
[----:B------:R-:W-:Y:S01]  /*3020*/  HFMA2.BF16_V2 R46, R92.H0_H0, R46.H0_H0, R124.H0_H0 ;  /* 0x2000002e5c2e7231 */ /* 0x000fe2000024087c */
[C---:B------:R-:W-:Y:S02]  /*3030*/  SHF.L.U32 R58, R7.reuse, 0x10, RZ ;  /* 0x00000010073a7819 */ /* 0x040fe400000006ff */
[----:B------:R-:W-:Y:S02]  /*3040*/  LOP3.LUT R50, R50, 0xffff, RZ, 0xc0, !PT ;  /* 0x0000ffff32327812 */ /* 0x000fe400078ec0ff */
[----:B------:R-:W-:Y:S02]  /*3050*/  SHF.L.U64.HI R5, R7, 0x10, RZ ;  /* 0x0000001007057819 */ /* 0x000fe400000102ff */
[----:B------:R-:W-:-:S02]  /*3060*/  LOP3.LUT R60, R14, 0xffff, RZ, 0xc0, !PT ;  /* 0x0000ffff0e3c7812 */ /* 0x000fc400078ec0ff */
[----:B------:R-:W-:Y:S02]  /*3070*/  SHF.L.U32 R42, R62, 0x10, RZ ;  /* 0x000000103e2a7819 */ /* 0x000fe400000006ff */
[----:B------:R-:W-:Y:S02]  /*3080*/  LOP3.LUT R14, R58, 0xffff, R13, 0xf8, !PT ;  /* 0x0000ffff3a0e7812 */ /* 0x000fe400078ef80d */
[----:B------:R-:W-:Y:S02]  /*3090*/  F2FP.BF16.F32.PACK_AB R41, RZ, R41 ;  /* 0x00000029ff29723e */ /* 0x000fe400000010ff */
[----:B------:R-:W-:Y:S02]  /*30a0*/  LOP3.LUT R48, R48, 0xffff, R17, 0xf8, !PT ;  /* 0x0000ffff30307812 */ /* 0x000fe400078ef811 */
[----:B------:R-:W-:Y:S01]  /*30b0*/  LOP3.LUT R62, R53, 0xffff, RZ, 0xc0, !PT ;  /* 0x0000ffff353e7812 */ /* 0x000fe200078ec0ff */
[----:B------:R-:W-:Y:S01]  /*30c0*/  HFMA2.BF16_V2 R41, R94.H0_H0, R41.H0_H0, R126.H0_H0 ;  /* 0x200000295e297231 */ /* 0x000fe2000024087e */
[----:B------:R-:W-:-:S02]  /*30d0*/  LOP3.LUT R58, R50, 0xffff0000, R5, 0xf8, !PT ;  /* 0xffff0000323a7812 */ /* 0x000fc400078ef805 */
[----:B------:R-:W-:Y:S02]  /*30e0*/  LOP3.LUT R17, R34, 0xffff, RZ, 0xc0, !PT ;  /* 0x0000ffff22117812 */ /* 0x000fe400078ec0ff */
[----:B------:R-:W-:Y:S02]  /*30f0*/  LOP3.LUT R4, R4, 0xffff, RZ, 0xc0, !PT ;  /* 0x0000ffff04047812 */ /* 0x000fe400078ec0ff */
[----:B------:R-:W-:Y:S02]  /*3100*/  LOP3.LUT R5, R32, 0xffff, RZ, 0xc0, !PT ;  /* 0x0000ffff20057812 */ /* 0x000fe400078ec0ff */
[----:B------:R-:W-:Y:S02]  /*3110*/  LOP3.LUT R44, R44, 0xffff, R43, 0xf8, !PT ;  /* 0x0000ffff2c2c7812 */ /* 0x000fe400078ef82b */
[----:B------:R-:W-:Y:S02]  /*3120*/  PRMT R34, R46, 0x7610, R34 ;  /* 0x000076102e227816 */ /* 0x000fe40000000022 */
[----:B------:R-:W-:-:S02]  /*3130*/  PRMT R7, R23, 0x5410, R62 ;  /* 0x0000541017077816 */ /* 0x000fc4000000003e */
[----:B------:R-:W-:Y:S02]  /*3140*/  LOP3.LUT R46, R17, 0xffff0000, R52, 0xf8, !PT ;  /* 0xffff0000112e7812 */ /* 0x000fe400078ef834 */
[----:B------:R-:W-:Y:S02]  /*3150*/  LOP3.LUT R61, R61, 0xffff, RZ, 0xc0, !PT ;  /* 0x0000ffff3d3d7812 */ /* 0x000fe400078ec0ff */
[----:B------:R-:W-:Y:S02]  /*3160*/  LOP3.LUT R50, R59, 0xffff, RZ, 0xc0, !PT ;  /* 0x0000ffff3b327812 */ /* 0x000fe400078ec0ff */
[----:B------:R-:W-:Y:S02]  /*3170*/  PRMT R23, R49, 0x5410, R4 ;  /* 0x0000541031177816 */ /* 0x000fe40000000004 */
[----:B------:R-:W-:Y:S02]  /*3180*/  PRMT R43, R54, 0x5410, R5 ;  /* 0x00005410362b7816 */ /* 0x000fe40000000005 */
[----:B------:R-:W-:-:S02]  /*3190*/  SHF.L.U32 R52, R11, 0x10, RZ ;  /* 0x000000100b347819 */ /* 0x000fc400000006ff */
[----:B------:R-:W-:Y:S02]  /*31a0*/  LOP3.LUT R4, R37, 0xffff, RZ, 0xc0, !PT ;  /* 0x0000ffff25047812 */ /* 0x000fe400078ec0ff */
[----:B------:R-:W-:Y:S02]  /*31b0*/  LOP3.LUT R5, R38, 0xffff, RZ, 0xc0, !PT ;  /* 0x0000ffff26057812 */ /* 0x000fe400078ec0ff */
[----:B------:R-:W-:Y:S02]  /*31c0*/  LOP3.LUT R34, R9, 0xffff, R34, 0xf8, !PT ;  /* 0x0000ffff09227812 */ /* 0x000fe400078ef822 */
[----:B------:R-:W-:Y:S02]  /*31d0*/  PRMT R11, R56, 0x5410, R61 ;  /* 0x00005410380b7816 */ /* 0x000fe4000000003d */
[----:B------:R-:W-:Y:S02]  /*31e0*/  PRMT R13, R57, 0x5410, R50 ;  /* 0x00005410390d7816 */ /* 0x000fe40000000032 */
[----:B------:R-:W-:Y:S01]  /*31f0*/  LOP3.LUT R52, R52, 0xffff, R41, 0xf8, !PT ;  /* 0x0000ffff34347812 */ /* 0x000fe200078ef829 */
[----:B------:R-:W0:Y:S01]  /*3200*/  @!P1 LDC.64 R56, c[0x0][0x230] ;  /* 0x00008c00ff389b82 */ /* 0x000e220000000a00 */
[----:B------:R-:W-:-:S02]  /*3210*/  PRMT R9, R51, 0x5410, R60 ;  /* 0x0000541033097816 */ /* 0x000fc4000000003c */
[----:B------:R-:W-:Y:S02]  /*3220*/  PRMT R49, R27, 0x5410, R4 ;  /* 0x000054101b317816 */ /* 0x000fe40000000004 */
[----:B------:R-:W-:Y:S02]  /*3230*/  PRMT R41, R46, 0x5410, R5 ;  /* 0x000054102e297816 */ /* 0x000fe40000000005 */
[----:B------:R-:W-:Y:S01]  /*3240*/  F2FP.BF16.F32.PACK_AB R45, RZ, R45 ;  /* 0x0000002dff2d723e */ /* 0x000fe200000010ff */
[----:B------:R-:W1:Y:S01]  /*3250*/  @!P1 LDC.64 R50, c[0x0][0x238] ;  /* 0x00008e00ff329b82 */ /* 0x000e620000000a00 */
[----:B------:R-:W-:Y:S02]  /*3260*/  LOP3.LUT R24, R24, 0xffff, RZ, 0xc0, !PT ;  /* 0x0000ffff18187812 */ /* 0x000fe400078ec0ff */
[----:B------:R-:W-:Y:S01]  /*3270*/  LOP3.LUT R65, R65, 0xffff0000, R22, 0xf8, !PT ;  /* 0xffff000041417812 */ /* 0x000fe200078ef816 */
[----:B------:R-:W-:Y:S01]  /*3280*/  HFMA2.BF16_V2 R45, R90.H0_H0, R45.H0_H0, R122.H0_H0 ;  /* 0x2000002d5a2d7231 */ /* 0x000fe2000024087a */
[----:B------:R-:W-:-:S02]  /*3290*/  LOP3.LUT R28, R28, 0xffff, RZ, 0xc0, !PT ;  /* 0x0000ffff1c1c7812 */ /* 0x000fc400078ec0ff */
[----:B------:R-:W-:Y:S01]  /*32a0*/  LOP3.LUT R29, R29, 0xffff, RZ, 0xc0, !PT ;  /* 0x0000ffff1d1d7812 */ /* 0x000fe200078ec0ff */
[----:B------:R-:W2:Y:S01]  /*32b0*/  LDC.64 R4, c[0x0][0x228] ;  /* 0x00008a00ff047b82 */ /* 0x000ea20000000a00 */
[----:B------:R-:W-:Y:S02]  /*32c0*/  PRMT R37, R15, 0x5410, R24 ;  /* 0x000054100f257816 */ /* 0x000fe40000000018 */
[----:B------:R-:W-:Y:S02]  /*32d0*/  LOP3.LUT R24, R35, 0xffff, RZ, 0xc0, !PT ;  /* 0x0000ffff23187812 */ /* 0x000fe400078ec0ff */
[----:B------:R-:W-:Y:S02]  /*32e0*/  PRMT R19, R65, 0x5410, R28 ;  /* 0x0000541041137816 */ /* 0x000fe4000000001c */
[----:B------:R-:W-:Y:S01]  /*32f0*/  LOP3.LUT R26, R26, 0xffff, RZ, 0xc0, !PT ;  /* 0x0000ffff1a1a7812 */ /* 0x000fe200078ec0ff */
[----:B0-----:R-:W-:Y:S01]  /*3300*/  @!P1 IMAD.WIDE R56, R130, 0x4, R56 ;  /* 0x0000000482389825 */ /* 0x001fe200078e0238 */
[----:B------:R-:W-:-:S02]  /*3310*/  LOP3.LUT R30, R30, 0xffff, RZ, 0xc0, !PT ;  /* 0x0000ffff1e1e7812 */ /* 0x000fc400078ec0ff */
[----:B------:R-:W-:Y:S02]  /*3320*/  LOP3.LUT R28, R31, 0xffff, RZ, 0xc0, !PT ;  /* 0x0000ffff1f1c7812 */ /* 0x000fe400078ec0ff */
[----:B------:R-:W-:Y:S01]  /*3330*/  PRMT R15, R58, 0x5410, R29 ;  /* 0x000054103a0f7816 */ /* 0x000fe2000000001d */
[----:B------:R-:W-:Y:S01]  /*3340*/  @!P1 STG.E desc[UR4][R56.64], R0 ;  /* 0x0000000038009986 */ /* 0x000fe2000c101904 */
[C---:B------:R-:W-:Y:S01]  /*3350*/  IADD3 R27, R131.reuse, 0x80, RZ ;  /* 0x00000080831b7810 */ /* 0x040fe20007ffe0ff */
[----:B-1----:R-:W-:Y:S01]  /*3360*/  @!P1 IMAD.WIDE R50, R130, 0x4, R50 ;  /* 0x0000000482329825 */ /* 0x002fe200078e0232 */
[----:B------:R-:W-:Y:S02]  /*3370*/  SHF.L.U32 R141, R132, 0x10, RZ ;  /* 0x00000010848d7819 */ /* 0x000fe400000006ff */
[----:B------:R-:W-:Y:S02]  /*3380*/  IADD3 R29, R131, 0x100, RZ ;  /* 0x00000100831d7810 */ /* 0x000fe40007ffe0ff */
[----:B------:R-:W-:Y:S01]  /*3390*/  LOP3.LUT R40, R40, 0xffff, R45, 0xf8, !PT ;  /* 0x0000ffff28287812 */ /* 0x000fe200078ef82d */
[----:B------:R0:W-:Y:S01]  /*33a0*/  @!P1 STG.E desc[UR4][R50.64], R47 ;  /* 0x0000002f32009986 */ /* 0x0001e2000c101904 */
[----:B------:R-:W-:-:S02]  /*33b0*/  PRMT R35, R33, 0x5410, R24 ;  /* 0x0000541021237816 */ /* 0x000fc40000000018 */
[----:B------:R-:W-:Y:S02]  /*33c0*/  IADD3 R31, R131, 0x180, RZ ;  /* 0x00000180831f7810 */ /* 0x000fe40007ffe0ff */
[----:B------:R-:W-:Y:S02]  /*33d0*/  LOP3.LUT R42, R42, 0xffff, R21, 0xf8, !PT ;  /* 0x0000ffff2a2a7812 */ /* 0x000fe400078ef815 */
[----:B------:R-:W-:Y:S02]  /*33e0*/  LOP3.LUT R63, R63, 0xffff, RZ, 0xc0, !PT ;  /* 0x0000ffff3f3f7812 */ /* 0x000fe400078ec0ff */
[----:B------:R-:W-:Y:S01]  /*33f0*/  PRMT R45, R25, 0x5410, R26 ;  /* 0x00005410192d7816 */ /* 0x000fe2000000001a */
[----:B--2---:R-:W-:Y:S01]  /*3400*/  IMAD.WIDE.U32 R24, R131, 0x8, R4 ;  /* 0x0000000883187825 */ /* 0x004fe200078e0004 */
[----:B------:R-:W-:Y:S02]  /*3410*/  PRMT R53, R39, 0x5410, R30 ;  /* 0x0000541027357816 */ /* 0x000fe4000000001e */
[----:B------:R-:W-:Y:S01]  /*3420*/  IADD3 R33, R131, 0x200, RZ ;  /* 0x0000020083217810 */ /* 0x000fe20007ffe0ff */
[----:B------:R-:W-:Y:S01]  /*3430*/  IMAD.WIDE.U32 R26, R27, 0x8, R4 ;  /* 0x000000081b1a7825 */ /* 0x000fe200078e0004 */
[----:B------:R-:W-:Y:S01]  /*3440*/  PRMT R21, R55, 0x5410, R28 ;  /* 0x0000541037157816 */ /* 0x000fe2000000001c */
[----:B------:R1:W-:Y:S01]  /*3450*/  STG.E.64 desc[UR4][R24.64], R6 ;  /* 0x0000000618007986 */ /* 0x0003e2000c101b04 */
[----:B------:R-:W-:Y:S01]  /*3460*/  IADD3 R39, R131, 0x280, RZ ;  /* 0x0000028083277810 */ /* 0x000fe20007ffe0ff */
[----:B------:R-:W-:Y:S01]  /*3470*/  IMAD.WIDE.U32 R28, R29, 0x8, R4 ;  /* 0x000000081d1c7825 */ /* 0x000fe200078e0004 */
[----:B------:R-:W-:-:S02]  /*3480*/  LOP3.LUT R8, R141, 0xffff, R8, 0xf8, !PT ;  /* 0x0000ffff8d087812 */ /* 0x000fc400078ef808 */
[----:B------:R-:W-:Y:S01]  /*3490*/  IADD3 R55, R131, 0x300, RZ ;  /* 0x0000030083377810 */ /* 0x000fe20007ffe0ff */
[----:B------:R-:W-:Y:S01]  /*34a0*/  IMAD.WIDE.U32 R30, R31, 0x8, R4 ;  /* 0x000000081f1e7825 */ /* 0x000fe200078e0004 */
[----:B------:R-:W-:Y:S01]  /*34b0*/  IADD3 R59, R131, 0x380, RZ ;  /* 0x00000380833b7810 */ /* 0x000fe20007ffe0ff */
[----:B------:R1:W-:Y:S01]  /*34c0*/  STG.E.64 desc[UR4][R26.64], R8 ;  /* 0x000000081a007986 */ /* 0x0003e2000c101b04 */
[----:B------:R-:W-:Y:S01]  /*34d0*/  LOP3.LUT R12, R137, 0xffff, R136, 0xf8, !PT ;  /* 0x0000ffff890c7812 */ /* 0x000fe200078ef888 */
[----:B------:R-:W-:Y:S01]  /*34e0*/  IMAD.WIDE.U32 R32, R33, 0x8, R4 ;  /* 0x0000000821207825 */ /* 0x000fe200078e0004 */
[----:B------:R-:W-:Y:S01]  /*34f0*/  SHF.L.U32 R22, R66, 0x10, RZ ;  /* 0x0000001042167819 */ /* 0x000fe200000006ff */
[----:B------:R1:W-:Y:S01]  /*3500*/  STG.E.64 desc[UR4][R28.64], R10 ;  /* 0x0000000a1c007986 */ /* 0x0003e2000c101b04 */
[----:B------:R-:W-:Y:S01]  /*3510*/  PRMT R17, R64, 0x5410, R63 ;  /* 0x0000541040117816 */ /* 0x000fe2000000003f */
[--C-:B------:R-:W-:Y:S01]  /*3520*/  IMAD.WIDE.U32 R38, R39, 0x8, R4.reuse ;  /* 0x0000000827267825 */ /* 0x100fe200078e0004 */
[C---:B------:R-:W-:Y:S01]  /*3530*/  IADD3 R61, R131.reuse, 0x400, RZ ;  /* 0x00000400833d7810 */ /* 0x040fe20007ffe0ff */
[----:B------:R1:W-:Y:S01]  /*3540*/  STG.E.64 desc[UR4][R30.64], R12 ;  /* 0x0000000c1e007986 */ /* 0x0003e2000c101b04 */
[----:B------:R-:W-:Y:S01]  /*3550*/  IADD3 R63, R131, 0x480, RZ ;  /* 0x00000480833f7810 */ /* 0x000fe20007ffe0ff */
[--C-:B0-----:R-:W-:Y:S01]  /*3560*/  IMAD.WIDE.U32 R46, R55, 0x8, R4.reuse ;  /* 0x00000008372e7825 */ /* 0x101fe200078e0004 */
[C---:B------:R-:W-:Y:S01]  /*3570*/  IADD3 R65, R131.reuse, 0x500, RZ ;  /* 0x0000050083417810 */ /* 0x040fe20007ffe0ff */
[----:B------:R1:W-:Y:S01]  /*3580*/  STG.E.64 desc[UR4][R32.64], R16 ;  /* 0x0000001020007986 */ /* 0x0003e2000c101b04 */
[----:B------:R-:W-:Y:S01]  /*3590*/  IADD3 R67, R131, 0x580, RZ ;  /* 0x0000058083437810 */ /* 0x000fe20007ffe0ff */
[----:B------:R-:W-:Y:S01]  /*35a0*/  IMAD.WIDE.U32 R50, R59, 0x8, R4 ;  /* 0x000000083b327825 */ /* 0x000fe200078e0004 */
[----:B------:R-:W-:Y:S01]  /*35b0*/  LOP3.LUT R22, R22, 0xffff, R135, 0xf8, !PT ;  /* 0x0000ffff16167812 */ /* 0x000fe200078ef887 */
[----:B------:R1:W-:Y:S01]  /*35c0*/  STG.E.64 desc[UR4][R38.64], R18 ;  /* 0x0000001226007986 */ /* 0x0003e2000c101b04 */
[----:B------:R-:W-:Y:S01]  /*35d0*/  IADD3 R133, R131, 0x600, RZ ;  /* 0x0000060083857810 */ /* 0x000fe20007ffe0ff */
[--C-:B------:R-:W-:Y:S01]  /*35e0*/  IMAD.WIDE.U32 R54, R61, 0x8, R4.reuse ;  /* 0x000000083d367825 */ /* 0x100fe200078e0004 */
[C---:B------:R-:W-:Y:S01]  /*35f0*/  IADD3 R135, R131.reuse, 0x680, RZ ;  /* 0x0000068083877810 */ /* 0x040fe20007ffe0ff */
[----:B------:R1:W-:Y:S01]  /*3600*/  STG.E.64 desc[UR4][R46.64], R20 ;  /* 0x000000142e007986 */ /* 0x0003e2000c101b04 */
[----:B------:R-:W-:Y:S01]  /*3610*/  IADD3 R137, R131, 0x700, RZ ;  /* 0x0000070083897810 */ /* 0x000fe20007ffe0ff */
[--C-:B------:R-:W-:Y:S01]  /*3620*/  IMAD.WIDE.U32 R56, R63, 0x8, R4.reuse ;  /* 0x000000083f387825 */ /* 0x100fe200078e0004 */
[----:B------:R-:W-:Y:S01]  /*3630*/  IADD3 R139, R131, 0x780, RZ ;  /* 0x00000780838b7810 */ /* 0x000fe20007ffe0ff */
        /* <DEDUP_REMOVED lines=14> */
[----:B------:R-:W-:Y:S02]  /*3720*/  IMAD.WIDE.U32 R4, R139, 0x8, R4 ;  /* 0x000000088b047825 */ /* 0x000fe400078e0004 */
[----:B------:R1:W-:Y:S04]  /*3730*/  STG.E.64 desc[UR4][R64.64], R34 ;  /* 0x0000002240007986 */ /* 0x0003e8000c101b04 */
[----:B------:R1:W-:Y:S04]  /*3740*/  STG.E.64 desc[UR4][R66.64], R52 ;  /* 0x0000003442007986 */ /* 0x0003e8000c101b04 */
[----:B------:R1:W-:Y:S01]  /*3750*/  STG.E.64 desc[UR4][R4.64], R14 ;  /* 0x0000000e04007986 */ /* 0x0003e2000c101b04 */
[----:B------:R-:W-:Y:S05]  /*3760*/  @!P1 BRA `(.L_x_1193) ;  /* 0xffffffc800ec9947 */ /* 0x000fea000383ffff */
[----:B------:R-:W-:Y:S05]  /*3770*/  EXIT ;  /* 0x000000000000794d */ /* 0x000fea0003800000 */
.L_x_1192:
[----:B------:R-:W-:Y:S01]  /*3780*/  HFMA2.MMA R144, -RZ, RZ, 0, 5.9604644775390625e-08 ;  /* 0x00000001ff907435 */ /* 0x000fe200000001ff */
[----:B------:R-:W-:Y:S02]  /*3790*/  MOV R143, R0 ;  /* 0x00000000008f7202 */ /* 0x000fe40000000f00 */
[----:B------:R-:W-:Y:S02]  /*37a0*/  MOV R145, 0x1f ;  /* 0x0000001f00917802 */ /* 0x000fe40000000f00 */
[----:B------:R-:W-:-:S07]  /*37b0*/  MOV R142, 0xffffffff ;  /* 0xffffffff008e7802 */ /* 0x000fce0000000f00 */
[----:B-----5:R-:W-:Y:S05]  /*37c0*/  WARPSYNC.COLLECTIVE R142, `(.L_x_1194) ;  /* 0x000000008e087348 */ /* 0x020fea0003c00000 */
[----:B------:R0:W1:Y:S02]  /*37d0*/  SHFL.BFLY P2, R141, R143, R144, R145 ;  /* 0x0c0000908f8d7389 */ /* 0x0000640000040091 */
[----:B01---5:R-:W-:Y:S01]  /*37e0*/  ENDCOLLECTIVE ;  /* 0x000000000000791b */ /* 0x023fe20003800000 */
.L_x_1194:
[----:B------:R-:W-:Y:S01]  /*37f0*/  HFMA2.MMA R144, -RZ, RZ, 0, 1.1920928955078125e-07 ;  /* 0x00000002ff907435 */ /* 0x000fe200000001ff */
[----:B------:R-:W-:-:S05]  /*3800*/  MOV R137, R141 ;  /* 0x0000008d00897202 */ /* 0x000fca0000000f00 */
[----:B------:R-:W-:-:S05]  /*3810*/  FADD.FTZ R137, R0, R137 ;  /* 0x0000008900897221 */ /* 0x000fca0000010000 */
[----:B------:R-:W-:-:S07]  /*3820*/  MOV R143, R137 ;  /* 0x00000089008f7202 */ /* 0x000fce0000000f00 */
[----:B------:R-:W-:Y:S05]  /*3830*/  WARPSYNC.COLLECTIVE R142, `(.L_x_1195) ;  /* 0x000000008e087348 */ /* 0x000fea0003c00000 */
[----:B------:R0:W1:Y:S02]  /*3840*/  SHFL.BFLY P2, R141, R143, R144, R145 ;  /* 0x0c0000908f8d7389 */ /* 0x0000640000040091 */
[----:B01----:R-:W-:Y:S01]  /*3850*/  ENDCOLLECTIVE ;  /* 0x000000000000791b */ /* 0x003fe20003800000 */
.L_x_1195:
[----:B------:R-:W-:Y:S01]  /*3860*/  HFMA2.MMA R144, -RZ, RZ, 0, 2.384185791015625e-07 ;  /* 0x00000004ff907435 */ /* 0x000fe200000001ff */
[----:B------:R-:W-:-:S05]  /*3870*/  MOV R134, R141 ;  /* 0x0000008d00867202 */ /* 0x000fca0000000f00 */
[----:B------:R-:W-:-:S05]  /*3880*/  FADD.FTZ R136, R137, R134 ;  /* 0x0000008689887221 */ /* 0x000fca0000010000 */
[----:B------:R-:W-:-:S07]  /*3890*/  MOV R143, R136 ;  /* 0x00000088008f7202 */ /* 0x000fce0000000f00 */
[----:B------:R-:W-:Y:S05]  /*38a0*/  WARPSYNC.COLLECTIVE R142, `(.L_x_1196) ;  /* 0x000000008e087348 */ /* 0x000fea0003c00000 */
[----:B------:R0:W1:Y:S02]  /*38b0*/  SHFL.BFLY P2, R141, R143, R144, R145 ;  /* 0x0c0000908f8d7389 */ /* 0x0000640000040091 */
[----:B01----:R-:W-:Y:S01]  /*38c0*/  ENDCOLLECTIVE ;  /* 0x000000000000791b */ /* 0x003fe20003800000 */
.L_x_1196:
[----:B------:R-:W-:Y:S01]  /*38d0*/  HFMA2.MMA R144, -RZ, RZ, 0, 4.76837158203125e-07 ;  /* 0x00000008ff907435 */ /* 0x000fe200000001ff */
[----:B------:R-:W-:-:S05]  /*38e0*/  MOV R139, R141 ;  /* 0x0000008d008b7202 */ /* 0x000fca0000000f00 */
[----:B------:R-:W-:-:S05]  /*38f0*/  FADD.FTZ R139, R136, R139 ;  /* 0x0000008b888b7221 */ /* 0x000fca0000010000 */
[----:B------:R-:W-:-:S07]  /*3900*/  MOV R143, R139 ;  /* 0x0000008b008f7202 */ /* 0x000fce0000000f00 */
[----:B------:R-:W-:Y:S05]  /*3910*/  WARPSYNC.COLLECTIVE R142, `(.L_x_1197) ;  /* 0x000000008e087348 */ /* 0x000fea0003c00000 */
[----:B------:R0:W1:Y:S02]  /*3920*/  SHFL.BFLY P2, R141, R143, R144, R145 ;  /* 0x0c0000908f8d7389 */ /* 0x0000640000040091 */
[----:B01----:R-:W-:Y:S01]  /*3930*/  ENDCOLLECTIVE ;  /* 0x000000000000791b */ /* 0x003fe20003800000 */
.L_x_1197:
[----:B------:R-:W-:Y:S01]  /*3940*/  HFMA2.MMA R144, -RZ, RZ, 0, 9.5367431640625e-07 ;  /* 0x00000010ff907435 */ /* 0x000fe200000001ff */
[----:B------:R-:W-:-:S05]  /*3950*/  MOV R134, R141 ;  /* 0x0000008d00867202 */ /* 0x000fca0000000f00 */
[----:B------:R-:W-:-:S05]  /*3960*/  FADD.FTZ R138, R139, R134 ;  /* 0x000000868b8a7221 */ /* 0x000fca0000010000 */
[----:B------:R-:W-:-:S07]  /*3970*/  MOV R143, R138 ;  /* 0x0000008a008f7202 */ /* 0x000fce0000000f00 */
[----:B------:R-:W-:Y:S05]  /*3980*/  WARPSYNC.COLLECTIVE R142, `(.L_x_1198) ;  /* 0x000000008e087348 */ /* 0x000fea0003c00000 */
[----:B------:R0:W1:Y:S02]  /*3990*/  SHFL.BFLY P2, R141, R143, R144, R145 ;  /* 0x0c0000908f8d7389 */ /* 0x0000640000040091 */
[----:B01----:R-:W-:Y:S01]  /*39a0*/  ENDCOLLECTIVE ;  /* 0x000000000000791b */ /* 0x003fe20003800000 */
.L_x_1198:
[----:B------:R-:W-:Y:S01]  /*39b0*/  HFMA2.MMA R144, -RZ, RZ, 0, 5.9604644775390625e-08 ;  /* 0x00000001ff907435 */ /* 0x000fe200000001ff */
        /* <DEDUP_REMOVED lines=134> */
.L_x_1199:
[----:B------:R-:W-:Y:S01]  /*4220*/  HFMA2.MMA R144, -RZ, RZ, 0, 1.1920928955078125e-07 ;  /* 0x00000002ff907435 */ /* 0x000fe200000001ff */
[----:B------:R-:W-:-:S05]  /*4230*/  MOV R137, R141 ;  /* 0x0000008d00897202 */ /* 0x000fca0000000f00 */
[----:B------:R-:W-:-:S05]  /*4240*/  FADD.FTZ R137, R0, R137 ;  /* 0x0000008900897221 */ /* 0x000fca0000010000 */
[----:B------:R-:W-:-:S07]  /*4250*/  MOV R143, R137 ;  /* 0x00000089008f7202 */ /* 0x000fce0000000f00 */
[----:B------:R-:W-:Y:S05]  /*4260*/  WARPSYNC.COLLECTIVE R142, `(.L_x_1200) ;  /* 0x000000008e087348 */ /* 0x000fea0003c00000 */
[----:B------:R0:W1:Y:S02]  /*4270*/  SHFL.BFLY P2, R141, R143, R144, R145 ;  /* 0x0c0000908f8d7389 */ /* 0x0000640000040091 */
[----:B01----:R-:W-:Y:S01]  /*4280*/  ENDCOLLECTIVE ;  /* 0x000000000000791b */ /* 0x003fe20003800000 */
.L_x_1200:
[----:B------:R-:W-:Y:S01]  /*4290*/  HFMA2.MMA R144, -RZ, RZ, 0, 2.384185791015625e-07 ;  /* 0x00000004ff907435 */ /* 0x000fe200000001ff */
[----:B------:R-:W-:-:S05]  /*42a0*/  MOV R136, R141 ;  /* 0x0000008d00887202 */ /* 0x000fca0000000f00 */
[----:B------:R-:W-:-:S05]  /*42b0*/  FADD.FTZ R136, R137, R136 ;  /* 0x0000008889887221 */ /* 0x000fca0000010000 */
[----:B------:R-:W-:-:S07]  /*42c0*/  MOV R143, R136 ;  /* 0x00000088008f7202 */ /* 0x000fce0000000f00 */
[----:B------:R-:W-:Y:S05]  /*42d0*/  WARPSYNC.COLLECTIVE R142, `(.L_x_1201) ;  /* 0x000000008e087348 */ /* 0x000fea0003c00000 */
[----:B------:R0:W1:Y:S02]  /*42e0*/  SHFL.BFLY P2, R141, R143, R144, R145 ;  /* 0x0c0000908f8d7389 */ /* 0x0000640000040091 */
[----:B01----:R-:W-:Y:S01]  /*42f0*/  ENDCOLLECTIVE ;  /* 0x000000000000791b */ /* 0x003fe20003800000 */
.L_x_1201:
[----:B------:R-:W-:Y:S01]  /*4300*/  HFMA2.MMA R144, -RZ, RZ, 0, 4.76837158203125e-07 ;  /* 0x00000008ff907435 */ /* 0x000fe200000001ff */
[----:B------:R-:W-:-:S05]  /*4310*/  MOV R139, R141 ;  /* 0x0000008d008b7202 */ /* 0x000fca0000000f00 */
[----:B------:R-:W-:-:S05]  /*4320*/  FADD.FTZ R139, R136, R139 ;  /* 0x0000008b888b7221 */ /* 0x000fca0000010000 */
[----:B------:R-:W-:-:S07]  /*4330*/  MOV R143, R139 ;  /* 0x0000008b008f7202 */ /* 0x000fce0000000f00 */
[----:B------:R-:W-:Y:S05]  /*4340*/  WARPSYNC.COLLECTIVE R142, `(.L_x_1202) ;  /* 0x000000008e087348 */ /* 0x000fea0003c00000 */
[----:B------:R0:W1:Y:S02]  /*4350*/  SHFL.BFLY P2, R141, R143, R144, R145 ;  /* 0x0c0000908f8d7389 */ /* 0x0000640000040091 */
[----:B01----:R-:W-:Y:S01]  /*4360*/  ENDCOLLECTIVE ;  /* 0x000000000000791b */ /* 0x003fe20003800000 */
.L_x_1202:
[----:B------:R-:W-:Y:S01]  /*4370*/  HFMA2.MMA R144, -RZ, RZ, 0, 9.5367431640625e-07 ;  /* 0x00000010ff907435 */ /* 0x000fe200000001ff */
[----:B------:R-:W-:-:S05]  /*4380*/  MOV R138, R141 ;  /* 0x0000008d008a7202 */ /* 0x000fca0000000f00 */
[----:B------:R-:W-:-:S05]  /*4390*/  FADD.FTZ R140, R139, R138 ;  /* 0x0000008a8b8c7221 */ /* 0x000fca0000010000 */
[----:B------:R-:W-:-:S07]  /*43a0*/  MOV R143, R140 ;  /* 0x0000008c008f7202 */ /* 0x000fce0000000f00 */
[----:B------:R-:W-:Y:S05]  /*43b0*/  WARPSYNC.COLLECTIVE R142, `(.L_x_1203) ;  /* 0x000000008e087348 */ /* 0x000fea0003c00000 */
[----:B------:R0:W1:Y:S02]  /*43c0*/  SHFL.BFLY P2, R141, R143, R144, R145 ;  /* 0x0c0000908f8d7389 */ /* 0x0000640000040091 */
[----:B01----:R-:W-:Y:S01]  /*43d0*/  ENDCOLLECTIVE ;  /* 0x000000000000791b */ /* 0x003fe20003800000 */
.L_x_1203:
[----:B------:R-:W-:Y:S05]  /*43e0*/  BRA `(.L_x_1204) ;  /* 0xffffffd000087947 */ /* 0x000fea000383ffff */
.L_x_1205:
        /* <DEDUP_REMOVED lines=9> */
.L_x_2062:


//--------------------- .text._ZN10layer_norm13ln_fwd_kernelINS_13Kernel_traitsI13__nv_bfloat16S2_S2_fjLj8192ELj1ELj1ELj4ELj16ENS_18Kernel_traits_baseILj8192ES2_S2_S2_fjLj128EEEEEEEvNS_9FwdParamsE --------------------------
	.section	.text._ZN10layer_norm13ln_fwd_kernelINS_13Kernel_traitsI13__nv_bfloat16S2_S2_fjLj8192ELj1ELj1ELj4ELj16ENS_18Kernel_traits_baseILj8192ES2_S2_S2_fjLj128EEEEEEEvNS_9FwdParamsE,"ax",@progbits
	.align	128
        .global         _ZN10layer_norm13ln_fwd_kernelINS_13Kernel_traitsI13__nv_bfloat16S2_S2_fjLj8192ELj1ELj1ELj4ELj16ENS_18Kernel_traits_baseILj8192ES2_S2_S2_fjLj128EEEEEEEvNS_9FwdParamsE
        .type           _ZN10layer_norm13ln_fwd_kernelINS_13Kernel_traitsI13__nv_bfloat16S2_S2_fjLj8192ELj1ELj1ELj4ELj16ENS_18Kernel_traits_baseILj8192ES2_S2_S2_fjLj128EEEEEEEvNS_9FwdParamsE,@function
        .size           _ZN10layer_norm13ln_fwd_kernelINS_13Kernel_traitsI13__nv_bfloat16S2_S2_fjLj8192ELj1ELj1ELj4ELj16ENS_18Kernel_traits_baseILj8192ES2_S2_S2_fjLj128EEEEEEEvNS_9FwdParamsE,(.L_x_2063 - _ZN10layer_norm13ln_fwd_kernelINS_13Kernel_traitsI13__nv_bfloat16S2_S2_fjLj8192ELj1ELj1ELj4ELj16ENS_18Kernel_traits_baseILj8192ES2_S2_S2_fjLj128EEEEEEEvNS_9FwdParamsE)
        .other          _ZN10layer_norm13ln_fwd_kernelINS_13Kernel_traitsI13__nv_bfloat16S2_S2_fjLj8192ELj1ELj1ELj4ELj16ENS_18Kernel_traits_baseILj8192ES2_S2_S2_fjLj128EEEEEEEvNS_9FwdParamsE,@"STO_CUDA_ENTRY STV_DEFAULT"
_ZN10layer_norm13ln_fwd_kernelINS_13Kernel_traitsI13__nv_bfloat16S2_S2_fjLj8192ELj1ELj1ELj4ELj16ENS_18Kernel_traits_baseILj8192ES2_S2_S2_fjLj128EEEEEEEvNS_9FwdParamsE:
.text._ZN10layer_norm13ln_fwd_kernelINS_13Kernel_traitsI13__nv_bfloat16S2_S2_fjLj8192ELj1ELj1ELj4ELj16ENS_18Kernel_traits_baseILj8192ES2_S2_S2_fjLj128EEEEEEEvNS_9FwdParamsE:
        /* <DEDUP_REMOVED lines=34> */
.L_x_1207:
[----:B-1----:R-:W1:Y:S01]  /*0220*/  S2R R106, SR_TID.X ;  /* 0x00000000006a7919 */ /* 0x002e620000002100 */
[----:B------:R-:W2:Y:S01]  /*0230*/  LDC.64 R88, c[0x0][0x220] ;  /* 0x00008800ff587b82 */ /* 0x000ea20000000a00 */
[----:B0-----:R-:W-:Y:S02]  /*0240*/  SHF.L.U32 R3, R125, 0xa, RZ ;  /* 0x0000000a7d037819 */ /* 0x001fe400000006ff */
[----:B-1----:R-:W-:-:S04]  /*0250*/  LOP3.LUT R92, R106, 0x7f, RZ, 0xc0, !PT ;  /* 0x0000007f6a5c7812 */ /* 0x002fc800078ec0ff */
[----:B------:R-:W-:-:S05]  /*0260*/  LOP3.LUT R92, R3, 0xfffffc00, R92, 0xe2, !PT ;  /* 0xfffffc00035c7812 */ /* 0x000fca00078ee25c */
[----:B--2---:R-:W-:-:S06]  /*0270*/  IMAD.WIDE.U32 R108, R92, 0x10, R88 ;  /* 0x000000105c6c7825 */ /* 0x004fcc00078e0058 */
[----:B------:R-:W2:Y:S01]  /*0280*/  LDG.E.128 R108, desc[UR4][R108.64] ;  /* 0x000000046c6c7981 */ /* 0x000ea2000c1e1d00 */
[----:B------:R-:W-:-:S05]  /*0290*/  LOP3.LUT R129, R92, 0x80, RZ, 0xfc, !PT ;  /* 0x000000805c817812 */ /* 0x000fca00078efcff */
[----:B------:R-:W-:-:S06]  /*02a0*/  IMAD.WIDE.U32 R128, R129, 0x10, R88 ;  /* 0x0000001081807825 */ /* 0x000fcc00078e0058 */
[----:B------:R-:W3:Y:S01]  /*02b0*/  LDG.E.128 R128, desc[UR4][R128.64] ;  /* 0x0000000480807981 */ /* 0x000ee2000c1e1d00 */
[----:B------:R-:W-:-:S05]  /*02c0*/  LOP3.LUT R69, R92, 0x100, RZ, 0xfc, !PT ;  /* 0x000001005c457812 */ /* 0x000fca00078efcff */
[----:B------:R-:W-:-:S06]  /*02d0*/  IMAD.WIDE.U32 R68, R69, 0x10, R88 ;  /* 0x0000001045447825 */ /* 0x000fcc00078e0058 */
[----:B------:R-:W4:Y:S01]  /*02e0*/  LDG.E.128 R68, desc[UR4][R68.64] ;  /* 0x0000000444447981 */ /* 0x000f22000c1e1d00 */
        /* <DEDUP_REMOVED lines=330> */
.L_x_1218:
[----:B------:R-:W2:Y:S01]  /*1790*/  @!P1 S2R R108, SR_CgaCtaId ;  /* 0x00000000006c9919 */ /* 0x000ea20000008800 */
[----:B------:R-:W-:Y:S01]  /*17a0*/  LOP3.LUT R110, R106, 0x1f, RZ, 0xc0, !PT ;  /* 0x0000001f6a6e7812 */ /* 0x000fe200078ec0ff */
[----:B------:R-:W-:Y:S05]  /*17b0*/  WARPSYNC.ALL ;  /* 0x0000000000007948 */ /* 0x000fea0003800000 */
[----:B------:R-:W-:Y:S02]  /*17c0*/  ISETP.GT.U32.AND P2, PT, R110, 0x3, PT ;  /* 0x000000036e00780c */ /* 0x000fe40003f44070 */
[----:B------:R-:W-:Y:S02]  /*17d0*/  @!P1 MOV R69, 0x400 ;  /* 0x0000040000459802 */ /* 0x000fe40000000f00 */
[----:B------:R-:W-:-:S04]  /*17e0*/  LOP3.LUT R0, R3, 0x3, RZ, 0xc0, !PT ;  /* 0x0000000303007812 */ /* 0x000fc800078ec0ff */
[----:B------:R-:W-:-:S05]  /*17f0*/  @!P1 IADD3 R3, R68, R0, RZ ;  /* 0x0000000044039210 */ /* 0x000fca0007ffe0ff */
[----:B------:R-:W0:Y:S01]  /*1800*/  @!P2 S2R R116, SR_CgaCtaId ;  /* 0x000000000074a919 */ /* 0x000e220000008800 */
[----:B------:R-:W-:Y:S02]  /*1810*/  @!P2 IADD3 R68, R68, R110, RZ ;  /* 0x0000006e4444a210 */ /* 0x000fe40007ffe0ff */
[----:B------:R-:W-:Y:S02]  /*1820*/  MOV R110, RZ ;  /* 0x000000ff006e7202 */ /* 0x000fe40000000f00 */
[----:B------:R-:W-:Y:S02]  /*1830*/  @!P2 MOV R110, 0x45000000 ;  /* 0x45000000006ea802 */ /* 0x000fe40000000f00 */
[----:B--2---:R-:W-:Y:S02]  /*1840*/  @!P1 LEA R108, R108, R69, 0x18 ;  /* 0x000000456c6c9211 */ /* 0x004fe400078ec0ff */
[----:B------:R-:W-:Y:S02]  /*1850*/  @!P2 MOV R69, 0x400 ;  /* 0x000004000045a802 */ /* 0x000fe40000000f00 */
[----:B------:R-:W-:Y:S01]  /*1860*/  @!P1 LEA R108, R3, R108, 0x3 ;  /* 0x0000006c036c9211 */ /* 0x000fe200078e18ff */
[----:B-1----:R-:W-:-:S02]  /*1870*/  FADD.FTZ R3, R112, R114 ;  /* 0x0000007270037221 */ /* 0x002fc40000010000 */
[----:B------:R-:W1:Y:S04]  /*1880*/  SHFL.DOWN PT, R114, R110, 0x2, 0x1f ;  /* 0x08401f006e727f89 */ /* 0x000e6800000e0000 */
[----:B------:R1:W-:Y:S01]  /*1890*/  @!P1 STS.64 [R108], R2 ;  /* 0x000000026c009388 */ /* 0x0003e20000000a00 */
[----:B------:R-:W-:Y:S01]  /*18a0*/  BAR.SYNC.DEFER_BLOCKING 0x0 ;  /* 0x0000000000007b1d */ /* 0x000fe20000010000 */
[----:B------:R-:W-:Y:S02]  /*18b0*/  LOP3.LUT P1, RZ, R0, 0x1f, R106, 0xf8, !PT ;  /* 0x0000001f00ff7812 */ /* 0x000fe4000782f86a */
[----:B0-----:R-:W-:-:S05]  /*18c0*/  @!P2 LEA R112, R116, R69, 0x18 ;  /* 0x000000457470a211 */ /* 0x001fca00078ec0ff */
[----:B------:R-:W0:Y:S01]  /*18d0*/  LDC R0, c[0x0][0x260] ;  /* 0x00009800ff007b82 */ /* 0x000e220000000800 */
[----:B------:R-:W-:Y:S02]  /*18e0*/  @!P2 LEA R112, R68, R112, 0x3 ;  /* 0x000000704470a211 */ /* 0x000fe400078e18ff */
[----:B------:R-:W-:Y:S01]  /*18f0*/  CS2R R68, SRZ ;  /* 0x0000000000447805 */ /* 0x000fe2000001ff00 */
[----:B-1----:R-:W-:-:S04]  /*1900*/  FADD.FTZ R3, R114, R110 ;  /* 0x0000006e72037221 */ /* 0x002fc80000010000 */
[----:B------:R-:W1:Y:S01]  /*1910*/  MUFU.RCP R108, R3 ;  /* 0x00000003006c7308 */ /* 0x000e620000001000 */
[----:B------:R-:W2:Y:S04]  /*1920*/  @!P2 LDS.64 R68, [R112] ;  /* 0x000000007044a984 */ /* 0x000ea80000000a00 */
        /* <DEDUP_REMOVED lines=8> */
[----:B-1----:R-:W-:Y:S01]  /*19b0*/  FMUL.FTZ R118, R108, R118 ;  /* 0x000000766c767220 */ /* 0x002fe20000410000 */
[----:B------:R-:W-:-:S04]  /*19c0*/  FMUL.FTZ R116, R116, R110 ;  /* 0x0000006e74747220 */ /* 0x000fc80000410000 */
[----:B------:R-:W1:Y:S01]  /*19d0*/  SHFL.DOWN PT, R68, R118, 0x1, 0x1f ;  /* 0x08201f0076447f89 */ /* 0x000e6200000e0000 */
[----:B------:R-:W-:-:S04]  /*19e0*/  FMUL.FTZ R69, R114, R116 ;  /* 0x0000007472457220 */ /* 0x000fc80000410000 */
[----:B------:R-:W-:Y:S01]  /*19f0*/  FFMA.FTZ R2, R108, R69, R2 ;  /* 0x000000456c027223 */ /* 0x000fe20000010002 */
[----:B------:R-:W-:-:S04]  /*1a00*/  FADD.FTZ R108, R3, R112 ;  /* 0x00000070036c7221 */ /* 0x000fc80000010000 */
[----:B------:R-:W2:Y:S02]  /*1a10*/  SHFL.DOWN PT, R69, R2, 0x1, 0x1f ;  /* 0x08201f0002457f89 */ /* 0x000ea400000e0000 */
[----:B------:R-:W3:Y:S01]  /*1a20*/  MUFU.RCP R108, R108 ;  /* 0x0000006c006c7308 */ /* 0x000ee20000001000 */
[----:B-1----:R-:W-:Y:S01]  /*1a30*/  FADD.FTZ R110, R118, -R68 ;  /* 0x80000044766e7221 */ /* 0x002fe20000010000 */
[----:B------:R-:W-:-:S03]  /*1a40*/  FMUL.FTZ R68, R112, R68 ;  /* 0x0000004470447220 */ /* 0x000fc60000410000 */
[----:B------:R-:W-:-:S04]  /*1a50*/  FMUL.FTZ R110, R110, R110 ;  /* 0x0000006e6e6e7220 */ /* 0x000fc80000410000 */
[C---:B------:R-:W-:Y:S01]  /*1a60*/  FMUL.FTZ R110, R3.reuse, R110 ;  /* 0x0000006e036e7220 */ /* 0x040fe20000410000 */
[----:B------:R-:W-:Y:S01]  /*1a70*/  FFMA.FTZ R3, R3, R118, R68 ;  /* 0x0000007603037223 */ /* 0x000fe20000010044 */
[----:B--2---:R-:W-:Y:S02]  /*1a80*/  FADD.FTZ R69, R2, R69 ;  /* 0x0000004502457221 */ /* 0x004fe40000010000 */
[----:B------:R-:W-:Y:S01]  /*1a90*/  FMUL.FTZ R110, R112, R110 ;  /* 0x0000006e706e7220 */ /* 0x000fe20000410000 */
[----:B---3--:R-:W-:-:S03]  /*1aa0*/  FMUL.FTZ R106, R108, R3 ;  /* 0x000000036c6a7220 */ /* 0x008fc60000410000 */
[----:B------:R-:W-:Y:S02]  /*1ab0*/  FFMA.FTZ R110, R108, R110, R69 ;  /* 0x0000006e6c6e7223 */ /* 0x000fe40000010045 */
[----:B------:R-:W1:Y:S01]  /*1ac0*/  @!P1 LDC.64 R68, c[0x0][0x230] ;  /* 0x00008c00ff449b82 */ /* 0x000e620000000a00 */
[----:B------:R-:W2:Y:S04]  /*1ad0*/  SHFL.IDX PT, R106, R106, RZ, 0x1f ;  /* 0x00001fff6a6a7589 */ /* 0x000ea800000e0000 */
[----:B------:R3:W0:Y:S01]  /*1ae0*/  SHFL.IDX PT, R3, R110, RZ, 0x1f ;  /* 0x00001fff6e037589 */ /* 0x00062200000e0000 */
[----:B-1----:R-:W-:-:S04]  /*1af0*/  @!P1 IMAD.WIDE R68, R125, 0x4, R68 ;  /* 0x000000047d449825 */ /* 0x002fc800078e0244 */
[--C-:B--2---:R-:W-:Y:S01]  /*1b00*/  FADD.FTZ R108, R71, -R106.reuse ;  /* 0x8000006a476c7221 */ /* 0x104fe20000010000 */
[--C-:B---3--:R-:W-:Y:S01]  /*1b10*/  FADD.FTZ R110, R70, -R106.reuse ;  /* 0x8000006a466e7221 */ /* 0x108fe20000010000 */
[----:B------:R-:W-:Y:S01]  /*1b20*/  FADD.FTZ R123, R123, -R106 ;  /* 0x8000006a7b7b7221 */ /* 0x000fe20000010000 */
[----:B------:R-:W1:Y:S01]  /*1b30*/  LDC.64 R70, c[0x0][0x228] ;  /* 0x00008a00ff467b82 */ /* 0x000e620000000a00 */
[----:B0-----:R-:W-:Y:S01]  /*1b40*/  FFMA.FTZ R0, R3, 0.0001220703125, R0 ;  /* 0x3900000003007823 */ /* 0x001fe20000010000 */
[--C-:B------:R-:W-:Y:S01]  /*1b50*/  FADD.FTZ R121, R121, -R106.reuse ;  /* 0x8000006a79797221 */ /* 0x100fe20000010000 */
[--C-:B------:R-:W-:Y:S01]  /*1b60*/  FADD.FTZ R115, R115, -R106.reuse ;  /* 0x8000006a73737221 */ /* 0x100fe20000010000 */
        /* <DEDUP_REMOVED lines=20> */
[C---:B0-----:R-:W-:Y:S01]  /*1cb0*/  FMUL.FTZ R123, R0.reuse, R123 ;  /* 0x0000007b007b7220 */ /* 0x041fe20000410000 */
        /* <DEDUP_REMOVED lines=60> */
[----:B------:R-:W-:Y:S01]  /*2080*/  FMUL.FTZ R124, R0, R93 ;  /* 0x0000005d007c7220 */ /* 0x000fe20000410000 */
[----:B--2---:R-:W-:-:S04]  /*2090*/  @!P1 IMAD.WIDE R2, R125, 0x4, R2 ;  /* 0x000000047d029825 */ /* 0x004fc800078e0202 */
        /* <DEDUP_REMOVED lines=26> */
[----:B-----5:R-:W-:Y:S01]  /*2240*/  HFMA2.MMA.BF16_V2 R72, R64, R72, R32 ;  /* 0x0000004840487235 */ /* 0x020fe20000200020 */
[----:B------:R-:W-:Y:S01]  /*2250*/  F2FP.BF16.F32.PACK_AB R79, R124, R95 ;  /* 0x0000005f7c4f723e */ /* 0x000fe200000010ff */
[----:B------:R-:W-:Y:S01]  /*2260*/  HFMA2.MMA.BF16_V2 R74, R66, R74, R34 ;  /* 0x0000004a424a7235 */ /* 0x000fe20000200022 */
[----:B------:R-:W-:Y:S01]  /*2270*/  IADD3 R89, R92, 0x80, RZ ;  /* 0x000000805c597810 */ /* 0x000fe20007ffe0ff */
[C---:B------:R-:W-:Y:S01]  /*2280*/  FMUL.FTZ R133, R0.reuse, R133 ;  /* 0x0000008500857220 */ /* 0x040fe20000410000 */
[C---:B------:R-:W-:Y:S01]  /*2290*/  FMUL.FTZ R132, R0.reuse, R131 ;  /* 0x0000008300847220 */ /* 0x040fe20000410000 */
[C---:B------:R-:W-:Y:S01]  /*22a0*/  FMUL.FTZ R140, R0.reuse, R139 ;  /* 0x0000008b008c7220 */ /* 0x040fe20000410000 */
[C---:B------:R-:W-:Y:S01]  /*22b0*/  FMUL.FTZ R113, R0.reuse, R82 ;  /* 0x0000005200717220 */ /* 0x040fe20000410000 */
[----:B------:R1:W-:Y:S01]  /*22c0*/  @!P1 STG.E desc[UR4][R2.64], R0 ;  /* 0x0000000002009986 */ /* 0x0003e2000c101904 */
        /* <DEDUP_REMOVED lines=8> */
[C---:B------:R-:W-:Y:S01]  /*2350*/  FMUL.FTZ R138, R0.reuse, R157 ;  /* 0x0000009d008a7220 */ /* 0x040fe20000410000 */
[----:B------:R-:W-:Y:S02]  /*2360*/  HFMA2.BF16_V2 R75, R67, R75, R35 ;  /* 0x0000004b434b7231 */ /* 0x000fe40000200023 */
[----:B------:R-:W-:Y:S01]  /*2370*/  FMUL.FTZ R144, R0, R163 ;  /* 0x000000a300907220 */ /* 0x000fe20000410000 */
[----:B-1----:R-:W-:-:S04]  /*2380*/  IMAD.WIDE.U32 R2, R92, 0x10, R70 ;  /* 0x000000105c027825 */ /* 0x002fc800078e0046 */
        /* <DEDUP_REMOVED lines=28> */
[----:B------:R-:W-:Y:S01]  /*2550*/  IADD3 R91, R92, 0x100, RZ ;  /* 0x000001005c5b7810 */ /* 0x000fe20007ffe0ff */
[----:B------:R-:W-:Y:S01]  /*2560*/  HFMA2.MMA.BF16_V2 R82, R58, R82, R26 ;  /* 0x000000523a527235 */ /* 0x000fe2000020001a */
[----:B------:R-:W-:Y:S01]  /*2570*/  F2FP.BF16.F32.PACK_AB R113, R148, R113 ;  /* 0x000000719471723e */ /* 0x000fe200000010ff */
[----:B------:R1:W-:Y:S01]  /*2580*/  STG.E.128 desc[UR4][R88.64], R76 ;  /* 0x0000004c58007986 */ /* 0x0003e2000c101d04 */
[----:B------:R-:W-:Y:S01]  /*2590*/  IADD3 R95, R92, 0x180, RZ ;  /* 0x000001805c5f7810 */ /* 0x000fe20007ffe0ff */
[----:B------:R-:W-:Y:S01]  /*25a0*/  IMAD.WIDE.U32 R90, R91, 0x10, R70 ;  /* 0x000000105b5a7825 */ /* 0x000fe200078e0046 */
[----:B------:R-:W-:-:S03]  /*25b0*/  F2FP.BF16.F32.PACK_AB R69, R122, R69 ;  /* 0x000000457a45723e */ /* 0x000fc600000010ff */
[----:B------:R-:W-:Y:S01]  /*25c0*/  HFMA2.BF16_V2 R81, R57, R81, R25 ;  /* 0x0000005139517231 */ /* 0x000fe20000200019 */
[----:B------:R-:W-:Y:S01]  /*25d0*/  F2FP.BF16.F32.PACK_AB R93, R130, R93 ;  /* 0x0000005d825d723e */ /* 0x000fe200000010ff */
[----:B------:R-:W-:Y:S01]  /*25e0*/  HFMA2.BF16_V2 R83, R59, R83, R27 ;  /* 0x000000533b537231 */ /* 0x000fe2000020001b */
[----:B------:R-:W-:Y:S01]  /*25f0*/  F2FP.BF16.F32.PACK_AB R84, R121, R84 ;  /* 0x000000547954723e */ /* 0x000fe200000010ff */
[--C-:B------:R-:W-:Y:S01]  /*2600*/  IMAD.WIDE.U32 R94, R95, 0x10, R70.reuse ;  /* 0x000000105f5e7825 */ /* 0x100fe200078e0046 */
[----:B------:R-:W-:Y:S02]  /*2610*/  F2FP.BF16.F32.PACK_AB R86, R129, R86 ;  /* 0x000000568156723e */ /* 0x000fe400000010ff */
[----:B------:R-:W-:Y:S01]  /*2620*/  IADD3 R99, R92, 0x200, RZ ;  /* 0x000002005c637810 */ /* 0x000fe20007ffe0ff */
[----:B0-----:R-:W-:Y:S01]  /*2630*/  HFMA2.MMA.BF16_V2 R72, R52, R108, R20 ;  /* 0x0000006c34487235 */ /* 0x001fe20000200014 */
[----:B------:R-:W-:Y:S01]  /*2640*/  F2FP.BF16.F32.PACK_AB R97, R138, R97 ;  /* 0x000000618a61723e */ /* 0x000fe200000010ff */
[----:B------:R-:W-:Y:S01]  /*2650*/  HFMA2.MMA.BF16_V2 R74, R54, R126, R22 ;  /* 0x0000007e364a7235 */ /* 0x000fe20000200016 */
[----:B------:R-:W-:Y:S01]  /*2660*/  F2FP.BF16.F32.PACK_AB R105, R144, R105 ;  /* 0x000000699069723e */ /* 0x000fe200000010ff */
[----:B------:R-:W-:Y:S01]  /*2670*/  HFMA2.MMA.BF16_V2 R108, R44, R110, R12 ;  /* 0x0000006e2c6c7235 */ /* 0x000fe2000020000c */
[----:B------:R-:W-:Y:S01]  /*2680*/  F2FP.BF16.F32.PACK_AB R2, R154, R131 ;  /* 0x000000839a02723e */ /* 0x000fe200000010ff */
[----:B-1----:R-:W-:Y:S01]  /*2690*/  HFMA2.MMA.BF16_V2 R76, R48, R134, R16 ;  /* 0x00000086304c7235 */ /* 0x002fe20000200010 */
[----:B------:R-:W-:Y:S01]  /*26a0*/  F2FP.BF16.F32.PACK_AB R3, R158, R139 ;  /* 0x0000008b9e03723e */ /* 0x000fe200000010ff */
[----:B------:R-:W-:Y:S01]  /*26b0*/  HFMA2.MMA.BF16_V2 R78, R50, R142, R18 ;  /* 0x0000008e324e7235 */ /* 0x000fe20000200012 */
[----:B------:R-:W-:Y:S01]  /*26c0*/  IADD3 R101, R92, 0x280, RZ ;  /* 0x000002805c657810 */ /* 0x000fe20007ffe0ff */
[----:B------:R-:W-:Y:S01]  /*26d0*/  HFMA2.BF16_V2 R73, R53, R69, R21 ;  /* 0x0000004535497231 */ /* 0x000fe20000200015 */
[----:B------:R-:W-:Y:S01]  /*26e0*/  F2FP.BF16.F32.PACK_AB R109, R146, R109 ;  /* 0x0000006d926d723e */ /* 0x000fe200000010ff */
[----:B------:R-:W-:Y:S01]  /*26f0*/  HFMA2.BF16_V2 R75, R55, R93, R23 ;  /* 0x0000005d374b7231 */ /* 0x000fe20000200017 */
[----:B------:R-:W-:Y:S01]  /*2700*/  F2FP.BF16.F32.PACK_AB R117, R150, R117 ;  /* 0x000000759675723e */ /* 0x000fe200000010ff */
[----:B------:R-:W-:Y:S01]  /*2710*/  HFMA2.MMA.BF16_V2 R110, R46, R113, R14 ;  /* 0x000000712e6e7235 */ /* 0x000fe2000020000e */
[----:B------:R-:W-:Y:S01]  /*2720*/  IADD3 R103, R92, 0x300, RZ ;  /* 0x000003005c677810 */ /* 0x000fe20007ffe0ff */
[----:B------:R-:W-:Y:S01]  /*2730*/  IMAD.WIDE.U32 R98, R99, 0x10, R70 ;  /* 0x0000001063627825 */ /* 0x000fe200078e0046 */
[----:B------:R-:W-:-:S03]  /*2740*/  F2FP.BF16.F32.PACK_AB R85, R152, R85 ;  /* 0x000000559855723e */ /* 0x000fc600000010ff */
[----:B------:R-:W-:Y:S01]  /*2750*/  HFMA2.BF16_V2 R77, R49, R97, R17 ;  /* 0x00000061314d7231 */ /* 0x000fe20000200011 */
[----:B------:R-:W-:Y:S01]  /*2760*/  F2FP.BF16.F32.PACK_AB R87, R96, R87 ;  /* 0x000000576057723e */ /* 0x000fe200000010ff */
[----:B------:R-:W-:Y:S01]  /*2770*/  HFMA2.BF16_V2 R79, R51, R105, R19 ;  /* 0x00000069334f7231 */ /* 0x000fe20000200013 */
[----:B------:R-:W-:Y:S01]  /*2780*/  IADD3 R107, R92, 0x380, RZ ;  /* 0x000003805c6b7810 */ /* 0x000fe20007ffe0ff */
[----:B------:R-:W-:Y:S01]  /*2790*/  HFMA2.MMA.BF16_V2 R84, R40, R84, R8 ;  /* 0x0000005428547235 */ /* 0x000fe20000200008 */
[----:B------:R-:W-:Y:S01]  /*27a0*/  F2FP.BF16.F32.PACK_AB R137, R156, R137 ;  /* 0x000000899c89723e */ /* 0x000fe200000010ff */
[----:B------:R-:W-:Y:S01]  /*27b0*/  HFMA2.MMA.BF16_V2 R86, R42, R86, R10 ;  /* 0x000000562a567235 */ /* 0x000fe2000020000a */
[----:B------:R-:W-:Y:S01]  /*27c0*/  F2FP.BF16.F32.PACK_AB R104, R104, R143 ;  /* 0x0000008f6868723e */ /* 0x000fe200000010ff */
        /* <DEDUP_REMOVED lines=22> */
.L_x_1206:
[----:B------:R-:W-:Y:S01]  /*2930*/  HFMA2.MMA R122, -RZ, RZ, 0, 5.9604644775390625e-08 ;  /* 0x00000001ff7a7435 */ /* 0x000fe200000001ff */
[----:B------:R-:W-:Y:S02]  /*2940*/  MOV R120, R69 ;  /* 0x0000004500787202 */ /* 0x000fe40000000f00 */
[----:B------:R-:W-:Y:S02]  /*2950*/  MOV R124, 0x1f ;  /* 0x0000001f007c7802 */ /* 0x000fe40000000f00 */
[----:B------:R-:W-:-:S07]  /*2960*/  MOV R116, 0xffffffff ;  /* 0xffffffff00747802 */ /* 0x000fce0000000f00 */
[----:B-----5:R-:W-:Y:S05]  /*2970*/  WARPSYNC.COLLECTIVE R116, `(.L_x_1208) ;  /* 0x0000000074087348 */ /* 0x020fea0003c00000 */
[----:B------:R0:W1:Y:S02]  /*2980*/  SHFL.BFLY P2, R118, R120, R122, R124 ;  /* 0x0c00007a78767389 */ /* 0x000064000004007c */
[----:B01---5:R-:W-:Y:S01]  /*2990*/  ENDCOLLECTIVE ;  /* 0x000000000000791b */ /* 0x023fe20003800000 */
.L_x_1208:
[----:B------:R-:W-:Y:S01]  /*29a0*/  HFMA2.MMA R122, -RZ, RZ, 0, 1.1920928955078125e-07 ;  /* 0x00000002ff7a7435 */ /* 0x000fe200000001ff */
[----:B------:R-:W-:-:S05]  /*29b0*/  MOV R0, R118 ;  /* 0x0000007600007202 */ /* 0x000fca0000000f00 */
[----:B------:R-:W-:-:S05]  /*29c0*/  FADD.FTZ R108, R69, R0 ;  /* 0x00000000456c7221 */ /* 0x000fca0000010000 */
[----:B------:R-:W-:-:S07]  /*29d0*/  MOV R120, R108 ;  /* 0x0000006c00787202 */ /* 0x000fce0000000f00 */
[----:B------:R-:W-:Y:S05]  /*29e0*/  WARPSYNC.COLLECTIVE R116, `(.L_x_1209) ;  /* 0x0000000074087348 */ /* 0x000fea0003c00000 */
[----:B------:R0:W1:Y:S02]  /*29f0*/  SHFL.BFLY P2, R118, R120, R122, R124 ;  /* 0x0c00007a78767389 */ /* 0x000064000004007c */
[----:B01----:R-:W-:Y:S01]  /*2a00*/  ENDCOLLECTIVE ;  /* 0x000000000000791b */ /* 0x003fe20003800000 */
.L_x_1209:
[----:B------:R-:W-:Y:S01]  /*2a10*/  HFMA2.MMA R122, -RZ, RZ, 0, 2.384185791015625e-07 ;  /* 0x00000004ff7a7435 */ /* 0x000fe200000001ff */
[----:B------:R-:W-:-:S05]  /*2a20*/  MOV R0, R118 ;  /* 0x0000007600007202 */ /* 0x000fca0000000f00 */
[----:B------:R-:W-:-:S05]  /*2a30*/  FADD.FTZ R110, R108, R0 ;  /* 0x000000006c6e7221 */ /* 0x000fca0000010000 */
[----:B------:R-:W-:-:S07]  /*2a40*/  MOV R120, R110 ;  /* 0x0000006e00787202 */ /* 0x000fce0000000f00 */
[----:B------:R-:W-:Y:S05]  /*2a50*/  WARPSYNC.COLLECTIVE R116, `(.L_x_1210) ;  /* 0x0000000074087348 */ /* 0x000fea0003c00000 */
[----:B------:R0:W1:Y:S02]  /*2a60*/  SHFL.BFLY P2, R118, R120, R122, R124 ;  /* 0x0c00007a78767389 */ /* 0x000064000004007c */
[----:B01----:R-:W-:Y:S01]  /*2a70*/  ENDCOLLECTIVE ;  /* 0x000000000000791b */ /* 0x003fe20003800000 */
.L_x_1210:
[----:B------:R-:W-:Y:S01]  /*2a80*/  HFMA2.MMA R122, -RZ, RZ, 0, 4.76837158203125e-07 ;  /* 0x00000008ff7a7435 */ /* 0x000fe200000001ff */
[----:B------:R-:W-:-:S05]  /*2a90*/  MOV R0, R118 ;  /* 0x0000007600007202 */ /* 0x000fca0000000f00 */
[----:B------:R-:W-:-:S05]  /*2aa0*/  FADD.FTZ R112, R110, R0 ;  /* 0x000000006e707221 */ /* 0x000fca0000010000 */
[----:B------:R-:W-:-:S07]  /*2ab0*/  MOV R120, R112 ;  /* 0x0000007000787202 */ /* 0x000fce0000000f00 */
[----:B------:R-:W-:Y:S05]  /*2ac0*/  WARPSYNC.COLLECTIVE R116, `(.L_x_1211) ;  /* 0x0000000074087348 */ /* 0x000fea0003c00000 */
[----:B------:R0:W1:Y:S02]  /*2ad0*/  SHFL.BFLY P2, R118, R120, R122, R124 ;  /* 0x0c00007a78767389 */ /* 0x000064000004007c */
[----:B01----:R-:W-:Y:S01]  /*2ae0*/  ENDCOLLECTIVE ;  /* 0x000000000000791b */ /* 0x003fe20003800000 */
.L_x_1211:
[----:B------:R-:W-:Y:S01]  /*2af0*/  HFMA2.MMA R122, -RZ, RZ, 0, 9.5367431640625e-07 ;  /* 0x00000010ff7a7435 */ /* 0x000fe200000001ff */
[----:B------:R-:W-:-:S05]  /*2b00*/  MOV R0, R118 ;  /* 0x0000007600007202 */ /* 0x000fca0000000f00 */
[----:B------:R-:W-:-:S05]  /*2b10*/  FADD.FTZ R114, R112, R0 ;  /* 0x0000000070727221 */ /* 0x000fca0000010000 */
[----:B------:R-:W-:-:S07]  /*2b20*/  MOV R120, R114 ;  /* 0x0000007200787202 */ /* 0x000fce0000000f00 */
[----:B------:R-:W-:Y:S05]  /*2b30*/  WARPSYNC.COLLECTIVE R116, `(.L_x_1212) ;  /* 0x0000000074087348 */ /* 0x000fea0003c00000 */
[----:B------:R0:W1:Y:S02]  /*2b40*/  SHFL.BFLY P2, R118, R120, R122, R124 ;  /* 0x0c00007a78767389 */ /* 0x000064000004007c */
[----:B01----:R-:W-:Y:S01]  /*2b50*/  ENDCOLLECTIVE ;  /* 0x000000000000791b */ /* 0x003fe20003800000 */
.L_x_1212:
        /* <DEDUP_REMOVED lines=136> */
.L_x_1213:
[----:B------:R-:W-:Y:S01]  /*33e0*/  HFMA2.MMA R122, -RZ, RZ, 0, 1.1920928955078125e-07 ;  /* 0x00000002ff7a7435 */ /* 0x000fe200000001ff */
[----:B------:R-:W-:-:S05]  /*33f0*/  MOV R69, R118 ;  /* 0x0000007600457202 */ /* 0x000fca0000000f00 */
[----:B------:R-:W-:-:S05]  /*3400*/  FADD.FTZ R69, R0, R69 ;  /* 0x0000004500457221 */ /* 0x000fca0000010000 */
[----:B------:R-:W-:-:S07]  /*3410*/  MOV R120, R69 ;  /* 0x0000004500787202 */ /* 0x000fce0000000f00 */
[----:B------:R-:W-:Y:S05]  /*3420*/  WARPSYNC.COLLECTIVE R116, `(.L_x_1214) ;  /* 0x0000000074087348 */ /* 0x000fea0003c00000 */
[----:B------:R0:W1:Y:S02]  /*3430*/  SHFL.BFLY P2, R118, R120, R122, R124 ;  /* 0x0c00007a78767389 */ /* 0x000064000004007c */
[----:B01----:R-:W-:Y:S01]  /*3440*/  ENDCOLLECTIVE ;  /* 0x000000000000791b */ /* 0x003fe20003800000 */
.L_x_1214:
[----:B------:R-:W-:Y:S01]  /*3450*/  HFMA2.MMA R122, -RZ, RZ, 0, 2.384185791015625e-07 ;  /* 0x00000004ff7a7435 */ /* 0x000fe200000001ff */
[----:B------:R-:W-:-:S05]  /*3460*/  MOV R108, R118 ;  /* 0x00000076006c7202 */ /* 0x000fca0000000f00 */
[----:B------:R-:W-:-:S05]  /*3470*/  FADD.FTZ R108, R69, R108 ;  /* 0x0000006c456c7221 */ /* 0x000fca0000010000 */
[----:B------:R-:W-:-:S07]  /*3480*/  MOV R120, R108 ;  /* 0x0000006c00787202 */ /* 0x000fce0000000f00 */
[----:B------:R-:W-:Y:S05]  /*3490*/  WARPSYNC.COLLECTIVE R116, `(.L_x_1215) ;  /* 0x0000000074087348 */ /* 0x000fea0003c00000 */
[----:B------:R0:W1:Y:S02]  /*34a0*/  SHFL.BFLY P2, R118, R120, R122, R124 ;  /* 0x0c00007a78767389 */ /* 0x000064000004007c */
[----:B01----:R-:W-:Y:S01]  /*34b0*/  ENDCOLLECTIVE ;  /* 0x000000000000791b */ /* 0x003fe20003800000 */
.L_x_1215:
[----:B------:R-:W-:Y:S01]  /*34c0*/  HFMA2.MMA R122, -RZ, RZ, 0, 4.76837158203125e-07 ;  /* 0x00000008ff7a7435 */ /* 0x000fe200000001ff */
[----:B------:R-:W-:-:S05]  /*34d0*/  MOV R110, R118 ;  /* 0x00000076006e7202 */ /* 0x000fca0000000f00 */
[----:B------:R-:W-:-:S05]  /*34e0*/  FADD.FTZ R110, R108, R110 ;  /* 0x0000006e6c6e7221 */ /* 0x000fca0000010000 */
[----:B------:R-:W-:-:S07]  /*34f0*/  MOV R120, R110 ;  /* 0x0000006e00787202 */ /* 0x000fce0000000f00 */
[----:B------:R-:W-:Y:S05]  /*3500*/  WARPSYNC.COLLECTIVE R116, `(.L_x_1216) ;  /* 0x0000000074087348 */ /* 0x000fea0003c00000 */
[----:B------:R0:W1:Y:S02]  /*3510*/  SHFL.BFLY P2, R118, R120, R122, R124 ;  /* 0x0c00007a78767389 */ /* 0x000064000004007c */
[----:B01----:R-:W-:Y:S01]  /*3520*/  ENDCOLLECTIVE ;  /* 0x000000000000791b */ /* 0x003fe20003800000 */
.L_x_1216:
[----:B------:R-:W-:Y:S01]  /*3530*/  HFMA2.MMA R122, -RZ, RZ, 0, 9.5367431640625e-07 ;  /* 0x00000010ff7a7435 */ /* 0x000fe200000001ff */
[----:B------:R-:W-:-:S05]  /*3540*/  MOV R112, R118 ;  /* 0x0000007600707202 */ /* 0x000fca0000000f00 */
[----:B------:R-:W-:-:S05]  /*3550*/  FADD.FTZ R112, R110, R112 ;  /* 0x000000706e707221 */ /* 0x000fca0000010000 */
[----:B------:R-:W-:-:S07]  /*3560*/  MOV R120, R112 ;  /* 0x0000007000787202 */ /* 0x000fce0000000f00 */
[----:B------:R-:W-:Y:S05]  /*3570*/  WARPSYNC.COLLECTIVE R116, `(.L_x_1217) ;  /* 0x0000000074087348 */ /* 0x000fea0003c00000 */
[----:B------:R0:W1:Y:S02]  /*3580*/  SHFL.BFLY P2, R118, R120, R122, R124 ;  /* 0x0c00007a78767389 */ /* 0x000064000004007c */
[----:B01----:R-:W-:Y:S01]  /*3590*/  ENDCOLLECTIVE ;  /* 0x000000000000791b */ /* 0x003fe20003800000 */
.L_x_1217:
[----:B------:R-:W-:Y:S01]  /*35a0*/  MOV R114, R118 ;  /* 0x0000007600727202 */ /* 0x000fe20000000f00 */
[----:B------:R-:W-:Y:S06]  /*35b0*/  BRA `(.L_x_1218) ;  /* 0xffffffe000747947 */ /* 0x000fec000383ffff */
.L_x_1219:
        /* <DEDUP_REMOVED lines=12> */
.L_x_2063:


//--------------------- .text._ZN10layer_norm13ln_fwd_kernelINS_13Kernel_traitsI6__halffS2_fjLj8192ELj1ELj1ELj4ELj16ENS_18Kernel_traits_baseILj8192ES2_fS2_fjLj128EEEEEEEvNS_9FwdParamsE --------------------------
	.section	.text._ZN10layer_norm13ln_fwd_kernelINS_13Kernel_traitsI6__halffS2_fjLj8192ELj1ELj1ELj4ELj16ENS_18Kernel_traits_baseILj8192ES2_fS2_fjLj128EEEEEEEvNS_9FwdParamsE,"ax",@progbits
	.align	128
        .global         _ZN10layer_norm13ln_fwd_kernelINS_13Kernel_traitsI6__halffS2_fjLj8192ELj1ELj1ELj4ELj16ENS_18Kernel_traits_baseILj8192ES2_fS2_fjLj128EEEEEEEvNS_9FwdParamsE
        .type           _ZN10layer_norm13ln_fwd_kernelINS_13Kernel_traitsI6__halffS2_fjLj8192ELj1ELj1ELj4ELj16ENS_18Kernel_traits_baseILj8192ES2_fS2_fjLj128EEEEEEEvNS_9FwdParamsE,@function
        .size           _ZN10layer_norm13ln_fwd_kernelINS_13Kernel_traitsI6__halffS2_fjLj8192ELj1ELj1ELj4ELj16ENS_18Kernel_traits_baseILj8192ES2_fS2_fjLj128EEEEEEEvNS_9FwdParamsE,(.L_x_2064 - _ZN10layer_norm13ln_fwd_kernelINS_13Kernel_traitsI6__halffS2_fjLj8192ELj1ELj1ELj4ELj16ENS_18Kernel_traits_baseILj8192ES2_fS2_fjLj128EEEEEEEvNS_9FwdParamsE)
        .other          _ZN10layer_norm13ln_fwd_kernelINS_13Kernel_traitsI6__halffS2_fjLj8192ELj1ELj1ELj4ELj16ENS_18Kernel_traits_baseILj8192ES2_fS2_fjLj128EEEEEEEvNS_9FwdParamsE,@"STO_CUDA_ENTRY STV_DEFAULT"
_ZN10layer_norm13ln_fwd_kernelINS_13Kernel_traitsI6__halffS2_fjLj8192ELj1ELj1ELj4ELj16ENS_18Kernel_traits_baseILj8192ES2_fS2_fjLj128EEEEEEEvNS_9FwdParamsE:
.text._ZN10layer_norm13ln_fwd_kernelINS_13Kernel_traitsI6__halffS2_fjLj8192ELj1ELj1ELj4ELj16ENS_18Kernel_traits_baseILj8192ES2_fS2_fjLj128EEEEEEEvNS_9FwdParamsE:
        /* <DEDUP_REMOVED lines=50> */
.L_x_1221:
        /* <DEDUP_REMOVED lines=271> */
.L_x_1232:
        /* <DEDUP_REMOVED lines=105> */
[----:B------:R-:W-:Y:S01]  /*1aa0*/  F2FP.F16.F32.PACK_AB R9, RZ, R5 ;  /* 0x00000005ff09723e */ /* 0x000fe200000000ff */
        /* <DEDUP_REMOVED lines=33> */
[----:B------:R-:W-:Y:S01]  /*1cc0*/  HFMA2 R56, R56.H0_H0, R9.H0_H0, R52.H0_H0 ;  /* 0x2000000938387231 */ /* 0x000fe20000040834 */
[----:B------:R-:W-:Y:S01]  /*1cd0*/  F2FP.F16.F32.PACK_AB R35, RZ, R23 ;  /* 0x00000017ff23723e */ /* 0x000fe200000000ff */
[----:B------:R-:W-:Y:S01]  /*1ce0*/  FADD.FTZ R18, R18, -R0 ;  /* 0x8000000012127221 */ /* 0x000fe20000010000 */
[----:B------:R-:W-:Y:S01]  /*1cf0*/  F2FP.F16.F32.PACK_AB R23, RZ, R38 ;  /* 0x00000026ff17723e */ /* 0x000fe200000000ff */
[C---:B------:R-:W-:Y:S01]  /*1d00*/  FMUL.FTZ R38, R47.reuse, R43 ;  /* 0x0000002b2f267220 */ /* 0x040fe20000410000 */
[----:B------:R-:W-:Y:S01]  /*1d10*/  F2FP.F16.F32.PACK_AB R24, RZ, R21 ;  /* 0x00000015ff18723e */ /* 0x000fe200000000ff */
[C---:B------:R-:W-:Y:S01]  /*1d20*/  FMUL.FTZ R21, R47.reuse, R32 ;  /* 0x000000202f157220 */ /* 0x040fe20000410000 */
[C---:B------:R-:W-:Y:S01]  /*1d30*/  FMUL.FTZ R43, R47.reuse, R44 ;  /* 0x0000002c2f2b7220 */ /* 0x040fe20000410000 */
[C---:B------:R-:W-:Y:S01]  /*1d40*/  FMUL.FTZ R32, R47.reuse, R39 ;  /* 0x000000272f207220 */ /* 0x040fe20000410000 */
[----:B------:R-:W-:Y:S01]  /*1d50*/  FMUL.FTZ R44, R47, R48 ;  /* 0x000000302f2c7220 */ /* 0x000fe20000410000 */
[----:B------:R-:W-:Y:S01]  /*1d60*/  F2FP.F16.F32.PACK_AB R134, RZ, R132 ;  /* 0x00000084ff86723e */ /* 0x000fe200000000ff */
[----:B------:R-:W-:-:S02]  /*1d70*/  HFMA2 R53, R4.H0_H0, R53.H0_H0, R54.H0_H0 ;  /* 0x2000003504357231 */ /* 0x000fc40000040836 */
[--C-:B------:R-:W-:Y:S01]  /*1d80*/  FADD.FTZ R40, R40, -R0.reuse ;  /* 0x8000000028287221 */ /* 0x100fe20000010000 */
[----:B------:R-:W-:Y:S01]  /*1d90*/  F2FP.F16.F32.PACK_AB R7, RZ, R7 ;  /* 0x00000007ff07723e */ /* 0x000fe200000000ff */
        /* <DEDUP_REMOVED lines=14> */
[----:B------:R-:W-:Y:S01]  /*1e80*/  F2FP.F16.F32.PACK_AB R57, RZ, R57 ;  /* 0x00000039ff39723e */ /* 0x000fe200000000ff */
        /* <DEDUP_REMOVED lines=13> */
[----:B------:R-:W-:-:S02]  /*1f60*/  HFMA2 R132, R132.H0_H0, R7.H0_H0, R4.H0_H0 ;  /* 0x2000000784847231 */ /* 0x000fc40000040804 */
[--C-:B------:R-:W-:Y:S01]  /*1f70*/  FADD.FTZ R36, R36, -R0.reuse ;  /* 0x8000000024247221 */ /* 0x100fe20000010000 */
[----:B------:R-:W-:Y:S02]  /*1f80*/  HFMA2 R14, R9.H0_H0, R14.H0_H0, R52.H0_H0 ;  /* 0x2000000e090e7231 */ /* 0x000fe40000040834 */
[--C-:B------:R-:W-:Y:S01]  /*1f90*/  FADD.FTZ R146, R61, -R0.reuse ;  /* 0x800000003d927221 */ /* 0x100fe20000010000 */
[----:B------:R-:W-:Y:S01]  /*1fa0*/  HFMA2 R65, R54.H0_H0, R11.H0_H0, R65.H0_H0 ;  /* 0x2000000b36417231 */ /* 0x000fe20000040841 */
[----:B------:R-:W-:Y:S01]  /*1fb0*/  F2FP.F16.F32.PACK_AB R59, RZ, R59 ;  /* 0x0000003bff3b723e */ /* 0x000fe200000000ff */
[C---:B------:R-:W-:Y:S01]  /*1fc0*/  FMUL.FTZ R17, R47.reuse, R20 ;  /* 0x000000142f117220 */ /* 0x040fe20000410000 */
[----:B------:R-:W-:Y:S01]  /*1fd0*/  F2FP.F16.F32.PACK_AB R63, RZ, R63 ;  /* 0x0000003fff3f723e */ /* 0x000fe200000000ff */
[----:B------:R-:W-:Y:S01]  /*1fe0*/  FMUL.FTZ R26, R47, R29 ;  /* 0x0000001d2f1a7220 */ /* 0x000fe20000410000 */
[----:B------:R-:W-:Y:S01]  /*1ff0*/  HFMA2 R57, R62.H0_H0, R57.H0_H0, R64.H0_H0 ;  /* 0x200000393e397231 */ /* 0x000fe20000040840 */
        /* <DEDUP_REMOVED lines=9> */
[----:B------:R-:W-:Y:S01]  /*2090*/  F2FP.F16.F32.PACK_AB R29, RZ, R25 ;  /* 0x00000019ff1d723e */ /* 0x000fe200000000ff */
        /* <DEDUP_REMOVED lines=10> */
[----:B------:R-:W-:Y:S01]  /*2140*/  F2FP.F16.F32.PACK_AB R42, RZ, R40 ;  /* 0x00000028ff2a723e */ /* 0x000fe200000000ff */
[C---:B------:R-:W-:Y:S01]  /*2150*/  FMUL.FTZ R22, R47.reuse, R36 ;  /* 0x000000242f167220 */ /* 0x040fe20000410000 */
[----:B------:R-:W-:Y:S01]  /*2160*/  F2FP.F16.F32.PACK_AB R40, RZ, R41 ;  /* 0x00000029ff28723e */ /* 0x000fe200000000ff */
[C---:B------:R-:W-:Y:S01]  /*2170*/  FMUL.FTZ R33, R47.reuse, R50 ;  /* 0x000000322f217220 */ /* 0x040fe20000410000 */
[C---:B------:R-:W-:Y:S01]  /*2180*/  FMUL.FTZ R36, R47.reuse, R58 ;  /* 0x0000003a2f247220 */ /* 0x040fe20000410000 */
[C---:B------:R-:W-:Y:S01]  /*2190*/  FMUL.FTZ R41, R47.reuse, R60 ;  /* 0x0000003c2f297220 */ /* 0x040fe20000410000 */
[----:B------:R-:W-:Y:S01]  /*21a0*/  HFMA2 R59, R4.H0_H0, R59.H0_H0, R7.H0_H0 ;  /* 0x2000003b043b7231 */ /* 0x000fe20000040807 */
[----:B------:R-:W-:Y:S01]  /*21b0*/  F2FP.F16.F32.PACK_AB R61, RZ, R61 ;  /* 0x0000003dff3d723e */ /* 0x000fe200000000ff */
[----:B------:R-:W-:Y:S01]  /*21c0*/  HFMA2 R63, R52.H0_H0, R63.H0_H0, R11.H0_H0 ;  /* 0x2000003f343f7231 */ /* 0x000fe2000004080b */
[----:B------:R-:W-:Y:S01]  /*21d0*/  F2FP.F16.F32.PACK_AB R26, RZ, R26 ;  /* 0x0000001aff1a723e */ /* 0x000fe200000000ff */
[C---:B------:R-:W-:Y:S01]  /*21e0*/  FMUL.FTZ R50, R47.reuse, R66 ;  /* 0x000000422f327220 */ /* 0x040fe20000410000 */
[----:B------:R-:W-:Y:S01]  /*21f0*/  SHF.R.U32.HI R60, RZ, 0x10, R103 ;  /* 0x00000010ff3c7819 */ /* 0x000fe20000011667 */
[----:B------:R-:W-:Y:S01]  /*2200*/  HFMA2 R64, R64.H0_H0, R29.H0_H0, R54.H0_H0 ;  /* 0x2000001d40407231 */ /* 0x000fe20000040836 */
[----:B------:R-:W-:Y:S01]  /*2210*/  SHF.R.U32.HI R58, RZ, 0x10, R71 ;  /* 0x00000010ff3a7819 */ /* 0x000fe20000011647 */
[----:B------:R-:W-:Y:S01]  /*2220*/  HFMA2 R67, R67.H0_H0, R24.H0_H0, R9.H0_H0 ;  /* 0x2000001843437231 */ /* 0x000fe20000040809 */
[----:B------:R-:W-:Y:S01]  /*2230*/  SHF.R.U64 R52, R110, 0x10, R111 ;  /* 0x000000106e347819 */ /* 0x000fe2000000126f */
[----:B------:R-:W-:Y:S01]  /*2240*/  FADD.FTZ R6, R6, -R0 ;  /* 0x8000000006067221 */ /* 0x000fe20000010000 */
[----:B------:R-:W-:Y:S01]  /*2250*/  SHF.R.U64 R7, R78, 0x10, R79 ;  /* 0x000000104e077819 */ /* 0x000fe2000000124f */
[----:B------:R-:W-:Y:S01]  /*2260*/  HFMA2 R61, R58.H0_H0, R61.H0_H0, R60.H0_H0 ;  /* 0x2000003d3a3d7231 */ /* 0x000fe2000004083c */
[----:B------:R-:W-:Y:S01]  /*2270*/  F2FP.F16.F32.PACK_AB R30, RZ, R30 ;  /* 0x0000001eff1e723e */ /* 0x000fe200000000ff */
[C---:B------:R-:W-:Y:S01]  /*2280*/  FMUL.FTZ R137, R47.reuse, R136 ;  /* 0x000000882f897220 */ /* 0x040fe20000410000 */
[----:B------:R-:W-:Y:S01]  /*2290*/  SHF.R.U64 R66, R112, 0x10, R113 ;  /* 0x0000001070427819 */ /* 0x000fe20000001271 */
[----:B------:R-:W-:Y:S01]  /*22a0*/  HFMA2 R52, R7.H0_H0, R26.H0_H0, R52.H0_H0 ;  /* 0x2000001a07347231 */ /* 0x000fe20000040834 */
        /* <DEDUP_REMOVED lines=12> */
[----:B------:R-:W-:Y:S01]  /*2370*/  SHF.R.U32.HI R29, RZ, 0x10, R113 ;  /* 0x00000010ff1d7819 */ /* 0x000fe20000011671 */
[C---:B------:R-:W-:Y:S01]  /*2380*/  FMUL.FTZ R139, R47.reuse, R142 ;  /* 0x0000008e2f8b7220 */ /* 0x040fe20000410000 */
[----:B------:R-:W-:Y:S01]  /*2390*/  SHF.R.U32.HI R24, RZ, 0x10, R81 ;  /* 0x00000010ff187819 */ /* 0x000fe20000011651 */
[----:B------:R-:W-:Y:S01]  /*23a0*/  HFMA2 R31, R4.H0_H0, R31.H0_H0, R9.H0_H0 ;  /* 0x2000001f041f7231 */ /* 0x000fe20000040809 */
[----:B------:R-:W-:Y:S01]  /*23b0*/  F2FP.F16.F32.PACK_AB R135, RZ, R135 ;  /* 0x00000087ff87723e */ /* 0x000fe200000000ff */
[C---:B------:R-:W-:Y:S01]  /*23c0*/  FMUL.FTZ R142, R47.reuse, R148 ;  /* 0x000000942f8e7220 */ /* 0x040fe20000410000 */
        /* <DEDUP_REMOVED lines=8> */
[----:B------:R-:W-:Y:S01]  /*2450*/  SHF.R.U32.HI R35, RZ, 0x10, R87 ;  /* 0x00000010ff237819 */ /* 0x000fe20000011657 */
[----:B------:R-:W-:Y:S01]  /*2460*/  HFMA2 R28, R145.H0_H0, R28.H0_H0, R58.H0_H0 ;  /* 0x2000001c911c7231 */ /* 0x000fe2000004083a */
[----:B------:R-:W-:-:S02]  /*2470*/  F2FP.F16.F32.PACK_AB R38, RZ, R38 ;  /* 0x00000026ff26723e */ /* 0x000fc400000000ff */
[----:B------:R-:W-:Y:S01]  /*2480*/  SHF.R.U64 R54, R116, 0x10, R117 ;  /* 0x0000001074367819 */ /* 0x000fe20000001275 */
[----:B------:R-:W-:Y:S01]  /*2490*/  HFMA2 R26, R35.H0_H0, R134.H0_H0, R30.H0_H0 ;  /* 0x20000086231a7231 */ /* 0x000fe2000004081e */
[----:B------:R-:W-:Y:S02]  /*24a0*/  SHF.R.U64 R11, R84, 0x10, R85 ;  /* 0x00000010540b7819 */ /* 0x000fe40000001255 */
[----:B------:R-:W-:Y:S02]  /*24b0*/  SHF.R.U32.HI R24, RZ, 0x10, R117 ;  /* 0x00000010ff187819 */ /* 0x000fe40000011675 */
[----:B------:R-:W-:Y:S01]  /*24c0*/  SHF.R.U32.HI R29, RZ, 0x10, R85 ;  /* 0x00000010ff1d7819 */ /* 0x000fe20000011655 */
[----:B------:R-:W-:Y:S01]  /*24d0*/  HFMA2 R54, R11.H0_H0, R40.H0_H0, R54.H0_H0 ;  /* 0x200000280b367231 */ /* 0x000fe20000040836 */
[----:B------:R-:W-:Y:S02]  /*24e0*/  F2FP.F16.F32.PACK_AB R133, RZ, R133 ;  /* 0x00000085ff85723e */ /* 0x000fe400000000ff */
[----:B------:R-:W-:Y:S01]  /*24f0*/  F2FP.F16.F32.PACK_AB R137, RZ, R137 ;  /* 0x00000089ff89723e */ /* 0x000fe200000000ff */
[----:B------:R-:W-:Y:S01]  /*2500*/  HFMA2 R24, R29.H0_H0, R38.H0_H0, R24.H0_H0 ;  /* 0x200000261d187231 */ /* 0x000fe20000040818 */
[----:B------:R-:W-:-:S02]  /*2510*/  SHF.R.U64 R58, R88, 0x10, R89 ;  /* 0x00000010583a7819 */ /* 0x000fc40000001259 */
[--C-:B------:R-:W-:Y:S02]  /*2520*/  SHF.R.U64 R35, R120, 0x10, R121.reuse ;  /* 0x0000001078237819 */ /* 0x100fe40000001279 */
[----:B------:R-:W-:Y:S02]  /*2530*/  SHF.R.U32.HI R30, RZ, 0x10, R121 ;  /* 0x00000010ff1e7819 */ /* 0x000fe40000011679 */
[----:B------:R-:W-:Y:S01]  /*2540*/  SHF.R.U32.HI R37, RZ, 0x10, R89 ;  /* 0x00000010ff257819 */ /* 0x000fe20000011659 */
[----:B------:R-:W-:Y:S01]  /*2550*/  HFMA2 R58, R58.H0_H0, R133.H0_H0, R35.H0_H0 ;  /* 0x200000853a3a7231 */ /* 0x000fe20000040823 */
[----:B------:R-:W-:Y:S02]  /*2560*/  F2FP.F16.F32.PACK_AB R32, RZ, R32 ;  /* 0x00000020ff20723e */ /* 0x000fe400000000ff */
[----:B------:R-:W-:Y:S01]  /*2570*/  F2FP.F16.F32.PACK_AB R140, RZ, R140 ;  /* 0x0000008cff8c723e */ /* 0x000fe200000000ff */
[----:B------:R-:W-:Y:S01]  /*2580*/  HFMA2 R37, R37.H0_H0, R137.H0_H0, R30.H0_H0 ;  /* 0x2000008925257231 */ /* 0x000fe2000004081e */
[----:B------:R-:W-:-:S02]  /*2590*/  SHF.R.U32.HI R9, RZ, 0x10, R115 ;  /* 0x00000010ff097819 */ /* 0x000fc40000011673 */
[----:B------:R-:W-:Y:S02]  /*25a0*/  SHF.R.U32.HI R7, RZ, 0x10, R83 ;  /* 0x00000010ff077819 */ /* 0x000fe40000011653 */
[----:B------:R-:W-:Y:S02]  /*25b0*/  SHF.R.U32.HI R11, RZ, 0x10, R123 ;  /* 0x00000010ff0b7819 */ /* 0x000fe4000001167b */
[----:B------:R-:W-:Y:S01]  /*25c0*/  SHF.R.U32.HI R38, RZ, 0x10, R91 ;  /* 0x00000010ff267819 */ /* 0x000fe2000001165b */
[----:B------:R-:W-:Y:S01]  /*25d0*/  HFMA2 R32, R7.H0_H0, R32.H0_H0, R9.H0_H0 ;  /* 0x2000002007207231 */ /* 0x000fe20000040809 */
[----:B------:R-:W-:Y:S02]  /*25e0*/  F2FP.F16.F32.PACK_AB R6, RZ, R6 ;  /* 0x00000006ff06723e */ /* 0x000fe400000000ff */
        /* <DEDUP_REMOVED lines=9> */
[----:B------:R-:W-:Y:S01]  /*2680*/  SHF.R.U64 R40, R124, 0x10, R125 ;  /* 0x000000107c287819 */ /* 0x000fe2000000127d */
[----:B------:R-:W-:Y:S01]  /*2690*/  HFMA2 R137, R69.H0_H0, R8.H0_H0, R101.H0_H0 ;  /* 0x2000000845897231 */ /* 0x000fe20000040865 */
[----:B------:R-:W-:Y:S02]  /*26a0*/  SHF.R.U64 R7, R92, 0x10, R93 ;  /* 0x000000105c077819 */ /* 0x000fe4000000125d */
[----:B------:R-:W-:Y:S02]  /*26b0*/  F2FP.F16.F32.PACK_AB R142, RZ, R142 ;  /* 0x0000008eff8e723e */ /* 0x000fe400000000ff */
        /* <DEDUP_REMOVED lines=8> */
[----:B------:R-:W-:Y:S01]  /*2740*/  PRMT R8, R140, 0x7610, R8 ;  /* 0x000076108c087816 */ /* 0x000fe20000000008 */
[----:B------:R-:W-:Y:S01]  /*2750*/  HFMA2 R135, R80.H0_H0, R21.H0_H0, R112.H0_H0 ;  /* 0x2000001550877231 */ /* 0x000fe20000040870 */
[----:B------:R-:W-:Y:S01]  /*2760*/  LOP3.LUT R56, R56, 0xffff, RZ, 0xc0, !PT ;  /* 0x0000ffff38387812 */ /* 0x000fe200078ec0ff */
[----:B------:R-:W-:Y:S01]  /*2770*/  HFMA2 R21, R82.H0_H0, R22.H0_H0, R114.H0_H0 ;  /* 0x2000001652157231 */ /* 0x000fe20000040872 */
[----:B------:R-:W-:Y:S01]  /*2780*/  F2FP.F16.F32.PACK_AB R143, RZ, R143 ;  /* 0x0000008fff8f723e */ /* 0x000fe200000000ff */
[----:B------:R-:W-:Y:S01]  /*2790*/  HFMA2 R49, R83.H0_H0, R23.H0_H0, R115.H0_H0 ;  /* 0x2000001753317231 */ /* 0x000fe20000040873 */
[----:B------:R-:W-:-:S02]  /*27a0*/  SHF.R.U64 R134, R128, 0x10, R129 ;  /* 0x0000001080867819 */ /* 0x000fc40000001281 */
        /* <DEDUP_REMOVED lines=8> */
[----:B------:R-:W-:-:S02]  /*2830*/  F2FP.F16.F32.PACK_AB R10, RZ, R10 ;  /* 0x0000000aff0a723e */ /* 0x000fc400000000ff */
[----:B------:R-:W-:Y:S02]  /*2840*/  F2FP.F16.F32.PACK_AB R136, RZ, R136 ;  /* 0x00000088ff88723e */ /* 0x000fe400000000ff */
[----:B------:R-:W-:Y:S01]  /*2850*/  SHF.R.U64 R9, R122, 0x10, R123 ;  /* 0x000000107a097819 */ /* 0x000fe2000000127b */
[----:B------:R-:W-:Y:S01]  /*2860*/  HFMA2 R10, R71.H0_H0, R10.H0_H0, R103.H0_H0 ;  /* 0x2000000a470a7231 */ /* 0x000fe20000040867 */
[----:B------:R-:W-:Y:S02]  /*2870*/  SHF.R.U64 R29, R90, 0x10, R91 ;  /* 0x000000105a1d7819 */ /* 0x000fe4000000125b */
[----:B------:R-:W-:Y:S02]  /*2880*/  SHF.L.U32 R16, R56, 0x10, RZ ;  /* 0x0000001038107819 */ /* 0x000fe400000006ff */
[----:B------:R-:W-:Y:S01]  /*2890*/  LOP3.LUT R23, R23, 0xffff0000, R22, 0xf8, !PT ;  /* 0xffff000017177812 */ /* 0x000fe200078ef816 */
[----:B------:R-:W-:Y:S01]  /*28a0*/  HFMA2 R9, R29.H0_H0, R136.H0_H0, R9.H0_H0 ;  /* 0x200000881d097231 */ /* 0x000fe20000040809 */
[----:B------:R-:W-:-:S02]  /*28b0*/  LOP3.LUT R22, R65, 0xffff, RZ, 0xc0, !PT ;  /* 0x0000ffff41167812 */ /* 0x000fc400078ec0ff */
[----:B------:R-:W-:Y:S02]  /*28c0*/  PRMT R8, R6, 0x7610, R8 ;  /* 0x0000761006087816 */ /* 0x000fe40000000008 */
[----:B------:R-:W-:Y:S02]  /*28d0*/  LOP3.LUT R6, R16, 0xffff, R139, 0xf8, !PT ;  /* 0x0000ffff10067812 */ /* 0x000fe400078ef88b */
[----:B------:R-:W-:Y:S02]  /*28e0*/  F2FP.F16.F32.PACK_AB R12, RZ, R12 ;  /* 0x0000000cff0c723e */ /* 0x000fe400000000ff */
[----:B------:R-:W-:Y:S02]  /*28f0*/  F2FP.F16.F32.PACK_AB R36, RZ, R36 ;  /* 0x00000024ff24723e */ /* 0x000fe400000000ff */
        /* <DEDUP_REMOVED lines=8> */
[----:B------:R-:W-:Y:S02]  /*2980*/  F2FP.F16.F32.PACK_AB R15, RZ, R15 ;  /* 0x0000000fff0f723e */ /* 0x000fe400000000ff */
[----:B------:R-:W-:Y:S02]  /*2990*/  LOP3.LUT R132, R132, 0xffff, RZ, 0xc0, !PT ;  /* 0x0000ffff84847812 */ /* 0x000fe400078ec0ff */
[----:B------:R-:W-:Y:S01]  /*29a0*/  LOP3.LUT R51, R137, 0xffff, RZ, 0xc0, !PT ;  /* 0x0000ffff89337812 */ /* 0x000fe200078ec0ff */
[----:B------:R-:W-:Y:S01]  /*29b0*/  HFMA2 R133, R75.H0_H0, R15.H0_H0, R107.H0_H0 ;  /* 0x2000000f4b857231 */ /* 0x000fe2000004086b */
[----:B------:R-:W-:Y:S01]  /*29c0*/  LOP3.LUT R56, R10, 0xffff, RZ, 0xc0, !PT ;  /* 0x0000ffff0a387812 */ /* 0x000fe200078ec0ff */
[----:B------:R-:W-:Y:S01]  /*29d0*/  HFMA2 R15, R84.H0_H0, R42.H0_H0, R116.H0_H0 ;  /* 0x2000002a540f7231 */ /* 0x000fe20000040874 */
[----:B------:R-:W-:-:S02]  /*29e0*/  SHF.L.U64.HI R137, R22, 0x10, RZ ;  /* 0x0000001016897819 */ /* 0x000fc400000102ff */
[----:B------:R-:W-:Y:S02]  /*29f0*/  LOP3.LUT R10, R65, 0xffff, R16, 0xf8, !PT ;  /* 0x0000ffff410a7812 */ /* 0x000fe400078ef810 */
[----:B------:R-:W-:Y:S02]  /*2a00*/  F2FP.F16.F32.PACK_AB R17, RZ, R17 ;  /* 0x00000011ff11723e */ /* 0x000fe400000000ff */
[----:B------:R-:W-:Y:S02]  /*2a10*/  LOP3.LUT R16, R57, 0xffff, RZ, 0xc0, !PT ;  /* 0x0000ffff39107812 */ /* 0x000fe400078ec0ff */
[----:B------:R-:W-:Y:S01]  /*2a20*/  F2FP.F16.F32.PACK_AB R18, RZ, R18 ;  /* 0x00000012ff12723e */ /* 0x000fe200000000ff */
[----:B------:R-:W-:Y:S01]  /*2a30*/  HFMA2 R138, R74.H0_H0, R17.H0_H0, R106.H0_H0 ;  /* 0x200000114a8a7231 */ /* 0x000fe2000004086a */
[----:B------:R-:W-:Y:S02]  /*2a40*/  F2FP.F16.F32.PACK_AB R20, RZ, R20 ;  /* 0x00000014ff14723e */ /* 0x000fe400000000ff */
[----:B------:R-:W-:Y:S01]  /*2a50*/  SHF.L.U64.HI R36, R132, 0x10, RZ ;  /* 0x0000001084247819 */ /* 0x000fe200000102ff */
[----:B------:R-:W-:Y:S01]  /*2a60*/  HFMA2 R18, R77.H0_H0, R18.H0_H0, R109.H0_H0 ;  /* 0x200000124d127231 */ /* 0x000fe2000004086d */
[----:B------:R-:W-:Y:S01]  /*2a70*/  LOP3.LUT R67, R67, 0xffff, RZ, 0xc0, !PT ;  /* 0x0000ffff43437812 */ /* 0x000fe200078ec0ff */
[----:B------:R-:W-:Y:S01]  /*2a80*/  HFMA2 R20, R79.H0_H0, R20.H0_H0, R111.H0_H0 ;  /* 0x200000144f147231 */ /* 0x000fe2000004086f */
[----:B------:R-:W-:-:S02]  /*2a90*/  LOP3.LUT R56, R56, 0xffff0000, R137, 0xf8, !PT ;  /* 0xffff000038387812 */ /* 0x000fc400078ef889 */
[----:B------:R-:W-:Y:S02]  /*2aa0*/  SHF.L.U32 R137, R16, 0x10, RZ ;  /* 0x0000001010897819 */ /* 0x000fe400000006ff */
[----:B------:R-:W-:Y:S02]  /*2ab0*/  LOP3.LUT R64, R64, 0xffff, RZ, 0xc0, !PT ;  /* 0x0000ffff40407812 */ /* 0x000fe400078ec0ff */
[----:B------:R-:W-:Y:S02]  /*2ac0*/  F2FP.F16.F32.PACK_AB R19, RZ, R19 ;  /* 0x00000013ff13723e */ /* 0x000fe400000000ff */
[----:B------:R-:W-:Y:S02]  /*2ad0*/  LOP3.LUT R51, R51, 0xffff0000, R36, 0xf8, !PT ;  /* 0xffff000033337812 */ /* 0x000fe400078ef824 */
[----:B------:R-:W-:Y:S01]  /*2ae0*/  LOP3.LUT R57, R12, 0xffff, RZ, 0xc0, !PT ;  /* 0x0000ffff0c397812 */ /* 0x000fe200078ec0ff */
[----:B------:R-:W-:Y:S01]  /*2af0*/  HFMA2 R19, R81.H0_H0, R19.H0_H0, R113.H0_H0 ;  /* 0x2000001351137231 */ /* 0x000fe20000040871 */
[----:B------:R-:W-:-:S02]  /*2b00*/  SHF.L.U64.HI R16, R16, 0x10, RZ ;  /* 0x0000001010107819 */ /* 0x000fc400000102ff */
[----:B------:R-:W-:Y:S02]  /*2b10*/  F2FP.F16.F32.PACK_AB R55, RZ, R55 ;  /* 0x00000037ff37723e */ /* 0x000fe400000000ff */
[----:B------:R-:W-:Y:S02]  /*2b20*/  SHF.L.U32 R65, R67, 0x10, RZ ;  /* 0x0000001043417819 */ /* 0x000fe400000006ff */
[----:B------:R-:W-:Y:S01]  /*2b30*/  LOP3.LUT R133, R133, 0xffff, RZ, 0xc0, !PT ;  /* 0x0000ffff85857812 */ /* 0x000fe200078ec0ff */
[----:B------:R-:W-:Y:S01]  /*2b40*/  HFMA2 R55, R78.H0_H0, R55.H0_H0, R110.H0_H0 ;  /* 0x200000374e377231 */ /* 0x000fe2000004086e */
[----:B------:R-:W-:Y:S02]  /*2b50*/  SHF.L.U64.HI R36, R67, 0x10, RZ ;  /* 0x0000001043247819 */ /* 0x000fe400000102ff */
[----:B------:R-:W-:Y:S02]  /*2b60*/  SHF.L.U32 R67, R64, 0x10, RZ ;  /* 0x0000001040437819 */ /* 0x000fe400000006ff */
[----:B------:R-:W-:-:S02]  /*2b70*/  LOP3.LUT R52, R52, 0xffff, RZ, 0xc0, !PT ;  /* 0x0000ffff34347812 */ /* 0x000fc400078ec0ff */
[----:B------:R-:W-:Y:S02]  /*2b80*/  F2FP.F16.F32.PACK_AB R44, RZ, R44 ;  /* 0x0000002cff2c723e */ /* 0x000fe400000000ff */
[----:B------:R-:W-:Y:S02]  /*2b90*/  LOP3.LUT R57, R57, 0xffff0000, R16, 0xf8, !PT ;  /* 0xffff000039397812 */ /* 0x000fe400078ef810 */
[----:B------:R-:W-:Y:S01]  /*2ba0*/  SHF.L.U64.HI R22, R64, 0x10, RZ ;  /* 0x0000001040167819 */ /* 0x000fe200000102ff */
[----:B------:R-:W-:Y:S01]  /*2bb0*/  HFMA2 R17, R88.H0_H0, R44.H0_H0, R120.H0_H0 ;  /* 0x2000002c58117231 */ /* 0x000fe20000040878 */
        /* <DEDUP_REMOVED lines=13> */
[----:B------:R-:W-:Y:S02]  /*2c90*/  F2FP.F16.F32.PACK_AB R25, RZ, R25 ;  /* 0x00000019ff19723e */ /* 0x000fe400000000ff */
[----:B------:R-:W-:-:S02]  /*2ca0*/  LOP3.LUT R62, R62, 0xffff, RZ, 0xc0, !PT ;  /* 0x0000ffff3e3e7812 */ /* 0x000fc400078ec0ff */
[----:B------:R-:W-:Y:S01]  /*2cb0*/  LOP3.LUT R49, R19, 0xffff0000, R44, 0xf8, !PT ;  /* 0xffff000013317812 */ /* 0x000fe200078ef82c */
[----:B------:R-:W-:Y:S01]  /*2cc0*/  HFMA2 R25, R85.H0_H0, R25.H0_H0, R117.H0_H0 ;  /* 0x2000001955197231 */ /* 0x000fe20000040875 */
[----:B------:R-:W-:Y:S02]  /*2cd0*/  PRMT R19, R54, 0x7610, R19 ;  /* 0x0000761036137816 */ /* 0x000fe40000000013 */
[----:B------:R-:W-:Y:S02]  /*2ce0*/  F2FP.F16.F32.PACK_AB R141, RZ, R141 ;  /* 0x0000008dff8d723e */ /* 0x000fe400000000ff */
[----:B------:R-:W-:Y:S02]  /*2cf0*/  SHF.R.U64 R136, R126, 0x10, R127 ;  /* 0x000000107e887819 */ /* 0x000fe4000000127f */
[----:B------:R-:W-:Y:S02]  /*2d00*/  SHF.R.U64 R11, R94, 0x10, R95 ;  /* 0x000000105e0b7819 */ /* 0x000fe4000000125f */
[----:B------:R-:W-:-:S02]  /*2d10*/  F2FP.F16.F32.PACK_AB R13, RZ, R13 ;  /* 0x0000000dff0d723e */ /* 0x000fc400000000ff */
[----:B------:R-:W-:Y:S01]  /*2d20*/  F2FP.F16.F32.PACK_AB R48, RZ, R48 ;  /* 0x00000030ff30723e */ /* 0x000fe200000000ff */
[----:B------:R-:W-:Y:S01]  /*2d30*/  HFMA2 R11, R11.H0_H0, R141.H0_H0, R136.H0_H0 ;  /* 0x2000008d0b0b7231 */ /* 0x000fe20000040888 */
[----:B------:R-:W-:Y:S01]  /*2d40*/  SHF.L.U64.HI R67, R62, 0x10, RZ ;  /* 0x000000103e437819 */ /* 0x000fe200000102ff */
[----:B------:R-:W-:Y:S01]  /*2d50*/  HFMA2 R136, R72.H0_H0, R13.H0_H0, R104.H0_H0 ;  /* 0x2000000d48887231 */ /* 0x000fe20000040868 */
[----:B------:R-:W-:Y:S01]  /*2d60*/  F2FP.F16.F32.PACK_AB R27, RZ, R27 ;  /* 0x0000001bff1b723e */ /* 0x000fe200000000ff */
[----:B------:R-:W-:Y:S01]  /*2d70*/  HFMA2 R13, R96.H0_H0, R48.H0_H0, R128.H0_H0 ;  /* 0x20000030600d7231 */ /* 0x000fe20000040880 */
[----:B------:R-:W-:Y:S02]  /*2d80*/  LOP3.LUT R19, R19, 0xffff, RZ, 0xc0, !PT ;  /* 0x0000ffff13137812 */ /* 0x000fe400078ec0ff */
[----:B------:R-:W-:Y:S01]  /*2d90*/  F2FP.F16.F32.PACK_AB R33, RZ, R33 ;  /* 0x00000021ff21723e */ /* 0x000fe200000000ff */
[----:B------:R-:W-:Y:S01]  /*2da0*/  HFMA2 R27, R87.H0_H0, R27.H0_H0, R119.H0_H0 ;  /* 0x2000001b571b7231 */ /* 0x000fe20000040877 */
[----:B------:R-:W-:-:S02]  /*2db0*/  LOP3.LUT R54, R36, 0xffff0000, R67, 0xf8, !PT ;  /* 0xffff000024367812 */ /* 0x000fc400078ef843 */
[----:B------:R-:W-:Y:S01]  /*2dc0*/  SHF.L.U32 R36, R19, 0x10, RZ ;  /* 0x0000001013247819 */ /* 0x000fe200000006ff */
[----:B------:R-:W-:Y:S01]  /*2dd0*/  HFMA2 R33, R89.H0_H0, R33.H0_H0, R121.H0_H0 ;  /* 0x2000002159217231 */ /* 0x000fe20000040879 */
[----:B------:R-:W-:Y:S02]  /*2de0*/  LOP3.LUT R25, R25, 0xffff, RZ, 0xc0, !PT ;  /* 0x0000ffff19197812 */ /* 0x000fe400078ec0ff */
[----:B------:R-:W-:Y:S02]  /*2df0*/  LOP3.LUT R60, R60, 0xffff, RZ, 0xc0, !PT ;  /* 0x0000ffff3c3c7812 */ /* 0x000fe400078ec0ff */
[----:B------:R-:W-:Y:S02]  /*2e00*/  SHF.L.U64.HI R48, R19, 0x10, RZ ;  /* 0x0000001013307819 */ /* 0x000fe400000102ff */
[----:B------:R-:W-:Y:S02]  /*2e10*/  LOP3.LUT R36, R36, 0xffff, R15, 0xf8, !PT ;  /* 0x0000ffff24247812 */ /* 0x000fe400078ef80f */
[----:B------:R-:W-:-:S02]  /*2e20*/  F2FP.F16.F32.PACK_AB R39, RZ, R39 ;  /* 0x00000027ff27723e */ /* 0x000fc400000000ff */
[----:B------:R-:W-:Y:S02]  /*2e30*/  SHF.L.U32 R44, R60, 0x10, RZ ;  /* 0x000000103c2c7819 */ /* 0x000fe400000006ff */
[----:B------:R-:W-:Y:S01]  /*2e40*/  LOP3.LUT R15, R25, 0xffff0000, R48, 0xf8, !PT ;  /* 0xffff0000190f7812 */ /* 0x000fe200078ef830 */
[----:B------:R-:W-:Y:S01]  /*2e50*/  HFMA2 R39, R95.H0_H0, R39.H0_H0, R127.H0_H0 ;  /* 0x200000275f277231 */ /* 0x000fe2000004087f */
[----:B------:R-:W-:Y:S02]  /*2e60*/  LOP3.LUT R58, R58, 0xffff, RZ, 0xc0, !PT ;  /* 0x0000ffff3a3a7812 */ /* 0x000fe400078ec0ff */
[----:B------:R-:W-:Y:S02]  /*2e70*/  LOP3.LUT R25, R27, 0xffff, RZ, 0xc0, !PT ;  /* 0x0000ffff1b197812 */ /* 0x000fe400078ec0ff */
[----:B------:R-:W-:Y:S02]  /*2e80*/  SHF.L.U64.HI R60, R60, 0x10, RZ ;  /* 0x000000103c3c7819 */ /* 0x000fe400000102ff */
[----:B------:R-:W-:-:S02]  /*2e90*/  LOP3.LUT R27, R33, 0xffff, RZ, 0xc0, !PT ;  /* 0x0000ffff211b7812 */ /* 0x000fc400078ec0ff */
[----:B------:R-:W-:Y:S02]  /*2ea0*/  SHF.L.U64.HI R52, R58, 0x10, RZ ;  /* 0x000000103a347819 */ /* 0x000fe400000102ff */
[----:B------:R-:W-:Y:S02]  /*2eb0*/  LOP3.LUT R25, R25, 0xffff0000, R60, 0xf8, !PT ;  /* 0xffff000019197812 */ /* 0x000fe400078ef83c */
[----:B------:R-:W-:Y:S02]  /*2ec0*/  LOP3.LUT R9, R9, 0xffff, RZ, 0xc0, !PT ;  /* 0x0000ffff09097812 */ /* 0x000fe400078ec0ff */
[----:B------:R-:W-:Y:S02]  /*2ed0*/  F2FP.F16.F32.PACK_AB R50, RZ, R50 ;  /* 0x00000032ff32723e */ /* 0x000fe400000000ff */
[----:B------:R-:W-:Y:S02]  /*2ee0*/  LOP3.LUT R60, R40, 0xffff, RZ, 0xc0, !PT ;  /* 0x0000ffff283c7812 */ /* 0x000fe400078ec0ff */
[----:B------:R-:W-:Y:S01]  /*2ef0*/  LOP3.LUT R11, R11, 0xffff, RZ, 0xc0, !PT ;  /* 0x0000ffff0b0b7812 */ /* 0x000fe200078ec0ff */
[----:B------:R-:W-:Y:S01]  /*2f00*/  HFMA2 R50, R97.H0_H0, R50.H0_H0, R129.H0_H0 ;  /* 0x2000003261327231 */ /* 0x000fe20000040881 */
[----:B------:R-:W-:-:S02]  /*2f10*/  LOP3.LUT R27, R27, 0xffff0000, R52, 0xf8, !PT ;  /* 0xffff00001b1b7812 */ /* 0x000fc400078ef834 */
[----:B------:R-:W-:Y:S02]  /*2f20*/  SHF.L.U32 R48, R58, 0x10, RZ ;  /* 0x000000103a307819 */ /* 0x000fe400000006ff */
[C---:B------:R-:W-:Y:S02]  /*2f30*/  SHF.L.U32 R40, R9.reuse, 0x10, RZ ;  /* 0x0000001009287819 */ /* 0x040fe400000006ff */
[----:B------:R-:W-:Y:S02]  /*2f40*/  SHF.L.U64.HI R52, R9, 0x10, RZ ;  /* 0x0000001009347819 */ /* 0x000fe400000102ff */
[----:B------:R-:W-:Y:S02]  /*2f50*/  SHF.L.U32 R9, R60, 0x10, RZ ;  /* 0x000000103c097819 */ /* 0x000fe400000006ff */
[----:B------:R-:W-:Y:S02]  /*2f60*/  LOP3.LUT R39, R39, 0xffff, RZ, 0xc0, !PT ;  /* 0x0000ffff27277812 */ /* 0x000fe400078ec0ff */
[----:B------:R-:W-:-:S02]  /*2f70*/  SHF.L.U64.HI R58, R11, 0x10, RZ ;  /* 0x000000100b3a7819 */ /* 0x000fc400000102ff */
[----:B------:R-:W-:Y:S02]  /*2f80*/  F2FP.F16.F32.PACK_AB R34, RZ, R34 ;  /* 0x00000022ff22723e */ /* 0x000fe400000000ff */
[----:B------:R-:W-:Y:S02]  /*2f90*/  LOP3.LUT R5, R5, 0xffff, RZ, 0xc0, !PT ;  /* 0x0000ffff05057812 */ /* 0x000fe400078ec0ff */
[----:B------:R-:W-:Y:S01]  /*2fa0*/  SHF.L.U64.HI R60, R60, 0x10, RZ ;  /* 0x000000103c3c7819 */ /* 0x000fe200000102ff */
[----:B------:R-:W-:Y:S01]  /*2fb0*/  HFMA2 R34, R91.H0_H0, R34.H0_H0, R123.H0_H0 ;  /* 0x200000225b227231 */ /* 0x000fe2000004087b */
[----:B------:R-:W-:Y:S02]  /*2fc0*/  LOP3.LUT R7, R7, 0xffff, RZ, 0xc0, !PT ;  /* 0x0000ffff07077812 */ /* 0x000fe400078ec0ff */
[----:B------:R-:W-:Y:S02]  /*2fd0*/  F2FP.F16.F32.PACK_AB R43, RZ, R43 ;  /* 0x0000002bff2b723e */ /* 0x000fe400000000ff */
[----:B------:R-:W-:-:S02]  /*2fe0*/  F2FP.F16.F32.PACK_AB R46, RZ, R46 ;  /* 0x0000002eff2e723e */ /* 0x000fc400000000ff */
[----:B------:R-:W-:Y:S01]  /*2ff0*/  LOP3.LUT R39, R39, 0xffff0000, R58, 0xf8, !PT ;  /* 0xffff000027277812 */ /* 0x000fe200078ef83a */
[----:B------:R-:W-:Y:S01]  /*3000*/  HFMA2 R43, R86.H0_H0, R43.H0_H0, R118.H0_H0 ;  /* 0x2000002b562b7231 */ /* 0x000fe20000040876 */
[----:B------:R-:W-:Y:S01]  /*3010*/  LOP3.LUT R33, R5, 0xffff0000, R60, 0xf8, !PT ;  /* 0xffff000005217812 */ /* 0x000fe200078ef83c */
[----:B------:R-:W-:Y:S01]  /*3020*/  HFMA2 R46, R92.H0_H0, R46.H0_H0, R124.H0_H0 ;  /* 0x2000002e5c2e7231 */ /* 0x000fe2000004087c */
[C---:B------:R-:W-:Y:S02]  /*3030*/  SHF.L.U32 R58, R7.reuse, 0x10, RZ ;  /* 0x00000010073a7819 */ /* 0x040fe400000006ff */
[----:B------:R-:W-:Y:S02]  /*3040*/  LOP3.LUT R50, R50, 0xffff, RZ, 0xc0, !PT ;  /* 0x0000ffff32327812 */ /* 0x000fe400078ec0ff */
[----:B------:R-:W-:Y:S02]  /*3050*/  SHF.L.U64.HI R5, R7, 0x10, RZ ;  /* 0x0000001007057819 */ /* 0x000fe400000102ff */
[----:B------:R-:W-:-:S02]  /*3060*/  LOP3.LUT R60, R14, 0xffff, RZ, 0xc0, !PT ;  /* 0x0000ffff0e3c7812 */ /* 0x000fc400078ec0ff */
[----:B------:R-:W-:Y:S02]  /*3070*/  SHF.L.U32 R42, R62, 0x10, RZ ;  /* 0x000000103e2a7819 */ /* 0x000fe400000006ff */
[----:B------:R-:W-:Y:S02]  /*3080*/  LOP3.LUT R14, R58, 0xffff, R13, 0xf8, !PT ;  /* 0x0000ffff3a0e7812 */ /* 0x000fe400078ef80d */
[----:B------:R-:W-:Y:S02]  /*3090*/  F2FP.F16.F32.PACK_AB R41, RZ, R41 ;  /* 0x00000029ff29723e */ /* 0x000fe400000000ff */
[----:B------:R-:W-:Y:S02]  /*30a0*/  LOP3.LUT R48, R48, 0xffff, R17, 0xf8, !PT ;  /* 0x0000ffff30307812 */ /* 0x000fe400078ef811 */
[----:B------:R-:W-:Y:S01]  /*30b0*/  LOP3.LUT R62, R53, 0xffff, RZ, 0xc0, !PT ;  /* 0x0000ffff353e7812 */ /* 0x000fe200078ec0ff */
[----:B------:R-:W-:Y:S01]  /*30c0*/  HFMA2 R41, R94.H0_H0, R41.H0_H0, R126.H0_H0 ;  /* 0x200000295e297231 */ /* 0x000fe2000004087e */
        /* <DEDUP_REMOVED lines=23> */
[----:B------:R-:W-:Y:S01]  /*3240*/  F2FP.F16.F32.PACK_AB R45, RZ, R45 ;  /* 0x0000002dff2d723e */ /* 0x000fe200000000ff */
[----:B------:R-:W1:Y:S01]  /*3250*/  @!P1 LDC.64 R50, c[0x0][0x238] ;  /* 0x00008e00ff329b82 */ /* 0x000e620000000a00 */
[----:B------:R-:W-:Y:S02]  /*3260*/  LOP3.LUT R24, R24, 0xffff, RZ, 0xc0, !PT ;  /* 0x0000ffff18187812 */ /* 0x000fe400078ec0ff */
[----:B------:R-:W-:Y:S01]  /*3270*/  LOP3.LUT R65, R65, 0xffff0000, R22, 0xf8, !PT ;  /* 0xffff000041417812 */ /* 0x000fe200078ef816 */
[----:B------:R-:W-:Y:S01]  /*3280*/  HFMA2 R45, R90.H0_H0, R45.H0_H0, R122.H0_H0 ;  /* 0x2000002d5a2d7231 */ /* 0x000fe2000004087a */
        /* <DEDUP_REMOVED lines=79> */
.L_x_1220:
[----:B------:R-:W-:Y:S01]  /*3780*/  HFMA2.MMA R144, -RZ, RZ, 0, 5.9604644775390625e-08 ;  /* 0x00000001ff907435 */ /* 0x000fe200000001ff */
[----:B------:R-:W-:Y:S02]  /*3790*/  MOV R143, R0 ;  /* 0x00000000008f7202 */ /* 0x000fe40000000f00 */
[----:B------:R-:W-:Y:S02]  /*37a0*/  MOV R145, 0x1f ;  /* 0x0000001f00917802 */ /* 0x000fe40000000f00 */
[----:B------:R-:W-:-:S07]  /*37b0*/  MOV R142, 0xffffffff ;  /* 0xffffffff008e7802 */ /* 0x000fce0000000f00 */
[----:B-----5:R-:W-:Y:S05]  /*37c0*/  WARPSYNC.COLLECTIVE R142, `(.L_x_1222) ;  /* 0x000000008e087348 */ /* 0x020fea0003c00000 */
[----:B------:R0:W1:Y:S02]  /*37d0*/  SHFL.BFLY P2, R141, R143, R144, R145 ;  /* 0x0c0000908f8d7389 */ /* 0x0000640000040091 */
[----:B01---5:R-:W-:Y:S01]  /*37e0*/  ENDCOLLECTIVE ;  /* 0x000000000000791b */ /* 0x023fe20003800000 */
.L_x_1222:
[----:B------:R-:W-:Y:S01]  /*37f0*/  HFMA2.MMA R144, -RZ, RZ, 0, 1.1920928955078125e-07 ;  /* 0x00000002ff907435 */ /* 0x000fe200000001ff */
[----:B------:R-:W-:-:S05]  /*3800*/  MOV R137, R141 ;  /* 0x0000008d00897202 */ /* 0x000fca0000000f00 */
[----:B------:R-:W-:-:S05]  /*3810*/  FADD.FTZ R137, R0, R137 ;  /* 0x0000008900897221 */ /* 0x000fca0000010000 */
[----:B------:R-:W-:-:S07]  /*3820*/  MOV R143, R137 ;  /* 0x00000089008f7202 */ /* 0x000fce0000000f00 */
[----:B------:R-:W-:Y:S05]  /*3830*/  WARPSYNC.COLLECTIVE R142, `(.L_x_1223) ;  /* 0x000000008e087348 */ /* 0x000fea0003c00000 */
[----:B------:R0:W1:Y:S02]  /*3840*/  SHFL.BFLY P2, R141, R143, R144, R145 ;  /* 0x0c0000908f8d7389 */ /* 0x0000640000040091 */
[----:B01----:R-:W-:Y:S01]  /*3850*/  ENDCOLLECTIVE ;  /* 0x000000000000791b */ /* 0x003fe20003800000 */
.L_x_1223:
[----:B------:R-:W-:Y:S01]  /*3860*/  HFMA2.MMA R144, -RZ, RZ, 0, 2.384185791015625e-07 ;  /* 0x00000004ff907435 */ /* 0x000fe200000001ff */
[----:B------:R-:W-:-:S05]  /*3870*/  MOV R134, R141 ;  /* 0x0000008d00867202 */ /* 0x000fca0000000f00 */
[----:B------:R-:W-:-:S05]  /*3880*/  FADD.FTZ R136, R137, R134 ;  /* 0x0000008689887221 */ /* 0x000fca0000010000 */
[----:B------:R-:W-:-:S07]  /*3890*/  MOV R143, R136 ;  /* 0x00000088008f7202 */ /* 0x000fce0000000f00 */
[----:B------:R-:W-:Y:S05]  /*38a0*/  WARPSYNC.COLLECTIVE R142, `(.L_x_1224) ;  /* 0x000000008e087348 */ /* 0x000fea0003c00000 */
[----:B------:R0:W1:Y:S02]  /*38b0*/  SHFL.BFLY P2, R141, R143, R144, R145 ;  /* 0x0c0000908f8d7389 */ /* 0x0000640000040091 */
[----:B01----:R-:W-:Y:S01]  /*38c0*/  ENDCOLLECTIVE ;  /* 0x000000000000791b */ /* 0x003fe20003800000 */
.L_x_1224:
[----:B------:R-:W-:Y:S01]  /*38d0*/  HFMA2.MMA R144, -RZ, RZ, 0, 4.76837158203125e-07 ;  /* 0x00000008ff907435 */ /* 0x000fe200000001ff */
[----:B------:R-:W-:-:S05]  /*38e0*/  MOV R139, R141 ;  /* 0x0000008d008b7202 */ /* 0x000fca0000000f00 */
[----:B------:R-:W-:-:S05]  /*38f0*/  FADD.FTZ R139, R136, R139 ;  /* 0x0000008b888b7221 */ /* 0x000fca0000010000 */
[----:B------:R-:W-:-:S07]  /*3900*/  MOV R143, R139 ;  /* 0x0000008b008f7202 */ /* 0x000fce0000000f00 */
[----:B------:R-:W-:Y:S05]  /*3910*/  WARPSYNC.COLLECTIVE R142, `(.L_x_1225) ;  /* 0x000000008e087348 */ /* 0x000fea0003c00000 */
[----:B------:R0:W1:Y:S02]  /*3920*/  SHFL.BFLY P2, R141, R143, R144, R145 ;  /* 0x0c0000908f8d7389 */ /* 0x0000640000040091 */
[----:B01----:R-:W-:Y:S01]  /*3930*/  ENDCOLLECTIVE ;  /* 0x000000000000791b */ /* 0x003fe20003800000 */
.L_x_1225:
[----:B------:R-:W-:Y:S01]  /*3940*/  HFMA2.MMA R144, -RZ, RZ, 0, 9.5367431640625e-07 ;  /* 0x00000010ff907435 */ /* 0x000fe200000001ff */
[----:B------:R-:W-:-:S05]  /*3950*/  MOV R134, R141 ;  /* 0x0000008d00867202 */ /* 0x000fca0000000f00 */
[----:B------:R-:W-:-:S05]  /*3960*/  FADD.FTZ R138, R139, R134 ;  /* 0x000000868b8a7221 */ /* 0x000fca0000010000 */
[----:B------:R-:W-:-:S07]  /*3970*/  MOV R143, R138 ;  /* 0x0000008a008f7202 */ /* 0x000fce0000000f00 */
[----:B------:R-:W-:Y:S05]  /*3980*/  WARPSYNC.COLLECTIVE R142, `(.L_x_1226) ;  /* 0x000000008e087348 */ /* 0x000fea0003c00000 */
[----:B------:R0:W1:Y:S02]  /*3990*/  SHFL.BFLY P2, R141, R143, R144, R145 ;  /* 0x0c0000908f8d7389 */ /* 0x0000640000040091 */
[----:B01----:R-:W-:Y:S01]  /*39a0*/  ENDCOLLECTIVE ;  /* 0x000000000000791b */ /* 0x003fe20003800000 */
.L_x_1226:
        /* <DEDUP_REMOVED lines=135> */
.L_x_1227:
[----:B------:R-:W-:Y:S01]  /*4220*/  HFMA2.MMA R144, -RZ, RZ, 0, 1.1920928955078125e-07 ;  /* 0x00000002ff907435 */ /* 0x000fe200000001ff */
[----:B------:R-:W-:-:S05]  /*4230*/  MOV R137, R141 ;  /* 0x0000008d00897202 */ /* 0x000fca0000000f00 */
[----:B------:R-:W-:-:S05]  /*4240*/  FADD.FTZ R137, R0, R137 ;  /* 0x0000008900897221 */ /* 0x000fca0000010000 */
[----:B------:R-:W-:-:S07]  /*4250*/  MOV R143, R137 ;  /* 0x00000089008f7202 */ /* 0x000fce0000000f00 */
[----:B------:R-:W-:Y:S05]  /*4260*/  WARPSYNC.COLLECTIVE R142, `(.L_x_1228) ;  /* 0x000000008e087348 */ /* 0x000fea0003c00000 */
[----:B------:R0:W1:Y:S02]  /*4270*/  SHFL.BFLY P2, R141, R143, R144, R145 ;  /* 0x0c0000908f8d7389 */ /* 0x0000640000040091 */
[----:B01----:R-:W-:Y:S01]  /*4280*/  ENDCOLLECTIVE ;  /* 0x000000000000791b */ /* 0x003fe20003800000 */
.L_x_1228:
[----:B------:R-:W-:Y:S01]  /*4290*/  HFMA2.MMA R144, -RZ, RZ, 0, 2.384185791015625e-07 ;  /* 0x00000004ff907435 */ /* 0x000fe200000001ff */
[----:B------:R-:W-:-:S05]  /*42a0*/  MOV R136, R141 ;  /* 0x0000008d00887202 */ /* 0x000fca0000000f00 */
[----:B------:R-:W-:-:S05]  /*42b0*/  FADD.FTZ R136, R137, R136 ;  /* 0x0000008889887221 */ /* 0x000fca0000010000 */
[----:B------:R-:W-:-:S07]  /*42c0*/  MOV R143, R136 ;  /* 0x00000088008f7202 */ /* 0x000fce0000000f00 */
[----:B------:R-:W-:Y:S05]  /*42d0*/  WARPSYNC.COLLECTIVE R142, `(.L_x_1229) ;  /* 0x000000008e087348 */ /* 0x000fea0003c00000 */
[----:B------:R0:W1:Y:S02]  /*42e0*/  SHFL.BFLY P2, R141, R143, R144, R145 ;  /* 0x0c0000908f8d7389 */ /* 0x0000640000040091 */
[----:B01----:R-:W-:Y:S01]  /*42f0*/  ENDCOLLECTIVE ;  /* 0x000000000000791b */ /* 0x003fe20003800000 */
.L_x_1229:
[----:B------:R-:W-:Y:S01]  /*4300*/  HFMA2.MMA R144, -RZ, RZ, 0, 4.76837158203125e-07 ;  /* 0x00000008ff907435 */ /* 0x000fe200000001ff */
[----:B------:R-:W-:-:S05]  /*4310*/  MOV R139, R141 ;  /* 0x0000008d008b7202 */ /* 0x000fca0000000f00 */
[----:B------:R-:W-:-:S05]  /*4320*/  FADD.FTZ R139, R136, R139 ;  /* 0x0000008b888b7221 */ /* 0x000fca0000010000 */
[----:B------:R-:W-:-:S07]  /*4330*/  MOV R143, R139 ;  /* 0x0000008b008f7202 */ /* 0x000fce0000000f00 */
[----:B------:R-:W-:Y:S05]  /*4340*/  WARPSYNC.COLLECTIVE R142, `(.L_x_1230) ;  /* 0x000000008e087348 */ /* 0x000fea0003c00000 */
[----:B------:R0:W1:Y:S02]  /*4350*/  SHFL.BFLY P2, R141, R143, R144, R145 ;  /* 0x0c0000908f8d7389 */ /* 0x0000640000040091 */
[----:B01----:R-:W-:Y:S01]  /*4360*/  ENDCOLLECTIVE ;  /* 0x000000000000791b */ /* 0x003fe20003800000 */
.L_x_1230:
[----:B------:R-:W-:Y:S01]  /*4370*/  HFMA2.MMA R144, -RZ, RZ, 0, 9.5367431640625e-07 ;  /* 0x00000010ff907435 */ /* 0x000fe200000001ff */
[----:B------:R-:W-:-:S05]  /*4380*/  MOV R138, R141 ;  /* 0x0000008d008a7202 */ /* 0x000fca0000000f00 */
[----:B------:R-:W-:-:S05]  /*4390*/  FADD.FTZ R140, R139, R138 ;  /* 0x0000008a8b8c7221 */ /* 0x000fca0000010000 */
[----:B------:R-:W-:-:S07]  /*43a0*/  MOV R143, R140 ;  /* 0x0000008c008f7202 */ /* 0x000fce0000000f00 */
[----:B------:R-:W-:Y:S05]  /*43b0*/  WARPSYNC.COLLECTIVE R142, `(.L_x_1231) ;  /* 0x000000008e087348 */ /* 0x000fea0003c00000 */
[----:B------:R0:W1:Y:S02]  /*43c0*/  SHFL.BFLY P2, R141, R143, R144, R145 ;  /* 0x0c0000908f8d7389 */ /* 0x0000640000040091 */
[----:B01----:R-:W-:Y:S01]  /*43d0*/  ENDCOLLECTIVE ;  /* 0x000000000000791b */ /* 0x003fe20003800000 */
.L_x_1231:
[----:B------:R-:W-:Y:S05]  /*43e0*/  BRA `(.L_x_1232) ;  /* 0xffffffd000087947 */ /* 0x000fea000383ffff */
.L_x_1233:
        /* <DEDUP_REMOVED lines=9> */
.L_x_2064:


//--------------------- .text._ZN10layer_norm13ln_fwd_kernelINS_13Kernel_traitsI6__halfS2_S2_fjLj8192ELj1ELj1ELj4ELj16ENS_18Kernel_traits_baseILj8192ES2_S2_S2_fjLj128EEEEEEEvNS_9FwdParamsE --------------------------
	.section	.text._ZN10layer_norm13ln_fwd_kernelINS_13Kernel_traitsI6__halfS2_S2_fjLj8192ELj1ELj1ELj4ELj16ENS_18Kernel_traits_baseILj8192ES2_S2_S2_fjLj128EEEEEEEvNS_9FwdParamsE,"ax",@progbits
	.align	128
        .global         _ZN10layer_norm13ln_fwd_kernelINS_13Kernel_traitsI6__halfS2_S2_fjLj8192ELj1ELj1ELj4ELj16ENS_18Kernel_traits_baseILj8192ES2_S2_S2_fjLj128EEEEEEEvNS_9FwdParamsE
        .type           _ZN10layer_norm13ln_fwd_kernelINS_13Kernel_traitsI6__halfS2_S2_fjLj8192ELj1ELj1ELj4ELj16ENS_18Kernel_traits_baseILj8192ES2_S2_S2_fjLj128EEEEEEEvNS_9FwdParamsE,@function
        .size           _ZN10layer_norm13ln_fwd_kernelINS_13Kernel_traitsI6__halfS2_S2_fjLj8192ELj1ELj1ELj4ELj16ENS_18Kernel_traits_baseILj8192ES2_S2_S2_fjLj128EEEEEEEvNS_9FwdParamsE,(.L_x_2065 - _ZN10layer_norm13ln_fwd_kernelINS_13Kernel_traitsI6__halfS2_S2_fjLj8192ELj1ELj1ELj4ELj16ENS_18Kernel_traits_baseILj8192ES2_S2_S2_fjLj128EEEEEEEvNS_9FwdParamsE)
        .other          _ZN10layer_norm13ln_fwd_kernelINS_13Kernel_traitsI6__halfS2_S2_fjLj8192ELj1ELj1ELj4ELj16ENS_18Kernel_traits_baseILj8192ES2_S2_S2_fjLj128EEEEEEEvNS_9FwdParamsE,@"STO_CUDA_ENTRY STV_DEFAULT"
_ZN10layer_norm13ln_fwd_kernelINS_13Kernel_traitsI6__halfS2_S2_fjLj8192ELj1ELj1ELj4ELj16ENS_18Kernel_traits_baseILj8192ES2_S2_S2_fjLj128EEEEEEEvNS_9FwdParamsE:
.text._ZN10layer_norm13ln_fwd_kernelINS_13Kernel_traitsI6__halfS2_S2_fjLj8192ELj1ELj1ELj4ELj16ENS_18Kernel_traits_baseILj8192ES2_S2_S2_fjLj128EEEEEEEvNS_9FwdParamsE:
        /* <DEDUP_REMOVED lines=34> */
.L_x_1235:
        /* <DEDUP_REMOVED lines=311> */
.L_x_1246:
        /* <DEDUP_REMOVED lines=92> */
[C---:B---3--:R-:W-:Y:S01]  /*1b50*/  FMUL.FTZ R68, R0.reuse, R107 ;  /* 0x0000006b00447220 */ /* 0x048fe20000410000 */
        /* <DEDUP_REMOVED lines=81> */
[----:B0-----:R-:W-:Y:S01]  /*2070*/  IADD3 R3, R92, 0x80, RZ ;  /* 0x000000805c037810 */ /* 0x001fe20007ffe0ff */
[C---:B------:R-:W-:Y:S01]  /*2080*/  FMUL.FTZ R150, R0.reuse, R76 ;  /* 0x0000004c00967220 */ /* 0x040fe20000410000 */
[C---:B------:R-:W-:Y:S01]  /*2090*/  FMUL.FTZ R102, R0.reuse, R89 ;  /* 0x0000005900667220 */ /* 0x040fe20000410000 */
[C---:B------:R-:W-:Y:S01]  /*20a0*/  FMUL.FTZ R154, R0.reuse, R91 ;  /* 0x0000005b009a7220 */ /* 0x040fe20000410000 */
[----:B-----5:R-:W-:Y:S01]  /*20b0*/  HFMA2.MMA R72, R64, R72, R32 ;  /* 0x0000004840487235 */ /* 0x020fe20000000020 */
[C---:B------:R-:W-:Y:S01]  /*20c0*/  FMUL.FTZ R134, R0.reuse, R157 ;  /* 0x0000009d00867220 */ /* 0x040fe20000410000 */
[----:B------:R-:W-:Y:S01]  /*20d0*/  HFMA2.MMA R74, R66, R74, R34 ;  /* 0x0000004a424a7235 */ /* 0x000fe20000000022 */
[C---:B------:R-:W-:Y:S01]  /*20e0*/  FMUL.FTZ R142, R0.reuse, R163 ;  /* 0x000000a3008e7220 */ /* 0x040fe20000410000 */
[C---:B------:R-:W-:Y:S01]  /*20f0*/  FMUL.FTZ R107, R0.reuse, R81 ;  /* 0x00000051006b7220 */ /* 0x040fe20000410000 */
[----:B------:R-:W-:Y:S01]  /*2100*/  FMUL.FTZ R119, R0, R83 ;  /* 0x0000005300777220 */ /* 0x000fe20000410000 */
[C---:B------:R-:W-:Y:S01]  /*2110*/  IADD3 R89, R92.reuse, 0x100, RZ ;  /* 0x000001005c597810 */ /* 0x040fe20007ffe0ff */
[----:B------:R-:W-:Y:S01]  /*2120*/  HFMA2.MMA R76, R60, R68, R28 ;  /* 0x000000443c4c7235 */ /* 0x000fe2000000001c */
[C---:B------:R-:W-:Y:S01]  /*2130*/  IADD3 R91, R92.reuse, 0x180, RZ ;  /* 0x000001805c5b7810 */ /* 0x040fe20007ffe0ff */
[----:B------:R-:W-:Y:S01]  /*2140*/  HFMA2.MMA R78, R62, R78, R30 ;  /* 0x0000004e3e4e7235 */ /* 0x000fe2000000001e */
[C---:B------:R-:W-:Y:S01]  /*2150*/  IADD3 R101, R92.reuse, 0x200, RZ ;  /* 0x000002005c657810 */ /* 0x040fe20007ffe0ff */
[----:B------:R-:W-:Y:S01]  /*2160*/  HFMA2 R73, R65, R73, R33 ;  /* 0x0000004941497231 */ /* 0x000fe20000000021 */
[C---:B------:R-:W-:Y:S01]  /*2170*/  IADD3 R105, R92.reuse, 0x280, RZ ;  /* 0x000002805c697810 */ /* 0x040fe20007ffe0ff */
[----:B------:R-:W-:Y:S01]  /*2180*/  HFMA2 R75, R67, R75, R35 ;  /* 0x0000004b434b7231 */ /* 0x000fe20000000023 */
[----:B------:R-:W-:Y:S01]  /*2190*/  IADD3 R113, R92, 0x300, RZ ;  /* 0x000003005c717810 */ /* 0x000fe20007ffe0ff */
[----:B------:R-:W-:Y:S01]  /*21a0*/  FMUL.FTZ R143, R0, R143 ;  /* 0x0000008f008f7220 */ /* 0x000fe20000410000 */
[C---:B------:R-:W-:Y:S01]  /*21b0*/  IADD3 R97, R92.reuse, 0x380, RZ ;  /* 0x000003805c617810 */ /* 0x040fe20007ffe0ff */
[----:B-1----:R-:W-:Y:S01]  /*21c0*/  IMAD.WIDE.U32 R92, R92, 0x10, R70 ;  /* 0x000000105c5c7825 */ /* 0x002fe200078e0046 */
[----:B------:R-:W-:-:S03]  /*21d0*/  F2FP.F16.F32.PACK_AB R81, R132, R129 ;  /* 0x000000818451723e */ /* 0x000fc600000000ff */
[----:B------:R-:W-:Y:S01]  /*21e0*/  FMUL.FTZ R122, R0, R147 ;  /* 0x00000093007a7220 */ /* 0x000fe20000410000 */
[----:B------:R-:W-:Y:S01]  /*21f0*/  F2FP.F16.F32.PACK_AB R83, R140, R137 ;  /* 0x000000898c53723e */ /* 0x000fe200000000ff */
        /* <DEDUP_REMOVED lines=19> */
[----:B------:R-:W-:Y:S01]  /*2330*/  F2FP.F16.F32.PACK_AB R108, R145, R108 ;  /* 0x0000006c916c723e */ /* 0x000fe200000000ff */
[----:B------:R-:W-:Y:S01]  /*2340*/  HFMA2.MMA R82, R58, R82, R26 ;  /* 0x000000523a527235 */ /* 0x000fe2000000001a */
[----:B------:R-:W-:Y:S01]  /*2350*/  F2FP.F16.F32.PACK_AB R69, R126, R69 ;  /* 0x000000457e45723e */ /* 0x000fe200000000ff */
[----:B------:R-:W-:Y:S01]  /*2360*/  FMUL.FTZ R98, R0, R88 ;  /* 0x0000005800627220 */ /* 0x000fe20000410000 */
[----:B------:R-:W-:Y:S01]  /*2370*/  F2FP.F16.F32.PACK_AB R95, R134, R95 ;  /* 0x0000005f865f723e */ /* 0x000fe200000000ff */
[----:B------:R-:W-:Y:S01]  /*2380*/  FMUL.FTZ R141, R0, R90 ;  /* 0x0000005a008d7220 */ /* 0x000fe20000410000 */
[----:B------:R-:W-:Y:S01]  /*2390*/  F2FP.F16.F32.PACK_AB R99, R142, R99 ;  /* 0x000000638e63723e */ /* 0x000fe200000000ff */
[----:B------:R-:W-:-:S04]  /*23a0*/  IMAD.WIDE.U32 R88, R89, 0x10, R70 ;  /* 0x0000001059587825 */ /* 0x000fc800078e0046 */
[----:B------:R-:W-:Y:S01]  /*23b0*/  HFMA2 R81, R57, R81, R25 ;  /* 0x0000005139517231 */ /* 0x000fe20000000019 */
[----:B------:R0:W-:Y:S01]  /*23c0*/  STG.E.128 desc[UR4][R92.64], R72 ;  /* 0x000000485c007986 */ /* 0x0001e2000c101d04 */
[----:B------:R-:W-:Y:S01]  /*23d0*/  HFMA2 R83, R59, R83, R27 ;  /* 0x000000533b537231 */ /* 0x000fe2000000001b */
[----:B------:R-:W-:Y:S01]  /*23e0*/  F2FP.F16.F32.PACK_AB R103, R146, R103 ;  /* 0x000000679267723e */ /* 0x000fe200000000ff */
[--C-:B------:R-:W-:Y:S01]  /*23f0*/  IMAD.WIDE.U32 R90, R91, 0x10, R70.reuse ;  /* 0x000000105b5a7825 */ /* 0x100fe200078e0046 */
[----:B------:R-:W-:Y:S01]  /*2400*/  F2FP.F16.F32.PACK_AB R107, R148, R107 ;  /* 0x0000006b946b723e */ /* 0x000fe200000000ff */
[----:B------:R1:W-:Y:S01]  /*2410*/  STG.E.128 desc[UR4][R2.64], R76 ;  /* 0x0000004c02007986 */ /* 0x0003e2000c101d04 */
[----:B------:R-:W-:Y:S01]  /*2420*/  F2FP.F16.F32.PACK_AB R122, R122, R143 ;  /* 0x0000008f7a7a723e */ /* 0x000fe200000000ff */
[--C-:B------:R-:W-:Y:S01]  /*2430*/  IMAD.WIDE.U32 R100, R101, 0x10, R70.reuse ;  /* 0x0000001065647825 */ /* 0x100fe200078e0046 */
[----:B------:R-:W-:Y:S01]  /*2440*/  F2FP.F16.F32.PACK_AB R130, R130, R151 ;  /* 0x000000978282723e */ /* 0x000fe200000000ff */
[----:B------:R2:W-:Y:S01]  /*2450*/  STG.E.128 desc[UR4][R88.64], R80 ;  /* 0x0000005058007986 */ /* 0x0005e2000c101d04 */
[----:B------:R-:W-:Y:S01]  /*2460*/  F2FP.F16.F32.PACK_AB R119, R152, R119 ;  /* 0x000000779877723e */ /* 0x000fe200000000ff */
[----:B------:R-:W-:Y:S01]  /*2470*/  IMAD.WIDE.U32 R104, R105, 0x10, R70 ;  /* 0x0000001069687825 */ /* 0x000fe200078e0046 */
[----:B------:R-:W-:-:S02]  /*2480*/  F2FP.F16.F32.PACK_AB R85, R96, R85 ;  /* 0x000000556055723e */ /* 0x000fc400000000ff */
[----:B------:R-:W-:Y:S01]  /*2490*/  F2FP.F16.F32.PACK_AB R138, R138, R155 ;  /* 0x0000009b8a8a723e */ /* 0x000fe200000000ff */
[----:B------:R-:W-:Y:S01]  /*24a0*/  IMAD.WIDE.U32 R112, R113, 0x10, R70 ;  /* 0x0000001071707825 */ /* 0x000fe200078e0046 */
[----:B------:R-:W-:Y:S02]  /*24b0*/  F2FP.F16.F32.PACK_AB R144, R144, R161 ;  /* 0x000000a19090723e */ /* 0x000fe400000000ff */
        /* <DEDUP_REMOVED lines=10> */
[----:B------:R-:W-:Y:S01]  /*2560*/  F2FP.F16.F32.PACK_AB R115, R150, R115 ;  /* 0x000000739673723e */ /* 0x000fe200000000ff */
[----:B------:R-:W-:Y:S01]  /*2570*/  HFMA2 R75, R55, R130, R23 ;  /* 0x00000082374b7231 */ /* 0x000fe20000000017 */
[----:B------:R-:W-:Y:S01]  /*2580*/  F2FP.F16.F32.PACK_AB R98, R133, R98 ;  /* 0x000000628562723e */ /* 0x000fe200000000ff */
[----:B--2---:R-:W-:Y:S01]  /*2590*/  HFMA2.MMA R80, R44, R103, R12 ;  /* 0x000000672c507235 */ /* 0x004fe2000000000c */
[----:B------:R-:W-:Y:S01]  /*25a0*/  F2FP.F16.F32.PACK_AB R141, R154, R141 ;  /* 0x0000008d9a8d723e */ /* 0x000fe200000000ff */
        /* <DEDUP_REMOVED lines=9> */
[----:B------:R-:W-:-:S02]  /*2640*/  HFMA2 R81, R45, R110, R13 ;  /* 0x0000006e2d517231 */ /* 0x000fc4000000000d */
[----:B------:R-:W-:-:S04]  /*2650*/  IMAD.WIDE.U32 R70, R97, 0x10, R70 ;  /* 0x0000001061467825 */ /* 0x000fc800078e0046 */
[----:B------:R-:W-:Y:S01]  /*2660*/  HFMA2 R83, R47, R115, R15 ;  /* 0x000000732f537231 */ /* 0x000fe2000000000f */
[----:B------:R1:W-:Y:S01]  /*2670*/  STG.E.128 desc[UR4][R90.64], R72 ;  /* 0x000000485a007986 */ /* 0x0003e2000c101d04 */
[----:B------:R-:W-:Y:S01]  /*2680*/  HFMA2 R85, R37, R98, R5 ;  /* 0x0000006225557231 */ /* 0x000fe20000000005 */
[----:B------:R-:W-:Y:S01]  /*2690*/  IADD3 R127, R127, UR6, RZ ;  /* 0x000000067f7f7c10 */ /* 0x000fe2000fffe0ff */
[----:B------:R-:W-:Y:S01]  /*26a0*/  HFMA2 R87, R39, R141, R7 ;  /* 0x0000008d27577231 */ /* 0x000fe20000000007 */
        /* <DEDUP_REMOVED lines=8> */
.L_x_1234:
[----:B------:R-:W-:Y:S01]  /*2730*/  HFMA2.MMA R120, -RZ, RZ, 0, 5.9604644775390625e-08 ;  /* 0x00000001ff787435 */ /* 0x000fe200000001ff */
[----:B------:R-:W-:Y:S02]  /*2740*/  MOV R118, R0 ;  /* 0x0000000000767202 */ /* 0x000fe40000000f00 */
[----:B------:R-:W-:Y:S02]  /*2750*/  MOV R122, 0x1f ;  /* 0x0000001f007a7802 */ /* 0x000fe40000000f00 */
[----:B------:R-:W-:-:S07]  /*2760*/  MOV R116, 0xffffffff ;  /* 0xffffffff00747802 */ /* 0x000fce0000000f00 */
[----:B-----5:R-:W-:Y:S05]  /*2770*/  WARPSYNC.COLLECTIVE R116, `(.L_x_1236) ;  /* 0x0000000074087348 */ /* 0x020fea0003c00000 */
[----:B------:R0:W1:Y:S02]  /*2780*/  SHFL.BFLY P2, R114, R118, R120, R122 ;  /* 0x0c00007876727389 */ /* 0x000064000004007a */
[----:B01---5:R-:W-:Y:S01]  /*2790*/  ENDCOLLECTIVE ;  /* 0x000000000000791b */ /* 0x023fe20003800000 */
.L_x_1236:
[----:B------:R-:W-:Y:S01]  /*27a0*/  HFMA2.MMA R120, -RZ, RZ, 0, 1.1920928955078125e-07 ;  /* 0x00000002ff787435 */ /* 0x000fe200000001ff */
[----:B------:R-:W-:-:S05]  /*27b0*/  MOV R69, R114 ;  /* 0x0000007200457202 */ /* 0x000fca0000000f00 */
[----:B------:R-:W-:-:S05]  /*27c0*/  FADD.FTZ R69, R0, R69 ;  /* 0x0000004500457221 */ /* 0x000fca0000010000 */
[----:B------:R-:W-:-:S07]  /*27d0*/  MOV R118, R69 ;  /* 0x0000004500767202 */ /* 0x000fce0000000f00 */
[----:B------:R-:W-:Y:S05]  /*27e0*/  WARPSYNC.COLLECTIVE R116, `(.L_x_1237) ;  /* 0x0000000074087348 */ /* 0x000fea0003c00000 */
[----:B------:R0:W1:Y:S02]  /*27f0*/  SHFL.BFLY P2, R114, R118, R120, R122 ;  /* 0x0c00007876727389 */ /* 0x000064000004007a */
[----:B01----:R-:W-:Y:S01]  /*2800*/  ENDCOLLECTIVE ;  /* 0x000000000000791b */ /* 0x003fe20003800000 */
.L_x_1237:
[----:B------:R-:W-:Y:S01]  /*2810*/  HFMA2.MMA R120, -RZ, RZ, 0, 2.384185791015625e-07 ;  /* 0x00000004ff787435 */ /* 0x000fe200000001ff */
[----:B------:R-:W-:-:S05]  /*2820*/  MOV R2, R114 ;  /* 0x0000007200027202 */ /* 0x000fca0000000f00 */
[----:B------:R-:W-:-:S05]  /*2830*/  FADD.FTZ R108, R69, R2 ;  /* 0x00000002456c7221 */ /* 0x000fca0000010000 */
[----:B------:R-:W-:-:S07]  /*2840*/  MOV R118, R108 ;  /* 0x0000006c00767202 */ /* 0x000fce0000000f00 */
[----:B------:R-:W-:Y:S05]  /*2850*/  WARPSYNC.COLLECTIVE R116, `(.L_x_1238) ;  /* 0x0000000074087348 */ /* 0x000fea0003c00000 */
[----:B------:R0:W1:Y:S02]  /*2860*/  SHFL.BFLY P2, R114, R118, R120, R122 ;  /* 0x0c00007876727389 */ /* 0x000064000004007a */
[----:B01----:R-:W-:Y:S01]  /*2870*/  ENDCOLLECTIVE ;  /* 0x000000000000791b */ /* 0x003fe20003800000 */
.L_x_1238:
[----:B------:R-:W-:Y:S01]  /*2880*/  HFMA2.MMA R120, -RZ, RZ, 0, 4.76837158203125e-07 ;  /* 0x00000008ff787435 */ /* 0x000fe200000001ff */
[----:B------:R-:W-:-:S05]  /*2890*/  MOV R2, R114 ;  /* 0x0000007200027202 */ /* 0x000fca0000000f00 */
[----:B------:R-:W-:-:S05]  /*28a0*/  FADD.FTZ R110, R108, R2 ;  /* 0x000000026c6e7221 */ /* 0x000fca0000010000 */
[----:B------:R-:W-:-:S07]  /*28b0*/  MOV R118, R110 ;  /* 0x0000006e00767202 */ /* 0x000fce0000000f00 */
[----:B------:R-:W-:Y:S05]  /*28c0*/  WARPSYNC.COLLECTIVE R116, `(.L_x_1239) ;  /* 0x0000000074087348 */ /* 0x000fea0003c00000 */
[----:B------:R0:W1:Y:S02]  /*28d0*/  SHFL.BFLY P2, R114, R118, R120, R122 ;  /* 0x0c00007876727389 */ /* 0x000064000004007a */
[----:B01----:R-:W-:Y:S01]  /*28e0*/  ENDCOLLECTIVE ;  /* 0x000000000000791b */ /* 0x003fe20003800000 */
.L_x_1239:
[----:B------:R-:W-:Y:S01]  /*28f0*/  HFMA2.MMA R120, -RZ, RZ, 0, 9.5367431640625e-07 ;  /* 0x00000010ff787435 */ /* 0x000fe200000001ff */
[----:B------:R-:W-:-:S05]  /*2900*/  MOV R2, R114 ;  /* 0x0000007200027202 */ /* 0x000fca0000000f00 */
[----:B------:R-:W-:-:S05]  /*2910*/  FADD.FTZ R112, R110, R2 ;  /* 0x000000026e707221 */ /* 0x000fca0000010000 */
[----:B------:R-:W-:-:S07]  /*2920*/  MOV R118, R112 ;  /* 0x0000007000767202 */ /* 0x000fce0000000f00 */
[----:B------:R-:W-:Y:S05]  /*2930*/  WARPSYNC.COLLECTIVE R116, `(.L_x_1240) ;  /* 0x0000000074087348 */ /* 0x000fea0003c00000 */
[----:B------:R0:W1:Y:S02]  /*2940*/  SHFL.BFLY P2, R114, R118, R120, R122 ;  /* 0x0c00007876727389 */ /* 0x000064000004007a */
[----:B01----:R-:W-:Y:S01]  /*2950*/  ENDCOLLECTIVE ;  /* 0x000000000000791b */ /* 0x003fe20003800000 */
.L_x_1240:
        /* <DEDUP_REMOVED lines=136> */
.L_x_1241:
[----:B------:R-:W-:Y:S01]  /*31e0*/  HFMA2.MMA R120, -RZ, RZ, 0, 1.1920928955078125e-07 ;  /* 0x00000002ff787435 */ /* 0x000fe200000001ff */
[----:B------:R-:W-:-:S05]  /*31f0*/  MOV R69, R114 ;  /* 0x0000007200457202 */ /* 0x000fca0000000f00 */
[----:B------:R-:W-:-:S05]  /*3200*/  FADD.FTZ R69, R0, R69 ;  /* 0x0000004500457221 */ /* 0x000fca0000010000 */
[----:B------:R-:W-:-:S07]  /*3210*/  MOV R118, R69 ;  /* 0x0000004500767202 */ /* 0x000fce0000000f00 */
[----:B------:R-:W-:Y:S05]  /*3220*/  WARPSYNC.COLLECTIVE R116, `(.L_x_1242) ;  /* 0x0000000074087348 */ /* 0x000fea0003c00000 */
[----:B------:R0:W1:Y:S02]  /*3230*/  SHFL.BFLY P2, R114, R118, R120, R122 ;  /* 0x0c00007876727389 */ /* 0x000064000004007a */
[----:B01----:R-:W-:Y:S01]  /*3240*/  ENDCOLLECTIVE ;  /* 0x000000000000791b */ /* 0x003fe20003800000 */
.L_x_1242:
[----:B------:R-:W-:Y:S01]  /*3250*/  HFMA2.MMA R120, -RZ, RZ, 0, 2.384185791015625e-07 ;  /* 0x00000004ff787435 */ /* 0x000fe200000001ff */
[----:B------:R-:W-:-:S05]  /*3260*/  MOV R108, R114 ;  /* 0x00000072006c7202 */ /* 0x000fca0000000f00 */
[----:B------:R-:W-:-:S05]  /*3270*/  FADD.FTZ R108, R69, R108 ;  /* 0x0000006c456c7221 */ /* 0x000fca0000010000 */
[----:B------:R-:W-:-:S07]  /*3280*/  MOV R118, R108 ;  /* 0x0000006c00767202 */ /* 0x000fce0000000f00 */
[----:B------:R-:W-:Y:S05]  /*3290*/  WARPSYNC.COLLECTIVE R116, `(.L_x_1243) ;  /* 0x0000000074087348 */ /* 0x000fea0003c00000 */
[----:B------:R0:W1:Y:S02]  /*32a0*/  SHFL.BFLY P2, R114, R118, R120, R122 ;  /* 0x0c00007876727389 */ /* 0x000064000004007a */
[----:B01----:R-:W-:Y:S01]  /*32b0*/  ENDCOLLECTIVE ;  /* 0x000000000000791b */ /* 0x003fe20003800000 */
.L_x_1243:
[----:B------:R-:W-:Y:S01]  /*32c0*/  HFMA2.MMA R120, -RZ, RZ, 0, 4.76837158203125e-07 ;  /* 0x00000008ff787435 */ /* 0x000fe200000001ff */
[----:B------:R-:W-:-:S05]  /*32d0*/  MOV R110, R114 ;  /* 0x00000072006e7202 */ /* 0x000fca0000000f00 */
[----:B------:R-:W-:-:S05]  /*32e0*/  FADD.FTZ R110, R108, R110 ;  /* 0x0000006e6c6e7221 */ /* 0x000fca0000010000 */
[----:B------:R-:W-:-:S07]  /*32f0*/  MOV R118, R110 ;  /* 0x0000006e00767202 */ /* 0x000fce0000000f00 */
[----:B------:R-:W-:Y:S05]  /*3300*/  WARPSYNC.COLLECTIVE R116, `(.L_x_1244) ;  /* 0x0000000074087348 */ /* 0x000fea0003c00000 */
[----:B------:R0:W1:Y:S02]  /*3310*/  SHFL.BFLY P2, R114, R118, R120, R122 ;  /* 0x0c00007876727389 */ /* 0x000064000004007a */
[----:B01----:R-:W-:Y:S01]  /*3320*/  ENDCOLLECTIVE ;  /* 0x000000000000791b */ /* 0x003fe20003800000 */
.L_x_1244:
[----:B------:R-:W-:Y:S01]  /*3330*/  HFMA2.MMA R120, -RZ, RZ, 0, 9.5367431640625e-07 ;  /* 0x00000010ff787435 */ /* 0x000fe200000001ff */
[----:B------:R-:W-:-:S05]  /*3340*/  MOV R112, R114 ;  /* 0x0000007200707202 */ /* 0x000fca0000000f00 */
[----:B------:R-:W-:-:S05]  /*3350*/  FADD.FTZ R112, R110, R112 ;  /* 0x000000706e707221 */ /* 0x000fca0000010000 */
[----:B------:R-:W-:-:S07]  /*3360*/  MOV R118, R112 ;  /* 0x0000007000767202 */ /* 0x000fce0000000f00 */
[----:B------:R-:W-:Y:S05]  /*3370*/  WARPSYNC.COLLECTIVE R116, `(.L_x_1245) ;  /* 0x0000000074087348 */ /* 0x000fea0003c00000 */
[----:B------:R0:W1:Y:S02]  /*3380*/  SHFL.BFLY P2, R114, R118, R120, R122 ;  /* 0x0c00007876727389 */ /* 0x000064000004007a */
[----:B01----:R-:W-:Y:S01]  /*3390*/  ENDCOLLECTIVE ;  /* 0x000000000000791b */ /* 0x003fe20003800000 */
.L_x_1245:
[----:B------:R-:W-:Y:S05]  /*33a0*/  BRA `(.L_x_1246) ;  /* 0xffffffe000787947 */ /* 0x000fea000383ffff */
.L_x_1247:
        /* <DEDUP_REMOVED lines=13> */
.L_x_2065:


//--------------------- .text._ZN10layer_norm13ln_fwd_kernelINS_13Kernel_traitsIffffjLj8192ELj1ELj1ELj4ELj16ENS_18Kernel_traits_baseILj8192EffffjLj128EEEEEEEvNS_9FwdParamsE --------------------------
	.section	.text._ZN10layer_norm13ln_fwd_kernelINS_13Kernel_traitsIffffjLj8192ELj1ELj1ELj4ELj16ENS_18Kernel_traits_baseILj8192EffffjLj128EEEEEEEvNS_9FwdParamsE,"ax",@progbits
	.align	128
        .global         _ZN10layer_norm13ln_fwd_kernelINS_13Kernel_traitsIffffjLj8192ELj1ELj1ELj4ELj16ENS_18Kernel_traits_baseILj8192EffffjLj128EEEEEEEvNS_9FwdParamsE
        .type           _ZN10layer_norm13ln_fwd_kernelINS_13Kernel_traitsIffffjLj8192ELj1ELj1ELj4ELj16ENS_18Kernel_traits_baseILj8192EffffjLj128EEEEEEEvNS_9FwdParamsE,@function
        .size           _ZN10layer_norm13ln_fwd_kernelINS_13Kernel_traitsIffffjLj8192ELj1ELj1ELj4ELj16ENS_18Kernel_traits_baseILj8192EffffjLj128EEEEEEEvNS_9FwdParamsE,(.L_x_2066 - _ZN10layer_norm13ln_fwd_kernelINS_13Kernel_traitsIffffjLj8192ELj1ELj1ELj4ELj16ENS_18Kernel_traits_baseILj8192EffffjLj128EEEEEEEvNS_9FwdParamsE)
        .other          _ZN10layer_norm13ln_fwd_kernelINS_13Kernel_traitsIffffjLj8192ELj1ELj1ELj4ELj16ENS_18Kernel_traits_baseILj8192EffffjLj128EEEEEEEvNS_9FwdParamsE,@"STO_CUDA_ENTRY STV_DEFAULT"
_ZN10layer_norm13ln_fwd_kernelINS_13Kernel_traitsIffffjLj8192ELj1ELj1ELj4ELj16ENS_18Kernel_traits_baseILj8192EffffjLj128EEEEEEEvNS_9FwdParamsE:
.text._ZN10layer_norm13ln_fwd_kernelINS_13Kernel_traitsIffffjLj8192ELj1ELj1ELj4ELj16ENS_18Kernel_traits_baseILj8192EffffjLj128EEEEEEEvNS_9FwdParamsE:
        /* <DEDUP_REMOVED lines=9> */
[----:B------:R-:W-:Y:S01]  /*0090*/  ULDC.64 UR6, c[0x0][0x248] ;  /* 0x0000920000067ab9 */ /* 0x000fe20000000a00 */
[----:B------:R-:W-:Y:S01]  /*00a0*/  HFMA2.MMA R4, -RZ, RZ, 0, 5.9604644775390625e-08 ;  /* 0x00000001ff047435 */ /* 0x000fe200000001ff */
[----:B------:R-:W-:Y:S01]  /*00b0*/  LOP3.LUT R6, R2, 0x7f0, RZ, 0xc0, !PT ;  /* 0x000007f002067812 */ /* 0x000fe200078ec0ff */
[----:B------:R-:W-:-:S03]  /*00c0*/  ULDC.64 UR8, c[0x0][0x210] ;  /* 0x0000840000087ab9 */ /* 0x000fc60000000a00 */
[C---:B------:R-:W-:Y:S02]  /*00d0*/  IADD3 R2, P0, R6.reuse, UR4, RZ ;  /* 0x0000000406027c10 */ /* 0x040fe4000ff1e0ff */
[----:B------:R-:W-:Y:S02]  /*00e0*/  IADD3 R6, P1, R6, UR6, RZ ;  /* 0x0000000606067c10 */ /* 0x000fe4000ff3e0ff */
[----:B------:R-:W-:Y:S01]  /*00f0*/  IADD3.X R3, RZ, UR5, RZ, P0, !PT ;  /* 0x00000005ff037c10 */ /* 0x000fe200087fe4ff */
[----:B------:R-:W-:Y:S01]  /*0100*/  ULDC.64 UR4, c[0x0][0x208] ;  /* 0x0000820000047ab9 */ /* 0x000fe20000000a00 */
[----:B------:R-:W-:Y:S01]  /*0110*/  IADD3.X R7, RZ, UR7, RZ, P1, !PT ;  /* 0x00000007ff077c10 */ /* 0x000fe20008ffe4ff */
[----:B------:R-:W-:Y:S02]  /*0120*/  ULDC.64 UR6, c[0x0][0x228] ;  /* 0x00008a0000067ab9 */ /* 0x000fe40000000a00 */
        /* <DEDUP_REMOVED lines=32> */
.L_x_1249:
        /* <DEDUP_REMOVED lines=271> */
.L_x_1260:
[----:B------:R-:W2:Y:S01]  /*1420*/  @!P1 S2R R217, SR_CgaCtaId ;  /* 0x0000000000d99919 */ /* 0x000ea20000008800 */
[----:B------:R-:W-:Y:S01]  /*1430*/  LOP3.LUT R215, R211, 0x1f, RZ, 0xc0, !PT ;  /* 0x0000001fd3d77812 */ /* 0x000fe200078ec0ff */
[----:B------:R-:W-:Y:S05]  /*1440*/  WARPSYNC.ALL ;  /* 0x0000000000007948 */ /* 0x000fea0003800000 */
[----:B------:R-:W-:Y:S01]  /*1450*/  ISETP.GT.U32.AND P2, PT, R215, 0x3, PT ;  /* 0x00000003d700780c */ /* 0x000fe20003f44070 */
[----:B------:R-:W3:Y:S01]  /*1460*/  LDC.64 R228, c[0x0][0x228] ;  /* 0x00008a00ffe47b82 */ /* 0x000ee20000000a00 */
        /* <DEDUP_REMOVED lines=16> */
[----:B------:R-:W-:Y:S01]  /*1570*/  @!P2 MOV R217, 0x45000000 ;  /* 0x4500000000d9a802 */ /* 0x000fe20000000f00 */
[----:B------:R-:W0:Y:S04]  /*1580*/  @!P1 LDC.64 R224, c[0x0][0x230] ;  /* 0x00008c00ffe09b82 */ /* 0x000e280000000a00 */
[----:B------:R-:W1:Y:S04]  /*1590*/  SHFL.DOWN PT, R220, R217, 0x2, 0x1f ;  /* 0x08401f00d9dc7f89 */ /* 0x000e6800000e0000 */
[----:B------:R-:W2:Y:S01]  /*15a0*/  @!P1 LDC.64 R232, c[0x0][0x238] ;  /* 0x00008e00ffe89b82 */ /* 0x000ea20000000a00 */
[----:B------:R-:W4:Y:S01]  /*15b0*/  @!P2 LDS.64 R214, [R218] ;  /* 0x00000000dad6a984 */ /* 0x000f220000000a00 */
[----:B0-----:R-:W-:-:S04]  /*15c0*/  @!P1 IMAD.WIDE R230, R0, 0x4, R224 ;  /* 0x0000000400e69825 */ /* 0x001fc800078e02e0 */
[----:B-1----:R-:W-:-:S04]  /*15d0*/  FADD.FTZ R212, R220, R217 ;  /* 0x000000d9dcd47221 */ /* 0x002fc80000010000 */
[----:B------:R-:W0:Y:S01]  /*15e0*/  MUFU.RCP R213, R212 ;  /* 0x000000d400d57308 */ /* 0x000e220000001000 */
[----:B------:R-:W1:Y:S01]  /*15f0*/  SHFL.DOWN PT, R223, R212, 0x1, 0x1f ;  /* 0x08201f00d4df7f89 */ /* 0x000e6200000e0000 */
[C---:B--2---:R-:W-:Y:S01]  /*1600*/  @!P1 IMAD.WIDE R232, R0.reuse, 0x4, R232 ;  /* 0x0000000400e89825 */ /* 0x044fe200078e02e8 */
[----:B------:R-:W-:Y:S02]  /*1610*/  IADD3 R0, R0, UR8, RZ ;  /* 0x0000000800007c10 */ /* 0x000fe4000fffe0ff */
[----:B----4-:R-:W2:Y:S01]  /*1620*/  SHFL.DOWN PT, R219, R214, 0x2, 0x1f ;  /* 0x08401f00d6db7f89 */ /* 0x010ea200000e0000 */
[----:B-1----:R-:W-:-:S06]  /*1630*/  FADD.FTZ R222, R212, R223 ;  /* 0x000000dfd4de7221 */ /* 0x002fcc0000010000 */
[----:B------:R-:W1:Y:S01]  /*1640*/  MUFU.RCP R222, R222 ;  /* 0x000000de00de7308 */ /* 0x000e620000001000 */
[----:B--2---:R-:W-:Y:S01]  /*1650*/  FMUL.FTZ R4, R220, R219 ;  /* 0x000000dbdc047220 */ /* 0x004fe20000410000 */
[----:B------:R-:W-:-:S03]  /*1660*/  FADD.FTZ R219, -R219, R214 ;  /* 0x000000d6dbdb7221 */ /* 0x000fc60000010100 */
[----:B------:R-:W-:Y:S01]  /*1670*/  FFMA.FTZ R4, R217, R214, R4 ;  /* 0x000000d6d9047223 */ /* 0x000fe20000010004 */
[----:B------:R-:W-:-:S03]  /*1680*/  FMUL.FTZ R214, R219, R219 ;  /* 0x000000dbdbd67220 */ /* 0x000fc60000410000 */
[C---:B0-----:R-:W-:Y:S01]  /*1690*/  FMUL.FTZ R221, R213.reuse, R4 ;  /* 0x00000004d5dd7220 */ /* 0x041fe20000410000 */
[----:B------:R-:W-:Y:S01]  /*16a0*/  FMUL.FTZ R217, R214, R217 ;  /* 0x000000d9d6d97220 */ /* 0x000fe20000410000 */
[----:B------:R-:W0:Y:S03]  /*16b0*/  SHFL.DOWN PT, R4, R215, 0x2, 0x1f ;  /* 0x08401f00d7047f89 */ /* 0x000e2600000e0000 */
[----:B------:R-:W-:Y:S01]  /*16c0*/  FMUL.FTZ R217, R220, R217 ;  /* 0x000000d9dcd97220 */ /* 0x000fe20000410000 */
[----:B------:R-:W2:Y:S01]  /*16d0*/  SHFL.DOWN PT, R218, R221, 0x1, 0x1f ;  /* 0x08201f00ddda7f89 */ /* 0x000ea200000e0000 */
[----:B0-----:R-:W-:Y:S02]  /*16e0*/  FADD.FTZ R4, R4, R215 ;  /* 0x000000d704047221 */ /* 0x001fe40000010000 */
[----:B------:R-:W0:Y:S02]  /*16f0*/  LDC R215, c[0x0][0x260] ;  /* 0x00009800ffd77b82 */ /* 0x000e240000000800 */
[----:B------:R-:W-:Y:S01]  /*1700*/  FFMA.FTZ R217, R213, R217, R4 ;  /* 0x000000d9d5d97223 */ /* 0x000fe20000010004 */
[----:B--2---:R-:W-:Y:S01]  /*1710*/  FMUL.FTZ R219, R223, R218 ;  /* 0x000000dadfdb7220 */ /* 0x004fe20000410000 */
[----:B------:R-:W-:-:S03]  /*1720*/  FADD.FTZ R218, R221, -R218 ;  /* 0x800000daddda7221 */ /* 0x000fc60000010000 */
[----:B------:R-:W2:Y:S01]  /*1730*/  SHFL.DOWN PT, R214, R217, 0x1, 0x1f ;  /* 0x08201f00d9d67f89 */ /* 0x000ea200000e0000 */
[----:B------:R-:W-:Y:S01]  /*1740*/  FMUL.FTZ R213, R218, R218 ;  /* 0x000000dadad57220 */ /* 0x000fe20000410000 */
[----:B------:R-:W-:-:S03]  /*1750*/  FFMA.FTZ R219, R212, R221, R219 ;  /* 0x000000ddd4db7223 */ /* 0x000fc600000100db */
[----:B------:R-:W-:Y:S01]  /*1760*/  FMUL.FTZ R212, R212, R213 ;  /* 0x000000d5d4d47220 */ /* 0x000fe20000410000 */
[----:B-1----:R-:W-:-:S03]  /*1770*/  FMUL.FTZ R4, R222, R219 ;  /* 0x000000dbde047220 */ /* 0x002fc60000410000 */
[----:B------:R-:W-:-:S03]  /*1780*/  FMUL.FTZ R212, R223, R212 ;  /* 0x000000d4dfd47220 */ /* 0x000fc60000410000 */
[----:B------:R-:W1:Y:S01]  /*1790*/  SHFL.IDX PT, R4, R4, RZ, 0x1f ;  /* 0x00001fff04047589 */ /* 0x000e6200000e0000 */
[----:B--2---:R-:W-:-:S04]  /*17a0*/  FADD.FTZ R213, R217, R214 ;  /* 0x000000d6d9d57221 */ /* 0x004fc80000010000 */
[----:B------:R-:W-:-:S05]  /*17b0*/  FFMA.FTZ R212, R222, R212, R213 ;  /* 0x000000d4ded47223 */ /* 0x000fca00000100d5 */
        /* <DEDUP_REMOVED lines=85> */
[C---:B0-----:R-:W-:Y:S01]  /*1d10*/  FMUL.FTZ R4, R197.reuse, R31 ;  /* 0x0000001fc5047220 */ /* 0x041fe20000410000 */
[C---:B------:R-:W-:Y:S01]  /*1d20*/  FMUL.FTZ R31, R197.reuse, R24 ;  /* 0x00000018c51f7220 */ /* 0x040fe20000410000 */
[C---:B------:R-:W-:Y:S01]  /*1d30*/  FMUL.FTZ R24, R197.reuse, R25 ;  /* 0x00000019c5187220 */ /* 0x040fe20000410000 */
[C---:B------:R-:W-:Y:S01]  /*1d40*/  FMUL.FTZ R25, R197.reuse, R26 ;  /* 0x0000001ac5197220 */ /* 0x040fe20000410000 */
[C---:B------:R-:W-:Y:S01]  /*1d50*/  FMUL.FTZ R26, R197.reuse, R27 ;  /* 0x0000001bc51a7220 */ /* 0x040fe20000410000 */
[C---:B------:R-:W-:Y:S01]  /*1d60*/  FMUL.FTZ R27, R197.reuse, R20 ;  /* 0x00000014c51b7220 */ /* 0x040fe20000410000 */
[----:B------:R-:W-:Y:S01]  /*1d70*/  FMUL.FTZ R181, R197, R182 ;  /* 0x000000b6c5b57220 */ /* 0x000fe20000410000 */
[----:B-----5:R-:W-:Y:S01]  /*1d80*/  FFMA.FTZ R18, R162, R33, R98 ;  /* 0x00000021a2127223 */ /* 0x020fe20000010062 */
[----:B------:R-:W-:Y:S01]  /*1d90*/  LEA R184, P2, R209, UR6, 0x4 ;  /* 0x00000006d1b87c11 */ /* 0x000fe2000f8420ff */
[C---:B------:R-:W-:Y:S01]  /*1da0*/  FMUL.FTZ R29, R197.reuse, R30 ;  /* 0x0000001ec51d7220 */ /* 0x040fe20000410000 */
[C---:B------:R-:W-:Y:S01]  /*1db0*/  FMUL.FTZ R20, R197.reuse, R21 ;  /* 0x00000015c5147220 */ /* 0x040fe20000410000 */
[----:B------:R-:W-:Y:S01]  /*1dc0*/  FMUL.FTZ R182, R197, R183 ;  /* 0x000000b7c5b67220 */ /* 0x000fe20000410000 */
[----:B------:R-:W-:Y:S01]  /*1dd0*/  FFMA.FTZ R33, R157, R28, R93 ;  /* 0x0000001c9d217223 */ /* 0x000fe2000001005d */
[----:B------:R-:W-:Y:S01]  /*1de0*/  @!P1 STG.E desc[UR4][R232.64], R197 ;  /* 0x000000c5e8009986 */ /* 0x000fe2000c101904 */
[----:B---3--:R-:W-:-:S04]  /*1df0*/  IMAD.WIDE.U32 R188, R210, 0x10, R228 ;  /* 0x00000010d2bc7825 */ /* 0x008fc800078e00e4 */
        /* <DEDUP_REMOVED lines=11> */
[----:B------:R-:W-:Y:S01]  /*1eb0*/  LEA.HI.X R185, R209, UR7, RZ, 0x4, P2 ;  /* 0x00000007d1b97c11 */ /* 0x000fe200090f24ff */
[C---:B------:R-:W-:Y:S01]  /*1ec0*/  FMUL.FTZ R203, R197.reuse, R164 ;  /* 0x000000a4c5cb7220 */ /* 0x040fe20000410000 */
[C---:B------:R-:W-:Y:S01]  /*1ed0*/  FMUL.FTZ R190, R197.reuse, R191 ;  /* 0x000000bfc5be7220 */ /* 0x040fe20000410000 */
[----:B------:R-:W-:Y:S01]  /*1ee0*/  FFMA.FTZ R16, R160, R199, R96 ;  /* 0x000000c7a0107223 */ /* 0x000fe20000010060 */
[----:B------:R-:W-:Y:S01]  /*1ef0*/  FFMA.FTZ R34, R158, R29, R94 ;  /* 0x0000001d9e227223 */ /* 0x000fe2000001005e */
[----:B------:R-:W-:Y:S01]  /*1f00*/  FFMA.FTZ R32, R156, R35, R92 ;  /* 0x000000239c207223 */ /* 0x000fe2000001005c */
[C---:B------:R-:W-:Y:S01]  /*1f10*/  FMUL.FTZ R164, R197.reuse, R165 ;  /* 0x000000a5c5a47220 */ /* 0x040fe20000410000 */
[C---:B------:R-:W-:Y:S01]  /*1f20*/  FMUL.FTZ R191, R197.reuse, R192 ;  /* 0x000000c0c5bf7220 */ /* 0x040fe20000410000 */
[----:B------:R-:W-:Y:S01]  /*1f30*/  FMUL.FTZ R209, R197, R198 ;  /* 0x000000c6c5d17220 */ /* 0x000fe20000410000 */
[----:B------:R-:W-:Y:S01]  /*1f40*/  FFMA.FTZ R35, R159, R4, R95 ;  /* 0x000000049f237223 */ /* 0x000fe2000001005f */
[----:B------:R-:W-:Y:S01]  /*1f50*/  LEA.HI.X R29, R13, UR7, RZ, 0x4, P1 ;  /* 0x000000070d1d7c11 */ /* 0x000fe200088f24ff */
[C---:B------:R-:W-:Y:S01]  /*1f60*/  FMUL.FTZ R165, R197.reuse, R166 ;  /* 0x000000a6c5a57220 */ /* 0x040fe20000410000 */
[C---:B------:R-:W-:Y:S01]  /*1f70*/  FMUL.FTZ R192, R197.reuse, R193 ;  /* 0x000000c1c5c07220 */ /* 0x040fe20000410000 */
[----:B------:R-:W-:Y:S01]  /*1f80*/  LEA R198, P2, R14, UR6, 0x4 ;  /* 0x000000060ec67c11 */ /* 0x000fe2000f8420ff */
        /* <DEDUP_REMOVED lines=14> */
[----:B------:R1:W-:Y:S01]  /*2070*/  STG.E.128 desc[UR4][R184.64], R32 ;  /* 0x00000020b8007986 */ /* 0x0003e2000c101d04 */
[----:B------:R-:W-:Y:S01]  /*2080*/  LEA R196, P3, R15, UR6, 0x4 ;  /* 0x000000060fc47c11 */ /* 0x000fe2000f8620ff */
[----:B------:R-:W-:Y:S01]  /*2090*/  FFMA.FTZ R25, R141, R164, R77 ;  /* 0x000000a48d197223 */ /* 0x000fe2000001004d */
[----:B------:R-:W-:Y:S01]  /*20a0*/  LEA.HI.X R199, R14, UR7, RZ, 0x4, P2 ;  /* 0x000000070ec77c11 */ /* 0x000fe200090f24ff */
[C---:B------:R-:W-:Y:S01]  /*20b0*/  FMUL.FTZ R211, R197.reuse, R211 ;  /* 0x000000d3c5d37220 */ /* 0x040fe20000410000 */
[----:B------:R-:W-:Y:S01]  /*20c0*/  LEA.HI.X R235, R208, UR7, RZ, 0x4, P1 ;  /* 0x00000007d0eb7c11 */ /* 0x000fe200088f24ff */
[C---:B------:R-:W-:Y:S01]  /*20d0*/  FMUL.FTZ R212, R197.reuse, R212 ;  /* 0x000000d4c5d47220 */ /* 0x040fe20000410000 */
[----:B------:R-:W-:Y:S01]  /*20e0*/  LEA R164, P2, R8, UR6, 0x4 ;  /* 0x0000000608a47c11 */ /* 0x000fe2000f8420ff */
        /* <DEDUP_REMOVED lines=10> */
[----:B-1----:R-:W-:Y:S01]  /*2190*/  LEA R34, P1, R5, UR6, 0x4 ;  /* 0x0000000605227c11 */ /* 0x002fe2000f8220ff */
        /* <DEDUP_REMOVED lines=14> */
[----:B------:R-:W-:Y:S01]  /*2280*/  FFMA.FTZ R27, R143, R166, R79 ;  /* 0x000000a68f1b7223 */ /* 0x000fe2000001004f */
[----:B------:R1:W-:Y:S01]  /*2290*/  STG.E.128 desc[UR4][R198.64], R16 ;  /* 0x00000010c6007986 */ /* 0x0003e2000c101d04 */
[----:B------:R-:W-:Y:S01]  /*22a0*/  LEA.HI.X R35, R5, UR7, RZ, 0x4, P1 ;  /* 0x0000000705237c11 */ /* 0x000fe200088f24ff */
[----:B------:R-:W-:Y:S01]  /*22b0*/  FFMA.FTZ R30, R138, R205, R74 ;  /* 0x000000cd8a1e7223 */ /* 0x000fe2000001004a */
[----:B------:R-:W-:Y:S01]  /*22c0*/  FFMA.FTZ R31, R139, R230, R75 ;  /* 0x000000e68b1f7223 */ /* 0x000fe2000001004b */
[----:B------:R-:W-:Y:S01]  /*22d0*/  LEA R4, P3, R12, UR6, 0x4 ;  /* 0x000000060c047c11 */ /* 0x000fe2000f8620ff */
[----:B------:R2:W-:Y:S01]  /*22e0*/  STG.E.128 desc[UR4][R234.64], R20 ;  /* 0x00000014ea007986 */ /* 0x0005e2000c101d04 */
[----:B------:R-:W-:Y:S01]  /*22f0*/  LEA.HI.X R165, R8, UR7, RZ, 0x4, P2 ;  /* 0x0000000708a57c11 */ /* 0x000fe200090f24ff */
[----:B------:R-:W-:Y:S01]  /*2300*/  FFMA.FTZ R13, R129, R176, R65 ;  /* 0x000000b0810d7223 */ /* 0x000fe20000010041 */
[----:B------:R-:W-:Y:S01]  /*2310*/  LEA.HI.X R5, R12, UR7, RZ, 0x4, P3 ;  /* 0x000000070c057c11 */ /* 0x000fe200098f24ff */
[----:B------:R3:W-:Y:S01]  /*2320*/  STG.E.128 desc[UR4][R196.64], R24 ;  /* 0x00000018c4007986 */ /* 0x0007e2000c101d04 */
[----:B------:R-:W-:Y:S01]  /*2330*/  LEA R32, P4, R11, UR6, 0x4 ;  /* 0x000000060b207c11 */ /* 0x000fe2000f8820ff */
[----:B------:R-:W-:Y:S01]  /*2340*/  FFMA.FTZ R12, R128, R175, R64 ;  /* 0x000000af800c7223 */ /* 0x000fe20000010040 */
[----:B------:R-:W-:Y:S01]  /*2350*/  FFMA.FTZ R14, R130, R177, R66 ;  /* 0x000000b1820e7223 */ /* 0x000fe20000010042 */
[----:B0-----:R-:W-:Y:S01]  /*2360*/  FFMA.FTZ R29, R137, R228, R73 ;  /* 0x000000e4891d7223 */ /* 0x001fe20000010049 */
[----:B------:R-:W-:Y:S01]  /*2370*/  FFMA.FTZ R28, R136, R167, R72 ;  /* 0x000000a7881c7223 */ /* 0x000fe20000010048 */
[----:B------:R-:W-:Y:S01]  /*2380*/  FFMA.FTZ R15, R131, R178, R67 ;  /* 0x000000b2830f7223 */ /* 0x000fe20000010043 */
[----:B------:R-:W-:Y:S01]  /*2390*/  LEA.HI.X R33, R11, UR7, RZ, 0x4, P4 ;  /* 0x000000070b217c11 */ /* 0x000fe2000a0f24ff */
[----:B------:R-:W-:Y:S01]  /*23a0*/  FFMA.FTZ R8, R120, R211, R56 ;  /* 0x000000d378087223 */ /* 0x000fe20000010038 */
[----:B-1----:R-:W-:Y:S01]  /*23b0*/  FFMA.FTZ R17, R133, R172, R69 ;  /* 0x000000ac85117223 */ /* 0x002fe20000010045 */
[----:B------:R-:W-:Y:S01]  /*23c0*/  FFMA.FTZ R16, R132, R207, R68 ;  /* 0x000000cf84107223 */ /* 0x000fe20000010044 */
[----:B------:R-:W-:Y:S01]  /*23d0*/  FFMA.FTZ R18, R134, R173, R70 ;  /* 0x000000ad86127223 */ /* 0x000fe20000010046 */
[----:B------:R-:W-:Y:S01]  /*23e0*/  FFMA.FTZ R19, R135, R174, R71 ;  /* 0x000000ae87137223 */ /* 0x000fe20000010047 */
[----:B------:R-:W-:Y:S01]  /*23f0*/  STG.E.128 desc[UR4][R34.64], R28 ;  /* 0x0000001c22007986 */ /* 0x000fe2000c101d04 */
[----:B--2---:R-:W-:Y:S01]  /*2400*/  FFMA.FTZ R21, R125, R180, R61 ;  /* 0x000000b47d157223 */ /* 0x004fe2000001003d */
[----:B------:R-:W-:Y:S01]  /*2410*/  FFMA.FTZ R20, R124, R179, R60 ;  /* 0x000000b37c147223 */ /* 0x000fe2000001003c */
[----:B------:R-:W-:Y:S01]  /*2420*/  FFMA.FTZ R22, R126, R181, R62 ;  /* 0x000000b57e167223 */ /* 0x000fe2000001003e */
[----:B------:R0:W-:Y:S01]  /*2430*/  STG.E.128 desc[UR4][R164.64], R16 ;  /* 0x00000010a4007986 */ /* 0x0001e2000c101d04 */
[----:B------:R-:W-:Y:S01]  /*2440*/  FFMA.FTZ R23, R127, R182, R63 ;  /* 0x000000b67f177223 */ /* 0x000fe2000001003f */
[----:B------:R-:W-:Y:S01]  /*2450*/  FFMA.FTZ R11, R123, R186, R59 ;  /* 0x000000ba7b0b7223 */ /* 0x000fe2000001003b */
[----:B---3--:R-:W-:Y:S01]  /*2460*/  FFMA.FTZ R25, R117, R214, R53 ;  /* 0x000000d675197223 */ /* 0x008fe20000010035 */
[----:B------:R1:W-:Y:S01]  /*2470*/  STG.E.128 desc[UR4][R4.64], R12 ;  /* 0x0000000c04007986 */ /* 0x0003e2000c101d04 */
[----:B------:R-:W-:Y:S01]  /*2480*/  FFMA.FTZ R24, R116, R213, R52 ;  /* 0x000000d574187223 */ /* 0x000fe20000010034 */
[----:B------:R-:W-:Y:S01]  /*2490*/  FFMA.FTZ R26, R118, R187, R54 ;  /* 0x000000bb761a7223 */ /* 0x000fe20000010036 */
[----:B------:R-:W-:Y:S01]  /*24a0*/  FFMA.FTZ R27, R119, R190, R55 ;  /* 0x000000be771b7223 */ /* 0x000fe20000010037 */
[----:B------:R2:W-:Y:S01]  /*24b0*/  STG.E.128 desc[UR4][R32.64], R20 ;  /* 0x0000001420007986 */ /* 0x0005e2000c101d04 */
[----:B0-----:R-:W-:-:S02]  /*24c0*/  LEA R16, P1, R10, UR6, 0x4 ;  /* 0x000000060a107c11 */ /* 0x001fc4000f8220ff */
[C---:B------:R-:W-:Y:S02]  /*24d0*/  LEA R18, P2, R9.reuse, UR6, 0x4 ;  /* 0x0000000609127c11 */ /* 0x040fe4000f8420ff */
[----:B------:R-:W-:Y:S01]  /*24e0*/  LEA.HI.X R17, R10, UR7, RZ, 0x4, P1 ;  /* 0x000000070a117c11 */ /* 0x000fe200088f24ff */
[----:B------:R-:W-:Y:S01]  /*24f0*/  FFMA.FTZ R10, R122, R183, R58 ;  /* 0x000000b77a0a7223 */ /* 0x000fe2000001003a */
[C---:B-1----:R-:W-:Y:S02]  /*2500*/  LEA R4, P1, R2.reuse, UR6, 0x4 ;  /* 0x0000000602047c11 */ /* 0x042fe4000f8220ff */
[----:B------:R-:W-:Y:S01]  /*2510*/  LEA.HI.X R19, R9, UR7, RZ, 0x4, P2 ;  /* 0x0000000709137c11 */ /* 0x000fe200090f24ff */
[----:B------:R-:W-:Y:S01]  /*2520*/  FFMA.FTZ R9, R121, R212, R57 ;  /* 0x000000d479097223 */ /* 0x000fe20000010039 */
[----:B------:R-:W-:Y:S01]  /*2530*/  LEA R12, P2, R3, UR6, 0x4 ;  /* 0x00000006030c7c11 */ /* 0x000fe2000f8420ff */
[----:B--2---:R-:W-:Y:S01]  /*2540*/  FFMA.FTZ R21, R113, R192, R49 ;  /* 0x000000c071157223 */ /* 0x004fe20000010031 */
[----:B------:R-:W-:Y:S01]  /*2550*/  LEA.HI.X R5, R2, UR7, RZ, 0x4, P1 ;  /* 0x0000000702057c11 */ /* 0x000fe200088f24ff */
[----:B------:R-:W-:Y:S01]  /*2560*/  FFMA.FTZ R20, R112, R191, R48 ;  /* 0x000000bf70147223 */ /* 0x000fe20000010030 */
[----:B------:R-:W-:Y:S01]  /*2570*/  FFMA.FTZ R22, R114, R193, R50 ;  /* 0x000000c172167223 */ /* 0x000fe20000010032 */
[----:B------:R-:W-:Y:S01]  /*2580*/  FFMA.FTZ R23, R115, R194, R51 ;  /* 0x000000c273177223 */ /* 0x000fe20000010033 */
[----:B------:R-:W-:Y:S01]  /*2590*/  LEA R2, P1, R7, UR6, 0x4 ;  /* 0x0000000607027c11 */ /* 0x000fe2000f8220ff */
[----:B------:R0:W-:Y:S01]  /*25a0*/  STG.E.128 desc[UR4][R16.64], R8 ;  /* 0x0000000810007986 */ /* 0x0001e2000c101d04 */
[----:B------:R-:W-:-:S02]  /*25b0*/  LEA R14, P3, R6, UR6, 0x4 ;  /* 0x00000006060e7c11 */ /* 0x000fc4000f8620ff */
[----:B------:R-:W-:Y:S01]  /*25c0*/  LEA.HI.X R13, R3, UR7, RZ, 0x4, P2 ;  /* 0x00000007030d7c11 */ /* 0x000fe200090f24ff */
[----:B------:R1:W-:Y:S01]  /*25d0*/  STG.E.128 desc[UR4][R18.64], R24 ;  /* 0x0000001812007986 */ /* 0x0003e2000c101d04 */
[----:B------:R-:W-:Y:S02]  /*25e0*/  LEA.HI.X R3, R7, UR7, RZ, 0x4, P1 ;  /* 0x0000000707037c11 */ /* 0x000fe400088f24ff */
[----:B------:R-:W-:Y:S01]  /*25f0*/  LEA.HI.X R15, R6, UR7, RZ, 0x4, P3 ;  /* 0x00000007060f7c11 */ /* 0x000fe200098f24ff */
[----:B------:R2:W-:Y:S01]  /*2600*/  STG.E.128 desc[UR4][R4.64], R20 ;  /* 0x0000001404007986 */ /* 0x0005e2000c101d04 */
[----:B------:R-:W-:Y:S01]  /*2610*/  ISETP.GE.AND P1, PT, R0, UR9, PT ;  /* 0x0000000900007c0c */ /* 0x000fe2000bf26270 */
[----:B0-----:R-:W-:Y:S01]  /*2620*/  FFMA.FTZ R9, R109, R216, R45 ;  /* 0x000000d86d097223 */ /* 0x001fe2000001002d */
[----:B------:R-:W-:Y:S01]  /*2630*/  FFMA.FTZ R8, R108, R195, R44 ;  /* 0x000000c36c087223 */ /* 0x000fe2000001002c */
[----:B------:R-:W-:Y:S01]  /*2640*/  FFMA.FTZ R10, R110, R209, R46 ;  /* 0x000000d16e0a7223 */ /* 0x000fe2000001002e */
        /* <DEDUP_REMOVED lines=15> */
.L_x_1248:
[----:B------:R-:W-:Y:S01]  /*2740*/  HFMA2.MMA R222, -RZ, RZ, 0, 5.9604644775390625e-08 ;  /* 0x00000001ffde7435 */ /* 0x000fe200000001ff */
[----:B------:R-:W-:Y:S02]  /*2750*/  MOV R221, R4 ;  /* 0x0000000400dd7202 */ /* 0x000fe40000000f00 */
[----:B------:R-:W-:Y:S02]  /*2760*/  MOV R223, 0x1f ;  /* 0x0000001f00df7802 */ /* 0x000fe40000000f00 */
[----:B------:R-:W-:-:S07]  /*2770*/  MOV R220, 0xffffffff ;  /* 0xffffffff00dc7802 */ /* 0x000fce0000000f00 */
[----:B-----5:R-:W-:Y:S05]  /*2780*/  WARPSYNC.COLLECTIVE R220, `(.L_x_1250) ;  /* 0x00000000dc087348 */ /* 0x020fea0003c00000 */
[----:B------:R0:W1:Y:S02]  /*2790*/  SHFL.BFLY P2, R219, R221, R222, R223 ;  /* 0x0c0000dedddb7389 */ /* 0x00006400000400df */
[----:B01---5:R-:W-:Y:S01]  /*27a0*/  ENDCOLLECTIVE ;  /* 0x000000000000791b */ /* 0x023fe20003800000 */
.L_x_1250:
[----:B------:R-:W-:Y:S01]  /*27b0*/  HFMA2.MMA R222, -RZ, RZ, 0, 1.1920928955078125e-07 ;  /* 0x00000002ffde7435 */ /* 0x000fe200000001ff */
[----:B------:R-:W-:-:S05]  /*27c0*/  MOV R215, R219 ;  /* 0x000000db00d77202 */ /* 0x000fca0000000f00 */
[----:B------:R-:W-:-:S05]  /*27d0*/  FADD.FTZ R215, R4, R215 ;  /* 0x000000d704d77221 */ /* 0x000fca0000010000 */
[----:B------:R-:W-:-:S07]  /*27e0*/  MOV R221, R215 ;  /* 0x000000d700dd7202 */ /* 0x000fce0000000f00 */
[----:B------:R-:W-:Y:S05]  /*27f0*/  WARPSYNC.COLLECTIVE R220, `(.L_x_1251) ;  /* 0x00000000dc087348 */ /* 0x000fea0003c00000 */
[----:B------:R0:W1:Y:S02]  /*2800*/  SHFL.BFLY P2, R219, R221, R222, R223 ;  /* 0x0c0000dedddb7389 */ /* 0x00006400000400df */
[----:B01----:R-:W-:Y:S01]  /*2810*/  ENDCOLLECTIVE ;  /* 0x000000000000791b */ /* 0x003fe20003800000 */
.L_x_1251:
[----:B------:R-:W-:Y:S01]  /*2820*/  HFMA2.MMA R222, -RZ, RZ, 0, 2.384185791015625e-07 ;  /* 0x00000004ffde7435 */ /* 0x000fe200000001ff */
[----:B------:R-:W-:-:S05]  /*2830*/  MOV R212, R219 ;  /* 0x000000db00d47202 */ /* 0x000fca0000000f00 */
[----:B------:R-:W-:-:S05]  /*2840*/  FADD.FTZ R216, R215, R212 ;  /* 0x000000d4d7d87221 */ /* 0x000fca0000010000 */
[----:B------:R-:W-:-:S07]  /*2850*/  MOV R221, R216 ;  /* 0x000000d800dd7202 */ /* 0x000fce0000000f00 */
[----:B------:R-:W-:Y:S05]  /*2860*/  WARPSYNC.COLLECTIVE R220, `(.L_x_1252) ;  /* 0x00000000dc087348 */ /* 0x000fea0003c00000 */
[----:B------:R0:W1:Y:S02]  /*2870*/  SHFL.BFLY P2, R219, R221, R222, R223 ;  /* 0x0c0000dedddb7389 */ /* 0x00006400000400df */
[----:B01----:R-:W-:Y:S01]  /*2880*/  ENDCOLLECTIVE ;  /* 0x000000000000791b */ /* 0x003fe20003800000 */
.L_x_1252:
[----:B------:R-:W-:Y:S01]  /*2890*/  HFMA2.MMA R222, -RZ, RZ, 0, 4.76837158203125e-07 ;  /* 0x00000008ffde7435 */ /* 0x000fe200000001ff */
[----:B------:R-:W-:-:S05]  /*28a0*/  MOV R217, R219 ;  /* 0x000000db00d97202 */ /* 0x000fca0000000f00 */
[----:B------:R-:W-:-:S05]  /*28b0*/  FADD.FTZ R217, R216, R217 ;  /* 0x000000d9d8d97221 */ /* 0x000fca0000010000 */
[----:B------:R-:W-:-:S07]  /*28c0*/  MOV R221, R217 ;  /* 0x000000d900dd7202 */ /* 0x000fce0000000f00 */
[----:B------:R-:W-:Y:S05]  /*28d0*/  WARPSYNC.COLLECTIVE R220, `(.L_x_1253) ;  /* 0x00000000dc087348 */ /* 0x000fea0003c00000 */
[----:B------:R0:W1:Y:S02]  /*28e0*/  SHFL.BFLY P2, R219, R221, R222, R223 ;  /* 0x0c0000dedddb7389 */ /* 0x00006400000400df */
[----:B01----:R-:W-:Y:S01]  /*28f0*/  ENDCOLLECTIVE ;  /* 0x000000000000791b */ /* 0x003fe20003800000 */
.L_x_1253:
[----:B------:R-:W-:Y:S01]  /*2900*/  HFMA2.MMA R222, -RZ, RZ, 0, 9.5367431640625e-07 ;  /* 0x00000010ffde7435 */ /* 0x000fe200000001ff */
[----:B------:R-:W-:-:S05]  /*2910*/  MOV R212, R219 ;  /* 0x000000db00d47202 */ /* 0x000fca0000000f00 */
[----:B------:R-:W-:-:S05]  /*2920*/  FADD.FTZ R218, R217, R212 ;  /* 0x000000d4d9da7221 */ /* 0x000fca0000010000 */
[----:B------:R-:W-:-:S07]  /*2930*/  MOV R221, R218 ;  /* 0x000000da00dd7202 */ /* 0x000fce0000000f00 */
[----:B------:R-:W-:Y:S05]  /*2940*/  WARPSYNC.COLLECTIVE R220, `(.L_x_1254) ;  /* 0x00000000dc087348 */ /* 0x000fea0003c00000 */
[----:B------:R0:W1:Y:S02]  /*2950*/  SHFL.BFLY P2, R219, R221, R222, R223 ;  /* 0x0c0000dedddb7389 */ /* 0x00006400000400df */
[----:B01----:R-:W-:Y:S01]  /*2960*/  ENDCOLLECTIVE ;  /* 0x000000000000791b */ /* 0x003fe20003800000 */
.L_x_1254:
        /* <DEDUP_REMOVED lines=135> */
.L_x_1255:
[----:B------:R-:W-:Y:S01]  /*31e0*/  HFMA2.MMA R222, -RZ, RZ, 0, 1.1920928955078125e-07 ;  /* 0x00000002ffde7435 */ /* 0x000fe200000001ff */
[----:B------:R-:W-:-:S05]  /*31f0*/  MOV R215, R219 ;  /* 0x000000db00d77202 */ /* 0x000fca0000000f00 */
[----:B------:R-:W-:-:S05]  /*3200*/  FADD.FTZ R215, R4, R215 ;  /* 0x000000d704d77221 */ /* 0x000fca0000010000 */
[----:B------:R-:W-:-:S07]  /*3210*/  MOV R221, R215 ;  /* 0x000000d700dd7202 */ /* 0x000fce0000000f00 */
[----:B------:R-:W-:Y:S05]  /*3220*/  WARPSYNC.COLLECTIVE R220, `(.L_x_1256) ;  /* 0x00000000dc087348 */ /* 0x000fea0003c00000 */
[----:B------:R0:W1:Y:S02]  /*3230*/  SHFL.BFLY P2, R219, R221, R222, R223 ;  /* 0x0c0000dedddb7389 */ /* 0x00006400000400df */
[----:B01----:R-:W-:Y:S01]  /*3240*/  ENDCOLLECTIVE ;  /* 0x000000000000791b */ /* 0x003fe20003800000 */
.L_x_1256:
[----:B------:R-:W-:Y:S01]  /*3250*/  HFMA2.MMA R222, -RZ, RZ, 0, 2.384185791015625e-07 ;  /* 0x00000004ffde7435 */ /* 0x000fe200000001ff */
[----:B------:R-:W-:-:S05]  /*3260*/  MOV R216, R219 ;  /* 0x000000db00d87202 */ /* 0x000fca0000000f00 */
[----:B------:R-:W-:-:S05]  /*3270*/  FADD.FTZ R216, R215, R216 ;  /* 0x000000d8d7d87221 */ /* 0x000fca0000010000 */
[----:B------:R-:W-:-:S07]  /*3280*/  MOV R221, R216 ;  /* 0x000000d800dd7202 */ /* 0x000fce0000000f00 */
[----:B------:R-:W-:Y:S05]  /*3290*/  WARPSYNC.COLLECTIVE R220, `(.L_x_1257) ;  /* 0x00000000dc087348 */ /* 0x000fea0003c00000 */
[----:B------:R0:W1:Y:S02]  /*32a0*/  SHFL.BFLY P2, R219, R221, R222, R223 ;  /* 0x0c0000dedddb7389 */ /* 0x00006400000400df */
[----:B01----:R-:W-:Y:S01]  /*32b0*/  ENDCOLLECTIVE ;  /* 0x000000000000791b */ /* 0x003fe20003800000 */
.L_x_1257:
[----:B------:R-:W-:Y:S01]  /*32c0*/  HFMA2.MMA R222, -RZ, RZ, 0, 4.76837158203125e-07 ;  /* 0x00000008ffde7435 */ /* 0x000fe200000001ff */
[----:B------:R-:W-:-:S05]  /*32d0*/  MOV R217, R219 ;  /* 0x000000db00d97202 */ /* 0x000fca0000000f00 */
[----:B------:R-:W-:-:S05]  /*32e0*/  FADD.FTZ R217, R216, R217 ;  /* 0x000000d9d8d97221 */ /* 0x000fca0000010000 */
[----:B------:R-:W-:-:S07]  /*32f0*/  MOV R221, R217 ;  /* 0x000000d900dd7202 */ /* 0x000fce0000000f00 */
[----:B------:R-:W-:Y:S05]  /*3300*/  WARPSYNC.COLLECTIVE R220, `(.L_x_1258) ;  /* 0x00000000dc087348 */ /* 0x000fea0003c00000 */
[----:B------:R0:W1:Y:S02]  /*3310*/  SHFL.BFLY P2, R219, R221, R222, R223 ;  /* 0x0c0000dedddb7389 */ /* 0x00006400000400df */
[----:B01----:R-:W-:Y:S01]  /*3320*/  ENDCOLLECTIVE ;  /* 0x000000000000791b */ /* 0x003fe20003800000 */
.L_x_1258:
[----:B------:R-:W-:Y:S01]  /*3330*/  HFMA2.MMA R222, -RZ, RZ, 0, 9.5367431640625e-07 ;  /* 0x00000010ffde7435 */ /* 0x000fe200000001ff */
[----:B------:R-:W-:-:S05]  /*3340*/  MOV R218, R219 ;  /* 0x000000db00da7202 */ /* 0x000fca0000000f00 */
[----:B------:R-:W-:-:S05]  /*3350*/  FADD.FTZ R218, R217, R218 ;  /* 0x000000dad9da7221 */ /* 0x000fca0000010000 */
[----:B------:R-:W-:-:S07]  /*3360*/  MOV R221, R218 ;  /* 0x000000da00dd7202 */ /* 0x000fce0000000f00 */
[----:B------:R-:W-:Y:S05]  /*3370*/  WARPSYNC.COLLECTIVE R220, `(.L_x_1259) ;  /* 0x00000000dc087348 */ /* 0x000fea0003c00000 */
[----:B------:R0:W1:Y:S02]  /*3380*/  SHFL.BFLY P2, R219, R221, R222, R223 ;  /* 0x0c0000dedddb7389 */ /* 0x00006400000400df */
[----:B01----:R-:W-:Y:S01]  /*3390*/  ENDCOLLECTIVE ;  /* 0x000000000000791b */ /* 0x003fe20003800000 */
.L_x_1259:
[----:B------:R-:W-:Y:S05]  /*33a0*/  BRA `(.L_x_1260) ;  /* 0xffffffe0001c7947 */ /* 0x000fea000383ffff */
.L_x_1261:
        /* <DEDUP_REMOVED lines=13> */
.L_x_2066:


//--------------------- .text._ZN10layer_norm13ln_fwd_kernelINS_13Kernel_traitsI13__nv_bfloat16fS2_fjLj6144ELj1ELj1ELj4ELj16ENS_18Kernel_traits_baseILj6144ES2_fS2_fjLj128EEEEEEEvNS_9FwdParamsE --------------------------
	.section	.text._ZN10layer_norm13ln_fwd_kernelINS_13Kernel_traitsI13__nv_bfloat16fS2_fjLj6144ELj1ELj1ELj4ELj16ENS_18Kernel_traits_baseILj6144ES2_fS2_fjLj128EEEEEEEvNS_9FwdParamsE,"ax",@progbits
	.align	128
        .global         _ZN10layer_norm13ln_fwd_kernelINS_13Kernel_traitsI13__nv_bfloat16fS2_fjLj6144ELj1ELj1ELj4ELj16ENS_18Kernel_traits_baseILj6144ES2_fS2_fjLj128EEEEEEEvNS_9FwdParamsE
        .type           _ZN10layer_norm13ln_fwd_kernelINS_13Kernel_traitsI13__nv_bfloat16fS2_fjLj6144ELj1ELj1ELj4ELj16ENS_18Kernel_traits_baseILj6144ES2_fS2_fjLj128EEEEEEEvNS_9FwdParamsE,@function
        .size           _ZN10layer_norm13ln_fwd_kernelINS_13Kernel_traitsI13__nv_bfloat16fS2_fjLj6144ELj1ELj1ELj4ELj16ENS_18Kernel_traits_baseILj6144ES2_fS2_fjLj128EEEEEEEvNS_9FwdParamsE,(.L_x_2067 - _ZN10layer_norm13ln_fwd_kernelINS_13Kernel_traitsI13__nv_bfloat16fS2_fjLj6144ELj1ELj1ELj4ELj16ENS_18Kernel_traits_baseILj6144ES2_fS2_fjLj128EEEEEEEvNS_9FwdParamsE)
        .other          _ZN10layer_norm13ln_fwd_kernelINS_13Kernel_traitsI13__nv_bfloat16fS2_fjLj6144ELj1ELj1ELj4ELj16ENS_18Kernel_traits_baseILj6144ES2_fS2_fjLj128EEEEEEEvNS_9FwdParamsE,@"STO_CUDA_ENTRY STV_DEFAULT"
_ZN10layer_norm13ln_fwd_kernelINS_13Kernel_traitsI13__nv_bfloat16fS2_fjLj6144ELj1ELj1ELj4ELj16ENS_18Kernel_traits_baseILj6144ES2_fS2_fjLj128EEEEEEEvNS_9FwdParamsE:
.text._ZN10layer_norm13ln_fwd_kernelINS_13Kernel_traitsI13__nv_bfloat16fS2_fjLj6144ELj1ELj1ELj4ELj16ENS_18Kernel_traits_baseILj6144ES2_fS2_fjLj128EEEEEEEvNS_9FwdParamsE:
        /* <DEDUP_REMOVED lines=42> */
.L_x_1263:
[----:B------:R-:W1:Y:S01]  /*02a0*/  S2R R114, SR_TID.X ;  /* 0x0000000000727919 */ /* 0x000e620000002100 */
[----:B---3--:R-:W2:Y:S01]  /*02b0*/  LDC.64 R14, c[0x0][0x220] ;  /* 0x00008800ff0e7b82 */ /* 0x008ea20000000a00 */
[----:B-1----:R-:W-:-:S05]  /*02c0*/  LOP3.LUT R13, R114, 0x7f, RZ, 0xc0, !PT ;  /* 0x0000007f720d7812 */ /* 0x002fca00078ec0ff */
[----:B------:R-:W-:-:S04]  /*02d0*/  IMAD R13, R0, 0x600, R13 ;  /* 0x00000600000d7824 */ /* 0x000fc800078e020d */
[C---:B--2---:R-:W-:Y:S01]  /*02e0*/  IMAD.WIDE.U32 R24, R13.reuse, 0x10, R14 ;  /* 0x000000100d187825 */ /* 0x044fe200078e000e */
[----:B0-----:R-:W-:-:S05]  /*02f0*/  IADD3 R2, R13, 0x80, RZ ;  /* 0x000000800d027810 */ /* 0x001fca0007ffe0ff */
        /* <DEDUP_REMOVED lines=36> */
[----:B------:R-:W-:Y:S02]  /*0540*/  LOP3.LUT P1, RZ, R114, 0x1f, RZ, 0xc0, !PT ;  /* 0x0000001f72ff7812 */ /* 0x000fe4000782c0ff */
        /* <DEDUP_REMOVED lines=167> */
.L_x_1274:
[----:B------:R-:W2:Y:S01]  /*0fc0*/  @!P1 S2R R117, SR_CgaCtaId ;  /* 0x0000000000759919 */ /* 0x000ea20000008800 */
[----:B------:R-:W-:Y:S01]  /*0fd0*/  LOP3.LUT R119, R114, 0x1f, RZ, 0xc0, !PT ;  /* 0x0000001f72777812 */ /* 0x000fe200078ec0ff */
[----:B-1----:R-:W-:Y:S01]  /*0fe0*/  FADD.FTZ R15, R121, R122 ;  /* 0x0000007a790f7221 */ /* 0x002fe20000010000 */
[----:B------:R-:W-:Y:S01]  /*0ff0*/  @!P1 MOV R116, 0x400 ;  /* 0x0000040000749802 */ /* 0x000fe20000000f00 */
[----:B------:R-:W-:Y:S05]  /*1000*/  WARPSYNC.ALL ;  /* 0x0000000000007948 */ /* 0x000fea0003800000 */
[----:B------:R-:W-:Y:S02]  /*1010*/  ISETP.GT.U32.AND P2, PT, R119, 0x3, PT ;  /* 0x000000037700780c */ /* 0x000fe40003f44070 */
[----:B------:R-:W-:-:S02]  /*1020*/  LOP3.LUT R115, R115, 0x3, RZ, 0xc0, !PT ;  /* 0x0000000373737812 */ /* 0x000fc400078ec0ff */
[----:B------:R-:W-:-:S09]  /*1030*/  MOV R120, RZ ;  /* 0x000000ff00787202 */ /* 0x000fd20000000f00 */
[----:B------:R-:W1:Y:S01]  /*1040*/  @!P2 S2R R113, SR_CgaCtaId ;  /* 0x000000000071a919 */ /* 0x000e620000008800 */
[----:B------:R-:W-:Y:S02]  /*1050*/  @!P2 MOV R118, 0x400 ;  /* 0x000004000076a802 */ /* 0x000fe40000000f00 */
[----:B------:R-:W-:Y:S02]  /*1060*/  @!P2 MOV R120, 0x44c00000 ;  /* 0x44c000000078a802 */ /* 0x000fe40000000f00 */
[----:B--2---:R-:W-:Y:S02]  /*1070*/  @!P1 LEA R117, R117, R116, 0x18 ;  /* 0x0000007475759211 */ /* 0x004fe400078ec0ff */
[C---:B------:R-:W-:Y:S02]  /*1080*/  @!P1 IADD3 R116, R112.reuse, R115, RZ ;  /* 0x0000007370749210 */ /* 0x040fe40007ffe0ff */
[----:B------:R-:W-:Y:S02]  /*1090*/  @!P2 IADD3 R112, R112, R119, RZ ;  /* 0x000000777070a210 */ /* 0x000fe40007ffe0ff */
[----:B------:R-:W-:Y:S01]  /*10a0*/  @!P1 LEA R116, R116, R117, 0x3 ;  /* 0x0000007574749211 */ /* 0x000fe200078e18ff */
[----:B------:R-:W2:Y:S04]  /*10b0*/  SHFL.DOWN PT, R119, R120, 0x2, 0x1f ;  /* 0x08401f0078777f89 */ /* 0x000ea800000e0000 */
[----:B------:R2:W-:Y:S01]  /*10c0*/  @!P1 STS.64 [R116], R14 ;  /* 0x0000000e74009388 */ /* 0x0005e20000000a00 */
[----:B------:R-:W-:Y:S01]  /*10d0*/  BAR.SYNC.DEFER_BLOCKING 0x0 ;  /* 0x0000000000007b1d */ /* 0x000fe20000010000 */
[----:B------:R-:W-:-:S02]  /*10e0*/  LOP3.LUT P1, RZ, R115, 0x1f, R114, 0xf8, !PT ;  /* 0x0000001f73ff7812 */ /* 0x000fc4000782f872 */
[----:B-----5:R-:W-:Y:S02]  /*10f0*/  SHF.R.U32.HI R115, RZ, 0x10, R89 ;  /* 0x00000010ff737819 */ /* 0x020fe40000011659 */
[----:B-1----:R-:W-:-:S04]  /*1100*/  @!P2 LEA R113, R113, R118, 0x18 ;  /* 0x000000767171a211 */ /* 0x002fc800078ec0ff */
[----:B------:R-:W-:Y:S02]  /*1110*/  @!P2 LEA R117, R112, R113, 0x3 ;  /* 0x000000717075a211 */ /* 0x000fe400078e18ff */
[----:B------:R-:W-:Y:S01]  /*1120*/  CS2R R112, SRZ ;  /* 0x0000000000707805 */ /* 0x000fe2000001ff00 */
[----:B--2---:R-:W-:-:S04]  /*1130*/  FADD.FTZ R15, R119, R120 ;  /* 0x00000078770f7221 */ /* 0x004fc80000010000 */
[----:B------:R-:W1:Y:S01]  /*1140*/  MUFU.RCP R14, R15 ;  /* 0x0000000f000e7308 */ /* 0x000e620000001000 */
[----:B------:R-:W-:Y:S04]  /*1150*/  SHFL.DOWN PT, R116, R15, 0x1, 0x1f ;  /* 0x08201f000f747f89 */ /* 0x000fe800000e0000 */
[----:B------:R-:W2:Y:S04]  /*1160*/  @!P2 LDS.64 R112, [R117] ;  /* 0x000000007570a984 */ /* 0x000ea80000000a00 */
[----:B--2---:R-:W0:Y:S04]  /*1170*/  SHFL.DOWN PT, R118, R112, 0x2, 0x1f ;  /* 0x08401f0070767f89 */ /* 0x004e2800000e0000 */
[----:B------:R-:W2:Y:S01]  /*1180*/  SHFL.DOWN PT, R122, R113, 0x2, 0x1f ;  /* 0x08401f00717a7f89 */ /* 0x000ea200000e0000 */
[----:B0-----:R-:W-:-:S04]  /*1190*/  FMUL.FTZ R121, R119, R118 ;  /* 0x0000007677797220 */ /* 0x001fc80000410000 */
[----:B------:R-:W-:Y:S01]  /*11a0*/  FFMA.FTZ R123, R120, R112, R121 ;  /* 0x00000070787b7223 */ /* 0x000fe20000010079 */
[----:B------:R-:W-:Y:S01]  /*11b0*/  FADD.FTZ R121, -R118, R112 ;  /* 0x0000007076797221 */ /* 0x000fe20000010100 */
[----:B------:R-:W-:Y:S02]  /*11c0*/  FADD.FTZ R112, R15, R116 ;  /* 0x000000740f707221 */ /* 0x000fe40000010000 */
[----:B-1----:R-:W-:Y:S01]  /*11d0*/  FMUL.FTZ R118, R14, R123 ;  /* 0x0000007b0e767220 */ /* 0x002fe20000410000 */
[----:B------:R-:W-:-:S03]  /*11e0*/  FMUL.FTZ R121, R121, R121 ;  /* 0x0000007979797220 */ /* 0x000fc60000410000 */
[----:B------:R-:W0:Y:S01]  /*11f0*/  MUFU.RCP R112, R112 ;  /* 0x0000007000707308 */ /* 0x000e220000001000 */
[----:B------:R-:W1:Y:S01]  /*1200*/  SHFL.DOWN PT, R117, R118, 0x1, 0x1f ;  /* 0x08201f0076757f89 */ /* 0x000e6200000e0000 */
[----:B------:R-:W-:-:S04]  /*1210*/  FMUL.FTZ R120, R121, R120 ;  /* 0x0000007879787220 */ /* 0x000fc80000410000 */
[----:B------:R-:W-:Y:S01]  /*1220*/  FMUL.FTZ R120, R119, R120 ;  /* 0x0000007877787220 */ /* 0x000fe20000410000 */
[----:B--2---:R-:W-:Y:S01]  /*1230*/  FADD.FTZ R119, R122, R113 ;  /* 0x000000717a777221 */ /* 0x004fe20000010000 */
[----:B------:R-:W-:-:S03]  /*1240*/  SHF.R.U64 R113, R88, 0x10, R89 ;  /* 0x0000001058717819 */ /* 0x000fc60000001259 */
[----:B------:R-:W-:-:S05]  /*1250*/  FFMA.FTZ R119, R14, R120, R119 ;  /* 0x000000780e777223 */ /* 0x000fca0000010077 */
[----:B------:R-:W2:Y:S01]  /*1260*/  SHFL.DOWN PT, R120, R119, 0x1, 0x1f ;  /* 0x08201f0077787f89 */ /* 0x000ea200000e0000 */
[----:B-1----:R-:W-:Y:S01]  /*1270*/  FMUL.FTZ R14, R116, R117 ;  /* 0x00000075740e7220 */ /* 0x002fe20000410000 */
[----:B------:R-:W-:-:S03]  /*1280*/  FADD.FTZ R117, R118, -R117 ;  /* 0x8000007576757221 */ /* 0x000fc60000010000 */
[----:B------:R-:W-:Y:S01]  /*1290*/  FFMA.FTZ R121, R15, R118, R14 ;  /* 0x000000760f797223 */ /* 0x000fe2000001000e */
[----:B------:R-:W-:Y:S01]  /*12a0*/  FMUL.FTZ R118, R117, R117 ;  /* 0x0000007575767220 */ /* 0x000fe20000410000 */
[----:B------:R-:W-:Y:S02]  /*12b0*/  SHF.R.U64 R117, R18, 0x10, R19 ;  /* 0x0000001012757819 */ /* 0x000fe40000001213 */
[----:B0-----:R-:W-:Y:S01]  /*12c0*/  FMUL.FTZ R14, R112, R121 ;  /* 0x00000079700e7220 */ /* 0x001fe20000410000 */
[----:B------:R-:W-:Y:S01]  /*12d0*/  FMUL.FTZ R15, R15, R118 ;  /* 0x000000760f0f7220 */ /* 0x000fe20000410000 */
[----:B------:R-:W-:-:S03]  /*12e0*/  SHF.R.U64 R121, R72, 0x10, R73 ;  /* 0x0000001048797819 */ /* 0x000fc60000001249 */
[----:B------:R-:W-:Y:S01]  /*12f0*/  FMUL.FTZ R116, R116, R15 ;  /* 0x0000000f74747220 */ /* 0x000fe20000410000 */
[----:B------:R-:W0:Y:S01]  /*1300*/  SHFL.IDX PT, R14, R14, RZ, 0x1f ;  /* 0x00001fff0e0e7589 */ /* 0x000e2200000e0000 */
[----:B--2---:R-:W-:Y:S01]  /*1310*/  FADD.FTZ R15, R119, R120 ;  /* 0x00000078770f7221 */ /* 0x004fe20000010000 */
[----:B------:R-:W-:-:S03]  /*1320*/  SHF.R.U32.HI R119, RZ, 0x10, R91 ;  /* 0x00000010ff777819 */ /* 0x000fc6000001165b */
[----:B------:R-:W-:Y:S02]  /*1330*/  FFMA.FTZ R112, R112, R116, R15 ;  /* 0x0000007470707223 */ /* 0x000fe4000001000f */
[----:B------:R-:W1:Y:S04]  /*1340*/  LDC R15, c[0x0][0x260] ;  /* 0x00009800ff0f7b82 */ /* 0x000e680000000800 */
[----:B------:R-:W1:Y:S01]  /*1350*/  SHFL.IDX PT, R112, R112, RZ, 0x1f ;  /* 0x00001fff70707589 */ /* 0x000e6200000e0000 */
        /* <DEDUP_REMOVED lines=11> */
[----:B-1----:R-:W-:Y:S01]  /*1410*/  FFMA.FTZ R15, R112, 0.00016276042151730507612, R15 ;  /* 0x392aaaab700f7823 */ /* 0x002fe2000001000f */
        /* <DEDUP_REMOVED lines=85> */
[----:B------:R-:W-:Y:S01]  /*1970*/  FMUL.FTZ R48, R15, R48 ;  /* 0x000000300f307220 */ /* 0x000fe20000410000 */
[----:B------:R-:W-:Y:S01]  /*1980*/  SHF.R.U64 R116, R90, 0x10, R91 ;  /* 0x000000105a747819 */ /* 0x000fe2000000125b */
[--C-:B------:R-:W-:Y:S01]  /*1990*/  FADD.FTZ R118, R59, -R14.reuse ;  /* 0x8000000e3b767221 */ /* 0x100fe20000010000 */
[----:B------:R-:W-:Y:S01]  /*19a0*/  F2FP.BF16.F32.PACK_AB R53, RZ, R53 ;  /* 0x00000035ff35723e */ /* 0x000fe200000010ff */
[----:B------:R-:W-:Y:S01]  /*19b0*/  HFMA2.BF16_V2 R31, R112.H0_H0, R31.H0_H0, R113.H0_H0 ;  /* 0x2000001f701f7231 */ /* 0x000fe20000240871 */
[----:B------:R-:W-:Y:S01]  /*19c0*/  SHF.R.U32.HI R113, RZ, 0x10, R97 ;  /* 0x00000010ff717819 */ /* 0x000fe20000011661 */
[----:B------:R-:W-:Y:S01]  /*19d0*/  HFMA2.BF16_V2 R28, R117.H0_H0, R28.H0_H0, R116.H0_H0 ;  /* 0x2000001c751c7231 */ /* 0x000fe20000240874 */
[----:B------:R-:W-:Y:S01]  /*19e0*/  SHF.R.U32.HI R112, RZ, 0x10, R73 ;  /* 0x00000010ff707819 */ /* 0x000fe20000011649 */
[----:B------:R-:W-:Y:S01]  /*19f0*/  FADD.FTZ R51, R51, -R14 ;  /* 0x8000000e33337221 */ /* 0x000fe20000010000 */
[----:B------:R-:W-:Y:S01]  /*1a00*/  F2FP.BF16.F32.PACK_AB R30, RZ, R30 ;  /* 0x0000001eff1e723e */ /* 0x000fe200000010ff */
[----:B------:R-:W-:-:S02]  /*1a10*/  HFMA2.BF16_V2 R53, R16.H0_H0, R53.H0_H0, R88.H0_H0 ;  /* 0x2000003510357231 */ /* 0x000fc40000240858 */
[C---:B------:R-:W-:Y:S01]  /*1a20*/  FMUL.FTZ R27, R15.reuse, R27 ;  /* 0x0000001b0f1b7220 */ /* 0x040fe20000410000 */
[----:B------:R-:W-:Y:S01]  /*1a30*/  HFMA2.BF16_V2 R43, R112.H0_H0, R43.H0_H0, R113.H0_H0 ;  /* 0x2000002b702b7231 */ /* 0x000fe20000240871 */
[----:B------:R-:W-:Y:S01]  /*1a40*/  SHF.R.U64 R112, R102, 0x10, R103 ;  /* 0x0000001066707819 */ /* 0x000fe20000001267 */
[----:B------:R-:W-:Y:S01]  /*1a50*/  HFMA2.BF16_V2 R29, R17.H0_H0, R29.H0_H0, R89.H0_H0 ;  /* 0x2000001d111d7231 */ /* 0x000fe20000240859 */
[----:B------:R-:W-:Y:S01]  /*1a60*/  SHF.R.U64 R113, R78, 0x10, R79 ;  /* 0x000000104e717819 */ /* 0x000fe2000000124f */
[----:B------:R-:W-:Y:S01]  /*1a70*/  HFMA2.BF16_V2 R30, R19.H0_H0, R30.H0_H0, R91.H0_H0 ;  /* 0x2000001e131e7231 */ /* 0x000fe2000024085b */
[----:B------:R-:W-:Y:S01]  /*1a80*/  F2FP.BF16.F32.PACK_AB R50, RZ, R48 ;  /* 0x00000030ff32723e */ /* 0x000fe200000010ff */
[----:B------:R-:W-:Y:S01]  /*1a90*/  FMUL.FTZ R59, R15, R118 ;  /* 0x000000760f3b7220 */ /* 0x000fe20000410000 */
[----:B------:R-:W-:Y:S01]  /*1aa0*/  LOP3.LUT R28, R28, 0xffff, RZ, 0xc0, !PT ;  /* 0x0000ffff1c1c7812 */ /* 0x000fe200078ec0ff */
        /* <DEDUP_REMOVED lines=9> */
[----:B------:R-:W-:Y:S01]  /*1b40*/  LOP3.LUT R113, R25, 0xffff, RZ, 0xc0, !PT ;  /* 0x0000ffff19717812 */ /* 0x000fe200078ec0ff */
[----:B------:R-:W-:Y:S01]  /*1b50*/  HFMA2.BF16_V2 R112, R18.H0_H0, R26.H0_H0, R90.H0_H0 ;  /* 0x2000001a12707231 */ /* 0x000fe2000024085a */
[----:B------:R-:W-:Y:S01]  /*1b60*/  SHF.R.U64 R116, R22, 0x10, R23 ;  /* 0x0000001016747819 */ /* 0x000fe20000001217 */
[----:B------:R-:W-:Y:S01]  /*1b70*/  HFMA2.BF16_V2 R25, R87.H0_H0, R24.H0_H0, R111.H0_H0 ;  /* 0x2000001857197231 */ /* 0x000fe2000024086f */
[----:B------:R-:W-:Y:S01]  /*1b80*/  SHF.L.U32 R26, R113, 0x10, RZ ;  /* 0x00000010711a7819 */ /* 0x000fe200000006ff */
[C---:B------:R-:W-:Y:S01]  /*1b90*/  FMUL.FTZ R51, R15.reuse, R114 ;  /* 0x000000720f337220 */ /* 0x040fe20000410000 */
[----:B------:R-:W-:Y:S01]  /*1ba0*/  SHF.R.U32.HI R118, RZ, 0x10, R19 ;  /* 0x00000010ff767819 */ /* 0x000fe20000011613 */
[----:B------:R-:W-:Y:S01]  /*1bb0*/  FMUL.FTZ R65, R15, R120 ;  /* 0x000000780f417220 */ /* 0x000fe20000410000 */
[----:B------:R-:W-:Y:S01]  /*1bc0*/  LOP3.LUT R26, R26, 0xffff, R53, 0xf8, !PT ;  /* 0x0000ffff1a1a7812 */ /* 0x000fe200078ef835 */
[----:B------:R-:W-:Y:S01]  /*1bd0*/  HFMA2.BF16_V2 R39, R116.H0_H0, R39.H0_H0, R117.H0_H0 ;  /* 0x2000002774277231 */ /* 0x000fe20000240875 */
[----:B------:R-:W-:Y:S01]  /*1be0*/  LOP3.LUT R29, R29, 0xffff, RZ, 0xc0, !PT ;  /* 0x0000ffff1d1d7812 */ /* 0x000fe200078ec0ff */
[----:B------:R-:W-:Y:S01]  /*1bf0*/  HFMA2.BF16_V2 R33, R118.H0_H0, R33.H0_H0, R119.H0_H0 ;  /* 0x2000002176217231 */ /* 0x000fe20000240877 */
[----:B------:R-:W-:Y:S01]  /*1c00*/  SHF.L.U64.HI R24, R113, 0x10, RZ ;  /* 0x0000001071187819 */ /* 0x000fe200000102ff */
[----:B------:R-:W-:Y:S01]  /*1c10*/  FADD.FTZ R47, R47, -R14 ;  /* 0x8000000e2f2f7221 */ /* 0x000fe20000010000 */
[----:B------:R-:W-:Y:S01]  /*1c20*/  F2FP.BF16.F32.PACK_AB R27, RZ, R27 ;  /* 0x0000001bff1b723e */ /* 0x000fe200000010ff */
[----:B------:R-:W-:Y:S01]  /*1c30*/  HFMA2.BF16_V2 R35, R20.H0_H0, R35.H0_H0, R92.H0_H0 ;  /* 0x2000002314237231 */ /* 0x000fe2000024085c */
[----:B------:R-:W-:Y:S01]  /*1c40*/  SHF.R.U32.HI R114, RZ, 0x10, R17 ;  /* 0x00000010ff727819 */ /* 0x000fe20000011611 */
[----:B------:R-:W-:Y:S01]  /*1c50*/  FMUL.FTZ R47, R15, R47 ;  /* 0x0000002f0f2f7220 */ /* 0x000fe20000410000 */
[C---:B------:R-:W-:Y:S01]  /*1c60*/  SHF.L.U32 R53, R28.reuse, 0x10, RZ ;  /* 0x000000101c357819 */ /* 0x040fe200000006ff */
[----:B------:R-:W-:Y:S01]  /*1c70*/  HFMA2.BF16_V2 R40, R22.H0_H0, R40.H0_H0, R94.H0_H0 ;  /* 0x2000002816287231 */ /* 0x000fe2000024085e */
[----:B------:R-:W-:Y:S01]  /*1c80*/  SHF.L.U64.HI R113, R28, 0x10, RZ ;  /* 0x000000101c717819 */ /* 0x000fe200000102ff */
[----:B------:R-:W-:Y:S01]  /*1c90*/  HFMA2.BF16_V2 R27, R114.H0_H0, R27.H0_H0, R115.H0_H0 ;  /* 0x2000001b721b7231 */ /* 0x000fe20000240873 */
[----:B------:R-:W-:Y:S01]  /*1ca0*/  LOP3.LUT R30, R30, 0xffff, RZ, 0xc0, !PT ;  /* 0x0000ffff1e1e7812 */ /* 0x000fe200078ec0ff */
[----:B------:R-:W-:Y:S01]  /*1cb0*/  HFMA2.BF16_V2 R37, R23.H0_H0, R37.H0_H0, R95.H0_H0 ;  /* 0x2000002517257231 */ /* 0x000fe2000024085f */
[----:B------:R-:W-:Y:S01]  /*1cc0*/  PRMT R28, R31, 0x7610, R28 ;  /* 0x000076101f1c7816 */ /* 0x000fe2000000001c */
[----:B------:R-:W-:Y:S01]  /*1cd0*/  HFMA2.BF16_V2 R45, R73.H0_H0, R45.H0_H0, R97.H0_H0 ;  /* 0x2000002d492d7231 */ /* 0x000fe20000240861 */
[----:B------:R-:W-:Y:S01]  /*1ce0*/  SHF.R.U64 R120, R96, 0x10, R97 ;  /* 0x0000001060787819 */ /* 0x000fe20000001261 */
[----:B------:R-:W-:Y:S01]  /*1cf0*/  FADD.FTZ R44, R44, -R14 ;  /* 0x8000000e2c2c7221 */ /* 0x000fe20000010000 */
[----:B------:R-:W-:Y:S01]  /*1d00*/  LOP3.LUT R29, R29, 0xffff0000, R24, 0xf8, !PT ;  /* 0xffff00001d1d7812 */ /* 0x000fe200078ef818 */
[--C-:B------:R-:W-:Y:S01]  /*1d10*/  FADD.FTZ R52, R52, -R14.reuse ;  /* 0x8000000e34347221 */ /* 0x100fe20000010000 */
[----:B------:R-:W-:Y:S01]  /*1d20*/  SHF.R.U32.HI R118, RZ, 0x10, R95 ;  /* 0x00000010ff767819 */ /* 0x000fe2000001165f */
[----:B------:R-:W-:Y:S01]  /*1d30*/  HFMA2.BF16_V2 R42, R121.H0_H0, R42.H0_H0, R120.H0_H0 ;  /* 0x2000002a792a7231 */ /* 0x000fe20000240878 */
[----:B------:R-:W-:Y:S01]  /*1d40*/  SHF.R.U32.HI R119, RZ, 0x10, R23 ;  /* 0x00000010ff777819 */ /* 0x000fe20000011617 */
[----:B------:R-:W-:Y:S01]  /*1d50*/  FADD.FTZ R58, R58, -R14 ;  /* 0x8000000e3a3a7221 */ /* 0x000fe20000010000 */
[----:B------:R-:W-:Y:S01]  /*1d60*/  LOP3.LUT R24, R53, 0xffff, R112, 0xf8, !PT ;  /* 0x0000ffff35187812 */ /* 0x000fe200078ef870 */
[--C-:B------:R-:W-:Y:S01]  /*1d70*/  FADD.FTZ R64, R64, -R14.reuse ;  /* 0x8000000e40407221 */ /* 0x100fe20000010000 */
[----:B------:R-:W-:Y:S01]  /*1d80*/  LOP3.LUT R31, R30, 0xffff0000, R113, 0xf8, !PT ;  /* 0xffff00001e1f7812 */ /* 0x000fe200078ef871 */
[----:B------:R-:W-:Y:S01]  /*1d90*/  HFMA2.BF16_V2 R38, R119.H0_H0, R38.H0_H0, R118.H0_H0 ;  /* 0x2000002677267231 */ /* 0x000fe20000240876 */
[----:B------:R-:W-:Y:S01]  /*1da0*/  LOP3.LUT R53, R28, 0xffff, RZ, 0xc0, !PT ;  /* 0x0000ffff1c357812 */ /* 0x000fe200078ec0ff */
[----:B------:R-:W-:Y:S01]  /*1db0*/  HFMA2.BF16_V2 R49, R75.H0_H0, R49.H0_H0, R99.H0_H0 ;  /* 0x200000314b317231 */ /* 0x000fe20000240863 */
[----:B------:R-:W-:Y:S01]  /*1dc0*/  SHF.R.U32.HI R114, RZ, 0x10, R93 ;  /* 0x00000010ff727819 */ /* 0x000fe2000001165d */
[C---:B------:R-:W-:Y:S01]  /*1dd0*/  FMUL.FTZ R44, R15.reuse, R44 ;  /* 0x0000002c0f2c7220 */ /* 0x040fe20000410000 */
[----:B------:R-:W-:Y:S01]  /*1de0*/  SHF.R.U32.HI R115, RZ, 0x10, R21 ;  /* 0x00000010ff737819 */ /* 0x000fe20000011615 */
[C---:B------:R-:W-:Y:S01]  /*1df0*/  FMUL.FTZ R52, R15.reuse, R52 ;  /* 0x000000340f347220 */ /* 0x040fe20000410000 */
[----:B------:R-:W-:Y:S01]  /*1e00*/  LOP3.LUT R30, R32, 0xffff, RZ, 0xc0, !PT ;  /* 0x0000ffff201e7812 */ /* 0x000fe200078ec0ff */
[----:B------:R-:W-:Y:S01]  /*1e10*/  FMUL.FTZ R58, R15, R58 ;  /* 0x0000003a0f3a7220 */ /* 0x000fe20000410000 */
[----:B------:R-:W-:Y:S01]  /*1e20*/  LOP3.LUT R32, R39, 0xffff, RZ, 0xc0, !PT ;  /* 0x0000ffff27207812 */ /* 0x000fe200078ec0ff */
[----:B------:R-:W-:Y:S01]  /*1e30*/  HFMA2.BF16_V2 R34, R115.H0_H0, R34.H0_H0, R114.H0_H0 ;  /* 0x2000002273227231 */ /* 0x000fe20000240872 */
[----:B------:R-:W-:Y:S01]  /*1e40*/  SHF.L.U32 R28, R53, 0x10, RZ ;  /* 0x00000010351c7819 */ /* 0x000fe200000006ff */
[--C-:B------:R-:W-:Y:S01]  /*1e50*/  FADD.FTZ R60, R60, -R14.reuse ;  /* 0x8000000e3c3c7221 */ /* 0x100fe20000010000 */
[----:B------:R-:W-:Y:S01]  /*1e60*/  SHF.R.U64 R118, R100, 0x10, R101 ;  /* 0x0000001064767819 */ /* 0x000fe20000001265 */
[C---:B------:R-:W-:Y:S01]  /*1e70*/  FMUL.FTZ R69, R15.reuse, R64 ;  /* 0x000000400f457220 */ /* 0x040fe20000410000 */
[----:B------:R-:W-:Y:S01]  /*1e80*/  SHF.R.U64 R119, R76, 0x10, R77 ;  /* 0x000000104c777819 */ /* 0x000fe2000000124d */
[----:B------:R-:W-:Y:S01]  /*1e90*/  FMUL.FTZ R64, R15, R124 ;  /* 0x0000007c0f407220 */ /* 0x000fe20000410000 */
[----:B------:R-:W-:Y:S01]  /*1ea0*/  SHF.L.U64.HI R53, R53, 0x10, RZ ;  /* 0x0000001035357819 */ /* 0x000fe200000102ff */
[----:B------:R-:W-:Y:S01]  /*1eb0*/  HFMA2.BF16_V2 R50, R76.H0_H0, R50.H0_H0, R100.H0_H0 ;  /* 0x200000324c327231 */ /* 0x000fe20000240864 */
[----:B------:R-:W-:Y:S01]  /*1ec0*/  SHF.L.U32 R39, R32, 0x10, RZ ;  /* 0x0000001020277819 */ /* 0x000fe200000006ff */
[----:B------:R-:W-:Y:S01]  /*1ed0*/  HFMA2.BF16_V2 R48, R119.H0_H0, R48.H0_H0, R118.H0_H0 ;  /* 0x2000003077307231 */ /* 0x000fe20000240876 */
[----:B------:R-:W-:Y:S01]  /*1ee0*/  SHF.R.U64 R115, R98, 0x10, R99 ;  /* 0x0000001062737819 */ /* 0x000fe20000001263 */
[----:B------:R-:W-:Y:S01]  /*1ef0*/  FMUL.FTZ R60, R15, R60 ;  /* 0x0000003c0f3c7220 */ /* 0x000fe20000410000 */
[----:B------:R-:W-:Y:S01]  /*1f00*/  SHF.R.U64 R114, R74, 0x10, R75 ;  /* 0x000000104a727819 */ /* 0x000fe2000000124b */
[----:B------:R-:W-:Y:S01]  /*1f10*/  HFMA2.BF16_V2 R36, R72.H0_H0, R36.H0_H0, R96.H0_H0 ;  /* 0x2000002448247231 */ /* 0x000fe20000240860 */
[----:B------:R-:W-:Y:S01]  /*1f20*/  LOP3.LUT R28, R28, 0xffff, R35, 0xf8, !PT ;  /* 0x0000ffff1c1c7812 */ /* 0x000fe200078ef823 */
[----:B------:R-:W-:Y:S01]  /*1f30*/  HFMA2.BF16_V2 R46, R77.H0_H0, R46.H0_H0, R101.H0_H0 ;  /* 0x2000002e4d2e7231 */ /* 0x000fe20000240865 */
[----:B------:R-:W-:Y:S01]  /*1f40*/  LOP3.LUT R42, R42, 0xffff, RZ, 0xc0, !PT ;  /* 0x0000ffff2a2a7812 */ /* 0x000fe200078ec0ff */
[----:B------:R-:W-:Y:S01]  /*1f50*/  HFMA2.BF16_V2 R41, R114.H0_H0, R41.H0_H0, R115.H0_H0 ;  /* 0x2000002972297231 */ /* 0x000fe20000240873 */
[----:B------:R-:W-:Y:S01]  /*1f60*/  LOP3.LUT R35, R30, 0xffff0000, R53, 0xf8, !PT ;  /* 0xffff00001e237812 */ /* 0x000fe200078ef835 */
[--C-:B------:R-:W-:Y:S01]  /*1f70*/  FADD.FTZ R62, R62, -R14.reuse ;  /* 0x8000000e3e3e7221 */ /* 0x100fe20000010000 */
[----:B------:R-:W-:Y:S01]  /*1f80*/  F2FP.BF16.F32.PACK_AB R47, RZ, R47 ;  /* 0x0000002fff2f723e */ /* 0x000fe200000010ff */
[--C-:B------:R-:W-:Y:S01]  /*1f90*/  FADD.FTZ R122, R63, -R14.reuse ;  /* 0x8000000e3f7a7221 */ /* 0x100fe20000010000 */
[----:B------:R-:W-:Y:S01]  /*1fa0*/  SHF.R.U32.HI R117, RZ, 0x10, R99 ;  /* 0x00000010ff757819 */ /* 0x000fe20000011663 */
[----:B------:R-:W-:Y:S01]  /*1fb0*/  FMUL.FTZ R63, R15, R62 ;  /* 0x0000003e0f3f7220 */ /* 0x000fe20000410000 */
[----:B------:R-:W-:Y:S01]  /*1fc0*/  SHF.R.U32.HI R116, RZ, 0x10, R75 ;  /* 0x00000010ff747819 */ /* 0x000fe2000001164b */
[----:B------:R-:W-:Y:S01]  /*1fd0*/  FADD.FTZ R68, R68, -R14 ;  /* 0x8000000e44447221 */ /* 0x000fe20000010000 */
[----:B------:R-:W-:Y:S01]  /*1fe0*/  LOP3.LUT R30, R39, 0xffff, R40, 0xf8, !PT ;  /* 0x0000ffff271e7812 */ /* 0x000fe200078ef828 */
[----:B------:R-:W-:Y:S01]  /*1ff0*/  HFMA2.BF16_V2 R70, R85.H0_H0, R70.H0_H0, R109.H0_H0 ;  /* 0x2000004655467231 */ /* 0x000fe2000024086d */
[----:B------:R-:W-:Y:S01]  /*2000*/  LOP3.LUT R39, R37, 0xffff, RZ, 0xc0, !PT ;  /* 0x0000ffff25277812 */ /* 0x000fe200078ec0ff */
[----:B------:R-:W-:Y:S01]  /*2010*/  HFMA2.BF16_V2 R47, R116.H0_H0, R47.H0_H0, R117.H0_H0 ;  /* 0x2000002f742f7231 */ /* 0x000fe20000240875 */
[----:B------:R-:W-:Y:S01]  /*2020*/  LOP3.LUT R37, R45, 0xffff, RZ, 0xc0, !PT ;  /* 0x0000ffff2d257812 */ /* 0x000fe200078ec0ff */
[----:B------:R-:W-:Y:S01]  /*2030*/  FMUL.FTZ R68, R15, R68 ;  /* 0x000000440f447220 */ /* 0x000fe20000410000 */
[----:B------:R-:W-:Y:S01]  /*2040*/  SHF.L.U64.HI R40, R42, 0x10, RZ ;  /* 0x000000102a287819 */ /* 0x000fe200000102ff */
[----:B------:R-:W-:Y:S01]  /*2050*/  FADD.FTZ R67, R67, -R14 ;  /* 0x8000000e43437221 */ /* 0x000fe20000010000 */
[----:B------:R-:W-:Y:S01]  /*2060*/  F2FP.BF16.F32.PACK_AB R55, RZ, R55 ;  /* 0x00000037ff37723e */ /* 0x000fe200000010ff */
[C---:B------:R-:W-:Y:S01]  /*2070*/  FMUL.FTZ R62, R15.reuse, R122 ;  /* 0x0000007a0f3e7220 */ /* 0x040fe20000410000 */
[----:B------:R-:W-:Y:S01]  /*2080*/  SHF.R.U32.HI R121, RZ, 0x10, R101 ;  /* 0x00000010ff797819 */ /* 0x000fe20000011665 */
[----:B------:R-:W-:Y:S01]  /*2090*/  FMUL.FTZ R67, R15, R67 ;  /* 0x000000430f437220 */ /* 0x000fe20000410000 */
[----:B------:R-:W-:-:S02]  /*20a0*/  SHF.R.U32.HI R120, RZ, 0x10, R77 ;  /* 0x00000010ff787819 */ /* 0x000fc4000001164d */
[----:B------:R-:W-:Y:S02]  /*20b0*/  SHF.L.U32 R53, R42, 0x10, RZ ;  /* 0x000000102a357819 */ /* 0x000fe400000006ff */
[----:B------:R-:W-:Y:S01]  /*20c0*/  PRMT R42, R48, 0x7610, R42 ;  /* 0x00007610302a7816 */ /* 0x000fe2000000002a */
[----:B------:R-:W-:Y:S01]  /*20d0*/  HFMA2.BF16_V2 R55, R120.H0_H0, R55.H0_H0, R121.H0_H0 ;  /* 0x2000003778377231 */ /* 0x000fe20000240879 */
[----:B------:R-:W-:Y:S02]  /*20e0*/  F2FP.BF16.F32.PACK_AB R65, RZ, R65 ;  /* 0x00000041ff41723e */ /* 0x000fe400000010ff */
[----:B------:R-:W-:Y:S02]  /*20f0*/  SHF.R.U64 R116, R106, 0x10, R107 ;  /* 0x000000106a747819 */ /* 0x000fe4000000126b */
[----:B------:R-:W-:Y:S02]  /*2100*/  SHF.R.U64 R118, R82, 0x10, R83 ;  /* 0x0000001052767819 */ /* 0x000fe40000001253 */
[----:B------:R-:W-:-:S02]  /*2110*/  LOP3.LUT R37, R37, 0xffff0000, R40, 0xf8, !PT ;  /* 0xffff000025257812 */ /* 0x000fc400078ef828 */
[----:B------:R-:W-:Y:S01]  /*2120*/  LOP3.LUT R40, R41, 0xffff, RZ, 0xc0, !PT ;  /* 0x0000ffff29287812 */ /* 0x000fe200078ec0ff */
[----:B------:R-:W-:Y:S01]  /*2130*/  HFMA2.BF16_V2 R65, R118.H0_H0, R65.H0_H0, R116.H0_H0 ;  /* 0x2000004176417231 */ /* 0x000fe20000240874 */
[----:B------:R-:W-:Y:S02]  /*2140*/  F2FP.BF16.F32.PACK_AB R56, RZ, R56 ;  /* 0x00000038ff38723e */ /* 0x000fe400000010ff */
[----:B------:R-:W-:Y:S02]  /*2150*/  F2FP.BF16.F32.PACK_AB R59, RZ, R59 ;  /* 0x0000003bff3b723e */ /* 0x000fe400000010ff */
[----:B------:R-:W-:Y:S02]  /*2160*/  SHF.R.U64 R117, R80, 0x10, R81 ;  /* 0x0000001050757819 */ /* 0x000fe40000001251 */
[--C-:B------:R-:W-:Y:S02]  /*2170*/  SHF.R.U64 R121, R104, 0x10, R105.reuse ;  /* 0x0000001068797819 */ /* 0x100fe40000001269 */
[----:B------:R-:W-:-:S02]  /*2180*/  SHF.R.U32.HI R120, RZ, 0x10, R105 ;  /* 0x00000010ff787819 */ /* 0x000fc40000011669 */
[----:B------:R-:W-:Y:S01]  /*2190*/  SHF.R.U32.HI R119, RZ, 0x10, R81 ;  /* 0x00000010ff777819 */ /* 0x000fe20000011651 */
[----:B------:R-:W-:Y:S01]  /*21a0*/  HFMA2.BF16_V2 R56, R117.H0_H0, R56.H0_H0, R121.H0_H0 ;  /* 0x2000003875387231 */ /* 0x000fe20000240879 */
[----:B------:R-:W-:Y:S02]  /*21b0*/  LOP3.LUT R42, R42, 0xffff, RZ, 0xc0, !PT ;  /* 0x0000ffff2a2a7812 */ /* 0x000fe400078ec0ff */
[----:B------:R-:W-:Y:S01]  /*21c0*/  LOP3.LUT R41, R49, 0xffff, RZ, 0xc0, !PT ;  /* 0x0000ffff31297812 */ /* 0x000fe200078ec0ff */
[----:B------:R-:W-:Y:S01]  /*21d0*/  HFMA2.BF16_V2 R59, R119.H0_H0, R59.H0_H0, R120.H0_H0 ;  /* 0x2000003b773b7231 */ /* 0x000fe20000240878 */
[----:B------:R-:W-:Y:S02]  /*21e0*/  F2FP.BF16.F32.PACK_AB R44, RZ, R44 ;  /* 0x0000002cff2c723e */ /* 0x000fe400000010ff */
[C---:B------:R-:W-:Y:S02]  /*21f0*/  SHF.L.U32 R49, R40.reuse, 0x10, RZ ;  /* 0x0000001028317819 */ /* 0x040fe400000006ff */
[----:B------:R-:W-:Y:S01]  /*2200*/  F2FP.BF16.F32.PACK_AB R57, RZ, R57 ;  /* 0x00000039ff39723e */ /* 0x000fe200000010ff */
[----:B------:R-:W-:Y:S01]  /*2210*/  HFMA2.BF16_V2 R44, R74.H0_H0, R44.H0_H0, R98.H0_H0 ;  /* 0x2000002c4a2c7231 */ /* 0x000fe20000240862 */
[----:B------:R-:W-:-:S02]  /*2220*/  SHF.L.U64.HI R40, R40, 0x10, RZ ;  /* 0x0000001028287819 */ /* 0x000fc400000102ff */
[----:B------:R-:W-:Y:S01]  /*2230*/  F2FP.BF16.F32.PACK_AB R52, RZ, R52 ;  /* 0x00000034ff34723e */ /* 0x000fe200000010ff */
[----:B------:R-:W-:Y:S01]  /*2240*/  HFMA2.BF16_V2 R57, R79.H0_H0, R57.H0_H0, R103.H0_H0 ;  /* 0x200000394f397231 */ /* 0x000fe20000240867 */
[----:B------:R-:W-:Y:S02]  /*2250*/  F2FP.BF16.F32.PACK_AB R58, RZ, R58 ;  /* 0x0000003aff3a723e */ /* 0x000fe400000010ff */
[----:B------:R-:W-:Y:S01]  /*2260*/  SHF.L.U64.HI R32, R32, 0x10, RZ ;  /* 0x0000001020207819 */ /* 0x000fe200000102ff */
[----:B------:R-:W-:Y:S01]  /*2270*/  HFMA2.BF16_V2 R52, R78.H0_H0, R52.H0_H0, R102.H0_H0 ;  /* 0x200000344e347231 */ /* 0x000fe20000240866 */
[----:B------:R-:W-:Y:S01]  /*2280*/  SHF.L.U32 R45, R42, 0x10, RZ ;  /* 0x000000102a2d7819 */ /* 0x000fe200000006ff */
[----:B------:R-:W-:Y:S01]  /*2290*/  HFMA2.BF16_V2 R58, R81.H0_H0, R58.H0_H0, R105.H0_H0 ;  /* 0x2000003a513a7231 */ /* 0x000fe20000240869 */
[----:B------:R-:W-:Y:S02]  /*22a0*/  F2FP.BF16.F32.PACK_AB R51, RZ, R51 ;  /* 0x00000033ff33723e */ /* 0x000fe400000010ff */
[----:B------:R-:W-:-:S02]  /*22b0*/  SHF.R.U32.HI R115, RZ, 0x10, R103 ;  /* 0x00000010ff737819 */ /* 0x000fc40000011667 */
[----:B------:R-:W-:Y:S02]  /*22c0*/  SHF.R.U32.HI R114, RZ, 0x10, R79 ;  /* 0x00000010ff727819 */ /* 0x000fe4000001164f */
[----:B------:R-:W-:Y:S02]  /*22d0*/  F2FP.BF16.F32.PACK_AB R64, RZ, R64 ;  /* 0x00000040ff40723e */ /* 0x000fe400000010ff */
[----:B------:R-:W-:Y:S01]  /*22e0*/  SHF.R.U64 R119, R108, 0x10, R109 ;  /* 0x000000106c777819 */ /* 0x000fe2000000126d */
[----:B------:R-:W-:Y:S01]  /*22f0*/  HFMA2.BF16_V2 R51, R114.H0_H0, R51.H0_H0, R115.H0_H0 ;  /* 0x2000003372337231 */ /* 0x000fe20000240873 */
[----:B------:R-:W-:Y:S02]  /*2300*/  SHF.R.U64 R118, R84, 0x10, R85 ;  /* 0x0000001054767819 */ /* 0x000fe40000001255 */
[----:B------:R-:W-:Y:S02]  /*2310*/  LOP3.LUT R54, R54, 0xffff, RZ, 0xc0, !PT ;  /* 0x0000ffff36367812 */ /* 0x000fe400078ec0ff */
[----:B------:R-:W-:Y:S01]  /*2320*/  LOP3.LUT R41, R41, 0xffff0000, R40, 0xf8, !PT ;  /* 0xffff000029297812 */ /* 0x000fe200078ef828 */
[----:B------:R-:W-:Y:S01]  /*2330*/  HFMA2.BF16_V2 R64, R118.H0_H0, R64.H0_H0, R119.H0_H0 ;  /* 0x2000004076407231 */ /* 0x000fe20000240877 */
[----:B------:R-:W-:-:S02]  /*2340*/  PRMT R48, R65, 0x7610, R48 ;  /* 0x0000761041307816 */ /* 0x000fc40000000030 */
[----:B------:R-:W-:Y:S02]  /*2350*/  LOP3.LUT R39, R39, 0xffff0000, R32, 0xf8, !PT ;  /* 0xffff000027277812 */ /* 0x000fe400078ef820 */
[----:B------:R-:W-:Y:S02]  /*2360*/  LOP3.LUT R40, R45, 0xffff, R50, 0xf8, !PT ;  /* 0x0000ffff2d287812 */ /* 0x000fe400078ef832 */
[----:B------:R-:W-:Y:S02]  /*2370*/  F2FP.BF16.F32.PACK_AB R60, RZ, R60 ;  /* 0x0000003cff3c723e */ /* 0x000fe400000010ff */
[----:B------:R-:W-:Y:S02]  /*2380*/  LOP3.LUT R32, R53, 0xffff, R36, 0xf8, !PT ;  /* 0x0000ffff35207812 */ /* 0x000fe400078ef824 */
[----:B------:R-:W-:Y:S01]  /*2390*/  LOP3.LUT R45, R46, 0xffff, RZ, 0xc0, !PT ;  /* 0x0000ffff2e2d7812 */ /* 0x000fe200078ec0ff */
[----:B------:R-:W-:Y:S01]  /*23a0*/  HFMA2.BF16_V2 R60, R82.H0_H0, R60.H0_H0, R106.H0_H0 ;  /* 0x2000003c523c7231 */ /* 0x000fe2000024086a */
[----:B------:R-:W-:-:S02]  /*23b0*/  SHF.L.U64.HI R42, R42, 0x10, RZ ;  /* 0x000000102a2a7819 */ /* 0x000fc400000102ff */
[----:B------:R-:W-:Y:S02]  /*23c0*/  SHF.L.U32 R53, R54, 0x10, RZ ;  /* 0x0000001036357819 */ /* 0x000fe400000006ff */
[----:B------:R-:W-:Y:S02]  /*23d0*/  LOP3.LUT R56, R56, 0xffff, RZ, 0xc0, !PT ;  /* 0x0000ffff38387812 */ /* 0x000fe400078ec0ff */
[----:B------:R-:W-:Y:S02]  /*23e0*/  SHF.R.U64 R115, R110, 0x10, R111 ;  /* 0x000000106e737819 */ /* 0x000fe4000000126f */
[----:B------:R-:W-:Y:S02]  /*23f0*/  SHF.R.U64 R114, R86, 0x10, R87 ;  /* 0x0000001056727819 */ /* 0x000fe40000001257 */
[----:B------:R-:W-:Y:S02]  /*2400*/  LOP3.LUT R48, R48, 0xffff, RZ, 0xc0, !PT ;  /* 0x0000ffff30307812 */ /* 0x000fe400078ec0ff */
[----:B------:R-:W-:Y:S01]  /*2410*/  LOP3.LUT R36, R49, 0xffff, R44, 0xf8, !PT ;  /* 0x0000ffff31247812 */ /* 0x000fe200078ef82c */
[----:B------:R-:W-:Y:S01]  /*2420*/  HFMA2.BF16_V2 R66, R114.H0_H0, R66.H0_H0, R115.H0_H0 ;  /* 0x2000004272427231 */ /* 0x000fe20000240873 */
[----:B------:R-:W-:-:S02]  /*2430*/  LOP3.LUT R49, R57, 0xffff, RZ, 0xc0, !PT ;  /* 0x0000ffff39317812 */ /* 0x000fc400078ec0ff */
[----:B------:R-:W-:Y:S02]  /*2440*/  SHF.L.U64.HI R44, R54, 0x10, RZ ;  /* 0x00000010362c7819 */ /* 0x000fe400000102ff */
[----:B------:R-:W-:Y:S02]  /*2450*/  LOP3.LUT R45, R45, 0xffff0000, R42, 0xf8, !PT ;  /* 0xffff00002d2d7812 */ /* 0x000fe400078ef82a */
[----:B------:R-:W-:Y:S02]  /*2460*/  LOP3.LUT R42, R53, 0xffff, R52, 0xf8, !PT ;  /* 0x0000ffff352a7812 */ /* 0x000fe400078ef834 */
[----:B------:R-:W-:Y:S02]  /*2470*/  LOP3.LUT R54, R58, 0xffff, RZ, 0xc0, !PT ;  /* 0x0000ffff3a367812 */ /* 0x000fe400078ec0ff */
[----:B------:R-:W-:Y:S02]  /*2480*/  SHF.L.U64.HI R57, R56, 0x10, RZ ;  /* 0x0000001038397819 */ /* 0x000fe400000102ff */
[----:B------:R-:W-:-:S02]  /*2490*/  SHF.L.U32 R53, R48, 0x10, RZ ;  /* 0x0000001030357819 */ /* 0x000fc400000006ff */
[----:B------:R-:W-:Y:S02]  /*24a0*/  F2FP.BF16.F32.PACK_AB R63, RZ, R63 ;  /* 0x0000003fff3f723e */ /* 0x000fe400000010ff */
[----:B------:R-:W-:Y:S02]  /*24b0*/  LOP3.LUT R64, R64, 0xffff, RZ, 0xc0, !PT ;  /* 0x0000ffff40407812 */ /* 0x000fe400078ec0ff */
[----:B------:R-:W-:Y:S01]  /*24c0*/  F2FP.BF16.F32.PACK_AB R61, RZ, R61 ;  /* 0x0000003dff3d723e */ /* 0x000fe200000010ff */
[----:B------:R-:W-:Y:S01]  /*24d0*/  HFMA2.BF16_V2 R63, R83.H0_H0, R63.H0_H0, R107.H0_H0 ;  /* 0x2000003f533f7231 */ /* 0x000fe2000024086b */
[----:B------:R-:W-:Y:S02]  /*24e0*/  LOP3.LUT R54, R54, 0xffff0000, R57, 0xf8, !PT ;  /* 0xffff000036367812 */ /* 0x000fe400078ef839 */
[----:B------:R-:W-:Y:S01]  /*24f0*/  LOP3.LUT R46, R53, 0xffff, R60, 0xf8, !PT ;  /* 0x0000ffff352e7812 */ /* 0x000fe200078ef83c */
[----:B------:R-:W-:Y:S01]  /*2500*/  HFMA2.BF16_V2 R61, R80.H0_H0, R61.H0_H0, R104.H0_H0 ;  /* 0x2000003d503d7231 */ /* 0x000fe20000240868 */
[----:B------:R-:W-:-:S02]  /*2510*/  SHF.L.U64.HI R57, R48, 0x10, RZ ;  /* 0x0000001030397819 */ /* 0x000fc400000102ff */
[C---:B------:R-:W-:Y:S02]  /*2520*/  SHF.L.U32 R48, R64.reuse, 0x10, RZ ;  /* 0x0000001040307819 */ /* 0x040fe400000006ff */
[----:B------:R-:W-:Y:S02]  /*2530*/  SHF.L.U64.HI R53, R64, 0x10, RZ ;  /* 0x0000001040357819 */ /* 0x000fe400000102ff */
[----:B------:R-:W-:Y:S02]  /*2540*/  F2FP.BF16.F32.PACK_AB R68, RZ, R68 ;  /* 0x00000044ff44723e */ /* 0x000fe400000010ff */
[----:B------:R-:W-:Y:S02]  /*2550*/  LOP3.LUT R60, R70, 0xffff, RZ, 0xc0, !PT ;  /* 0x0000ffff463c7812 */ /* 0x000fe400078ec0ff */
[----:B------:R-:W-:Y:S01]  /*2560*/  LOP3.LUT R66, R66, 0xffff, RZ, 0xc0, !PT ;  /* 0x0000ffff42427812 */ /* 0x000fe200078ec0ff */
[----:B------:R-:W-:Y:S01]  /*2570*/  HFMA2.BF16_V2 R68, R86.H0_H0, R68.H0_H0, R110.H0_H0 ;  /* 0x2000004456447231 */ /* 0x000fe2000024086e */
[----:B------:R-:W-:-:S02]  /*2580*/  LOP3.LUT R64, R27, 0xffff, RZ, 0xc0, !PT ;  /* 0x0000ffff1b407812 */ /* 0x000fc400078ec0ff */
[----:B------:R-:W-:Y:S02]  /*2590*/  LOP3.LUT R49, R49, 0xffff0000, R44, 0xf8, !PT ;  /* 0xffff000031317812 */ /* 0x000fe400078ef82c */
[----:B------:R-:W-:Y:S02]  /*25a0*/  SHF.L.U32 R44, R56, 0x10, RZ ;  /* 0x00000010382c7819 */ /* 0x000fe400000006ff */
[----:B------:R-:W-:Y:S02]  /*25b0*/  LOP3.LUT R60, R60, 0xffff0000, R53, 0xf8, !PT ;  /* 0xffff00003c3c7812 */ /* 0x000fe400078ef835 */
[----:B------:R-:W-:Y:S02]  /*25c0*/  LOP3.LUT R25, R25, 0xffff, RZ, 0xc0, !PT ;  /* 0x0000ffff19197812 */ /* 0x000fe400078ec0ff */
[----:B------:R-:W-:Y:S02]  /*25d0*/  SHF.L.U64.HI R52, R66, 0x10, RZ ;  /* 0x0000001042347819 */ /* 0x000fe400000102ff */
[----:B------:R-:W-:-:S02]  /*25e0*/  LOP3.LUT R56, R33, 0xffff, RZ, 0xc0, !PT ;  /* 0x0000ffff21387812 */ /* 0x000fc400078ec0ff */
[----:B------:R-:W-:Y:S02]  /*25f0*/  PRMT R27, R29, 0x5410, R64 ;  /* 0x000054101d1b7816 */ /* 0x000fe40000000040 */
[----:B------:R-:W-:Y:S02]  /*2600*/  LOP3.LUT R58, R63, 0xffff, RZ, 0xc0, !PT ;  /* 0x0000ffff3f3a7812 */ /* 0x000fe400078ec0ff */
[----:B------:R-:W-:Y:S02]  /*2610*/  SHF.L.U32 R53, R66, 0x10, RZ ;  /* 0x0000001042357819 */ /* 0x000fe400000006ff */
[----:B------:R-:W-:Y:S02]  /*2620*/  LOP3.LUT R64, R34, 0xffff, RZ, 0xc0, !PT ;  /* 0x0000ffff22407812 */ /* 0x000fe400078ec0ff */
[----:B------:R-:W-:Y:S02]  /*2630*/  LOP3.LUT R34, R43, 0xffff, RZ, 0xc0, !PT ;  /* 0x0000ffff2b227812 */ /* 0x000fe400078ec0ff */
[----:B------:R-:W-:-:S02]  /*2640*/  LOP3.LUT R44, R44, 0xffff, R61, 0xf8, !PT ;  /* 0x0000ffff2c2c7812 */ /* 0x000fc400078ef83d */
[----:B------:R-:W-:Y:S02]  /*2650*/  LOP3.LUT R61, R25, 0xffff0000, R52, 0xf8, !PT ;  /* 0xffff0000193d7812 */ /* 0x000fe400078ef834 */
[----:B------:R-:W-:Y:S02]  /*2660*/  LOP3.LUT R58, R58, 0xffff0000, R57, 0xf8, !PT ;  /* 0xffff00003a3a7812 */ /* 0x000fe400078ef839 */
[----:B------:R-:W-:Y:S02]  /*2670*/  PRMT R25, R31, 0x5410, R56 ;  /* 0x000054101f197816 */ /* 0x000fe40000000038 */
[----:B------:R-:W-:Y:S01]  /*2680*/  LOP3.LUT R50, R53, 0xffff, R68, 0xf8, !PT ;  /* 0x0000ffff35327812 */ /* 0x000fe200078ef844 */
[----:B------:R-:W0:Y:S01]  /*2690*/  @!P1 LDC.64 R56, c[0x0][0x230] ;  /* 0x00008c00ff389b82 */ /* 0x000e220000000a00 */
[----:B------:R-:W-:Y:S02]  /*26a0*/  PRMT R29, R35, 0x5410, R64 ;  /* 0x00005410231d7816 */ /* 0x000fe40000000040 */
[----:B------:R-:W-:-:S02]  /*26b0*/  PRMT R33, R37, 0x5410, R34 ;  /* 0x0000541025217816 */ /* 0x000fc40000000022 */
[----:B------:R-:W-:Y:S02]  /*26c0*/  F2FP.BF16.F32.PACK_AB R62, RZ, R62 ;  /* 0x0000003eff3e723e */ /* 0x000fe400000010ff */
[----:B------:R-:W-:Y:S01]  /*26d0*/  SHF.R.U32.HI R121, RZ, 0x10, R107 ;  /* 0x00000010ff797819 */ /* 0x000fe2000001166b */
[----:B------:R-:W1:Y:S01]  /*26e0*/  @!P1 LDC.64 R52, c[0x0][0x238] ;  /* 0x00008e00ff349b82 */ /* 0x000e620000000a00 */
[----:B------:R-:W-:Y:S02]  /*26f0*/  SHF.R.U32.HI R120, RZ, 0x10, R83 ;  /* 0x00000010ff787819 */ /* 0x000fe40000011653 */
[----:B------:R-:W-:Y:S02]  /*2700*/  LOP3.LUT R38, R38, 0xffff, RZ, 0xc0, !PT ;  /* 0x0000ffff26267812 */ /* 0x000fe400078ec0ff */
[----:B------:R-:W-:Y:S01]  /*2710*/  F2FP.BF16.F32.PACK_AB R67, RZ, R67 ;  /* 0x00000043ff43723e */ /* 0x000fe200000010ff */
[----:B------:R-:W-:Y:S01]  /*2720*/  HFMA2.BF16_V2 R62, R120.H0_H0, R62.H0_H0, R121.H0_H0 ;  /* 0x2000003e783e7231 */ /* 0x000fe20000240879 */
[----:B------:R-:W-:Y:S01]  /*2730*/  SHF.R.U32.HI R116, RZ, 0x10, R109 ;  /* 0x00000010ff747819 */ /* 0x000fe2000001166d */
[----:B------:R-:W2:Y:S01]  /*2740*/  LDC.64 R34, c[0x0][0x228] ;  /* 0x00008a00ff227b82 */ /* 0x000ea20000000a00 */
[----:B------:R-:W-:-:S02]  /*2750*/  SHF.R.U32.HI R117, RZ, 0x10, R85 ;  /* 0x00000010ff757819 */ /* 0x000fc40000011655 */
[----:B------:R-:W-:Y:S02]  /*2760*/  PRMT R31, R39, 0x5410, R38 ;  /* 0x00005410271f7816 */ /* 0x000fe40000000026 */
[----:B------:R-:W-:Y:S01]  /*2770*/  LOP3.LUT R38, R51, 0xffff, RZ, 0xc0, !PT ;  /* 0x0000ffff33267812 */ /* 0x000fe200078ec0ff */
[----:B------:R-:W-:Y:S01]  /*2780*/  HFMA2.BF16_V2 R67, R117.H0_H0, R67.H0_H0, R116.H0_H0 ;  /* 0x2000004375437231 */ /* 0x000fe20000240874 */
[----:B------:R-:W-:Y:S01]  /*2790*/  LOP3.LUT R66, R47, 0xffff, RZ, 0xc0, !PT ;  /* 0x0000ffff2f427812 */ /* 0x000fe200078ec0ff */
[----:B0-----:R-:W-:Y:S01]  /*27a0*/  @!P1 IMAD.WIDE R56, R0, 0x4, R56 ;  /* 0x0000000400389825 */ /* 0x001fe200078e0238 */
[----:B------:R-:W-:Y:S02]  /*27b0*/  PRMT R43, R49, 0x5410, R38 ;  /* 0x00005410312b7816 */ /* 0x000fe40000000026 */
[----:B------:R-:W-:Y:S02]  /*27c0*/  LOP3.LUT R64, R55, 0xffff, RZ, 0xc0, !PT ;  /* 0x0000ffff37407812 */ /* 0x000fe400078ec0ff */
[----:B------:R-:W-:Y:S01]  /*27d0*/  LOP3.LUT R39, R62, 0xffff, RZ, 0xc0, !PT ;  /* 0x0000ffff3e277812 */ /* 0x000fe200078ec0ff */
[----:B------:R3:W-:Y:S01]  /*27e0*/  @!P1 STG.E desc[UR4][R56.64], R14 ;  /* 0x0000000e38009986 */ /* 0x0007e2000c101904 */
[----:B------:R-:W-:Y:S01]  /*27f0*/  LOP3.LUT R38, R71, 0xffff, RZ, 0xc0, !PT ;  /* 0x0000ffff47267812 */ /* 0x000fe200078ec0ff */
[----:B-1----:R-:W-:Y:S01]  /*2800*/  @!P1 IMAD.WIDE R52, R0, 0x4, R52 ;  /* 0x0000000400349825 */ /* 0x002fe200078e0234 */
[----:B------:R-:W-:-:S02]  /*2810*/  LOP3.LUT R59, R59, 0xffff, RZ, 0xc0, !PT ;  /* 0x0000ffff3b3b7812 */ /* 0x000fc400078ec0ff */
[----:B------:R-:W-:Y:S02]  /*2820*/  PRMT R37, R41, 0x5410, R66 ;  /* 0x0000541029257816 */ /* 0x000fe40000000042 */
[----:B------:R-:W-:Y:S01]  /*2830*/  PRMT R41, R45, 0x5410, R64 ;  /* 0x000054102d297816 */ /* 0x000fe20000000040 */
[----:B------:R3:W-:Y:S01]  /*2840*/  @!P1 STG.E desc[UR4][R52.64], R15 ;  /* 0x0000000f34009986 */ /* 0x0007e2000c101904 */
[----:B------:R-:W-:Y:S01]  /*2850*/  LOP3.LUT R67, R67, 0xffff, RZ, 0xc0, !PT ;  /* 0x0000ffff43437812 */ /* 0x000fe200078ec0ff */
[----:B--2---:R-:W-:Y:S01]  /*2860*/  IMAD.WIDE.U32 R62, R7, 0x8, R34 ;  /* 0x00000008073e7825 */ /* 0x004fe200078e0022 */
[----:B------:R-:W-:Y:S02]  /*2870*/  PRMT R47, R58, 0x5410, R39 ;  /* 0x000054103a2f7816 */ /* 0x000fe40000000027 */
[----:B------:R-:W-:Y:S01]  /*2880*/  PRMT R51, R61, 0x5410, R38 ;  /* 0x000054103d337816 */ /* 0x000fe20000000026 */
[----:B------:R-:W-:Y:S01]  /*2890*/  IMAD.WIDE.U32 R38, R13, 0x8, R34 ;  /* 0x000000080d267825 */ /* 0x000fe200078e0022 */
[----:B------:R-:W-:-:S02]  /*28a0*/  F2FP.BF16.F32.PACK_AB R69, RZ, R69 ;  /* 0x00000045ff45723e */ /* 0x000fc400000010ff */
[----:B------:R-:W-:Y:S01]  /*28b0*/  PRMT R45, R54, 0x5410, R59 ;  /* 0x00005410362d7816 */ /* 0x000fe2000000003b */
[----:B------:R-:W-:Y:S01]  /*28c0*/  IMAD.WIDE.U32 R54, R2, 0x8, R34 ;  /* 0x0000000802367825 */ /* 0x000fe200078e0022 */
[----:B------:R-:W-:-:S03]  /*28d0*/  PRMT R49, R60, 0x5410, R67 ;  /* 0x000054103c317816 */ /* 0x000fc60000000043 */
[----:B------:R-:W-:Y:S01]  /*28e0*/  HFMA2.BF16_V2 R69, R84.H0_H0, R69.H0_H0, R108.H0_H0 ;  /* 0x2000004554457231 */ /* 0x000fe2000024086c */
[----:B------:R3:W-:Y:S01]  /*28f0*/  STG.E.64 desc[UR4][R38.64], R26 ;  /* 0x0000001a26007986 */ /* 0x0007e2000c101b04 */
[--C-:B------:R-:W-:Y:S01]  /*2900*/  IMAD.WIDE.U32 R58, R11, 0x8, R34.reuse ;  /* 0x000000080b3a7825 */ /* 0x100fe200078e0022 */
[----:B------:R-:W-:Y:S02]  /*2910*/  IADD3 R0, R0, UR6, RZ ;  /* 0x0000000600007c10 */ /* 0x000fe4000fffe0ff */
[----:B------:R3:W-:Y:S01]  /*2920*/  STG.E.64 desc[UR4][R54.64], R24 ;  /* 0x0000001836007986 */ /* 0x0007e2000c101b04 */
[----:B------:R-:W-:Y:S01]  /*2930*/  IMAD.WIDE.U32 R10, R10, 0x8, R34 ;  /* 0x000000080a0a7825 */ /* 0x000fe200078e0022 */
[----:B------:R-:W-:Y:S02]  /*2940*/  LOP3.LUT R48, R48, 0xffff, R69, 0xf8, !PT ;  /* 0x0000ffff30307812 */ /* 0x000fe400078ef845 */
[----:B------:R3:W-:Y:S01]  /*2950*/  STG.E.64 desc[UR4][R58.64], R28 ;  /* 0x0000001c3a007986 */ /* 0x0007e2000c101b04 */
[----:B------:R-:W-:Y:S01]  /*2960*/  IMAD.WIDE.U32 R60, R9, 0x8, R34 ;  /* 0x00000008093c7825 */ /* 0x000fe200078e0022 */
[----:B------:R-:W-:-:S02]  /*2970*/  ISETP.GE.AND P1, PT, R0, UR7, PT ;  /* 0x0000000700007c0c */ /* 0x000fc4000bf26270 */
[----:B------:R3:W-:Y:S01]  /*2980*/  STG.E.64 desc[UR4][R10.64], R30 ;  /* 0x0000001e0a007986 */ /* 0x0007e2000c101b04 */
[--C-:B------:R-:W-:Y:S01]  /*2990*/  IMAD.WIDE.U32 R8, R8, 0x8, R34.reuse ;  /* 0x0000000808087825 */ /* 0x100fe200078e0022 */
[----:B------:R-:W-:Y:S02]  /*29a0*/  SEL R112, RZ, 0x1, P0 ;  /* 0x00000001ff707807 */ /* 0x000fe40000000000 */
[----:B------:R3:W-:Y:S01]  /*29b0*/  STG.E.64 desc[UR4][R60.64], R32 ;  /* 0x000000203c007986 */ /* 0x0007e2000c101b04 */
[----:B------:R-:W-:-:S03]  /*29c0*/  IMAD.WIDE.U32 R6, R6, 0x8, R34 ;  /* 0x0000000806067825 */ /* 0x000fc600078e0022 */
        /* <DEDUP_REMOVED lines=8> */
[----:B------:R3:W-:Y:S04]  /*2a50*/  STG.E.64 desc[UR4][R4.64], R46 ;  /* 0x0000002e04007986 */ /* 0x0007e8000c101b04 */
[----:B------:R3:W-:Y:S04]  /*2a60*/  STG.E.64 desc[UR4][R2.64], R48 ;  /* 0x0000003002007986 */ /* 0x0007e8000c101b04 */
[----:B------:R3:W-:Y:S01]  /*2a70*/  STG.E.64 desc[UR4][R12.64], R50 ;  /* 0x000000320c007986 */ /* 0x0007e2000c101b04 */
[----:B------:R-:W-:Y:S05]  /*2a80*/  @!P1 BRA `(.L_x_1263) ;  /* 0xffffffd800049947 */ /* 0x000fea000383ffff */
[----:B------:R-:W-:Y:S05]  /*2a90*/  EXIT ;  /* 0x000000000000794d */ /* 0x000fea0003800000 */
.L_x_1262:
[----:B------:R-:W-:Y:S01]  /*2aa0*/  HFMA2.MMA R117, -RZ, RZ, 0, 5.9604644775390625e-08 ;  /* 0x00000001ff757435 */ /* 0x000fe200000001ff */
[----:B------:R-:W-:Y:S02]  /*2ab0*/  MOV R124, R15 ;  /* 0x0000000f007c7202 */ /* 0x000fe40000000f00 */
[----:B------:R-:W-:Y:S02]  /*2ac0*/  MOV R116, 0x1f ;  /* 0x0000001f00747802 */ /* 0x000fe40000000f00 */
[----:B------:R-:W-:-:S07]  /*2ad0*/  MOV R113, 0xffffffff ;  /* 0xffffffff00717802 */ /* 0x000fce0000000f00 */
[----:B-----5:R-:W-:Y:S05]  /*2ae0*/  WARPSYNC.COLLECTIVE R113, `(.L_x_1264) ;  /* 0x0000000071087348 */ /* 0x020fea0003c00000 */
[----:B------:R0:W1:Y:S02]  /*2af0*/  SHFL.BFLY P2, R122, R124, R117, R116 ;  /* 0x0c0000757c7a7389 */ /* 0x0000640000040074 */
[----:B01---5:R-:W-:Y:S01]  /*2b00*/  ENDCOLLECTIVE ;  /* 0x000000000000791b */ /* 0x023fe20003800000 */
.L_x_1264:
[----:B------:R-:W-:Y:S01]  /*2b10*/  HFMA2.MMA R117, -RZ, RZ, 0, 1.1920928955078125e-07 ;  /* 0x00000002ff757435 */ /* 0x000fe200000001ff */
[----:B------:R-:W-:-:S05]  /*2b20*/  MOV R14, R122 ;  /* 0x0000007a000e7202 */ /* 0x000fca0000000f00 */
[----:B------:R-:W-:-:S05]  /*2b30*/  FADD.FTZ R118, R15, R14 ;  /* 0x0000000e0f767221 */ /* 0x000fca0000010000 */
[----:B------:R-:W-:-:S07]  /*2b40*/  MOV R124, R118 ;  /* 0x00000076007c7202 */ /* 0x000fce0000000f00 */
[----:B------:R-:W-:Y:S05]  /*2b50*/  WARPSYNC.COLLECTIVE R113, `(.L_x_1265) ;  /* 0x0000000071087348 */ /* 0x000fea0003c00000 */
[----:B------:R0:W1:Y:S02]  /*2b60*/  SHFL.BFLY P2, R122, R124, R117, R116 ;  /* 0x0c0000757c7a7389 */ /* 0x0000640000040074 */
[----:B01----:R-:W-:Y:S01]  /*2b70*/  ENDCOLLECTIVE ;  /* 0x000000000000791b */ /* 0x003fe20003800000 */
.L_x_1265:
[----:B------:R-:W-:Y:S01]  /*2b80*/  HFMA2.MMA R117, -RZ, RZ, 0, 2.384185791015625e-07 ;  /* 0x00000004ff757435 */ /* 0x000fe200000001ff */
[----:B------:R-:W-:-:S05]  /*2b90*/  MOV R119, R122 ;  /* 0x0000007a00777202 */ /* 0x000fca0000000f00 */
[----:B------:R-:W-:-:S05]  /*2ba0*/  FADD.FTZ R119, R118, R119 ;  /* 0x0000007776777221 */ /* 0x000fca0000010000 */
[----:B------:R-:W-:-:S07]  /*2bb0*/  MOV R124, R119 ;  /* 0x00000077007c7202 */ /* 0x000fce0000000f00 */
[----:B------:R-:W-:Y:S05]  /*2bc0*/  WARPSYNC.COLLECTIVE R113, `(.L_x_1266) ;  /* 0x0000000071087348 */ /* 0x000fea0003c00000 */
[----:B------:R0:W1:Y:S02]  /*2bd0*/  SHFL.BFLY P2, R122, R124, R117, R116 ;  /* 0x0c0000757c7a7389 */ /* 0x0000640000040074 */
[----:B01----:R-:W-:Y:S01]  /*2be0*/  ENDCOLLECTIVE ;  /* 0x000000000000791b */ /* 0x003fe20003800000 */
.L_x_1266:
[----:B------:R-:W-:Y:S01]  /*2bf0*/  HFMA2.MMA R117, -RZ, RZ, 0, 4.76837158203125e-07 ;  /* 0x00000008ff757435 */ /* 0x000fe200000001ff */
[----:B------:R-:W-:-:S05]  /*2c00*/  MOV R14, R122 ;  /* 0x0000007a000e7202 */ /* 0x000fca0000000f00 */
[----:B------:R-:W-:-:S05]  /*2c10*/  FADD.FTZ R120, R119, R14 ;  /* 0x0000000e77787221 */ /* 0x000fca0000010000 */
[----:B------:R-:W-:-:S07]  /*2c20*/  MOV R124, R120 ;  /* 0x00000078007c7202 */ /* 0x000fce0000000f00 */
[----:B------:R-:W-:Y:S05]  /*2c30*/  WARPSYNC.COLLECTIVE R113, `(.L_x_1267) ;  /* 0x0000000071087348 */ /* 0x000fea0003c00000 */
[----:B------:R0:W1:Y:S02]  /*2c40*/  SHFL.BFLY P2, R122, R124, R117, R116 ;  /* 0x0c0000757c7a7389 */ /* 0x0000640000040074 */
[----:B01----:R-:W-:Y:S01]  /*2c50*/  ENDCOLLECTIVE ;  /* 0x000000000000791b */ /* 0x003fe20003800000 */
.L_x_1267:
[----:B------:R-:W-:Y:S01]  /*2c60*/  HFMA2.MMA R117, -RZ, RZ, 0, 9.5367431640625e-07 ;  /* 0x00000010ff757435 */ /* 0x000fe200000001ff */
[----:B------:R-:W-:-:S05]  /*2c70*/  MOV R121, R122 ;  /* 0x0000007a00797202 */ /* 0x000fca0000000f00 */
[----:B------:R-:W-:-:S05]  /*2c80*/  FADD.FTZ R121, R120, R121 ;  /* 0x0000007978797221 */ /* 0x000fca0000010000 */
[----:B------:R-:W-:-:S07]  /*2c90*/  MOV R124, R121 ;  /* 0x00000079007c7202 */ /* 0x000fce0000000f00 */
[----:B------:R-:W-:Y:S05]  /*2ca0*/  WARPSYNC.COLLECTIVE R113, `(.L_x_1268) ;  /* 0x0000000071087348 */ /* 0x000fea0003c00000 */
[----:B------:R0:W1:Y:S02]  /*2cb0*/  SHFL.BFLY P2, R122, R124, R117, R116 ;  /* 0x0c0000757c7a7389 */ /* 0x0000640000040074 */
[----:B01----:R-:W-:Y:S01]  /*2cc0*/  ENDCOLLECTIVE ;  /* 0x000000000000791b */ /* 0x003fe20003800000 */
.L_x_1268:
        /* <DEDUP_REMOVED lines=105> */
.L_x_1269:
[----:B------:R-:W-:Y:S01]  /*3360*/  HFMA2.MMA R117, -RZ, RZ, 0, 1.1920928955078125e-07 ;  /* 0x00000002ff757435 */ /* 0x000fe200000001ff */
[----:B------:R-:W-:-:S05]  /*3370*/  MOV R118, R122 ;  /* 0x0000007a00767202 */ /* 0x000fca0000000f00 */
[----:B------:R-:W-:-:S05]  /*3380*/  FADD.FTZ R118, R15, R118 ;  /* 0x000000760f767221 */ /* 0x000fca0000010000 */
[----:B------:R-:W-:-:S07]  /*3390*/  MOV R124, R118 ;  /* 0x00000076007c7202 */ /* 0x000fce0000000f00 */
[----:B------:R-:W-:Y:S05]  /*33a0*/  WARPSYNC.COLLECTIVE R113, `(.L_x_1270) ;  /* 0x0000000071087348 */ /* 0x000fea0003c00000 */
[----:B------:R0:W1:Y:S02]  /*33b0*/  SHFL.BFLY P2, R122, R124, R117, R116 ;  /* 0x0c0000757c7a7389 */ /* 0x0000640000040074 */
[----:B01----:R-:W-:Y:S01]  /*33c0*/  ENDCOLLECTIVE ;  /* 0x000000000000791b */ /* 0x003fe20003800000 */
.L_x_1270:
[----:B------:R-:W-:Y:S01]  /*33d0*/  HFMA2.MMA R117, -RZ, RZ, 0, 2.384185791015625e-07 ;  /* 0x00000004ff757435 */ /* 0x000fe200000001ff */
[----:B------:R-:W-:-:S05]  /*33e0*/  MOV R119, R122 ;  /* 0x0000007a00777202 */ /* 0x000fca0000000f00 */
[----:B------:R-:W-:-:S05]  /*33f0*/  FADD.FTZ R119, R118, R119 ;  /* 0x0000007776777221 */ /* 0x000fca0000010000 */
[----:B------:R-:W-:-:S07]  /*3400*/  MOV R124, R119 ;  /* 0x00000077007c7202 */ /* 0x000fce0000000f00 */
[----:B------:R-:W-:Y:S05]  /*3410*/  WARPSYNC.COLLECTIVE R113, `(.L_x_1271) ;  /* 0x0000000071087348 */ /* 0x000fea0003c00000 */
[----:B------:R0:W1:Y:S02]  /*3420*/  SHFL.BFLY P2, R122, R124, R117, R116 ;  /* 0x0c0000757c7a7389 */ /* 0x0000640000040074 */
[----:B01----:R-:W-:Y:S01]  /*3430*/  ENDCOLLECTIVE ;  /* 0x000000000000791b */ /* 0x003fe20003800000 */
.L_x_1271:
[----:B------:R-:W-:Y:S01]  /*3440*/  HFMA2.MMA R117, -RZ, RZ, 0, 4.76837158203125e-07 ;  /* 0x00000008ff757435 */ /* 0x000fe200000001ff */
[----:B------:R-:W-:-:S05]  /*3450*/  MOV R120, R122 ;  /* 0x0000007a00787202 */ /* 0x000fca0000000f00 */
[----:B------:R-:W-:-:S05]  /*3460*/  FADD.FTZ R120, R119, R120 ;  /* 0x0000007877787221 */ /* 0x000fca0000010000 */
[----:B------:R-:W-:-:S07]  /*3470*/  MOV R124, R120 ;  /* 0x00000078007c7202 */ /* 0x000fce0000000f00 */
[----:B------:R-:W-:Y:S05]  /*3480*/  WARPSYNC.COLLECTIVE R113, `(.L_x_1272) ;  /* 0x0000000071087348 */ /* 0x000fea0003c00000 */
[----:B------:R0:W1:Y:S02]  /*3490*/  SHFL.BFLY P2, R122, R124, R117, R116 ;  /* 0x0c0000757c7a7389 */ /* 0x0000640000040074 */
[----:B01----:R-:W-:Y:S01]  /*34a0*/  ENDCOLLECTIVE ;  /* 0x000000000000791b */ /* 0x003fe20003800000 */
.L_x_1272:
[----:B------:R-:W-:Y:S01]  /*34b0*/  HFMA2.MMA R117, -RZ, RZ, 0, 9.5367431640625e-07 ;  /* 0x00000010ff757435 */ /* 0x000fe200000001ff */
[----:B------:R-:W-:-:S05]  /*34c0*/  MOV R121, R122 ;  /* 0x0000007a00797202 */ /* 0x000fca0000000f00 */
[----:B------:R-:W-:-:S05]  /*34d0*/  FADD.FTZ R121, R120, R121 ;  /* 0x0000007978797221 */ /* 0x000fca0000010000 */
[----:B------:R-:W-:-:S07]  /*34e0*/  MOV R124, R121 ;  /* 0x00000079007c7202 */ /* 0x000fce0000000f00 */
[----:B------:R-:W-:Y:S05]  /*34f0*/  WARPSYNC.COLLECTIVE R113, `(.L_x_1273) ;  /* 0x0000000071087348 */ /* 0x000fea0003c00000 */
[----:B------:R0:W1:Y:S02]  /*3500*/  SHFL.BFLY P2, R122, R124, R117, R116 ;  /* 0x0c0000757c7a7389 */ /* 0x0000640000040074 */
[----:B01----:R-:W-:Y:S01]  /*3510*/  ENDCOLLECTIVE ;  /* 0x000000000000791b */ /* 0x003fe20003800000 */
.L_x_1273:
[----:B------:R-:W-:Y:S05]  /*3520*/  BRA `(.L_x_1274) ;  /* 0xffffffd800a47947 */ /* 0x000fea000383ffff */
.L_x_1275:
        /* <DEDUP_REMOVED lines=13> */
.L_x_2067:


//--------------------- .text._ZN10layer_norm13ln_fwd_kernelINS_13Kernel_traitsI13__nv_bfloat16S2_S2_fjLj6144ELj1ELj1ELj4ELj16ENS_18Kernel_traits_baseILj6144ES2_S2_S2_fjLj128EEEEEEEvNS_9FwdParamsE --------------------------
	.section	.text._ZN10layer_norm13ln_fwd_kernelINS_13Kernel_traitsI13__nv_bfloat16S2_S2_fjLj6144ELj1ELj1ELj4ELj16ENS_18Kernel_traits_baseILj6144ES2_S2_S2_fjLj128EEEEEEEvNS_9FwdParamsE,"ax",@progbits
	.align	128
        .global         _ZN10layer_norm13ln_fwd_kernelINS_13Kernel_traitsI13__nv_bfloat16S2_S2_fjLj6144ELj1ELj1ELj4ELj16ENS_18Kernel_traits_baseILj6144ES2_S2_S2_fjLj128EEEEEEEvNS_9FwdParamsE
        .type           _ZN10layer_norm13ln_fwd_kernelINS_13Kernel_traitsI13__nv_bfloat16S2_S2_fjLj6144ELj1ELj1ELj4ELj16ENS_18Kernel_traits_baseILj6144ES2_S2_S2_fjLj128EEEEEEEvNS_9FwdParamsE,@function
        .size           _ZN10layer_norm13ln_fwd_kernelINS_13Kernel_traitsI13__nv_bfloat16S2_S2_fjLj6144ELj1ELj1ELj4ELj16ENS_18Kernel_traits_baseILj6144ES2_S2_S2_fjLj128EEEEEEEvNS_9FwdParamsE,(.L_x_2068 - _ZN10layer_norm13ln_fwd_kernelINS_13Kernel_traitsI13__nv_bfloat16S2_S2_fjLj6144ELj1ELj1ELj4ELj16ENS_18Kernel_traits_baseILj6144ES2_S2_S2_fjLj128EEEEEEEvNS_9FwdParamsE)
        .other          _ZN10layer_norm13ln_fwd_kernelINS_13Kernel_traitsI13__nv_bfloat16S2_S2_fjLj6144ELj1ELj1ELj4ELj16ENS_18Kernel_traits_baseILj6144ES2_S2_S2_fjLj128EEEEEEEvNS_9FwdParamsE,@"STO_CUDA_ENTRY STV_DEFAULT"
_ZN10layer_norm13ln_fwd_kernelINS_13Kernel_traitsI13__nv_bfloat16S2_S2_fjLj6144ELj1ELj1ELj4ELj16ENS_18Kernel_traits_baseILj6144ES2_S2_S2_fjLj128EEEEEEEvNS_9FwdParamsE:
.text._ZN10layer_norm13ln_fwd_kernelINS_13Kernel_traitsI13__nv_bfloat16S2_S2_fjLj6144ELj1ELj1ELj4ELj16ENS_18Kernel_traits_baseILj6144ES2_S2_S2_fjLj128EEEEEEEvNS_9FwdParamsE:
        /* <DEDUP_REMOVED lines=30> */
.L_x_1277:
[----:B-1----:R-:W1:Y:S01]  /*01e0*/  S2R R82, SR_TID.X ;  /* 0x0000000000527919 */ /* 0x002e620000002100 */
[----:B------:R-:W2:Y:S01]  /*01f0*/  LDC.64 R68, c[0x0][0x220] ;  /* 0x00008800ff447b82 */ /* 0x000ea20000000a00 */
[----:B-1----:R-:W-:-:S05]  /*0200*/  LOP3.LUT R80, R82, 0x7f, RZ, 0xc0, !PT ;  /* 0x0000007f52507812 */ /* 0x002fca00078ec0ff */
[----:B------:R-:W-:-:S04]  /*0210*/  IMAD R80, R81, 0x300, R80 ;  /* 0x0000030051507824 */ /* 0x000fc800078e0250 */
[----:B--2---:R-:W-:-:S06]  /*0220*/  IMAD.WIDE.U32 R72, R80, 0x10, R68 ;  /* 0x0000001050487825 */ /* 0x004fcc00078e0044 */
[----:B------:R-:W2:Y:S01]  /*0230*/  LDG.E.128 R72, desc[UR4][R72.64] ;  /* 0x0000000448487981 */ /* 0x000ea2000c1e1d00 */
[----:B0-----:R-:W-:-:S05]  /*0240*/  IADD3 R53, R80, 0x80, RZ ;  /* 0x0000008050357810 */ /* 0x001fca0007ffe0ff */
        /* <DEDUP_REMOVED lines=102> */
[--C-:B------:R-:W-:Y:S01]  /*08b0*/  FADD.FTZ R3, R125, R72.reuse ;  /* 0x000000487d037221 */ /* 0x100fe20000010000 */
[----:B------:R-:W-:-:S02]  /*08c0*/  PRMT R72, R66, 0x7632, R72 ;  /* 0x0000763242487816 */ /* 0x000fc40000000048 */
[----:B------:R-:W-:Y:S01]  /*08d0*/  SHF.L.U32 R66, R66, 0x10, RZ ;  /* 0x0000001042427819 */ /* 0x000fe200000006ff */
        /* <DEDUP_REMOVED lines=152> */
.L_x_1288:
        /* <DEDUP_REMOVED lines=26> */
[----:B--2---:R-:W2:Y:S04]  /*1400*/  SHFL.DOWN PT, R100, R52, 0x2, 0x1f ;  /* 0x08401f0034647f89 */ /* 0x004ea800000e0000 */
[----:B------:R-:W3:Y:S01]  /*1410*/  SHFL.DOWN PT, R102, R53, 0x2, 0x1f ;  /* 0x08401f0035667f89 */ /* 0x000ee200000e0000 */
[----:B--2---:R-:W-:Y:S01]  /*1420*/  FMUL.FTZ R3, R98, R100 ;  /* 0x0000006462037220 */ /* 0x004fe20000410000 */
[----:B------:R-:W-:-:S03]  /*1430*/  FADD.FTZ R100, -R100, R52 ;  /* 0x0000003464647221 */ /* 0x000fc60000010100 */
[----:B------:R-:W-:Y:S01]  /*1440*/  FFMA.FTZ R92, R94, R52, R3 ;  /* 0x000000345e5c7223 */ /* 0x000fe20000010003 */
[----:B------:R-:W-:Y:S01]  /*1450*/  FMUL.FTZ R100, R100, R100 ;  /* 0x0000006464647220 */ /* 0x000fe20000410000 */
[----:B------:R-:W2:Y:S01]  /*1460*/  SHFL.DOWN PT, R3, R2, 0x1, 0x1f ;  /* 0x08201f0002037f89 */ /* 0x000ea200000e0000 */
[----:B---3--:R-:W-:Y:S01]  /*1470*/  FADD.FTZ R102, R102, R53 ;  /* 0x0000003566667221 */ /* 0x008fe20000010000 */
[----:B-1----:R-:W-:Y:S01]  /*1480*/  FMUL.FTZ R92, R104, R92 ;  /* 0x0000005c685c7220 */ /* 0x002fe20000410000 */
[----:B------:R-:W-:-:S04]  /*1490*/  FMUL.FTZ R100, R100, R94 ;  /* 0x0000005e64647220 */ /* 0x000fc80000410000 */
[----:B------:R-:W1:Y:S01]  /*14a0*/  SHFL.DOWN PT, R52, R92, 0x1, 0x1f ;  /* 0x08201f005c347f89 */ /* 0x000e6200000e0000 */
[----:B------:R-:W-:-:S04]  /*14b0*/  FMUL.FTZ R53, R98, R100 ;  /* 0x0000006462357220 */ /* 0x000fc80000410000 */
[----:B------:R-:W-:-:S05]  /*14c0*/  FFMA.FTZ R53, R104, R53, R102 ;  /* 0x0000003568357223 */ /* 0x000fca0000010066 */
[----:B------:R-:W3:Y:S01]  /*14d0*/  SHFL.DOWN PT, R94, R53, 0x1, 0x1f ;  /* 0x08201f00355e7f89 */ /* 0x000ee200000e0000 */
[----:B--2---:R-:W-:-:S06]  /*14e0*/  FADD.FTZ R96, R2, R3 ;  /* 0x0000000302607221 */ /* 0x004fcc0000010000 */
[----:B------:R-:W2:Y:S01]  /*14f0*/  MUFU.RCP R96, R96 ;  /* 0x0000006000607308 */ /* 0x000ea20000001000 */
[----:B-1----:R-:W-:Y:S01]  /*1500*/  FADD.FTZ R98, R92, -R52 ;  /* 0x800000345c627221 */ /* 0x002fe20000010000 */
[----:B------:R-:W-:-:S03]  /*1510*/  FMUL.FTZ R52, R3, R52 ;  /* 0x0000003403347220 */ /* 0x000fc60000410000 */
[----:B------:R-:W-:Y:S01]  /*1520*/  FMUL.FTZ R98, R98, R98 ;  /* 0x0000006262627220 */ /* 0x000fe20000410000 */
[----:B------:R-:W-:-:S03]  /*1530*/  FFMA.FTZ R52, R2, R92, R52 ;  /* 0x0000005c02347223 */ /* 0x000fc60000010034 */
[----:B------:R-:W-:Y:S01]  /*1540*/  FMUL.FTZ R98, R2, R98 ;  /* 0x0000006202627220 */ /* 0x000fe20000410000 */
[----:B---3--:R-:W-:-:S03]  /*1550*/  FADD.FTZ R94, R53, R94 ;  /* 0x0000005e355e7221 */ /* 0x008fc60000010000 */
[----:B------:R-:W-:-:S04]  /*1560*/  FMUL.FTZ R3, R3, R98 ;  /* 0x0000006203037220 */ /* 0x000fc80000410000 */
[C---:B--2---:R-:W-:Y:S01]  /*1570*/  FFMA.FTZ R94, R96.reuse, R3, R94 ;  /* 0x00000003605e7223 */ /* 0x044fe2000001005e */
[----:B------:R-:W-:Y:S02]  /*1580*/  FMUL.FTZ R82, R96, R52 ;  /* 0x0000003460527220 */ /* 0x000fe40000410000 */
[----:B------:R-:W1:Y:S02]  /*1590*/  @!P1 LDC.64 R52, c[0x0][0x230] ;  /* 0x00008c00ff349b82 */ /* 0x000e640000000a00 */
[----:B------:R-:W0:Y:S04]  /*15a0*/  SHFL.IDX PT, R3, R94, RZ, 0x1f ;  /* 0x00001fff5e037589 */ /* 0x000e2800000e0000 */
[----:B------:R-:W2:Y:S01]  /*15b0*/  SHFL.IDX PT, R82, R82, RZ, 0x1f ;  /* 0x00001fff52527589 */ /* 0x000ea200000e0000 */
[----:B-1----:R-:W-:-:S04]  /*15c0*/  @!P1 IMAD.WIDE R52, R81, 0x4, R52 ;  /* 0x0000000451349825 */ /* 0x002fc800078e0234 */
[----:B0-----:R-:W-:Y:S02]  /*15d0*/  FFMA.FTZ R0, R3, 0.00016276042151730507612, R0 ;  /* 0x392aaaab03007823 */ /* 0x001fe40000010000 */
        /* <DEDUP_REMOVED lines=33> */
[----:B---3--:R-:W-:Y:S01]  /*17f0*/  F2FP.BF16.F32.PACK_AB R52, R96, R85 ;  /* 0x000000556034723e */ /* 0x008fe200000010ff */
        /* <DEDUP_REMOVED lines=51> */
[----:B0-----:R-:W-:Y:S01]  /*1b30*/  @!P1 IMAD.WIDE R2, R81, 0x4, R2 ;  /* 0x0000000451029825 */ /* 0x001fe200078e0202 */
[----:B------:R-:W-:-:S03]  /*1b40*/  HFMA2.MMA.BF16_V2 R54, R50, R54, R26 ;  /* 0x0000003632367235 */ /* 0x000fc6000020001a */
        /* <DEDUP_REMOVED lines=14> */
[----:B--2---:R-:W-:-:S04]  /*1c30*/  IMAD.WIDE.U32 R58, R80, 0x10, R56 ;  /* 0x00000010503a7825 */ /* 0x004fc800078e0038 */
[----:B------:R-:W-:Y:S01]  /*1c40*/  HFMA2.BF16_V2 R53, R49, R53, R25 ;  /* 0x0000003531357231 */ /* 0x000fe20000200019 */
[----:B------:R-:W-:Y:S01]  /*1c50*/  F2FP.BF16.F32.PACK_AB R82, R82, R97 ;  /* 0x000000615252723e */ /* 0x000fe200000010ff */
[----:B------:R-:W-:Y:S01]  /*1c60*/  HFMA2.BF16_V2 R55, R51, R55, R27 ;  /* 0x0000003733377231 */ /* 0x000fe2000020001b */
[----:B------:R-:W-:Y:S01]  /*1c70*/  F2FP.BF16.F32.PACK_AB R105, R106, R105 ;  /* 0x000000696a69723e */ /* 0x000fe200000010ff */
        /* <DEDUP_REMOVED lines=12> */
[----:B------:R-:W-:Y:S01]  /*1d40*/  IADD3 R65, R80, 0x80, RZ ;  /* 0x0000008050417810 */ /* 0x000fe20007ffe0ff */
        /* <DEDUP_REMOVED lines=8> */
[--C-:B0-----:R-:W-:Y:S01]  /*1dd0*/  IMAD.WIDE.U32 R2, R79, 0x10, R56.reuse ;  /* 0x000000104f027825 */ /* 0x101fe200078e0038 */
[----:B------:R-:W-:Y:S01]  /*1de0*/  F2FP.BF16.F32.PACK_AB R114, R114, R119 ;  /* 0x000000777272723e */ /* 0x000fe200000010ff */
[----:B------:R-:W-:Y:S01]  /*1df0*/  HFMA2.MMA.BF16_V2 R84, R32, R75, R8 ;  /* 0x0000004b20547235 */ /* 0x000fe20000200008 */
[----:B------:R-:W-:Y:S01]  /*1e00*/  F2FP.BF16.F32.PACK_AB R74, R74, R95 ;  /* 0x0000005f4a4a723e */ /* 0x000fe200000010ff */
[----:B------:R-:W-:Y:S01]  /*1e10*/  IMAD.WIDE.U32 R78, R78, 0x10, R56 ;  /* 0x000000104e4e7825 */ /* 0x000fe200078e0038 */
        /* <DEDUP_REMOVED lines=36> */
.L_x_1276:
[----:B------:R-:W-:Y:S01]  /*2060*/  HFMA2.MMA R106, -RZ, RZ, 0, 5.9604644775390625e-08 ;  /* 0x00000001ff6a7435 */ /* 0x000fe200000001ff */
[----:B------:R-:W-:Y:S02]  /*2070*/  MOV R104, R53 ;  /* 0x0000003500687202 */ /* 0x000fe40000000f00 */
[----:B------:R-:W-:Y:S02]  /*2080*/  MOV R108, 0x1f ;  /* 0x0000001f006c7802 */ /* 0x000fe40000000f00 */
[----:B------:R-:W-:-:S07]  /*2090*/  MOV R100, 0xffffffff ;  /* 0xffffffff00647802 */ /* 0x000fce0000000f00 */
[----:B-----5:R-:W-:Y:S05]  /*20a0*/  WARPSYNC.COLLECTIVE R100, `(.L_x_1278) ;  /* 0x0000000064087348 */ /* 0x020fea0003c00000 */
[----:B------:R0:W1:Y:S02]  /*20b0*/  SHFL.BFLY P2, R102, R104, R106, R108 ;  /* 0x0c00006a68667389 */ /* 0x000064000004006c */
[----:B01---5:R-:W-:Y:S01]  /*20c0*/  ENDCOLLECTIVE ;  /* 0x000000000000791b */ /* 0x023fe20003800000 */
.L_x_1278:
[----:B------:R-:W-:Y:S01]  /*20d0*/  HFMA2.MMA R106, -RZ, RZ, 0, 1.1920928955078125e-07 ;  /* 0x00000002ff6a7435 */ /* 0x000fe200000001ff */
[----:B------:R-:W-:-:S05]  /*20e0*/  MOV R0, R102 ;  /* 0x0000006600007202 */ /* 0x000fca0000000f00 */
[----:B------:R-:W-:-:S05]  /*20f0*/  FADD.FTZ R92, R53, R0 ;  /* 0x00000000355c7221 */ /* 0x000fca0000010000 */
[----:B------:R-:W-:-:S07]  /*2100*/  MOV R104, R92 ;  /* 0x0000005c00687202 */ /* 0x000fce0000000f00 */
[----:B------:R-:W-:Y:S05]  /*2110*/  WARPSYNC.COLLECTIVE R100, `(.L_x_1279) ;  /* 0x0000000064087348 */ /* 0x000fea0003c00000 */
[----:B------:R0:W1:Y:S02]  /*2120*/  SHFL.BFLY P2, R102, R104, R106, R108 ;  /* 0x0c00006a68667389 */ /* 0x000064000004006c */
[----:B01----:R-:W-:Y:S01]  /*2130*/  ENDCOLLECTIVE ;  /* 0x000000000000791b */ /* 0x003fe20003800000 */
.L_x_1279:
[----:B------:R-:W-:Y:S01]  /*2140*/  HFMA2.MMA R106, -RZ, RZ, 0, 2.384185791015625e-07 ;  /* 0x00000004ff6a7435 */ /* 0x000fe200000001ff */
[----:B------:R-:W-:-:S05]  /*2150*/  MOV R0, R102 ;  /* 0x0000006600007202 */ /* 0x000fca0000000f00 */
[----:B------:R-:W-:-:S05]  /*2160*/  FADD.FTZ R94, R92, R0 ;  /* 0x000000005c5e7221 */ /* 0x000fca0000010000 */
[----:B------:R-:W-:-:S07]  /*2170*/  MOV R104, R94 ;  /* 0x0000005e00687202 */ /* 0x000fce0000000f00 */
[----:B------:R-:W-:Y:S05]  /*2180*/  WARPSYNC.COLLECTIVE R100, `(.L_x_1280) ;  /* 0x0000000064087348 */ /* 0x000fea0003c00000 */
[----:B------:R0:W1:Y:S02]  /*2190*/  SHFL.BFLY P2, R102, R104, R106, R108 ;  /* 0x0c00006a68667389 */ /* 0x000064000004006c */
[----:B01----:R-:W-:Y:S01]  /*21a0*/  ENDCOLLECTIVE ;  /* 0x000000000000791b */ /* 0x003fe20003800000 */
.L_x_1280:
[----:B------:R-:W-:Y:S01]  /*21b0*/  HFMA2.MMA R106, -RZ, RZ, 0, 4.76837158203125e-07 ;  /* 0x00000008ff6a7435 */ /* 0x000fe200000001ff */
[----:B------:R-:W-:-:S05]  /*21c0*/  MOV R0, R102 ;  /* 0x0000006600007202 */ /* 0x000fca0000000f00 */
[----:B------:R-:W-:-:S05]  /*21d0*/  FADD.FTZ R96, R94, R0 ;  /* 0x000000005e607221 */ /* 0x000fca0000010000 */
[----:B------:R-:W-:-:S07]  /*21e0*/  MOV R104, R96 ;  /* 0x0000006000687202 */ /* 0x000fce0000000f00 */
[----:B------:R-:W-:Y:S05]  /*21f0*/  WARPSYNC.COLLECTIVE R100, `(.L_x_1281) ;  /* 0x0000000064087348 */ /* 0x000fea0003c00000 */
[----:B------:R0:W1:Y:S02]  /*2200*/  SHFL.BFLY P2, R102, R104, R106, R108 ;  /* 0x0c00006a68667389 */ /* 0x000064000004006c */
[----:B01----:R-:W-:Y:S01]  /*2210*/  ENDCOLLECTIVE ;  /* 0x000000000000791b */ /* 0x003fe20003800000 */
.L_x_1281:
[----:B------:R-:W-:Y:S01]  /*2220*/  HFMA2.MMA R106, -RZ, RZ, 0, 9.5367431640625e-07 ;  /* 0x00000010ff6a7435 */ /* 0x000fe200000001ff */
[----:B------:R-:W-:-:S05]  /*2230*/  MOV R0, R102 ;  /* 0x0000006600007202 */ /* 0x000fca0000000f00 */
[----:B------:R-:W-:-:S05]  /*2240*/  FADD.FTZ R98, R96, R0 ;  /* 0x0000000060627221 */ /* 0x000fca0000010000 */
[----:B------:R-:W-:-:S07]  /*2250*/  MOV R104, R98 ;  /* 0x0000006200687202 */ /* 0x000fce0000000f00 */
[----:B------:R-:W-:Y:S05]  /*2260*/  WARPSYNC.COLLECTIVE R100, `(.L_x_1282) ;  /* 0x0000000064087348 */ /* 0x000fea0003c00000 */
[----:B------:R0:W1:Y:S02]  /*2270*/  SHFL.BFLY P2, R102, R104, R106, R108 ;  /* 0x0c00006a68667389 */ /* 0x000064000004006c */
[----:B01----:R-:W-:Y:S01]  /*2280*/  ENDCOLLECTIVE ;  /* 0x000000000000791b */ /* 0x003fe20003800000 */
.L_x_1282:
[----:B------:R-:W-:Y:S01]  /*2290*/  HFMA2.MMA R106, -RZ, RZ, 0, 5.9604644775390625e-08 ;  /* 0x00000001ff6a7435 */ /* 0x000fe200000001ff */
[----:B------:R-:W-:-:S05]  /*22a0*/  MOV R0, R102 ;  /* 0x0000006600007202 */ /* 0x000fca0000000f00 */
[----:B------:R-:W-:-:S04]  /*22b0*/  FADD.FTZ R0, R98, R0 ;  /* 0x0000000062007221 */ /* 0x000fc80000010000 */
        /* <DEDUP_REMOVED lines=101> */
.L_x_1283:
[----:B------:R-:W-:Y:S01]  /*2910*/  HFMA2.MMA R106, -RZ, RZ, 0, 1.1920928955078125e-07 ;  /* 0x00000002ff6a7435 */ /* 0x000fe200000001ff */
[----:B------:R-:W-:-:S05]  /*2920*/  MOV R53, R102 ;  /* 0x0000006600357202 */ /* 0x000fca0000000f00 */
[----:B------:R-:W-:-:S05]  /*2930*/  FADD.FTZ R53, R0, R53 ;  /* 0x0000003500357221 */ /* 0x000fca0000010000 */
[----:B------:R-:W-:-:S07]  /*2940*/  MOV R104, R53 ;  /* 0x0000003500687202 */ /* 0x000fce0000000f00 */
[----:B------:R-:W-:Y:S05]  /*2950*/  WARPSYNC.COLLECTIVE R100, `(.L_x_1284) ;  /* 0x0000000064087348 */ /* 0x000fea0003c00000 */
[----:B------:R0:W1:Y:S02]  /*2960*/  SHFL.BFLY P2, R102, R104, R106, R108 ;  /* 0x0c00006a68667389 */ /* 0x000064000004006c */
[----:B01----:R-:W-:Y:S01]  /*2970*/  ENDCOLLECTIVE ;  /* 0x000000000000791b */ /* 0x003fe20003800000 */
.L_x_1284:
[----:B------:R-:W-:Y:S01]  /*2980*/  HFMA2.MMA R106, -RZ, RZ, 0, 2.384185791015625e-07 ;  /* 0x00000004ff6a7435 */ /* 0x000fe200000001ff */
[----:B------:R-:W-:-:S05]  /*2990*/  MOV R92, R102 ;  /* 0x00000066005c7202 */ /* 0x000fca0000000f00 */
[----:B------:R-:W-:-:S05]  /*29a0*/  FADD.FTZ R92, R53, R92 ;  /* 0x0000005c355c7221 */ /* 0x000fca0000010000 */
[----:B------:R-:W-:-:S07]  /*29b0*/  MOV R104, R92 ;  /* 0x0000005c00687202 */ /* 0x000fce0000000f00 */
[----:B------:R-:W-:Y:S05]  /*29c0*/  WARPSYNC.COLLECTIVE R100, `(.L_x_1285) ;  /* 0x0000000064087348 */ /* 0x000fea0003c00000 */
[----:B------:R0:W1:Y:S02]  /*29d0*/  SHFL.BFLY P2, R102, R104, R106, R108 ;  /* 0x0c00006a68667389 */ /* 0x000064000004006c */
[----:B01----:R-:W-:Y:S01]  /*29e0*/  ENDCOLLECTIVE ;  /* 0x000000000000791b */ /* 0x003fe20003800000 */
.L_x_1285:
[----:B------:R-:W-:Y:S01]  /*29f0*/  HFMA2.MMA R106, -RZ, RZ, 0, 4.76837158203125e-07 ;  /* 0x00000008ff6a7435 */ /* 0x000fe200000001ff */
[----:B------:R-:W-:-:S05]  /*2a00*/  MOV R94, R102 ;  /* 0x00000066005e7202 */ /* 0x000fca0000000f00 */
[----:B------:R-:W-:-:S05]  /*2a10*/  FADD.FTZ R94, R92, R94 ;  /* 0x0000005e5c5e7221 */ /* 0x000fca0000010000 */
[----:B------:R-:W-:-:S07]  /*2a20*/  MOV R104, R94 ;  /* 0x0000005e00687202 */ /* 0x000fce0000000f00 */
[----:B------:R-:W-:Y:S05]  /*2a30*/  WARPSYNC.COLLECTIVE R100, `(.L_x_1286) ;  /* 0x0000000064087348 */ /* 0x000fea0003c00000 */
[----:B------:R0:W1:Y:S02]  /*2a40*/  SHFL.BFLY P2, R102, R104, R106, R108 ;  /* 0x0c00006a68667389 */ /* 0x000064000004006c */
[----:B01----:R-:W-:Y:S01]  /*2a50*/  ENDCOLLECTIVE ;  /* 0x000000000000791b */ /* 0x003fe20003800000 */
.L_x_1286:
[----:B------:R-:W-:Y:S01]  /*2a60*/  HFMA2.MMA R106, -RZ, RZ, 0, 9.5367431640625e-07 ;  /* 0x00000010ff6a7435 */ /* 0x000fe200000001ff */
[----:B------:R-:W-:-:S05]  /*2a70*/  MOV R96, R102 ;  /* 0x0000006600607202 */ /* 0x000fca0000000f00 */
[----:B------:R-:W-:-:S05]  /*2a80*/  FADD.FTZ R96, R94, R96 ;  /* 0x000000605e607221 */ /* 0x000fca0000010000 */
[----:B------:R-:W-:-:S07]  /*2a90*/  MOV R104, R96 ;  /* 0x0000006000687202 */ /* 0x000fce0000000f00 */
[----:B------:R-:W-:Y:S05]  /*2aa0*/  WARPSYNC.COLLECTIVE R100, `(.L_x_1287) ;  /* 0x0000000064087348 */ /* 0x000fea0003c00000 */
[----:B------:R0:W1:Y:S02]  /*2ab0*/  SHFL.BFLY P2, R102, R104, R106, R108 ;  /* 0x0c00006a68667389 */ /* 0x000064000004006c */
[----:B01----:R-:W-:Y:S01]  /*2ac0*/  ENDCOLLECTIVE ;  /* 0x000000000000791b */ /* 0x003fe20003800000 */
.L_x_1287:
[----:B------:R-:W-:Y:S01]  /*2ad0*/  MOV R98, R102 ;  /* 0x0000006600627202 */ /* 0x000fe20000000f00 */
[----:B------:R-:W-:Y:S06]  /*2ae0*/  BRA `(.L_x_1288) ;  /* 0xffffffe400dc7947 */ /* 0x000fec000383ffff */
.L_x_1289:
        /* <DEDUP_REMOVED lines=9> */
.L_x_2068:


//--------------------- .text._ZN10layer_norm13ln_fwd_kernelINS_13Kernel_traitsI6__halffS2_fjLj6144ELj1ELj1ELj4ELj16ENS_18Kernel_traits_baseILj6144ES2_fS2_fjLj128EEEEEEEvNS_9FwdParamsE --------------------------
	.section	.text._ZN10layer_norm13ln_fwd_kernelINS_13Kernel_traitsI6__halffS2_fjLj6144ELj1ELj1ELj4ELj16ENS_18Kernel_traits_baseILj6144ES2_fS2_fjLj128EEEEEEEvNS_9FwdParamsE,"ax",@progbits
	.align	128
        .global         _ZN10layer_norm13ln_fwd_kernelINS_13Kernel_traitsI6__halffS2_fjLj6144ELj1ELj1ELj4ELj16ENS_18Kernel_traits_baseILj6144ES2_fS2_fjLj128EEEEEEEvNS_9FwdParamsE
        .type           _ZN10layer_norm13ln_fwd_kernelINS_13Kernel_traitsI6__halffS2_fjLj6144ELj1ELj1ELj4ELj16ENS_18Kernel_traits_baseILj6144ES2_fS2_fjLj128EEEEEEEvNS_9FwdParamsE,@function
        .size           _ZN10layer_norm13ln_fwd_kernelINS_13Kernel_traitsI6__halffS2_fjLj6144ELj1ELj1ELj4ELj16ENS_18Kernel_traits_baseILj6144ES2_fS2_fjLj128EEEEEEEvNS_9FwdParamsE,(.L_x_2069 - _ZN10layer_norm13ln_fwd_kernelINS_13Kernel_traitsI6__halffS2_fjLj6144ELj1ELj1ELj4ELj16ENS_18Kernel_traits_baseILj6144ES2_fS2_fjLj128EEEEEEEvNS_9FwdParamsE)
        .other          _ZN10layer_norm13ln_fwd_kernelINS_13Kernel_traitsI6__halffS2_fjLj6144ELj1ELj1ELj4ELj16ENS_18Kernel_traits_baseILj6144ES2_fS2_fjLj128EEEEEEEvNS_9FwdParamsE,@"STO_CUDA_ENTRY STV_DEFAULT"
_ZN10layer_norm13ln_fwd_kernelINS_13Kernel_traitsI6__halffS2_fjLj6144ELj1ELj1ELj4ELj16ENS_18Kernel_traits_baseILj6144ES2_fS2_fjLj128EEEEEEEvNS_9FwdParamsE:
.text._ZN10layer_norm13ln_fwd_kernelINS_13Kernel_traitsI6__halffS2_fjLj6144ELj1ELj1ELj4ELj16ENS_18Kernel_traits_baseILj6144ES2_fS2_fjLj128EEEEEEEvNS_9FwdParamsE:
        /* <DEDUP_REMOVED lines=42> */
.L_x_1291:
        /* <DEDUP_REMOVED lines=210> */
.L_x_1302:
        /* <DEDUP_REMOVED lines=158> */
[----:B------:R-:W-:Y:S01]  /*19a0*/  F2FP.F16.F32.PACK_AB R53, RZ, R53 ;  /* 0x00000035ff35723e */ /* 0x000fe200000000ff */
[----:B------:R-:W-:Y:S01]  /*19b0*/  HFMA2 R31, R112.H0_H0, R31.H0_H0, R113.H0_H0 ;  /* 0x2000001f701f7231 */ /* 0x000fe20000040871 */
[----:B------:R-:W-:Y:S01]  /*19c0*/  SHF.R.U32.HI R113, RZ, 0x10, R97 ;  /* 0x00000010ff717819 */ /* 0x000fe20000011661 */
[----:B------:R-:W-:Y:S01]  /*19d0*/  HFMA2 R28, R117.H0_H0, R28.H0_H0, R116.H0_H0 ;  /* 0x2000001c751c7231 */ /* 0x000fe20000040874 */
[----:B------:R-:W-:Y:S01]  /*19e0*/  SHF.R.U32.HI R112, RZ, 0x10, R73 ;  /* 0x00000010ff707819 */ /* 0x000fe20000011649 */
[----:B------:R-:W-:Y:S01]  /*19f0*/  FADD.FTZ R51, R51, -R14 ;  /* 0x8000000e33337221 */ /* 0x000fe20000010000 */
[----:B------:R-:W-:Y:S01]  /*1a00*/  F2FP.F16.F32.PACK_AB R30, RZ, R30 ;  /* 0x0000001eff1e723e */ /* 0x000fe200000000ff */
[----:B------:R-:W-:-:S02]  /*1a10*/  HFMA2 R53, R16.H0_H0, R53.H0_H0, R88.H0_H0 ;  /* 0x2000003510357231 */ /* 0x000fc40000040858 */
[C---:B------:R-:W-:Y:S01]  /*1a20*/  FMUL.FTZ R27, R15.reuse, R27 ;  /* 0x0000001b0f1b7220 */ /* 0x040fe20000410000 */
[----:B------:R-:W-:Y:S01]  /*1a30*/  HFMA2 R43, R112.H0_H0, R43.H0_H0, R113.H0_H0 ;  /* 0x2000002b702b7231 */ /* 0x000fe20000040871 */
[----:B------:R-:W-:Y:S01]  /*1a40*/  SHF.R.U64 R112, R102, 0x10, R103 ;  /* 0x0000001066707819 */ /* 0x000fe20000001267 */
[----:B------:R-:W-:Y:S01]  /*1a50*/  HFMA2 R29, R17.H0_H0, R29.H0_H0, R89.H0_H0 ;  /* 0x2000001d111d7231 */ /* 0x000fe20000040859 */
[----:B------:R-:W-:Y:S01]  /*1a60*/  SHF.R.U64 R113, R78, 0x10, R79 ;  /* 0x000000104e717819 */ /* 0x000fe2000000124f */
[----:B------:R-:W-:Y:S01]  /*1a70*/  HFMA2 R30, R19.H0_H0, R30.H0_H0, R91.H0_H0 ;  /* 0x2000001e131e7231 */ /* 0x000fe2000004085b */
[----:B------:R-:W-:Y:S01]  /*1a80*/  F2FP.F16.F32.PACK_AB R50, RZ, R48 ;  /* 0x00000030ff32723e */ /* 0x000fe200000000ff */
[----:B------:R-:W-:Y:S01]  /*1a90*/  FMUL.FTZ R59, R15, R118 ;  /* 0x000000760f3b7220 */ /* 0x000fe20000410000 */
[----:B------:R-:W-:Y:S01]  /*1aa0*/  LOP3.LUT R28, R28, 0xffff, RZ, 0xc0, !PT ;  /* 0x0000ffff1c1c7812 */ /* 0x000fe200078ec0ff */
        /* <DEDUP_REMOVED lines=9> */
[----:B------:R-:W-:Y:S01]  /*1b40*/  LOP3.LUT R113, R25, 0xffff, RZ, 0xc0, !PT ;  /* 0x0000ffff19717812 */ /* 0x000fe200078ec0ff */
[----:B------:R-:W-:Y:S01]  /*1b50*/  HFMA2 R112, R18.H0_H0, R26.H0_H0, R90.H0_H0 ;  /* 0x2000001a12707231 */ /* 0x000fe2000004085a */
[----:B------:R-:W-:Y:S01]  /*1b60*/  SHF.R.U64 R116, R22, 0x10, R23 ;  /* 0x0000001016747819 */ /* 0x000fe20000001217 */
[----:B------:R-:W-:Y:S01]  /*1b70*/  HFMA2 R25, R87.H0_H0, R24.H0_H0, R111.H0_H0 ;  /* 0x2000001857197231 */ /* 0x000fe2000004086f */
[----:B------:R-:W-:Y:S01]  /*1b80*/  SHF.L.U32 R26, R113, 0x10, RZ ;  /* 0x00000010711a7819 */ /* 0x000fe200000006ff */
[C---:B------:R-:W-:Y:S01]  /*1b90*/  FMUL.FTZ R51, R15.reuse, R114 ;  /* 0x000000720f337220 */ /* 0x040fe20000410000 */
[----:B------:R-:W-:Y:S01]  /*1ba0*/  SHF.R.U32.HI R118, RZ, 0x10, R19 ;  /* 0x00000010ff767819 */ /* 0x000fe20000011613 */
[----:B------:R-:W-:Y:S01]  /*1bb0*/  FMUL.FTZ R65, R15, R120 ;  /* 0x000000780f417220 */ /* 0x000fe20000410000 */
[----:B------:R-:W-:Y:S01]  /*1bc0*/  LOP3.LUT R26, R26, 0xffff, R53, 0xf8, !PT ;  /* 0x0000ffff1a1a7812 */ /* 0x000fe200078ef835 */
[----:B------:R-:W-:Y:S01]  /*1bd0*/  HFMA2 R39, R116.H0_H0, R39.H0_H0, R117.H0_H0 ;  /* 0x2000002774277231 */ /* 0x000fe20000040875 */
[----:B------:R-:W-:Y:S01]  /*1be0*/  LOP3.LUT R29, R29, 0xffff, RZ, 0xc0, !PT ;  /* 0x0000ffff1d1d7812 */ /* 0x000fe200078ec0ff */
[----:B------:R-:W-:Y:S01]  /*1bf0*/  HFMA2 R33, R118.H0_H0, R33.H0_H0, R119.H0_H0 ;  /* 0x2000002176217231 */ /* 0x000fe20000040877 */
[----:B------:R-:W-:Y:S01]  /*1c00*/  SHF.L.U64.HI R24, R113, 0x10, RZ ;  /* 0x0000001071187819 */ /* 0x000fe200000102ff */
[----:B------:R-:W-:Y:S01]  /*1c10*/  FADD.FTZ R47, R47, -R14 ;  /* 0x8000000e2f2f7221 */ /* 0x000fe20000010000 */
[----:B------:R-:W-:Y:S01]  /*1c20*/  F2FP.F16.F32.PACK_AB R27, RZ, R27 ;  /* 0x0000001bff1b723e */ /* 0x000fe200000000ff */
[----:B------:R-:W-:Y:S01]  /*1c30*/  HFMA2 R35, R20.H0_H0, R35.H0_H0, R92.H0_H0 ;  /* 0x2000002314237231 */ /* 0x000fe2000004085c */
[----:B------:R-:W-:Y:S01]  /*1c40*/  SHF.R.U32.HI R114, RZ, 0x10, R17 ;  /* 0x00000010ff727819 */ /* 0x000fe20000011611 */
[----:B------:R-:W-:Y:S01]  /*1c50*/  FMUL.FTZ R47, R15, R47 ;  /* 0x0000002f0f2f7220 */ /* 0x000fe20000410000 */
[C---:B------:R-:W-:Y:S01]  /*1c60*/  SHF.L.U32 R53, R28.reuse, 0x10, RZ ;  /* 0x000000101c357819 */ /* 0x040fe200000006ff */
[----:B------:R-:W-:Y:S01]  /*1c70*/  HFMA2 R40, R22.H0_H0, R40.H0_H0, R94.H0_H0 ;  /* 0x2000002816287231 */ /* 0x000fe2000004085e */
[----:B------:R-:W-:Y:S01]  /*1c80*/  SHF.L.U64.HI R113, R28, 0x10, RZ ;  /* 0x000000101c717819 */ /* 0x000fe200000102ff */
[----:B------:R-:W-:Y:S01]  /*1c90*/  HFMA2 R27, R114.H0_H0, R27.H0_H0, R115.H0_H0 ;  /* 0x2000001b721b7231 */ /* 0x000fe20000040873 */
[----:B------:R-:W-:Y:S01]  /*1ca0*/  LOP3.LUT R30, R30, 0xffff, RZ, 0xc0, !PT ;  /* 0x0000ffff1e1e7812 */ /* 0x000fe200078ec0ff */
[----:B------:R-:W-:Y:S01]  /*1cb0*/  HFMA2 R37, R23.H0_H0, R37.H0_H0, R95.H0_H0 ;  /* 0x2000002517257231 */ /* 0x000fe2000004085f */
[----:B------:R-:W-:Y:S01]  /*1cc0*/  PRMT R28, R31, 0x7610, R28 ;  /* 0x000076101f1c7816 */ /* 0x000fe2000000001c */
[----:B------:R-:W-:Y:S01]  /*1cd0*/  HFMA2 R45, R73.H0_H0, R45.H0_H0, R97.H0_H0 ;  /* 0x2000002d492d7231 */ /* 0x000fe20000040861 */
[----:B------:R-:W-:Y:S01]  /*1ce0*/  SHF.R.U64 R120, R96, 0x10, R97 ;  /* 0x0000001060787819 */ /* 0x000fe20000001261 */
[----:B------:R-:W-:Y:S01]  /*1cf0*/  FADD.FTZ R44, R44, -R14 ;  /* 0x8000000e2c2c7221 */ /* 0x000fe20000010000 */
[----:B------:R-:W-:Y:S01]  /*1d00*/  LOP3.LUT R29, R29, 0xffff0000, R24, 0xf8, !PT ;  /* 0xffff00001d1d7812 */ /* 0x000fe200078ef818 */
[--C-:B------:R-:W-:Y:S01]  /*1d10*/  FADD.FTZ R52, R52, -R14.reuse ;  /* 0x8000000e34347221 */ /* 0x100fe20000010000 */
[----:B------:R-:W-:Y:S01]  /*1d20*/  SHF.R.U32.HI R118, RZ, 0x10, R95 ;  /* 0x00000010ff767819 */ /* 0x000fe2000001165f */
[----:B------:R-:W-:Y:S01]  /*1d30*/  HFMA2 R42, R121.H0_H0, R42.H0_H0, R120.H0_H0 ;  /* 0x2000002a792a7231 */ /* 0x000fe20000040878 */
[----:B------:R-:W-:Y:S01]  /*1d40*/  SHF.R.U32.HI R119, RZ, 0x10, R23 ;  /* 0x00000010ff777819 */ /* 0x000fe20000011617 */
[----:B------:R-:W-:Y:S01]  /*1d50*/  FADD.FTZ R58, R58, -R14 ;  /* 0x8000000e3a3a7221 */ /* 0x000fe20000010000 */
[----:B------:R-:W-:Y:S01]  /*1d60*/  LOP3.LUT R24, R53, 0xffff, R112, 0xf8, !PT ;  /* 0x0000ffff35187812 */ /* 0x000fe200078ef870 */
[--C-:B------:R-:W-:Y:S01]  /*1d70*/  FADD.FTZ R64, R64, -R14.reuse ;  /* 0x8000000e40407221 */ /* 0x100fe20000010000 */
[----:B------:R-:W-:Y:S01]  /*1d80*/  LOP3.LUT R31, R30, 0xffff0000, R113, 0xf8, !PT ;  /* 0xffff00001e1f7812 */ /* 0x000fe200078ef871 */
[----:B------:R-:W-:Y:S01]  /*1d90*/  HFMA2 R38, R119.H0_H0, R38.H0_H0, R118.H0_H0 ;  /* 0x2000002677267231 */ /* 0x000fe20000040876 */
[----:B------:R-:W-:Y:S01]  /*1da0*/  LOP3.LUT R53, R28, 0xffff, RZ, 0xc0, !PT ;  /* 0x0000ffff1c357812 */ /* 0x000fe200078ec0ff */
[----:B------:R-:W-:Y:S01]  /*1db0*/  HFMA2 R49, R75.H0_H0, R49.H0_H0, R99.H0_H0 ;  /* 0x200000314b317231 */ /* 0x000fe20000040863 */
[----:B------:R-:W-:Y:S01]  /*1dc0*/  SHF.R.U32.HI R114, RZ, 0x10, R93 ;  /* 0x00000010ff727819 */ /* 0x000fe2000001165d */
[C---:B------:R-:W-:Y:S01]  /*1dd0*/  FMUL.FTZ R44, R15.reuse, R44 ;  /* 0x0000002c0f2c7220 */ /* 0x040fe20000410000 */
[----:B------:R-:W-:Y:S01]  /*1de0*/  SHF.R.U32.HI R115, RZ, 0x10, R21 ;  /* 0x00000010ff737819 */ /* 0x000fe20000011615 */
[C---:B------:R-:W-:Y:S01]  /*1df0*/  FMUL.FTZ R52, R15.reuse, R52 ;  /* 0x000000340f347220 */ /* 0x040fe20000410000 */
[----:B------:R-:W-:Y:S01]  /*1e00*/  LOP3.LUT R30, R32, 0xffff, RZ, 0xc0, !PT ;  /* 0x0000ffff201e7812 */ /* 0x000fe200078ec0ff */
[----:B------:R-:W-:Y:S01]  /*1e10*/  FMUL.FTZ R58, R15, R58 ;  /* 0x0000003a0f3a7220 */ /* 0x000fe20000410000 */
[----:B------:R-:W-:Y:S01]  /*1e20*/  LOP3.LUT R32, R39, 0xffff, RZ, 0xc0, !PT ;  /* 0x0000ffff27207812 */ /* 0x000fe200078ec0ff */
[----:B------:R-:W-:Y:S01]  /*1e30*/  HFMA2 R34, R115.H0_H0, R34.H0_H0, R114.H0_H0 ;  /* 0x2000002273227231 */ /* 0x000fe20000040872 */
[----:B------:R-:W-:Y:S01]  /*1e40*/  SHF.L.U32 R28, R53, 0x10, RZ ;  /* 0x00000010351c7819 */ /* 0x000fe200000006ff */
[--C-:B------:R-:W-:Y:S01]  /*1e50*/  FADD.FTZ R60, R60, -R14.reuse ;  /* 0x8000000e3c3c7221 */ /* 0x100fe20000010000 */
[----:B------:R-:W-:Y:S01]  /*1e60*/  SHF.R.U64 R118, R100, 0x10, R101 ;  /* 0x0000001064767819 */ /* 0x000fe20000001265 */
[C---:B------:R-:W-:Y:S01]  /*1e70*/  FMUL.FTZ R69, R15.reuse, R64 ;  /* 0x000000400f457220 */ /* 0x040fe20000410000 */
[----:B------:R-:W-:Y:S01]  /*1e80*/  SHF.R.U64 R119, R76, 0x10, R77 ;  /* 0x000000104c777819 */ /* 0x000fe2000000124d */
[----:B------:R-:W-:Y:S01]  /*1e90*/  FMUL.FTZ R64, R15, R124 ;  /* 0x0000007c0f407220 */ /* 0x000fe20000410000 */
[----:B------:R-:W-:Y:S01]  /*1ea0*/  SHF.L.U64.HI R53, R53, 0x10, RZ ;  /* 0x0000001035357819 */ /* 0x000fe200000102ff */
[----:B------:R-:W-:Y:S01]  /*1eb0*/  HFMA2 R50, R76.H0_H0, R50.H0_H0, R100.H0_H0 ;  /* 0x200000324c327231 */ /* 0x000fe20000040864 */
[----:B------:R-:W-:Y:S01]  /*1ec0*/  SHF.L.U32 R39, R32, 0x10, RZ ;  /* 0x0000001020277819 */ /* 0x000fe200000006ff */
[----:B------:R-:W-:Y:S01]  /*1ed0*/  HFMA2 R48, R119.H0_H0, R48.H0_H0, R118.H0_H0 ;  /* 0x2000003077307231 */ /* 0x000fe20000040876 */
[----:B------:R-:W-:Y:S01]  /*1ee0*/  SHF.R.U64 R115, R98, 0x10, R99 ;  /* 0x0000001062737819 */ /* 0x000fe20000001263 */
[----:B------:R-:W-:Y:S01]  /*1ef0*/  FMUL.FTZ R60, R15, R60 ;  /* 0x0000003c0f3c7220 */ /* 0x000fe20000410000 */
[----:B------:R-:W-:Y:S01]  /*1f00*/  SHF.R.U64 R114, R74, 0x10, R75 ;  /* 0x000000104a727819 */ /* 0x000fe2000000124b */
[----:B------:R-:W-:Y:S01]  /*1f10*/  HFMA2 R36, R72.H0_H0, R36.H0_H0, R96.H0_H0 ;  /* 0x2000002448247231 */ /* 0x000fe20000040860 */
[----:B------:R-:W-:Y:S01]  /*1f20*/  LOP3.LUT R28, R28, 0xffff, R35, 0xf8, !PT ;  /* 0x0000ffff1c1c7812 */ /* 0x000fe200078ef823 */
[----:B------:R-:W-:Y:S01]  /*1f30*/  HFMA2 R46, R77.H0_H0, R46.H0_H0, R101.H0_H0 ;  /* 0x2000002e4d2e7231 */ /* 0x000fe20000040865 */
[----:B------:R-:W-:Y:S01]  /*1f40*/  LOP3.LUT R42, R42, 0xffff, RZ, 0xc0, !PT ;  /* 0x0000ffff2a2a7812 */ /* 0x000fe200078ec0ff */
[----:B------:R-:W-:Y:S01]  /*1f50*/  HFMA2 R41, R114.H0_H0, R41.H0_H0, R115.H0_H0 ;  /* 0x2000002972297231 */ /* 0x000fe20000040873 */
[----:B------:R-:W-:Y:S01]  /*1f60*/  LOP3.LUT R35, R30, 0xffff0000, R53, 0xf8, !PT ;  /* 0xffff00001e237812 */ /* 0x000fe200078ef835 */
[--C-:B------:R-:W-:Y:S01]  /*1f70*/  FADD.FTZ R62, R62, -R14.reuse ;  /* 0x8000000e3e3e7221 */ /* 0x100fe20000010000 */
[----:B------:R-:W-:Y:S01]  /*1f80*/  F2FP.F16.F32.PACK_AB R47, RZ, R47 ;  /* 0x0000002fff2f723e */ /* 0x000fe200000000ff */
[--C-:B------:R-:W-:Y:S01]  /*1f90*/  FADD.FTZ R122, R63, -R14.reuse ;  /* 0x8000000e3f7a7221 */ /* 0x100fe20000010000 */
[----:B------:R-:W-:Y:S01]  /*1fa0*/  SHF.R.U32.HI R117, RZ, 0x10, R99 ;  /* 0x00000010ff757819 */ /* 0x000fe20000011663 */
[----:B------:R-:W-:Y:S01]  /*1fb0*/  FMUL.FTZ R63, R15, R62 ;  /* 0x0000003e0f3f7220 */ /* 0x000fe20000410000 */
[----:B------:R-:W-:Y:S01]  /*1fc0*/  SHF.R.U32.HI R116, RZ, 0x10, R75 ;  /* 0x00000010ff747819 */ /* 0x000fe2000001164b */
[----:B------:R-:W-:Y:S01]  /*1fd0*/  FADD.FTZ R68, R68, -R14 ;  /* 0x8000000e44447221 */ /* 0x000fe20000010000 */
[----:B------:R-:W-:Y:S01]  /*1fe0*/  LOP3.LUT R30, R39, 0xffff, R40, 0xf8, !PT ;  /* 0x0000ffff271e7812 */ /* 0x000fe200078ef828 */
[----:B------:R-:W-:Y:S01]  /*1ff0*/  HFMA2 R70, R85.H0_H0, R70.H0_H0, R109.H0_H0 ;  /* 0x2000004655467231 */ /* 0x000fe2000004086d */
[----:B------:R-:W-:Y:S01]  /*2000*/  LOP3.LUT R39, R37, 0xffff, RZ, 0xc0, !PT ;  /* 0x0000ffff25277812 */ /* 0x000fe200078ec0ff */
[----:B------:R-:W-:Y:S01]  /*2010*/  HFMA2 R47, R116.H0_H0, R47.H0_H0, R117.H0_H0 ;  /* 0x2000002f742f7231 */ /* 0x000fe20000040875 */
[----:B------:R-:W-:Y:S01]  /*2020*/  LOP3.LUT R37, R45, 0xffff, RZ, 0xc0, !PT ;  /* 0x0000ffff2d257812 */ /* 0x000fe200078ec0ff */
[----:B------:R-:W-:Y:S01]  /*2030*/  FMUL.FTZ R68, R15, R68 ;  /* 0x000000440f447220 */ /* 0x000fe20000410000 */
[----:B------:R-:W-:Y:S01]  /*2040*/  SHF.L.U64.HI R40, R42, 0x10, RZ ;  /* 0x000000102a287819 */ /* 0x000fe200000102ff */
[----:B------:R-:W-:Y:S01]  /*2050*/  FADD.FTZ R67, R67, -R14 ;  /* 0x8000000e43437221 */ /* 0x000fe20000010000 */
[----:B------:R-:W-:Y:S01]  /*2060*/  F2FP.F16.F32.PACK_AB R55, RZ, R55 ;  /* 0x00000037ff37723e */ /* 0x000fe200000000ff */
[C---:B------:R-:W-:Y:S01]  /*2070*/  FMUL.FTZ R62, R15.reuse, R122 ;  /* 0x0000007a0f3e7220 */ /* 0x040fe20000410000 */
[----:B------:R-:W-:Y:S01]  /*2080*/  SHF.R.U32.HI R121, RZ, 0x10, R101 ;  /* 0x00000010ff797819 */ /* 0x000fe20000011665 */
[----:B------:R-:W-:Y:S01]  /*2090*/  FMUL.FTZ R67, R15, R67 ;  /* 0x000000430f437220 */ /* 0x000fe20000410000 */
[----:B------:R-:W-:-:S02]  /*20a0*/  SHF.R.U32.HI R120, RZ, 0x10, R77 ;  /* 0x00000010ff787819 */ /* 0x000fc4000001164d */
[----:B------:R-:W-:Y:S02]  /*20b0*/  SHF.L.U32 R53, R42, 0x10, RZ ;  /* 0x000000102a357819 */ /* 0x000fe400000006ff */
[----:B------:R-:W-:Y:S01]  /*20c0*/  PRMT R42, R48, 0x7610, R42 ;  /* 0x00007610302a7816 */ /* 0x000fe2000000002a */
[----:B------:R-:W-:Y:S01]  /*20d0*/  HFMA2 R55, R120.H0_H0, R55.H0_H0, R121.H0_H0 ;  /* 0x2000003778377231 */ /* 0x000fe20000040879 */
[----:B------:R-:W-:Y:S02]  /*20e0*/  F2FP.F16.F32.PACK_AB R65, RZ, R65 ;  /* 0x00000041ff41723e */ /* 0x000fe400000000ff */
[----:B------:R-:W-:Y:S02]  /*20f0*/  SHF.R.U64 R116, R106, 0x10, R107 ;  /* 0x000000106a747819 */ /* 0x000fe4000000126b */
[----:B------:R-:W-:Y:S02]  /*2100*/  SHF.R.U64 R118, R82, 0x10, R83 ;  /* 0x0000001052767819 */ /* 0x000fe40000001253 */
[----:B------:R-:W-:-:S02]  /*2110*/  LOP3.LUT R37, R37, 0xffff0000, R40, 0xf8, !PT ;  /* 0xffff000025257812 */ /* 0x000fc400078ef828 */
[----:B------:R-:W-:Y:S01]  /*2120*/  LOP3.LUT R40, R41, 0xffff, RZ, 0xc0, !PT ;  /* 0x0000ffff29287812 */ /* 0x000fe200078ec0ff */
[----:B------:R-:W-:Y:S01]  /*2130*/  HFMA2 R65, R118.H0_H0, R65.H0_H0, R116.H0_H0 ;  /* 0x2000004176417231 */ /* 0x000fe20000040874 */
[----:B------:R-:W-:Y:S02]  /*2140*/  F2FP.F16.F32.PACK_AB R56, RZ, R56 ;  /* 0x00000038ff38723e */ /* 0x000fe400000000ff */
[----:B------:R-:W-:Y:S02]  /*2150*/  F2FP.F16.F32.PACK_AB R59, RZ, R59 ;  /* 0x0000003bff3b723e */ /* 0x000fe400000000ff */
[----:B------:R-:W-:Y:S02]  /*2160*/  SHF.R.U64 R117, R80, 0x10, R81 ;  /* 0x0000001050757819 */ /* 0x000fe40000001251 */
[--C-:B------:R-:W-:Y:S02]  /*2170*/  SHF.R.U64 R121, R104, 0x10, R105.reuse ;  /* 0x0000001068797819 */ /* 0x100fe40000001269 */
[----:B------:R-:W-:-:S02]  /*2180*/  SHF.R.U32.HI R120, RZ, 0x10, R105 ;  /* 0x00000010ff787819 */ /* 0x000fc40000011669 */
[----:B------:R-:W-:Y:S01]  /*2190*/  SHF.R.U32.HI R119, RZ, 0x10, R81 ;  /* 0x00000010ff777819 */ /* 0x000fe20000011651 */
[----:B------:R-:W-:Y:S01]  /*21a0*/  HFMA2 R56, R117.H0_H0, R56.H0_H0, R121.H0_H0 ;  /* 0x2000003875387231 */ /* 0x000fe20000040879 */
[----:B------:R-:W-:Y:S02]  /*21b0*/  LOP3.LUT R42, R42, 0xffff, RZ, 0xc0, !PT ;  /* 0x0000ffff2a2a7812 */ /* 0x000fe400078ec0ff */
[----:B------:R-:W-:Y:S01]  /*21c0*/  LOP3.LUT R41, R49, 0xffff, RZ, 0xc0, !PT ;  /* 0x0000ffff31297812 */ /* 0x000fe200078ec0ff */
[----:B------:R-:W-:Y:S01]  /*21d0*/  HFMA2 R59, R119.H0_H0, R59.H0_H0, R120.H0_H0 ;  /* 0x2000003b773b7231 */ /* 0x000fe20000040878 */
[----:B------:R-:W-:Y:S02]  /*21e0*/  F2FP.F16.F32.PACK_AB R44, RZ, R44 ;  /* 0x0000002cff2c723e */ /* 0x000fe400000000ff */
[C---:B------:R-:W-:Y:S02]  /*21f0*/  SHF.L.U32 R49, R40.reuse, 0x10, RZ ;  /* 0x0000001028317819 */ /* 0x040fe400000006ff */
[----:B------:R-:W-:Y:S01]  /*2200*/  F2FP.F16.F32.PACK_AB R57, RZ, R57 ;  /* 0x00000039ff39723e */ /* 0x000fe200000000ff */
[----:B------:R-:W-:Y:S01]  /*2210*/  HFMA2 R44, R74.H0_H0, R44.H0_H0, R98.H0_H0 ;  /* 0x2000002c4a2c7231 */ /* 0x000fe20000040862 */
[----:B------:R-:W-:-:S02]  /*2220*/  SHF.L.U64.HI R40, R40, 0x10, RZ ;  /* 0x0000001028287819 */ /* 0x000fc400000102ff */
[----:B------:R-:W-:Y:S01]  /*2230*/  F2FP.F16.F32.PACK_AB R52, RZ, R52 ;  /* 0x00000034ff34723e */ /* 0x000fe200000000ff */
[----:B------:R-:W-:Y:S01]  /*2240*/  HFMA2 R57, R79.H0_H0, R57.H0_H0, R103.H0_H0 ;  /* 0x200000394f397231 */ /* 0x000fe20000040867 */
[----:B------:R-:W-:Y:S02]  /*2250*/  F2FP.F16.F32.PACK_AB R58, RZ, R58 ;  /* 0x0000003aff3a723e */ /* 0x000fe400000000ff */
[----:B------:R-:W-:Y:S01]  /*2260*/  SHF.L.U64.HI R32, R32, 0x10, RZ ;  /* 0x0000001020207819 */ /* 0x000fe200000102ff */
[----:B------:R-:W-:Y:S01]  /*2270*/  HFMA2 R52, R78.H0_H0, R52.H0_H0, R102.H0_H0 ;  /* 0x200000344e347231 */ /* 0x000fe20000040866 */
[----:B------:R-:W-:Y:S01]  /*2280*/  SHF.L.U32 R45, R42, 0x10, RZ ;  /* 0x000000102a2d7819 */ /* 0x000fe200000006ff */
[----:B------:R-:W-:Y:S01]  /*2290*/  HFMA2 R58, R81.H0_H0, R58.H0_H0, R105.H0_H0 ;  /* 0x2000003a513a7231 */ /* 0x000fe20000040869 */
[----:B------:R-:W-:Y:S02]  /*22a0*/  F2FP.F16.F32.PACK_AB R51, RZ, R51 ;  /* 0x00000033ff33723e */ /* 0x000fe400000000ff */
[----:B------:R-:W-:-:S02]  /*22b0*/  SHF.R.U32.HI R115, RZ, 0x10, R103 ;  /* 0x00000010ff737819 */ /* 0x000fc40000011667 */
[----:B------:R-:W-:Y:S02]  /*22c0*/  SHF.R.U32.HI R114, RZ, 0x10, R79 ;  /* 0x00000010ff727819 */ /* 0x000fe4000001164f */
[----:B------:R-:W-:Y:S02]  /*22d0*/  F2FP.F16.F32.PACK_AB R64, RZ, R64 ;  /* 0x00000040ff40723e */ /* 0x000fe400000000ff */
[----:B------:R-:W-:Y:S01]  /*22e0*/  SHF.R.U64 R119, R108, 0x10, R109 ;  /* 0x000000106c777819 */ /* 0x000fe2000000126d */
[----:B------:R-:W-:Y:S01]  /*22f0*/  HFMA2 R51, R114.H0_H0, R51.H0_H0, R115.H0_H0 ;  /* 0x2000003372337231 */ /* 0x000fe20000040873 */
[----:B------:R-:W-:Y:S02]  /*2300*/  SHF.R.U64 R118, R84, 0x10, R85 ;  /* 0x0000001054767819 */ /* 0x000fe40000001255 */
[----:B------:R-:W-:Y:S02]  /*2310*/  LOP3.LUT R54, R54, 0xffff, RZ, 0xc0, !PT ;  /* 0x0000ffff36367812 */ /* 0x000fe400078ec0ff */
[----:B------:R-:W-:Y:S01]  /*2320*/  LOP3.LUT R41, R41, 0xffff0000, R40, 0xf8, !PT ;  /* 0xffff000029297812 */ /* 0x000fe200078ef828 */
[----:B------:R-:W-:Y:S01]  /*2330*/  HFMA2 R64, R118.H0_H0, R64.H0_H0, R119.H0_H0 ;  /* 0x2000004076407231 */ /* 0x000fe20000040877 */
[----:B------:R-:W-:-:S02]  /*2340*/  PRMT R48, R65, 0x7610, R48 ;  /* 0x0000761041307816 */ /* 0x000fc40000000030 */
[----:B------:R-:W-:Y:S02]  /*2350*/  LOP3.LUT R39, R39, 0xffff0000, R32, 0xf8, !PT ;  /* 0xffff000027277812 */ /* 0x000fe400078ef820 */
[----:B------:R-:W-:Y:S02]  /*2360*/  LOP3.LUT R40, R45, 0xffff, R50, 0xf8, !PT ;  /* 0x0000ffff2d287812 */ /* 0x000fe400078ef832 */
[----:B------:R-:W-:Y:S02]  /*2370*/  F2FP.F16.F32.PACK_AB R60, RZ, R60 ;  /* 0x0000003cff3c723e */ /* 0x000fe400000000ff */
[----:B------:R-:W-:Y:S02]  /*2380*/  LOP3.LUT R32, R53, 0xffff, R36, 0xf8, !PT ;  /* 0x0000ffff35207812 */ /* 0x000fe400078ef824 */
[----:B------:R-:W-:Y:S01]  /*2390*/  LOP3.LUT R45, R46, 0xffff, RZ, 0xc0, !PT ;  /* 0x0000ffff2e2d7812 */ /* 0x000fe200078ec0ff */
[----:B------:R-:W-:Y:S01]  /*23a0*/  HFMA2 R60, R82.H0_H0, R60.H0_H0, R106.H0_H0 ;  /* 0x2000003c523c7231 */ /* 0x000fe2000004086a */
[----:B------:R-:W-:-:S02]  /*23b0*/  SHF.L.U64.HI R42, R42, 0x10, RZ ;  /* 0x000000102a2a7819 */ /* 0x000fc400000102ff */
[----:B------:R-:W-:Y:S02]  /*23c0*/  SHF.L.U32 R53, R54, 0x10, RZ ;  /* 0x0000001036357819 */ /* 0x000fe400000006ff */
[----:B------:R-:W-:Y:S02]  /*23d0*/  LOP3.LUT R56, R56, 0xffff, RZ, 0xc0, !PT ;  /* 0x0000ffff38387812 */ /* 0x000fe400078ec0ff */
[----:B------:R-:W-:Y:S02]  /*23e0*/  SHF.R.U64 R115, R110, 0x10, R111 ;  /* 0x000000106e737819 */ /* 0x000fe4000000126f */
[----:B------:R-:W-:Y:S02]  /*23f0*/  SHF.R.U64 R114, R86, 0x10, R87 ;  /* 0x0000001056727819 */ /* 0x000fe40000001257 */
[----:B------:R-:W-:Y:S02]  /*2400*/  LOP3.LUT R48, R48, 0xffff, RZ, 0xc0, !PT ;  /* 0x0000ffff30307812 */ /* 0x000fe400078ec0ff */
[----:B------:R-:W-:Y:S01]  /*2410*/  LOP3.LUT R36, R49, 0xffff, R44, 0xf8, !PT ;  /* 0x0000ffff31247812 */ /* 0x000fe200078ef82c */
[----:B------:R-:W-:Y:S01]  /*2420*/  HFMA2 R66, R114.H0_H0, R66.H0_H0, R115.H0_H0 ;  /* 0x2000004272427231 */ /* 0x000fe20000040873 */
[----:B------:R-:W-:-:S02]  /*2430*/  LOP3.LUT R49, R57, 0xffff, RZ, 0xc0, !PT ;  /* 0x0000ffff39317812 */ /* 0x000fc400078ec0ff */
[----:B------:R-:W-:Y:S02]  /*2440*/  SHF.L.U64.HI R44, R54, 0x10, RZ ;  /* 0x00000010362c7819 */ /* 0x000fe400000102ff */
[----:B------:R-:W-:Y:S02]  /*2450*/  LOP3.LUT R45, R45, 0xffff0000, R42, 0xf8, !PT ;  /* 0xffff00002d2d7812 */ /* 0x000fe400078ef82a */
[----:B------:R-:W-:Y:S02]  /*2460*/  LOP3.LUT R42, R53, 0xffff, R52, 0xf8, !PT ;  /* 0x0000ffff352a7812 */ /* 0x000fe400078ef834 */
[----:B------:R-:W-:Y:S02]  /*2470*/  LOP3.LUT R54, R58, 0xffff, RZ, 0xc0, !PT ;  /* 0x0000ffff3a367812 */ /* 0x000fe400078ec0ff */
[----:B------:R-:W-:Y:S02]  /*2480*/  SHF.L.U64.HI R57, R56, 0x10, RZ ;  /* 0x0000001038397819 */ /* 0x000fe400000102ff */
[----:B------:R-:W-:-:S02]  /*2490*/  SHF.L.U32 R53, R48, 0x10, RZ ;  /* 0x0000001030357819 */ /* 0x000fc400000006ff */
[----:B------:R-:W-:Y:S02]  /*24a0*/  F2FP.F16.F32.PACK_AB R63, RZ, R63 ;  /* 0x0000003fff3f723e */ /* 0x000fe400000000ff */
[----:B------:R-:W-:Y:S02]  /*24b0*/  LOP3.LUT R64, R64, 0xffff, RZ, 0xc0, !PT ;  /* 0x0000ffff40407812 */ /* 0x000fe400078ec0ff */
[----:B------:R-:W-:Y:S01]  /*24c0*/  F2FP.F16.F32.PACK_AB R61, RZ, R61 ;  /* 0x0000003dff3d723e */ /* 0x000fe200000000ff */
[----:B------:R-:W-:Y:S01]  /*24d0*/  HFMA2 R63, R83.H0_H0, R63.H0_H0, R107.H0_H0 ;  /* 0x2000003f533f7231 */ /* 0x000fe2000004086b */
[----:B------:R-:W-:Y:S02]  /*24e0*/  LOP3.LUT R54, R54, 0xffff0000, R57, 0xf8, !PT ;  /* 0xffff000036367812 */ /* 0x000fe400078ef839 */
[----:B------:R-:W-:Y:S01]  /*24f0*/  LOP3.LUT R46, R53, 0xffff, R60, 0xf8, !PT ;  /* 0x0000ffff352e7812 */ /* 0x000fe200078ef83c */
[----:B------:R-:W-:Y:S01]  /*2500*/  HFMA2 R61, R80.H0_H0, R61.H0_H0, R104.H0_H0 ;  /* 0x2000003d503d7231 */ /* 0x000fe20000040868 */
[----:B------:R-:W-:-:S02]  /*2510*/  SHF.L.U64.HI R57, R48, 0x10, RZ ;  /* 0x0000001030397819 */ /* 0x000fc400000102ff */
[C---:B------:R-:W-:Y:S02]  /*2520*/  SHF.L.U32 R48, R64.reuse, 0x10, RZ ;  /* 0x0000001040307819 */ /* 0x040fe400000006ff */
[----:B------:R-:W-:Y:S02]  /*2530*/  SHF.L.U64.HI R53, R64, 0x10, RZ ;  /* 0x0000001040357819 */ /* 0x000fe400000102ff */
[----:B------:R-:W-:Y:S02]  /*2540*/  F2FP.F16.F32.PACK_AB R68, RZ, R68 ;  /* 0x00000044ff44723e */ /* 0x000fe400000000ff */
[----:B------:R-:W-:Y:S02]  /*2550*/  LOP3.LUT R60, R70, 0xffff, RZ, 0xc0, !PT ;  /* 0x0000ffff463c7812 */ /* 0x000fe400078ec0ff */
[----:B------:R-:W-:Y:S01]  /*2560*/  LOP3.LUT R66, R66, 0xffff, RZ, 0xc0, !PT ;  /* 0x0000ffff42427812 */ /* 0x000fe200078ec0ff */
[----:B------:R-:W-:Y:S01]  /*2570*/  HFMA2 R68, R86.H0_H0, R68.H0_H0, R110.H0_H0 ;  /* 0x2000004456447231 */ /* 0x000fe2000004086e */
        /* <DEDUP_REMOVED lines=20> */
[----:B------:R-:W-:Y:S02]  /*26c0*/  F2FP.F16.F32.PACK_AB R62, RZ, R62 ;  /* 0x0000003eff3e723e */ /* 0x000fe400000000ff */
[----:B------:R-:W-:Y:S01]  /*26d0*/  SHF.R.U32.HI R121, RZ, 0x10, R107 ;  /* 0x00000010ff797819 */ /* 0x000fe2000001166b */
[----:B------:R-:W1:Y:S01]  /*26e0*/  @!P1 LDC.64 R52, c[0x0][0x238] ;  /* 0x00008e00ff349b82 */ /* 0x000e620000000a00 */
[----:B------:R-:W-:Y:S02]  /*26f0*/  SHF.R.U32.HI R120, RZ, 0x10, R83 ;  /* 0x00000010ff787819 */ /* 0x000fe40000011653 */
[----:B------:R-:W-:Y:S02]  /*2700*/  LOP3.LUT R38, R38, 0xffff, RZ, 0xc0, !PT ;  /* 0x0000ffff26267812 */ /* 0x000fe400078ec0ff */
[----:B------:R-:W-:Y:S01]  /*2710*/  F2FP.F16.F32.PACK_AB R67, RZ, R67 ;  /* 0x00000043ff43723e */ /* 0x000fe200000000ff */
[----:B------:R-:W-:Y:S01]  /*2720*/  HFMA2 R62, R120.H0_H0, R62.H0_H0, R121.H0_H0 ;  /* 0x2000003e783e7231 */ /* 0x000fe20000040879 */
[----:B------:R-:W-:Y:S01]  /*2730*/  SHF.R.U32.HI R116, RZ, 0x10, R109 ;  /* 0x00000010ff747819 */ /* 0x000fe2000001166d */
[----:B------:R-:W2:Y:S01]  /*2740*/  LDC.64 R34, c[0x0][0x228] ;  /* 0x00008a00ff227b82 */ /* 0x000ea20000000a00 */
[----:B------:R-:W-:-:S02]  /*2750*/  SHF.R.U32.HI R117, RZ, 0x10, R85 ;  /* 0x00000010ff757819 */ /* 0x000fc40000011655 */
[----:B------:R-:W-:Y:S02]  /*2760*/  PRMT R31, R39, 0x5410, R38 ;  /* 0x00005410271f7816 */ /* 0x000fe40000000026 */
[----:B------:R-:W-:Y:S01]  /*2770*/  LOP3.LUT R38, R51, 0xffff, RZ, 0xc0, !PT ;  /* 0x0000ffff33267812 */ /* 0x000fe200078ec0ff */
[----:B------:R-:W-:Y:S01]  /*2780*/  HFMA2 R67, R117.H0_H0, R67.H0_H0, R116.H0_H0 ;  /* 0x2000004375437231 */ /* 0x000fe20000040874 */
        /* <DEDUP_REMOVED lines=17> */
[----:B------:R-:W-:-:S02]  /*28a0*/  F2FP.F16.F32.PACK_AB R69, RZ, R69 ;  /* 0x00000045ff45723e */ /* 0x000fc400000000ff */
[----:B------:R-:W-:Y:S01]  /*28b0*/  PRMT R45, R54, 0x5410, R59 ;  /* 0x00005410362d7816 */ /* 0x000fe2000000003b */
[----:B------:R-:W-:Y:S01]  /*28c0*/  IMAD.WIDE.U32 R54, R2, 0x8, R34 ;  /* 0x0000000802367825 */ /* 0x000fe200078e0022 */
[----:B------:R-:W-:-:S03]  /*28d0*/  PRMT R49, R60, 0x5410, R67 ;  /* 0x000054103c317816 */ /* 0x000fc60000000043 */
[----:B------:R-:W-:Y:S01]  /*28e0*/  HFMA2 R69, R84.H0_H0, R69.H0_H0, R108.H0_H0 ;  /* 0x2000004554457231 */ /* 0x000fe2000004086c */
        /* <DEDUP_REMOVED lines=27> */
.L_x_1290:
[----:B------:R-:W-:Y:S01]  /*2aa0*/  HFMA2.MMA R117, -RZ, RZ, 0, 5.9604644775390625e-08 ;  /* 0x00000001ff757435 */ /* 0x000fe200000001ff */
[----:B------:R-:W-:Y:S02]  /*2ab0*/  MOV R124, R15 ;  /* 0x0000000f007c7202 */ /* 0x000fe40000000f00 */
[----:B------:R-:W-:Y:S02]  /*2ac0*/  MOV R116, 0x1f ;  /* 0x0000001f00747802 */ /* 0x000fe40000000f00 */
[----:B------:R-:W-:-:S07]  /*2ad0*/  MOV R113, 0xffffffff ;  /* 0xffffffff00717802 */ /* 0x000fce0000000f00 */
[----:B-----5:R-:W-:Y:S05]  /*2ae0*/  WARPSYNC.COLLECTIVE R113, `(.L_x_1292) ;  /* 0x0000000071087348 */ /* 0x020fea0003c00000 */
[----:B------:R0:W1:Y:S02]  /*2af0*/  SHFL.BFLY P2, R122, R124, R117, R116 ;  /* 0x0c0000757c7a7389 */ /* 0x0000640000040074 */
[----:B01---5:R-:W-:Y:S01]  /*2b00*/  ENDCOLLECTIVE ;  /* 0x000000000000791b */ /* 0x023fe20003800000 */
.L_x_1292:
[----:B------:R-:W-:Y:S01]  /*2b10*/  HFMA2.MMA R117, -RZ, RZ, 0, 1.1920928955078125e-07 ;  /* 0x00000002ff757435 */ /* 0x000fe200000001ff */
[----:B------:R-:W-:-:S05]  /*2b20*/  MOV R14, R122 ;  /* 0x0000007a000e7202 */ /* 0x000fca0000000f00 */
[----:B------:R-:W-:-:S05]  /*2b30*/  FADD.FTZ R118, R15, R14 ;  /* 0x0000000e0f767221 */ /* 0x000fca0000010000 */
[----:B------:R-:W-:-:S07]  /*2b40*/  MOV R124, R118 ;  /* 0x00000076007c7202 */ /* 0x000fce0000000f00 */
[----:B------:R-:W-:Y:S05]  /*2b50*/  WARPSYNC.COLLECTIVE R113, `(.L_x_1293) ;  /* 0x0000000071087348 */ /* 0x000fea0003c00000 */
[----:B------:R0:W1:Y:S02]  /*2b60*/  SHFL.BFLY P2, R122, R124, R117, R116 ;  /* 0x0c0000757c7a7389 */ /* 0x0000640000040074 */
[----:B01----:R-:W-:Y:S01]  /*2b70*/  ENDCOLLECTIVE ;  /* 0x000000000000791b */ /* 0x003fe20003800000 */
.L_x_1293:
[----:B------:R-:W-:Y:S01]  /*2b80*/  HFMA2.MMA R117, -RZ, RZ, 0, 2.384185791015625e-07 ;  /* 0x00000004ff757435 */ /* 0x000fe200000001ff */
[----:B------:R-:W-:-:S05]  /*2b90*/  MOV R119, R122 ;  /* 0x0000007a00777202 */ /* 0x000fca0000000f00 */
[----:B------:R-:W-:-:S05]  /*2ba0*/  FADD.FTZ R119, R118, R119 ;  /* 0x0000007776777221 */ /* 0x000fca0000010000 */
[----:B------:R-:W-:-:S07]  /*2bb0*/  MOV R124, R119 ;  /* 0x00000077007c7202 */ /* 0x000fce0000000f00 */
[----:B------:R-:W-:Y:S05]  /*2bc0*/  WARPSYNC.COLLECTIVE R113, `(.L_x_1294) ;  /* 0x0000000071087348 */ /* 0x000fea0003c00000 */
[----:B------:R0:W1:Y:S02]  /*2bd0*/  SHFL.BFLY P2, R122, R124, R117, R116 ;  /* 0x0c0000757c7a7389 */ /* 0x0000640000040074 */
[----:B01----:R-:W-:Y:S01]  /*2be0*/  ENDCOLLECTIVE ;  /* 0x000000000000791b */ /* 0x003fe20003800000 */
.L_x_1294:
[----:B------:R-:W-:Y:S01]  /*2bf0*/  HFMA2.MMA R117, -RZ, RZ, 0, 4.76837158203125e-07 ;  /* 0x00000008ff757435 */ /* 0x000fe200000001ff */
[----:B------:R-:W-:-:S05]  /*2c00*/  MOV R14, R122 ;  /* 0x0000007a000e7202 */ /* 0x000fca0000000f00 */
[----:B------:R-:W-:-:S05]  /*2c10*/  FADD.FTZ R120, R119, R14 ;  /* 0x0000000e77787221 */ /* 0x000fca0000010000 */
[----:B------:R-:W-:-:S07]  /*2c20*/  MOV R124, R120 ;  /* 0x00000078007c7202 */ /* 0x000fce0000000f00 */
[----:B------:R-:W-:Y:S05]  /*2c30*/  WARPSYNC.COLLECTIVE R113, `(.L_x_1295) ;  /* 0x0000000071087348 */ /* 0x000fea0003c00000 */
[----:B------:R0:W1:Y:S02]  /*2c40*/  SHFL.BFLY P2, R122, R124, R117, R116 ;  /* 0x0c0000757c7a7389 */ /* 0x0000640000040074 */
[----:B01----:R-:W-:Y:S01]  /*2c50*/  ENDCOLLECTIVE ;  /* 0x000000000000791b */ /* 0x003fe20003800000 */
.L_x_1295:
[----:B------:R-:W-:Y:S01]  /*2c60*/  HFMA2.MMA R117, -RZ, RZ, 0, 9.5367431640625e-07 ;  /* 0x00000010ff757435 */ /* 0x000fe200000001ff */
[----:B------:R-:W-:-:S05]  /*2c70*/  MOV R121, R122 ;  /* 0x0000007a00797202 */ /* 0x000fca0000000f00 */
[----:B------:R-:W-:-:S05]  /*2c80*/  FADD.FTZ R121, R120, R121 ;  /* 0x0000007978797221 */ /* 0x000fca0000010000 */
[----:B------:R-:W-:-:S07]  /*2c90*/  MOV R124, R121 ;  /* 0x00000079007c7202 */ /* 0x000fce0000000f00 */
[----:B------:R-:W-:Y:S05]  /*2ca0*/  WARPSYNC.COLLECTIVE R113, `(.L_x_1296) ;  /* 0x0000000071087348 */ /* 0x000fea0003c00000 */
[----:B------:R0:W1:Y:S02]  /*2cb0*/  SHFL.BFLY P2, R122, R124, R117, R116 ;  /* 0x0c0000757c7a7389 */ /* 0x0000640000040074 */
[----:B01----:R-:W-:Y:S01]  /*2cc0*/  ENDCOLLECTIVE ;  /* 0x000000000000791b */ /* 0x003fe20003800000 */
.L_x_1296:
        /* <DEDUP_REMOVED lines=105> */
.L_x_1297:
[----:B------:R-:W-:Y:S01]  /*3360*/  HFMA2.MMA R117, -RZ, RZ, 0, 1.1920928955078125e-07 ;  /* 0x00000002ff757435 */ /* 0x000fe200000001ff */
[----:B------:R-:W-:-:S05]  /*3370*/  MOV R118, R122 ;  /* 0x0000007a00767202 */ /* 0x000fca0000000f00 */
[----:B------:R-:W-:-:S05]  /*3380*/  FADD.FTZ R118, R15, R118 ;  /* 0x000000760f767221 */ /* 0x000fca0000010000 */
[----:B------:R-:W-:-:S07]  /*3390*/  MOV R124, R118 ;  /* 0x00000076007c7202 */ /* 0x000fce0000000f00 */
[----:B------:R-:W-:Y:S05]  /*33a0*/  WARPSYNC.COLLECTIVE R113, `(.L_x_1298) ;  /* 0x0000000071087348 */ /* 0x000fea0003c00000 */
[----:B------:R0:W1:Y:S02]  /*33b0*/  SHFL.BFLY P2, R122, R124, R117, R116 ;  /* 0x0c0000757c7a7389 */ /* 0x0000640000040074 */
[----:B01----:R-:W-:Y:S01]  /*33c0*/  ENDCOLLECTIVE ;  /* 0x000000000000791b */ /* 0x003fe20003800000 */
.L_x_1298:
[----:B------:R-:W-:Y:S01]  /*33d0*/  HFMA2.MMA R117, -RZ, RZ, 0, 2.384185791015625e-07 ;  /* 0x00000004ff757435 */ /* 0x000fe200000001ff */
[----:B------:R-:W-:-:S05]  /*33e0*/  MOV R119, R122 ;  /* 0x0000007a00777202 */ /* 0x000fca0000000f00 */
[----:B------:R-:W-:-:S05]  /*33f0*/  FADD.FTZ R119, R118, R119 ;  /* 0x0000007776777221 */ /* 0x000fca0000010000 */
[----:B------:R-:W-:-:S07]  /*3400*/  MOV R124, R119 ;  /* 0x00000077007c7202 */ /* 0x000fce0000000f00 */
[----:B------:R-:W-:Y:S05]  /*3410*/  WARPSYNC.COLLECTIVE R113, `(.L_x_1299) ;  /* 0x0000000071087348 */ /* 0x000fea0003c00000 */
[----:B------:R0:W1:Y:S02]  /*3420*/  SHFL.BFLY P2, R122, R124, R117, R116 ;  /* 0x0c0000757c7a7389 */ /* 0x0000640000040074 */
[----:B01----:R-:W-:Y:S01]  /*3430*/  ENDCOLLECTIVE ;  /* 0x000000000000791b */ /* 0x003fe20003800000 */
.L_x_1299:
[----:B------:R-:W-:Y:S01]  /*3440*/  HFMA2.MMA R117, -RZ, RZ, 0, 4.76837158203125e-07 ;  /* 0x00000008ff757435 */ /* 0x000fe200000001ff */
[----:B------:R-:W-:-:S05]  /*3450*/  MOV R120, R122 ;  /* 0x0000007a00787202 */ /* 0x000fca0000000f00 */
[----:B------:R-:W-:-:S05]  /*3460*/  FADD.FTZ R120, R119, R120 ;  /* 0x0000007877787221 */ /* 0x000fca0000010000 */
[----:B------:R-:W-:-:S07]  /*3470*/  MOV R124, R120 ;  /* 0x00000078007c7202 */ /* 0x000fce0000000f00 */
[----:B------:R-:W-:Y:S05]  /*3480*/  WARPSYNC.COLLECTIVE R113, `(.L_x_1300) ;  /* 0x0000000071087348 */ /* 0x000fea0003c00000 */
[----:B------:R0:W1:Y:S02]  /*3490*/  SHFL.BFLY P2, R122, R124, R117, R116 ;  /* 0x0c0000757c7a7389 */ /* 0x0000640000040074 */
[----:B01----:R-:W-:Y:S01]  /*34a0*/  ENDCOLLECTIVE ;  /* 0x000000000000791b */ /* 0x003fe20003800000 */
.L_x_1300:
[----:B------:R-:W-:Y:S01]  /*34b0*/  HFMA2.MMA R117, -RZ, RZ, 0, 9.5367431640625e-07 ;  /* 0x00000010ff757435 */ /* 0x000fe200000001ff */
[----:B------:R-:W-:-:S05]  /*34c0*/  MOV R121, R122 ;  /* 0x0000007a00797202 */ /* 0x000fca0000000f00 */
[----:B------:R-:W-:-:S05]  /*34d0*/  FADD.FTZ R121, R120, R121 ;  /* 0x0000007978797221 */ /* 0x000fca0000010000 */
[----:B------:R-:W-:-:S07]  /*34e0*/  MOV R124, R121 ;  /* 0x00000079007c7202 */ /* 0x000fce0000000f00 */
[----:B------:R-:W-:Y:S05]  /*34f0*/  WARPSYNC.COLLECTIVE R113, `(.L_x_1301) ;  /* 0x0000000071087348 */ /* 0x000fea0003c00000 */
[----:B------:R0:W1:Y:S02]  /*3500*/  SHFL.BFLY P2, R122, R124, R117, R116 ;  /* 0x0c0000757c7a7389 */ /* 0x0000640000040074 */
[----:B01----:R-:W-:Y:S01]  /*3510*/  ENDCOLLECTIVE ;  /* 0x000000000000791b */ /* 0x003fe20003800000 */
.L_x_1301:
[----:B------:R-:W-:Y:S05]  /*3520*/  BRA `(.L_x_1302) ;  /* 0xffffffd800a47947 */ /* 0x000fea000383ffff */
.L_x_1303:
        /* <DEDUP_REMOVED lines=13> */
.L_x_2069:


//--------------------- .text._ZN10layer_norm13ln_fwd_kernelINS_13Kernel_traitsI6__halfS2_S2_fjLj6144ELj1ELj1ELj4ELj16ENS_18Kernel_traits_baseILj6144ES2_S2_S2_fjLj128EEEEEEEvNS_9FwdParamsE --------------------------
	.section	.text._ZN10layer_norm13ln_fwd_kernelINS_13Kernel_traitsI6__halfS2_S2_fjLj6144ELj1ELj1ELj4ELj16ENS_18Kernel_traits_baseILj6144ES2_S2_S2_fjLj128EEEEEEEvNS_9FwdParamsE,"ax",@progbits
	.align	128
        .global         _ZN10layer_norm13ln_fwd_kernelINS_13Kernel_traitsI6__halfS2_S2_fjLj6144ELj1ELj1ELj4ELj16ENS_18Kernel_traits_baseILj6144ES2_S2_S2_fjLj128EEEEEEEvNS_9FwdParamsE
        .type           _ZN10layer_norm13ln_fwd_kernelINS_13Kernel_traitsI6__halfS2_S2_fjLj6144ELj1ELj1ELj4ELj16ENS_18Kernel_traits_baseILj6144ES2_S2_S2_fjLj128EEEEEEEvNS_9FwdParamsE,@function
        .size           _ZN10layer_norm13ln_fwd_kernelINS_13Kernel_traitsI6__halfS2_S2_fjLj6144ELj1ELj1ELj4ELj16ENS_18Kernel_traits_baseILj6144ES2_S2_S2_fjLj128EEEEEEEvNS_9FwdParamsE,(.L_x_2070 - _ZN10layer_norm13ln_fwd_kernelINS_13Kernel_traitsI6__halfS2_S2_fjLj6144ELj1ELj1ELj4ELj16ENS_18Kernel_traits_baseILj6144ES2_S2_S2_fjLj128EEEEEEEvNS_9FwdParamsE)
        .other          _ZN10layer_norm13ln_fwd_kernelINS_13Kernel_traitsI6__halfS2_S2_fjLj6144ELj1ELj1ELj4ELj16ENS_18Kernel_traits_baseILj6144ES2_S2_S2_fjLj128EEEEEEEvNS_9FwdParamsE,@"STO_CUDA_ENTRY STV_DEFAULT"
_ZN10layer_norm13ln_fwd_kernelINS_13Kernel_traitsI6__halfS2_S2_fjLj6144ELj1ELj1ELj4ELj16ENS_18Kernel_traits_baseILj6144ES2_S2_S2_fjLj128EEEEEEEvNS_9FwdParamsE:
.text._ZN10layer_norm13ln_fwd_kernelINS_13Kernel_traitsI6__halfS2_S2_fjLj6144ELj1ELj1ELj4ELj16ENS_18Kernel_traits_baseILj6144ES2_S2_S2_fjLj128EEEEEEEvNS_9FwdParamsE:
        /* <DEDUP_REMOVED lines=30> */
.L_x_1305:
[----:B------:R-:W0:Y:S01]  /*01e0*/  S2R R82, SR_TID.X ;  /* 0x0000000000527919 */ /* 0x000e220000002100 */
[----:B-1----:R-:W1:Y:S01]  /*01f0*/  LDC.64 R72, c[0x0][0x220] ;  /* 0x00008800ff487b82 */ /* 0x002e620000000a00 */
[----:B0-----:R-:W-:-:S05]  /*0200*/  LOP3.LUT R2, R82, 0x7f, RZ, 0xc0, !PT ;  /* 0x0000007f52027812 */ /* 0x001fca00078ec0ff */
        /* <DEDUP_REMOVED lines=237> */
.L_x_1316:
        /* <DEDUP_REMOVED lines=85> */
[----:B---3--:R-:W-:Y:S01]  /*1630*/  F2FP.F16.F32.PACK_AB R52, R96, R77 ;  /* 0x0000004d6034723e */ /* 0x008fe200000000ff */
        /* <DEDUP_REMOVED lines=34> */
[----:B------:R-:W-:Y:S01]  /*1860*/  F2FP.F16.F32.PACK_AB R53, R98, R85 ;  /* 0x000000556235723e */ /* 0x000fe200000000ff */
[----:B-----5:R-:W-:Y:S01]  /*1870*/  HFMA2.MMA R52, R48, R52, R24 ;  /* 0x0000003430347235 */ /* 0x020fe20000000018 */
[----:B------:R-:W-:Y:S01]  /*1880*/  F2FP.F16.F32.PACK_AB R55, R104, R93 ;  /* 0x0000005d6837723e */ /* 0x000fe200000000ff */
[----:B------:R-:W-:Y:S01]  /*1890*/  HFMA2.MMA R54, R50, R54, R26 ;  /* 0x0000003632367235 */ /* 0x000fe2000000001a */
        /* <DEDUP_REMOVED lines=35> */
[----:B------:R0:W-:Y:S01]  /*1ad0*/  @!P1 STG.E desc[UR4][R2.64], R0 ;  /* 0x0000000002009986 */ /* 0x0001e2000c101904 */
[----:B------:R-:W-:Y:S01]  /*1ae0*/  F2FP.F16.F32.PACK_AB R82, R101, R82 ;  /* 0x000000526552723e */ /* 0x000fe200000000ff */
[----:B------:R-:W-:Y:S01]  /*1af0*/  FMUL.FTZ R60, R0, R60 ;  /* 0x0000003c003c7220 */ /* 0x000fe20000410000 */
[----:B------:R-:W-:Y:S01]  /*1b00*/  F2FP.F16.F32.PACK_AB R57, R106, R57 ;  /* 0x000000396a39723e */ /* 0x000fe200000000ff */
[C---:B------:R-:W-:Y:S01]  /*1b10*/  FMUL.FTZ R64, R0.reuse, R64 ;  /* 0x0000004000407220 */ /* 0x040fe20000410000 */
[C---:B------:R-:W-:Y:S01]  /*1b20*/  FMUL.FTZ R103, R0.reuse, R84 ;  /* 0x0000005400677220 */ /* 0x040fe20000410000 */
[----:B------:R1:W-:Y:S01]  /*1b30*/  STG.E.128 desc[UR4][R66.64], R52 ;  /* 0x0000003442007986 */ /* 0x0003e2000c101d04 */
[----:B------:R-:W-:Y:S01]  /*1b40*/  F2FP.F16.F32.PACK_AB R92, R113, R92 ;  /* 0x0000005c715c723e */ /* 0x000fe200000000ff */
[----:B------:R-:W-:Y:S01]  /*1b50*/  FMUL.FTZ R72, R0, R72 ;  /* 0x0000004800487220 */ /* 0x000fe20000410000 */
[----:B------:R-:W-:Y:S01]  /*1b60*/  F2FP.F16.F32.PACK_AB R112, R112, R61 ;  /* 0x0000003d7070723e */ /* 0x000fe200000000ff */
[C---:B------:R-:W-:Y:S01]  /*1b70*/  FMUL.FTZ R107, R0.reuse, R88 ;  /* 0x00000058006b7220 */ /* 0x040fe20000410000 */
[C---:B------:R-:W-:Y:S01]  /*1b80*/  FMUL.FTZ R74, R0.reuse, R74 ;  /* 0x0000004a004a7220 */ /* 0x040fe20000410000 */
[----:B------:R-:W-:Y:S01]  /*1b90*/  FMUL.FTZ R75, R0, R75 ;  /* 0x0000004b004b7220 */ /* 0x000fe20000410000 */
[----:B------:R-:W-:Y:S01]  /*1ba0*/  F2FP.F16.F32.PACK_AB R116, R116, R63 ;  /* 0x0000003f7474723e */ /* 0x000fe200000000ff */
[----:B0-----:R-:W-:Y:S01]  /*1bb0*/  IMAD.WIDE.U32 R2, R79, 0x10, R58 ;  /* 0x000000104f027825 */ /* 0x001fe200078e003a */
[----:B------:R-:W-:-:S02]  /*1bc0*/  IADD3 R69, R81, 0x80, RZ ;  /* 0x0000008051457810 */ /* 0x000fc40007ffe0ff */
[----:B------:R-:W-:Y:S01]  /*1bd0*/  F2FP.F16.F32.PACK_AB R99, R102, R99 ;  /* 0x000000636663723e */ /* 0x000fe200000000ff */
[--C-:B------:R-:W-:Y:S01]  /*1be0*/  IMAD.WIDE.U32 R80, R80, 0x10, R58.reuse ;  /* 0x0000001050507825 */ /* 0x100fe200078e003a */
[----:B------:R-:W-:Y:S02]  /*1bf0*/  F2FP.F16.F32.PACK_AB R105, R108, R105 ;  /* 0x000000696c69723e */ /* 0x000fe400000000ff */
[----:B------:R-:W-:Y:S01]  /*1c00*/  F2FP.F16.F32.PACK_AB R91, R94, R91 ;  /* 0x0000005b5e5b723e */ /* 0x000fe200000000ff */
[--C-:B------:R-:W-:Y:S01]  /*1c10*/  IMAD.WIDE.U32 R68, R69, 0x10, R58.reuse ;  /* 0x0000001045447825 */ /* 0x100fe200078e003a */
[----:B------:R-:W-:Y:S01]  /*1c20*/  F2FP.F16.F32.PACK_AB R97, R97, R62 ;  /* 0x0000003e6161723e */ /* 0x000fe200000000ff */
[----:B-1----:R-:W-:Y:S01]  /*1c30*/  HFMA2.MMA R52, R44, R82, R20 ;  /* 0x000000522c347235 */ /* 0x002fe20000000014 */
        /* <DEDUP_REMOVED lines=42> */
.L_x_1304:
[----:B------:R-:W-:Y:S01]  /*1ee0*/  HFMA2.MMA R104, -RZ, RZ, 0, 5.9604644775390625e-08 ;  /* 0x00000001ff687435 */ /* 0x000fe200000001ff */
[----:B------:R-:W-:Y:S02]  /*1ef0*/  MOV R102, R0 ;  /* 0x0000000000667202 */ /* 0x000fe40000000f00 */
[----:B------:R-:W-:Y:S02]  /*1f00*/  MOV R106, 0x1f ;  /* 0x0000001f006a7802 */ /* 0x000fe40000000f00 */
[----:B------:R-:W-:-:S07]  /*1f10*/  MOV R100, 0xffffffff ;  /* 0xffffffff00647802 */ /* 0x000fce0000000f00 */
[----:B-----5:R-:W-:Y:S05]  /*1f20*/  WARPSYNC.COLLECTIVE R100, `(.L_x_1306) ;  /* 0x0000000064087348 */ /* 0x020fea0003c00000 */
[----:B------:R0:W1:Y:S02]  /*1f30*/  SHFL.BFLY P2, R98, R102, R104, R106 ;  /* 0x0c00006866627389 */ /* 0x000064000004006a */
[----:B01---5:R-:W-:Y:S01]  /*1f40*/  ENDCOLLECTIVE ;  /* 0x000000000000791b */ /* 0x023fe20003800000 */
.L_x_1306:
[----:B------:R-:W-:Y:S01]  /*1f50*/  HFMA2.MMA R104, -RZ, RZ, 0, 1.1920928955078125e-07 ;  /* 0x00000002ff687435 */ /* 0x000fe200000001ff */
[----:B------:R-:W-:-:S05]  /*1f60*/  MOV R53, R98 ;  /* 0x0000006200357202 */ /* 0x000fca0000000f00 */
[----:B------:R-:W-:-:S05]  /*1f70*/  FADD.FTZ R53, R0, R53 ;  /* 0x0000003500357221 */ /* 0x000fca0000010000 */
[----:B------:R-:W-:-:S07]  /*1f80*/  MOV R102, R53 ;  /* 0x0000003500667202 */ /* 0x000fce0000000f00 */
[----:B------:R-:W-:Y:S05]  /*1f90*/  WARPSYNC.COLLECTIVE R100, `(.L_x_1307) ;  /* 0x0000000064087348 */ /* 0x000fea0003c00000 */
[----:B------:R0:W1:Y:S02]  /*1fa0*/  SHFL.BFLY P2, R98, R102, R104, R106 ;  /* 0x0c00006866627389 */ /* 0x000064000004006a */
[----:B01----:R-:W-:Y:S01]  /*1fb0*/  ENDCOLLECTIVE ;  /* 0x000000000000791b */ /* 0x003fe20003800000 */
.L_x_1307:
[----:B------:R-:W-:Y:S01]  /*1fc0*/  HFMA2.MMA R104, -RZ, RZ, 0, 2.384185791015625e-07 ;  /* 0x00000004ff687435 */ /* 0x000fe200000001ff */
[----:B------:R-:W-:-:S05]  /*1fd0*/  MOV R2, R98 ;  /* 0x0000006200027202 */ /* 0x000fca0000000f00 */
[----:B------:R-:W-:-:S05]  /*1fe0*/  FADD.FTZ R92, R53, R2 ;  /* 0x00000002355c7221 */ /* 0x000fca0000010000 */
[----:B------:R-:W-:-:S07]  /*1ff0*/  MOV R102, R92 ;  /* 0x0000005c00667202 */ /* 0x000fce0000000f00 */
[----:B------:R-:W-:Y:S05]  /*2000*/  WARPSYNC.COLLECTIVE R100, `(.L_x_1308) ;  /* 0x0000000064087348 */ /* 0x000fea0003c00000 */
[----:B------:R0:W1:Y:S02]  /*2010*/  SHFL.BFLY P2, R98, R102, R104, R106 ;  /* 0x0c00006866627389 */ /* 0x000064000004006a */
[----:B01----:R-:W-:Y:S01]  /*2020*/  ENDCOLLECTIVE ;  /* 0x000000000000791b */ /* 0x003fe20003800000 */
.L_x_1308:
[----:B------:R-:W-:Y:S01]  /*2030*/  HFMA2.MMA R104, -RZ, RZ, 0, 4.76837158203125e-07 ;  /* 0x00000008ff687435 */ /* 0x000fe200000001ff */
[----:B------:R-:W-:-:S05]  /*2040*/  MOV R2, R98 ;  /* 0x0000006200027202 */ /* 0x000fca0000000f00 */
[----:B------:R-:W-:-:S05]  /*2050*/  FADD.FTZ R94, R92, R2 ;  /* 0x000000025c5e7221 */ /* 0x000fca0000010000 */
[----:B------:R-:W-:-:S07]  /*2060*/  MOV R102, R94 ;  /* 0x0000005e00667202 */ /* 0x000fce0000000f00 */
[----:B------:R-:W-:Y:S05]  /*2070*/  WARPSYNC.COLLECTIVE R100, `(.L_x_1309) ;  /* 0x0000000064087348 */ /* 0x000fea0003c00000 */
[----:B------:R0:W1:Y:S02]  /*2080*/  SHFL.BFLY P2, R98, R102, R104, R106 ;  /* 0x0c00006866627389 */ /* 0x000064000004006a */
[----:B01----:R-:W-:Y:S01]  /*2090*/  ENDCOLLECTIVE ;  /* 0x000000000000791b */ /* 0x003fe20003800000 */
.L_x_1309:
[----:B------:R-:W-:Y:S01]  /*20a0*/  HFMA2.MMA R104, -RZ, RZ, 0, 9.5367431640625e-07 ;  /* 0x00000010ff687435 */ /* 0x000fe200000001ff */
[----:B------:R-:W-:-:S05]  /*20b0*/  MOV R2, R98 ;  /* 0x0000006200027202 */ /* 0x000fca0000000f00 */
[----:B------:R-:W-:-:S05]  /*20c0*/  FADD.FTZ R96, R94, R2 ;  /* 0x000000025e607221 */ /* 0x000fca0000010000 */
[----:B------:R-:W-:-:S07]  /*20d0*/  MOV R102, R96 ;  /* 0x0000006000667202 */ /* 0x000fce0000000f00 */
[----:B------:R-:W-:Y:S05]  /*20e0*/  WARPSYNC.COLLECTIVE R100, `(.L_x_1310) ;  /* 0x0000000064087348 */ /* 0x000fea0003c00000 */
[----:B------:R0:W1:Y:S02]  /*20f0*/  SHFL.BFLY P2, R98, R102, R104, R106 ;  /* 0x0c00006866627389 */ /* 0x000064000004006a */
[----:B01----:R-:W-:Y:S01]  /*2100*/  ENDCOLLECTIVE ;  /* 0x000000000000791b */ /* 0x003fe20003800000 */
.L_x_1310:
        /* <DEDUP_REMOVED lines=104> */
.L_x_1311:
[----:B------:R-:W-:Y:S01]  /*2790*/  HFMA2.MMA R104, -RZ, RZ, 0, 1.1920928955078125e-07 ;  /* 0x00000002ff687435 */ /* 0x000fe200000001ff */
[----:B------:R-:W-:-:S05]  /*27a0*/  MOV R53, R98 ;  /* 0x0000006200357202 */ /* 0x000fca0000000f00 */
[----:B------:R-:W-:-:S05]  /*27b0*/  FADD.FTZ R53, R0, R53 ;  /* 0x0000003500357221 */ /* 0x000fca0000010000 */
[----:B------:R-:W-:-:S07]  /*27c0*/  MOV R102, R53 ;  /* 0x0000003500667202 */ /* 0x000fce0000000f00 */
[----:B------:R-:W-:Y:S05]  /*27d0*/  WARPSYNC.COLLECTIVE R100, `(.L_x_1312) ;  /* 0x0000000064087348 */ /* 0x000fea0003c00000 */
[----:B------:R0:W1:Y:S02]  /*27e0*/  SHFL.BFLY P2, R98, R102, R104, R106 ;  /* 0x0c00006866627389 */ /* 0x000064000004006a */
[----:B01----:R-:W-:Y:S01]  /*27f0*/  ENDCOLLECTIVE ;  /* 0x000000000000791b */ /* 0x003fe20003800000 */
.L_x_1312:
[----:B------:R-:W-:Y:S01]  /*2800*/  HFMA2.MMA R104, -RZ, RZ, 0, 2.384185791015625e-07 ;  /* 0x00000004ff687435 */ /* 0x000fe200000001ff */
[----:B------:R-:W-:-:S05]  /*2810*/  MOV R92, R98 ;  /* 0x00000062005c7202 */ /* 0x000fca0000000f00 */
[----:B------:R-:W-:-:S05]  /*2820*/  FADD.FTZ R92, R53, R92 ;  /* 0x0000005c355c7221 */ /* 0x000fca0000010000 */
[----:B------:R-:W-:-:S07]  /*2830*/  MOV R102, R92 ;  /* 0x0000005c00667202 */ /* 0x000fce0000000f00 */
[----:B------:R-:W-:Y:S05]  /*2840*/  WARPSYNC.COLLECTIVE R100, `(.L_x_1313) ;  /* 0x0000000064087348 */ /* 0x000fea0003c00000 */
[----:B------:R0:W1:Y:S02]  /*2850*/  SHFL.BFLY P2, R98, R102, R104, R106 ;  /* 0x0c00006866627389 */ /* 0x000064000004006a */
[----:B01----:R-:W-:Y:S01]  /*2860*/  ENDCOLLECTIVE ;  /* 0x000000000000791b */ /* 0x003fe20003800000 */
.L_x_1313:
[----:B------:R-:W-:Y:S01]  /*2870*/  HFMA2.MMA R104, -RZ, RZ, 0, 4.76837158203125e-07 ;  /* 0x00000008ff687435 */ /* 0x000fe200000001ff */
[----:B------:R-:W-:-:S05]  /*2880*/  MOV R94, R98 ;  /* 0x00000062005e7202 */ /* 0x000fca0000000f00 */
[----:B------:R-:W-:-:S05]  /*2890*/  FADD.FTZ R94, R92, R94 ;  /* 0x0000005e5c5e7221 */ /* 0x000fca0000010000 */
[----:B------:R-:W-:-:S07]  /*28a0*/  MOV R102, R94 ;  /* 0x0000005e00667202 */ /* 0x000fce0000000f00 */
[----:B------:R-:W-:Y:S05]  /*28b0*/  WARPSYNC.COLLECTIVE R100, `(.L_x_1314) ;  /* 0x0000000064087348 */ /* 0x000fea0003c00000 */
[----:B------:R0:W1:Y:S02]  /*28c0*/  SHFL.BFLY P2, R98, R102, R104, R106 ;  /* 0x0c00006866627389 */ /* 0x000064000004006a */
[----:B01----:R-:W-:Y:S01]  /*28d0*/  ENDCOLLECTIVE ;  /* 0x000000000000791b */ /* 0x003fe20003800000 */
.L_x_1314:
[----:B------:R-:W-:Y:S01]  /*28e0*/  HFMA2.MMA R104, -RZ, RZ, 0, 9.5367431640625e-07 ;  /* 0x00000010ff687435 */ /* 0x000fe200000001ff */
[----:B------:R-:W-:-:S05]  /*28f0*/  MOV R96, R98 ;  /* 0x0000006200607202 */ /* 0x000fca0000000f00 */
[----:B------:R-:W-:-:S05]  /*2900*/  FADD.FTZ R96, R94, R96 ;  /* 0x000000605e607221 */ /* 0x000fca0000010000 */
[----:B------:R-:W-:-:S07]  /*2910*/  MOV R102, R96 ;  /* 0x0000006000667202 */ /* 0x000fce0000000f00 */
[----:B------:R-:W-:Y:S05]  /*2920*/  WARPSYNC.COLLECTIVE R100, `(.L_x_1315) ;  /* 0x0000000064087348 */ /* 0x000fea0003c00000 */
[----:B------:R0:W1:Y:S02]  /*2930*/  SHFL.BFLY P2, R98, R102, R104, R106 ;  /* 0x0c00006866627389 */ /* 0x000064000004006a */
[----:B01----:R-:W-:Y:S01]  /*2940*/  ENDCOLLECTIVE ;  /* 0x000000000000791b */ /* 0x003fe20003800000 */
.L_x_1315:
[----:B------:R-:W-:Y:S05]  /*2950*/  BRA `(.L_x_1316) ;  /* 0xffffffe400e07947 */ /* 0x000fea000383ffff */
.L_x_1317:
        /* <DEDUP_REMOVED lines=10> */
.L_x_2070:


//--------------------- .text._ZN10layer_norm13ln_fwd_kernelINS_13Kernel_traitsIffffjLj6144ELj1ELj1ELj4ELj16ENS_18Kernel_traits_baseILj6144EffffjLj128EEEEEEEvNS_9FwdParamsE --------------------------
	.section	.text._ZN10layer_norm13ln_fwd_kernelINS_13Kernel_traitsIffffjLj6144ELj1ELj1ELj4ELj16ENS_18Kernel_traits_baseILj6144EffffjLj128EEEEEEEvNS_9FwdParamsE,"ax",@progbits
	.align	128
        .global         _ZN10layer_norm13ln_fwd_kernelINS_13Kernel_traitsIffffjLj6144ELj1ELj1ELj4ELj16ENS_18Kernel_traits_baseILj6144EffffjLj128EEEEEEEvNS_9FwdParamsE
        .type           _ZN10layer_norm13ln_fwd_kernelINS_13Kernel_traitsIffffjLj6144ELj1ELj1ELj4ELj16ENS_18Kernel_traits_baseILj6144EffffjLj128EEEEEEEvNS_9FwdParamsE,@function
        .size           _ZN10layer_norm13ln_fwd_kernelINS_13Kernel_traitsIffffjLj6144ELj1ELj1ELj4ELj16ENS_18Kernel_traits_baseILj6144EffffjLj128EEEEEEEvNS_9FwdParamsE,(.L_x_2071 - _ZN10layer_norm13ln_fwd_kernelINS_13Kernel_traitsIffffjLj6144ELj1ELj1ELj4ELj16ENS_18Kernel_traits_baseILj6144EffffjLj128EEEEEEEvNS_9FwdParamsE)
        .other          _ZN10layer_norm13ln_fwd_kernelINS_13Kernel_traitsIffffjLj6144ELj1ELj1ELj4ELj16ENS_18Kernel_traits_baseILj6144EffffjLj128EEEEEEEvNS_9FwdParamsE,@"STO_CUDA_ENTRY STV_DEFAULT"
_ZN10layer_norm13ln_fwd_kernelINS_13Kernel_traitsIffffjLj6144ELj1ELj1ELj4ELj16ENS_18Kernel_traits_baseILj6144EffffjLj128EEEEEEEvNS_9FwdParamsE:
.text._ZN10layer_norm13ln_fwd_kernelINS_13Kernel_traitsIffffjLj6144ELj1ELj1ELj4ELj16ENS_18Kernel_traits_baseILj6144EffffjLj128EEEEEEEvNS_9FwdParamsE:
[----:B------:R-:W-:Y:S01]  /*0000*/  LDC R1, c[0x0][0x28] ;  /* 0x00000a00ff017b82 */ /* 0x000fe20000000800 */
[----:B------:R-:W0:Y:S07]  /*0010*/  S2R R0, SR_TID.X ;  /* 0x0000000000007919 */ /* 0x000e2e0000002100 */
[----:B------:R-:W1:Y:S01]  /*0020*/  S2UR UR4, SR_CTAID.X ;  /* 0x00000000000479c3 */ /* 0x000e620000002500 */
[----:B0-----:R-:W-:-:S04]  /*0030*/  SHF.R.U32.HI R2, RZ, 0x7, R0 ;  /* 0x00000007ff027819 */ /* 0x001fc80000011600 */
[----:B-1----:R-:W-:Y:S01]  /*0040*/  IADD3 R4, R2, UR4, RZ ;  /* 0x0000000402047c10 */ /* 0x002fe2000fffe0ff */
[----:B------:R-:W-:-:S03]  /*0050*/  ULDC UR4, c[0x0][0x214] ;  /* 0x0000850000047ab9 */ /* 0x000fc60000000800 */
[----:B------:R-:W-:-:S13]  /*0060*/  ISETP.GE.AND P0, PT, R4, UR4, PT ;  /* 0x0000000404007c0c */ /* 0x000fda000bf06270 */
[----:B------:R-:W-:Y:S05]  /*0070*/  @P0 EXIT ;  /* 0x000000000000094d */ /* 0x000fea0003800000 */
[----:B------:R-:W-:Y:S01]  /*0080*/  SHF.L.U32 R2, R0, 0x4, RZ ;  /* 0x0000000400027819 */ /* 0x000fe200000006ff */
[----:B------:R-:W-:Y:S01]  /*0090*/  ULDC.64 UR4, c[0x0][0x240] ;  /* 0x0000900000047ab9 */ /* 0x000fe20000000a00 */
[----:B------:R-:W-:Y:S01]  /*00a0*/  ULDC.64 UR6, c[0x0][0x248] ;  /* 0x0000920000067ab9 */ /* 0x000fe20000000a00 */
[----:B------:R-:W-:Y:S01]  /*00b0*/  ULDC.64 UR8, c[0x0][0x210] ;  /* 0x0000840000087ab9 */ /* 0x000fe20000000a00 */
[----:B------:R-:W-:-:S04]  /*00c0*/  LOP3.LUT R6, R2, 0x7f0, RZ, 0xc0, !PT ;  /* 0x000007f002067812 */ /* 0x000fc800078ec0ff */
[C---:B------:R-:W-:Y:S02]  /*00d0*/  IADD3 R2, P0, R6.reuse, UR4, RZ ;  /* 0x0000000406027c10 */ /* 0x040fe4000ff1e0ff */
[----:B------:R-:W-:Y:S02]  /*00e0*/  IADD3 R6, P1, R6, UR6, RZ ;  /* 0x0000000606067c10 */ /* 0x000fe4000ff3e0ff */
[----:B------:R-:W-:Y:S01]  /*00f0*/  IADD3.X R3, RZ, UR5, RZ, P0, !PT ;  /* 0x00000005ff037c10 */ /* 0x000fe200087fe4ff */
[----:B------:R-:W-:Y:S01]  /*0100*/  ULDC.64 UR4, c[0x0][0x208] ;  /* 0x0000820000047ab9 */ /* 0x000fe20000000a00 */
[----:B------:R-:W-:Y:S01]  /*0110*/  IADD3.X R7, RZ, UR7, RZ, P1, !PT ;  /* 0x00000007ff077c10 */ /* 0x000fe20008ffe4ff */
[----:B------:R-:W-:Y:S02]  /*0120*/  ULDC.64 UR6, c[0x0][0x228] ;  /* 0x00008a0000067ab9 */ /* 0x000fe40000000a00 */
        /* <DEDUP_REMOVED lines=24> */
[----:B0-----:R-:W-:Y:S01]  /*02b0*/  HFMA2.MMA R3, -RZ, RZ, 0, 5.9604644775390625e-08 ;  /* 0x00000001ff037435 */ /* 0x001fe200000001ff */
[----:B------:R-:W-:-:S09]  /*02c0*/  MOV R2, R4 ;  /* 0x0000000400027202 */ /* 0x000fd20000000f00 */
[----:B------:R-:W-:-:S07]  /*02d0*/  PRMT R4, R3, 0x7610, R4 ;  /* 0x0000761003047816 */ /* 0x000fce0000000004 */
.L_x_1319:
[----:B0-2---:R-:W0:Y:S01]  /*02e0*/  LDC.64 R120, c[0x0][0x220] ;  /* 0x00008800ff787b82 */ /* 0x005e220000000a00 */
[----:B------:R-:W-:-:S05]  /*02f0*/  LOP3.LUT R159, R0, 0x7f, RZ, 0xc0, !PT ;  /* 0x0000007f009f7812 */ /* 0x000fca00078ec0ff */
        /* <DEDUP_REMOVED lines=33> */
[----:B------:R-:W-:-:S05]  /*0510*/  IADD3 R152, R159, 0x580, RZ ;  /* 0x000005809f987810 */ /* 0x000fca0007ffe0ff */
        /* <DEDUP_REMOVED lines=50> */
[----:B------:R-:W-:-:S03]  /*0840*/  SHF.L.U32 R154, R154, 0x2, RZ ;  /* 0x000000029a9a7819 */ /* 0x000fc600000006ff */
[----:B------:R-:W-:Y:S01]  /*0850*/  FADD.FTZ R157, R121, R4 ;  /* 0x00000004799d7221 */ /* 0x000fe20000010000 */
[----:B------:R-:W-:-:S03]  /*0860*/  IADD3 R161, R154, 0x4, RZ ;  /* 0x000000049aa17810 */ /* 0x000fc60007ffe0ff */
[----:B------:R-:W-:Y:S01]  /*0870*/  FADD.FTZ R4, R122, R157 ;  /* 0x0000009d7a047221 */ /* 0x000fe20000010000 */
[----:B------:R-:W-:Y:S02]  /*0880*/  SEL R160, R161, R154, !P0 ;  /* 0x0000009aa1a07207 */ /* 0x000fe40004000000 */
[----:B------:R-:W-:Y:S01]  /*0890*/  SHF.R.U32.HI R161, RZ, 0x5, R0 ;  /* 0x00000005ffa17819 */ /* 0x000fe20000011600 */
[----:B------:R-:W-:Y:S01]  /*08a0*/  FADD.FTZ R164, R123, R4 ;  /* 0x000000047ba47221 */ /* 0x000fe20000010000 */
[----:B------:R-:W-:Y:S02]  /*08b0*/  LOP3.LUT R154, R0, 0x1f, RZ, 0xc0, !PT ;  /* 0x0000001f009a7812 */ /* 0x000fe400078ec0ff */
[----:B------:R-:W-:Y:S01]  /*08c0*/  LOP3.LUT R161, R161, 0x3, RZ, 0xc0, !PT ;  /* 0x00000003a1a17812 */ /* 0x000fe200078ec0ff */
        /* <DEDUP_REMOVED lines=117> */
.L_x_1330:
[----:B------:R-:W-:Y:S01]  /*1020*/  ISETP.NE.AND P1, PT, R154, RZ, PT ;  /* 0x000000ff9a00720c */ /* 0x000fe20003f25270 */
[----:B-1----:R-:W-:Y:S01]  /*1030*/  FADD.FTZ R157, R164, R4 ;  /* 0x00000004a49d7221 */ /* 0x002fe20000010000 */
[----:B------:R-:W-:Y:S11]  /*1040*/  WARPSYNC.ALL ;  /* 0x0000000000007948 */ /* 0x000ff60003800000 */
[----:B------:R-:W1:Y:S01]  /*1050*/  @!P1 S2R R163, SR_CgaCtaId ;  /* 0x0000000000a39919 */ /* 0x000e620000008800 */
[----:B------:R-:W-:-:S04]  /*1060*/  @!P1 MOV R4, 0x400 ;  /* 0x0000040000049802 */ /* 0x000fc80000000f00 */
[----:B-1----:R-:W-:Y:S02]  /*1070*/  @!P1 LEA R163, R163, R4, 0x18 ;  /* 0x00000004a3a39211 */ /* 0x002fe400078ec0ff */
[----:B------:R-:W-:-:S04]  /*1080*/  @!P1 IADD3 R4, R161, R160, RZ ;  /* 0x000000a0a1049210 */ /* 0x000fc80007ffe0ff */
[----:B------:R-:W-:-:S05]  /*1090*/  @!P1 LEA R4, R4, R163, 0x3 ;  /* 0x000000a304049211 */ /* 0x000fca00078e18ff */
[----:B------:R1:W-:Y:S01]  /*10a0*/  @!P1 STS.64 [R4], R156 ;  /* 0x0000009c04009388 */ /* 0x0003e20000000a00 */
[----:B------:R-:W-:Y:S01]  /*10b0*/  BAR.SYNC.DEFER_BLOCKING 0x0 ;  /* 0x0000000000007b1d */ /* 0x000fe20000010000 */
[----:B------:R-:W-:Y:S02]  /*10c0*/  ISETP.GT.U32.AND P1, PT, R154, 0x3, PT ;  /* 0x000000039a00780c */ /* 0x000fe40003f24070 */
[----:B-1----:R-:W-:-:S11]  /*10d0*/  CS2R R156, SRZ ;  /* 0x00000000009c7805 */ /* 0x002fd6000001ff00 */
[----:B------:R-:W1:Y:S01]  /*10e0*/  @!P1 S2R R163, SR_CgaCtaId ;  /* 0x0000000000a39919 */ /* 0x000e620000008800 */
[----:B------:R-:W-:Y:S02]  /*10f0*/  @!P1 IADD3 R154, R154, R160, RZ ;  /* 0x000000a09a9a9210 */ /* 0x000fe40007ffe0ff */
[----:B------:R-:W-:-:S04]  /*1100*/  @!P1 MOV R160, 0x400 ;  /* 0x0000040000a09802 */ /* 0x000fc80000000f00 */
[----:B-1----:R-:W-:-:S04]  /*1110*/  @!P1 LEA R163, R163, R160, 0x18 ;  /* 0x000000a0a3a39211 */ /* 0x002fc800078ec0ff */
[----:B------:R-:W-:Y:S01]  /*1120*/  @!P1 LEA R160, R154, R163, 0x3 ;  /* 0x000000a39aa09211 */ /* 0x000fe200078e18ff */
[----:B------:R-:W-:-:S04]  /*1130*/  HFMA2.MMA R163, -RZ, RZ, 0, 0 ;  /* 0x00000000ffa37435 */ /* 0x000fc800000001ff */
[----:B------:R-:W1:Y:S02]  /*1140*/  @!P1 LDS.64 R156, [R160] ;  /* 0x00000000a09c9984 */ /* 0x000e640000000a00 */
[----:B------:R-:W-:Y:S02]  /*1150*/  @!P1 MOV R163, 0x44c00000 ;  /* 0x44c0000000a39802 */ /* 0x000fe40000000f00 */
[----:B------:R-:W-:Y:S02]  /*1160*/  LOP3.LUT P1, RZ, R161, 0x1f, R0, 0xf8, !PT ;  /* 0x0000001fa1ff7812 */ /* 0x000fe4000782f800 */
[----:B------:R-:W2:Y:S01]  /*1170*/  LDC R161, c[0x0][0x260] ;  /* 0x00009800ffa17b82 */ /* 0x000ea20000000800 */
[----:B------:R-:W-:Y:S04]  /*1180*/  SHFL.DOWN PT, R4, R163, 0x2, 0x1f ;  /* 0x08401f00a3047f89 */ /* 0x000fe800000e0000 */
        /* <DEDUP_REMOVED lines=9> */
[----:B------:R-:W3:Y:S01]  /*1220*/  MUFU.RCP R165, R4 ;  /* 0x0000000400a57308 */ /* 0x000ee20000001000 */
[----:B-1----:R-:W-:Y:S01]  /*1230*/  FADD.FTZ R156, R156, R157 ;  /* 0x0000009d9c9c7221 */ /* 0x002fe20000010000 */
[----:B---3--:R-:W-:-:S03]  /*1240*/  FMUL.FTZ R163, R165, R162 ;  /* 0x000000a2a5a37220 */ /* 0x008fc60000410000 */
[----:B------:R-:W-:Y:S02]  /*1250*/  FFMA.FTZ R154, R165, R154, R156 ;  /* 0x0000009aa59a7223 */ /* 0x000fe4000001009c */
[----:B------:R-:W-:Y:S04]  /*1260*/  SHFL.DOWN PT, R165, R4, 0x1, 0x1f ;  /* 0x08201f0004a57f89 */ /* 0x000fe800000e0000 */
[----:B------:R-:W1:Y:S04]  /*1270*/  SHFL.DOWN PT, R156, R163, 0x1, 0x1f ;  /* 0x08201f00a39c7f89 */ /* 0x000e6800000e0000 */
[----:B------:R-:W3:Y:S01]  /*1280*/  SHFL.DOWN PT, R157, R154, 0x1, 0x1f ;  /* 0x08201f009a9d7f89 */ /* 0x000ee200000e0000 */
[----:B-1----:R-:W-:Y:S01]  /*1290*/  FADD.FTZ R160, R163, -R156 ;  /* 0x8000009ca3a07221 */ /* 0x002fe20000010000 */
[----:B------:R-:W-:-:S03]  /*12a0*/  FMUL.FTZ R162, R165, R156 ;  /* 0x0000009ca5a27220 */ /* 0x000fc60000410000 */
[----:B------:R-:W-:Y:S01]  /*12b0*/  FMUL.FTZ R160, R160, R160 ;  /* 0x000000a0a0a07220 */ /* 0x000fe20000410000 */
[----:B------:R-:W-:-:S03]  /*12c0*/  FFMA.FTZ R162, R4, R163, R162 ;  /* 0x000000a304a27223 */ /* 0x000fc600000100a2 */
[----:B------:R-:W-:-:S04]  /*12d0*/  FMUL.FTZ R160, R4, R160 ;  /* 0x000000a004a07220 */ /* 0x000fc80000410000 */
[----:B------:R-:W-:Y:S01]  /*12e0*/  FMUL.FTZ R156, R165, R160 ;  /* 0x000000a0a59c7220 */ /* 0x000fe20000410000 */
[----:B------:R-:W-:Y:S01]  /*12f0*/  FADD.FTZ R165, R4, R165 ;  /* 0x000000a504a57221 */ /* 0x000fe20000010000 */
[----:B---3--:R-:W-:-:S05]  /*1300*/  FADD.FTZ R4, R154, R157 ;  /* 0x0000009d9a047221 */ /* 0x008fca0000010000 */
[----:B------:R-:W1:Y:S02]  /*1310*/  MUFU.RCP R165, R165 ;  /* 0x000000a500a57308 */ /* 0x000e640000001000 */
[C---:B-1----:R-:W-:Y:S01]  /*1320*/  FFMA.FTZ R160, R165.reuse, R156, R4 ;  /* 0x0000009ca5a07223 */ /* 0x042fe20000010004 */
[----:B------:R-:W-:Y:S01]  /*1330*/  FMUL.FTZ R4, R165, R162 ;  /* 0x000000a2a5047220 */ /* 0x000fe20000410000 */
[----:B------:R-:W1:Y:S04]  /*1340*/  @!P1 LDC.64 R156, c[0x0][0x230] ;  /* 0x00008c00ff9c9b82 */ /* 0x000e680000000a00 */
[----:B------:R-:W2:Y:S04]  /*1350*/  SHFL.IDX PT, R160, R160, RZ, 0x1f ;  /* 0x00001fffa0a07589 */ /* 0x000ea800000e0000 */
[----:B------:R-:W3:Y:S01]  /*1360*/  SHFL.IDX PT, R4, R4, RZ, 0x1f ;  /* 0x00001fff04047589 */ /* 0x000ee200000e0000 */
[----:B-1----:R-:W-:-:S04]  /*1370*/  @!P1 IMAD.WIDE R156, R2, 0x4, R156 ;  /* 0x00000004029c9825 */ /* 0x002fc800078e029c */
[----:B--2---:R-:W-:Y:S01]  /*1380*/  FFMA.FTZ R154, R160, 0.00016276042151730507612, R161 ;  /* 0x392aaaaba09a7823 */ /* 0x004fe200000100a1 */
[----:B---3--:R1:W-:Y:S01]  /*1390*/  @!P1 STG.E desc[UR4][R156.64], R4 ;  /* 0x000000049c009986 */ /* 0x0083e2000c101904 */
[----:B------:R-:W-:-:S04]  /*13a0*/  FADD.FTZ R163, R151, -R4 ;  /* 0x8000000497a37221 */ /* 0x000fc80000010000 */
        /* <DEDUP_REMOVED lines=10> */
[----:B-1----:R-:W1:Y:S01]  /*1450*/  @!P1 LDC.64 R156, c[0x0][0x238] ;  /* 0x00008e00ff9c9b82 */ /* 0x002e620000000a00 */
[--C-:B------:R-:W-:Y:S01]  /*1460*/  FADD.FTZ R138, R138, -R4.reuse ;  /* 0x800000048a8a7221 */ /* 0x100fe20000010000 */
[--C-:B------:R-:W-:Y:S01]  /*1470*/  FADD.FTZ R139, R139, -R4.reuse ;  /* 0x800000048b8b7221 */ /* 0x100fe20000010000 */
[--C-:B------:R-:W-:Y:S01]  /*1480*/  FADD.FTZ R132, R132, -R4.reuse ;  /* 0x8000000484847221 */ /* 0x100fe20000010000 */
[--C-:B------:R-:W-:Y:S01]  /*1490*/  FADD.FTZ R133, R133, -R4.reuse ;  /* 0x8000000485857221 */ /* 0x100fe20000010000 */
[--C-:B------:R-:W-:Y:S01]  /*14a0*/  FADD.FTZ R134, R134, -R4.reuse ;  /* 0x8000000486867221 */ /* 0x100fe20000010000 */
[--C-:B------:R-:W-:Y:S01]  /*14b0*/  FADD.FTZ R135, R135, -R4.reuse ;  /* 0x8000000487877221 */ /* 0x100fe20000010000 */
[C---:B--2---:R-:W-:Y:S01]  /*14c0*/  FMUL.FTZ R160, R154.reuse, R163 ;  /* 0x000000a39aa07220 */ /* 0x044fe20000410000 */
[----:B------:R-:W-:Y:S01]  /*14d0*/  FMUL.FTZ R161, R154, R161 ;  /* 0x000000a19aa17220 */ /* 0x000fe20000410000 */
[----:B------:R-:W-:Y:S01]  /*14e0*/  FADD.FTZ R163, R146, -R4 ;  /* 0x8000000492a37221 */ /* 0x000fe20000010000 */
[C---:B------:R-:W-:Y:S01]  /*14f0*/  FMUL.FTZ R136, R154.reuse, R136 ;  /* 0x000000889a887220 */ /* 0x040fe20000410000 */
[----:B------:R-:W-:Y:S01]  /*1500*/  FMUL.FTZ R137, R154, R137 ;  /* 0x000000899a897220 */ /* 0x000fe20000410000 */
[----:B-----5:R-:W-:Y:S01]  /*1510*/  FFMA.FTZ R150, R10, R161, R58 ;  /* 0x000000a10a967223 */ /* 0x020fe2000001003a */
        /* <DEDUP_REMOVED lines=8> */
[C---:B------:R-:W-:Y:S01]  /*15a0*/  FMUL.FTZ R132, R154.reuse, R132 ;  /* 0x000000849a847220 */ /* 0x040fe20000410000 */
[C---:B------:R-:W-:Y:S01]  /*15b0*/  FMUL.FTZ R133, R154.reuse, R133 ;  /* 0x000000859a857220 */ /* 0x040fe20000410000 */
[----:B------:R-:W-:Y:S01]  /*15c0*/  FMUL.FTZ R134, R154, R134 ;  /* 0x000000869a867220 */ /* 0x000fe20000410000 */
[----:B-1----:R-:W-:-:S04]  /*15d0*/  @!P1 IMAD.WIDE R156, R2, 0x4, R156 ;  /* 0x00000004029c9825 */ /* 0x002fc800078e029c */
[----:B------:R-:W-:Y:S01]  /*15e0*/  FMUL.FTZ R135, R154, R135 ;  /* 0x000000879a877220 */ /* 0x000fe20000410000 */
        /* <DEDUP_REMOVED lines=15> */
[----:B-1----:R-:W1:Y:S01]  /*16e0*/  LDC.64 R156, c[0x0][0x228] ;  /* 0x00008a00ff9c7b82 */ /* 0x002e620000000a00 */
        /* <DEDUP_REMOVED lines=22> */
[----:B------:R-:W-:Y:S01]  /*1850*/  FMUL.FTZ R113, R154, R113 ;  /* 0x000000719a717220 */ /* 0x000fe20000410000 */
[----:B-1----:R-:W-:-:S04]  /*1860*/  IMAD.WIDE.U32 R156, R159, 0x10, R156 ;  /* 0x000000109f9c7825 */ /* 0x002fc800078e009c */
[--C-:B------:R-:W-:Y:S01]  /*1870*/  FADD.FTZ R159, R149, -R4.reuse ;  /* 0x80000004959f7221 */ /* 0x100fe20000010000 */
[--C-:B------:R-:W-:Y:S01]  /*1880*/  FADD.FTZ R149, R148, -R4.reuse ;  /* 0x8000000494957221 */ /* 0x100fe20000010000 */
[C---:B------:R-:W-:Y:S01]  /*1890*/  FMUL.FTZ R114, R154.reuse, R114 ;  /* 0x000000729a727220 */ /* 0x040fe20000410000 */
[C---:B------:R-:W-:Y:S01]  /*18a0*/  FMUL.FTZ R115, R154.reuse, R115 ;  /* 0x000000739a737220 */ /* 0x040fe20000410000 */
[C---:B------:R-:W-:Y:S01]  /*18b0*/  FMUL.FTZ R148, R154.reuse, R159 ;  /* 0x0000009f9a947220 */ /* 0x040fe20000410000 */
[----:B------:R-:W-:Y:S01]  /*18c0*/  FMUL.FTZ R151, R154, R149 ;  /* 0x000000959a977220 */ /* 0x000fe20000410000 */
[----:B------:R-:W-:Y:S01]  /*18d0*/  FADD.FTZ R159, R144, -R4 ;  /* 0x80000004909f7221 */ /* 0x000fe20000010000 */
[----:B------:R-:W-:Y:S01]  /*18e0*/  FMUL.FTZ R144, R154, R145 ;  /* 0x000000919a907220 */ /* 0x000fe20000410000 */
[----:B------:R-:W-:Y:S01]  /*18f0*/  FFMA.FTZ R149, R9, R148, R57 ;  /* 0x0000009409957223 */ /* 0x000fe20000010039 */
[----:B------:R-:W-:Y:S01]  /*1900*/  FFMA.FTZ R148, R8, R151, R56 ;  /* 0x0000009708947223 */ /* 0x000fe20000010038 */
[----:B------:R-:W-:Y:S01]  /*1910*/  FFMA.FTZ R151, R11, R160, R59 ;  /* 0x000000a00b977223 */ /* 0x000fe2000001003b */
[----:B------:R-:W-:Y:S01]  /*1920*/  LEA R160, P1, R158, UR6, 0x4 ;  /* 0x000000069ea07c11 */ /* 0x000fe2000f8220ff */
[C---:B------:R-:W-:Y:S01]  /*1930*/  FMUL.FTZ R159, R154.reuse, R159 ;  /* 0x0000009f9a9f7220 */ /* 0x040fe20000410000 */
[----:B------:R-:W-:Y:S01]  /*1940*/  FFMA.FTZ R145, R13, R144, R61 ;  /* 0x000000900d917223 */ /* 0x000fe2000001003d */
[----:B------:R-:W-:Y:S01]  /*1950*/  FMUL.FTZ R116, R154, R116 ;  /* 0x000000749a747220 */ /* 0x000fe20000410000 */
[----:B------:R-:W-:Y:S01]  /*1960*/  LEA.HI.X R161, R158, UR7, RZ, 0x4, P1 ;  /* 0x000000079ea17c11 */ /* 0x000fe200088f24ff */
[----:B------:R-:W-:Y:S01]  /*1970*/  FMUL.FTZ R158, R154, R147 ;  /* 0x000000939a9e7220 */ /* 0x000fe20000410000 */
[----:B------:R-:W-:Y:S01]  /*1980*/  FFMA.FTZ R144, R12, R159, R60 ;  /* 0x0000009f0c907223 */ /* 0x000fe2000001003c */
[----:B------:R1:W-:Y:S01]  /*1990*/  STG.E.128 desc[UR4][R156.64], R148 ;  /* 0x000000949c007986 */ /* 0x0003e2000c101d04 */
[C---:B------:R-:W-:Y:S01]  /*19a0*/  FMUL.FTZ R117, R154.reuse, R117 ;  /* 0x000000759a757220 */ /* 0x040fe20000410000 */
[----:B------:R-:W-:Y:S01]  /*19b0*/  FFMA.FTZ R147, R15, R158, R63 ;  /* 0x0000009e0f937223 */ /* 0x000fe2000001003f */
        /* <DEDUP_REMOVED lines=15> */
[C---:B-1----:R-:W-:Y:S01]  /*1ab0*/  LEA R148, P1, R7.reuse, UR6, 0x4 ;  /* 0x0000000607947c11 */ /* 0x042fe2000f8220ff */
[C---:B------:R-:W-:Y:S01]  /*1ac0*/  FMUL.FTZ R120, R154.reuse, R120 ;  /* 0x000000789a787220 */ /* 0x040fe20000410000 */
[C---:B------:R-:W-:Y:S01]  /*1ad0*/  FMUL.FTZ R121, R154.reuse, R121 ;  /* 0x000000799a797220 */ /* 0x040fe20000410000 */
[C---:B------:R-:W-:Y:S01]  /*1ae0*/  FMUL.FTZ R122, R154.reuse, R122 ;  /* 0x0000007a9a7a7220 */ /* 0x040fe20000410000 */
[----:B------:R-:W-:Y:S01]  /*1af0*/  LEA.HI.X R149, R7, UR7, RZ, 0x4, P1 ;  /* 0x0000000707957c11 */ /* 0x000fe200088f24ff */
[C---:B------:R-:W-:Y:S01]  /*1b00*/  FMUL.FTZ R7, R154.reuse, R140 ;  /* 0x0000008c9a077220 */ /* 0x040fe20000410000 */
[----:B------:R-:W-:Y:S01]  /*1b10*/  FMUL.FTZ R140, R154, R143 ;  /* 0x0000008f9a8c7220 */ /* 0x000fe20000410000 */
[--C-:B--2---:R-:W-:Y:S01]  /*1b20*/  FADD.FTZ R144, R108, -R4.reuse ;  /* 0x800000046c907221 */ /* 0x104fe20000010000 */
[--C-:B------:R-:W-:Y:S01]  /*1b30*/  FADD.FTZ R147, R111, -R4.reuse ;  /* 0x800000046f937221 */ /* 0x100fe20000010000 */
[C---:B------:R-:W-:Y:S01]  /*1b40*/  FMUL.FTZ R108, R154.reuse, R141 ;  /* 0x0000008d9a6c7220 */ /* 0x040fe20000410000 */
[----:B------:R-:W-:Y:S01]  /*1b50*/  FMUL.FTZ R111, R154, R142 ;  /* 0x0000008e9a6f7220 */ /* 0x000fe20000410000 */
[--C-:B------:R-:W-:Y:S01]  /*1b60*/  FADD.FTZ R145, R109, -R4.reuse ;  /* 0x800000046d917221 */ /* 0x100fe20000010000 */
[----:B------:R-:W-:Y:S01]  /*1b70*/  FADD.FTZ R146, R110, -R4 ;  /* 0x800000046e927221 */ /* 0x000fe20000010000 */
[----:B------:R-:W-:Y:S01]  /*1b80*/  FFMA.FTZ R109, R17, R108, R65 ;  /* 0x0000006c116d7223 */ /* 0x000fe20000010041 */
[----:B------:R-:W-:Y:S01]  /*1b90*/  FFMA.FTZ R110, R18, R111, R66 ;  /* 0x0000006f126e7223 */ /* 0x000fe20000010042 */
[----:B------:R-:W-:Y:S01]  /*1ba0*/  FFMA.FTZ R108, R16, R7, R64 ;  /* 0x00000007106c7223 */ /* 0x000fe20000010040 */
[----:B------:R-:W-:Y:S01]  /*1bb0*/  FFMA.FTZ R111, R19, R140, R67 ;  /* 0x0000008c136f7223 */ /* 0x000fe20000010043 */
[----:B------:R-:W-:Y:S01]  /*1bc0*/  LOP3.LUT R7, R0, 0x7f, RZ, 0xc0, !PT ;  /* 0x0000007f00077812 */ /* 0x000fe200078ec0ff */
[----:B------:R-:W-:Y:S01]  /*1bd0*/  FADD.FTZ R4, R123, -R4 ;  /* 0x800000047b047221 */ /* 0x000fe20000010000 */
[C---:B------:R-:W-:Y:S01]  /*1be0*/  FMUL.FTZ R144, R154.reuse, R144 ;  /* 0x000000909a907220 */ /* 0x040fe20000410000 */
[----:B------:R-:W-:Y:S01]  /*1bf0*/  FMUL.FTZ R145, R154, R145 ;  /* 0x000000919a917220 */ /* 0x000fe20000410000 */
[----:B------:R1:W-:Y:S01]  /*1c00*/  STG.E.128 desc[UR4][R148.64], R108 ;  /* 0x0000006c94007986 */ /* 0x0003e2000c101d04 */
[----:B------:R-:W-:-:S02]  /*1c10*/  IMAD R7, R2, 0x600, R7 ;  /* 0x0000060002077824 */ /* 0x000fc400078e0207 */
[C---:B------:R-:W-:Y:S01]  /*1c20*/  FMUL.FTZ R146, R154.reuse, R146 ;  /* 0x000000929a927220 */ /* 0x040fe20000410000 */
[C---:B------:R-:W-:Y:S01]  /*1c30*/  FMUL.FTZ R147, R154.reuse, R147 ;  /* 0x000000939a937220 */ /* 0x040fe20000410000 */
[----:B------:R-:W-:Y:S01]  /*1c40*/  FMUL.FTZ R4, R154, R4 ;  /* 0x000000049a047220 */ /* 0x000fe20000410000 */
[----:B------:R-:W-:Y:S01]  /*1c50*/  FFMA.FTZ R119, R39, R119, R87 ;  /* 0x0000007727777223 */ /* 0x000fe20000010057 */
[----:B------:R-:W-:Y:S01]  /*1c60*/  IADD3 R123, R7, 0x300, RZ ;  /* 0x00000300077b7810 */ /* 0x000fe20007ffe0ff */
        /* <DEDUP_REMOVED lines=11> */
[----:B-1----:R-:W-:Y:S01]  /*1d20*/  LEA R110, P1, R5, UR6, 0x4 ;  /* 0x00000006056e7c11 */ /* 0x002fe2000f8220ff */
[----:B------:R-:W-:Y:S01]  /*1d30*/  FFMA.FTZ R107, R51, R107, R99 ;  /* 0x0000006b336b7223 */ /* 0x000fe20000010063 */
[----:B------:R-:W-:Y:S01]  /*1d40*/  LEA R108, P2, R155, UR6, 0x4 ;  /* 0x000000069b6c7c11 */ /* 0x000fe2000f8420ff */
[----:B------:R-:W-:Y:S01]  /*1d50*/  FFMA.FTZ R106, R50, R106, R98 ;  /* 0x0000006a326a7223 */ /* 0x000fe20000010062 */
[----:B------:R-:W-:Y:S01]  /*1d60*/  LEA.HI.X R111, R5, UR7, RZ, 0x4, P1 ;  /* 0x00000007056f7c11 */ /* 0x000fe200088f24ff */
[----:B------:R-:W-:Y:S01]  /*1d70*/  FFMA.FTZ R105, R49, R105, R97 ;  /* 0x0000006931697223 */ /* 0x000fe20000010061 */
[----:B------:R-:W-:Y:S01]  /*1d80*/  IADD3 R5, R7, 0x280, RZ ;  /* 0x0000028007057810 */ /* 0x000fe20007ffe0ff */
[----:B------:R-:W-:Y:S01]  /*1d90*/  FFMA.FTZ R104, R48, R104, R96 ;  /* 0x0000006830687223 */ /* 0x000fe20000010060 */
[----:B------:R-:W-:Y:S01]  /*1da0*/  LEA.HI.X R109, R155, UR7, RZ, 0x4, P2 ;  /* 0x000000079b6d7c11 */ /* 0x000fe200090f24ff */
[----:B------:R1:W-:Y:S01]  /*1db0*/  STG.E.128 desc[UR4][R110.64], R136 ;  /* 0x000000886e007986 */ /* 0x0003e2000c101d04 */
[----:B------:R-:W-:Y:S01]  /*1dc0*/  IADD3 R7, R7, 0x380, RZ ;  /* 0x0000038007077810 */ /* 0x000fe20007ffe0ff */
[----:B------:R-:W-:Y:S01]  /*1dd0*/  FFMA.FTZ R122, R54, R122, R102 ;  /* 0x0000007a367a7223 */ /* 0x000fe20000010066 */
[----:B------:R-:W-:Y:S01]  /*1de0*/  FFMA.FTZ R121, R53, R121, R101 ;  /* 0x0000007935797223 */ /* 0x000fe20000010065 */
[----:B------:R2:W-:Y:S01]  /*1df0*/  STG.E.128 desc[UR4][R108.64], R132 ;  /* 0x000000846c007986 */ /* 0x0005e2000c101d04 */
[----:B------:R-:W-:Y:S01]  /*1e00*/  FFMA.FTZ R120, R52, R120, R100 ;  /* 0x0000007834787223 */ /* 0x000fe20000010064 */
[----:B------:R-:W-:-:S02]  /*1e10*/  IADD3 R2, R2, UR8, RZ ;  /* 0x0000000802027c10 */ /* 0x000fc4000fffe0ff */
[----:B-1----:R-:W-:-:S04]  /*1e20*/  LEA R110, P1, R5, UR6, 0x4 ;  /* 0x00000006056e7c11 */ /* 0x002fc8000f8220ff */
[----:B------:R-:W-:Y:S02]  /*1e30*/  LEA.HI.X R111, R5, UR7, RZ, 0x4, P1 ;  /* 0x00000007056f7c11 */ /* 0x000fe400088f24ff */
[----:B--2---:R-:W-:Y:S02]  /*1e40*/  LEA R108, P2, R7, UR6, 0x4 ;  /* 0x00000006076c7c11 */ /* 0x004fe4000f8420ff */
[----:B------:R-:W-:Y:S01]  /*1e50*/  LEA R132, P1, R123, UR6, 0x4 ;  /* 0x000000067b847c11 */ /* 0x000fe2000f8220ff */
[----:B------:R1:W-:Y:S01]  /*1e60*/  STG.E.128 desc[UR4][R110.64], R128 ;  /* 0x000000806e007986 */ /* 0x0003e2000c101d04 */
[----:B------:R-:W-:Y:S02]  /*1e70*/  LEA.HI.X R109, R7, UR7, RZ, 0x4, P2 ;  /* 0x00000007076d7c11 */ /* 0x000fe400090f24ff */
[----:B------:R-:W-:Y:S01]  /*1e80*/  LEA.HI.X R133, R123, UR7, RZ, 0x4, P1 ;  /* 0x000000077b857c11 */ /* 0x000fe200088f24ff */
[----:B------:R-:W-:Y:S01]  /*1e90*/  FFMA.FTZ R123, R55, R4, R103 ;  /* 0x00000004377b7223 */ /* 0x000fe20000010067 */
[----:B------:R-:W-:-:S02]  /*1ea0*/  LEA R134, P3, R152, UR6, 0x4 ;  /* 0x0000000698867c11 */ /* 0x000fc4000f8620ff */
[----:B------:R-:W-:Y:S01]  /*1eb0*/  SEL R4, RZ, 0x1, P0 ;  /* 0x00000001ff047807 */ /* 0x000fe20000000000 */
[----:B------:R2:W-:Y:S01]  /*1ec0*/  STG.E.128 desc[UR4][R132.64], R112 ;  /* 0x0000007084007986 */ /* 0x0005e2000c101d04 */
[----:B------:R-:W-:-:S03]  /*1ed0*/  LEA.HI.X R135, R152, UR7, RZ, 0x4, P3 ;  /* 0x0000000798877c11 */ /* 0x000fc600098f24ff */
[----:B------:R2:W-:Y:S01]  /*1ee0*/  STG.E.128 desc[UR4][R108.64], R116 ;  /* 0x000000746c007986 */ /* 0x0005e2000c101d04 */
[C---:B-1----:R-:W-:Y:S02]  /*1ef0*/  LEA R110, P2, R3.reuse, UR6, 0x4 ;  /* 0x00000006036e7c11 */ /* 0x042fe4000f8420ff */
[C---:B------:R-:W-:Y:S02]  /*1f00*/  LEA R128, P1, R6.reuse, UR6, 0x4 ;  /* 0x0000000606807c11 */ /* 0x040fe4000f8220ff */
[----:B------:R-:W-:Y:S02]  /*1f10*/  LEA.HI.X R111, R3, UR7, RZ, 0x4, P2 ;  /* 0x00000007036f7c11 */ /* 0x000fe400090f24ff */
[C---:B------:R-:W-:Y:S02]  /*1f20*/  LEA R130, P2, R153.reuse, UR6, 0x4 ;  /* 0x0000000699827c11 */ /* 0x040fe4000f8420ff */
[----:B------:R-:W-:Y:S01]  /*1f30*/  LEA.HI.X R129, R6, UR7, RZ, 0x4, P1 ;  /* 0x0000000706817c11 */ /* 0x000fe200088f24ff */
[----:B------:R2:W-:Y:S01]  /*1f40*/  STG.E.128 desc[UR4][R110.64], R144 ;  /* 0x000000906e007986 */ /* 0x0005e2000c101d04 */
[----:B------:R-:W-:-:S02]  /*1f50*/  LEA.HI.X R131, R153, UR7, RZ, 0x4, P2 ;  /* 0x0000000799837c11 */ /* 0x000fc400090f24ff */
[----:B------:R-:W-:Y:S01]  /*1f60*/  ISETP.GE.AND P1, PT, R2, UR9, PT ;  /* 0x0000000902007c0c */ /* 0x000fe2000bf26270 */
[----:B------:R2:W-:Y:S04]  /*1f70*/  STG.E.128 desc[UR4][R128.64], R124 ;  /* 0x0000007c80007986 */ /* 0x0005e8000c101d04 */
[----:B------:R2:W-:Y:S04]  /*1f80*/  STG.E.128 desc[UR4][R130.64], R104 ;  /* 0x0000006882007986 */ /* 0x0005e8000c101d04 */
[----:B------:R2:W-:Y:S04]  /*1f90*/  STG.E.128 desc[UR4][R134.64], R120 ;  /* 0x0000007886007986 */ /* 0x0005e8000c101d04 */
[----:B------:R-:W-:Y:S05]  /*1fa0*/  @!P1 BRA `(.L_x_1319) ;  /* 0xffffffe000cc9947 */ /* 0x000fea000383ffff */
[----:B------:R-:W-:Y:S05]  /*1fb0*/  EXIT ;  /* 0x000000000000794d */ /* 0x000fea0003800000 */
.L_x_1318:
[----:B------:R-:W-:Y:S01]  /*1fc0*/  HFMA2.MMA R163, -RZ, RZ, 0, 5.9604644775390625e-08 ;  /* 0x00000001ffa37435 */ /* 0x000fe200000001ff */
[----:B------:R-:W-:Y:S02]  /*1fd0*/  MOV R162, 0x1f ;  /* 0x0000001f00a27802 */ /* 0x000fe40000000f00 */
[----:B------:R-:W-:-:S08]  /*1fe0*/  MOV R157, 0xffffffff ;  /* 0xffffffff009d7802 */ /* 0x000fd00000000f00 */
[----:B-----5:R-:W-:Y:S05]  /*1ff0*/  WARPSYNC.COLLECTIVE R157, `(.L_x_1320) ;  /* 0x000000009d087348 */ /* 0x020fea0003c00000 */
[----:B------:R0:W1:Y:S02]  /*2000*/  SHFL.BFLY P1, R4, R164, R163, R162 ;  /* 0x0c0000a3a4047389 */ /* 0x00006400000200a2 */
[----:B01---5:R-:W-:Y:S01]  /*2010*/  ENDCOLLECTIVE ;  /* 0x000000000000791b */ /* 0x023fe20003800000 */
.L_x_1320:
[----:B------:R-:W-:Y:S01]  /*2020*/  HFMA2.MMA R163, -RZ, RZ, 0, 1.1920928955078125e-07 ;  /* 0x00000002ffa37435 */ /* 0x000fe200000001ff */
[----:B------:R-:W-:-:S05]  /*2030*/  FADD.FTZ R165, R164, R4 ;  /* 0x00000004a4a57221 */ /* 0x000fca0000010000 */
[----:B------:R-:W-:-:S07]  /*2040*/  MOV R164, R165 ;  /* 0x000000a500a47202 */ /* 0x000fce0000000f00 */
[----:B------:R-:W-:Y:S05]  /*2050*/  WARPSYNC.COLLECTIVE R157, `(.L_x_1321) ;  /* 0x000000009d087348 */ /* 0x000fea0003c00000 */
[----:B------:R0:W1:Y:S02]  /*2060*/  SHFL.BFLY P1, R4, R164, R163, R162 ;  /* 0x0c0000a3a4047389 */ /* 0x00006400000200a2 */
[----:B01----:R-:W-:Y:S01]  /*2070*/  ENDCOLLECTIVE ;  /* 0x000000000000791b */ /* 0x003fe20003800000 */
.L_x_1321:
[----:B------:R-:W-:Y:S01]  /*2080*/  HFMA2.MMA R163, -RZ, RZ, 0, 2.384185791015625e-07 ;  /* 0x00000004ffa37435 */ /* 0x000fe200000001ff */
[----:B------:R-:W-:-:S05]  /*2090*/  FADD.FTZ R165, R165, R4 ;  /* 0x00000004a5a57221 */ /* 0x000fca0000010000 */
[----:B------:R-:W-:-:S07]  /*20a0*/  MOV R164, R165 ;  /* 0x000000a500a47202 */ /* 0x000fce0000000f00 */
[----:B------:R-:W-:Y:S05]  /*20b0*/  WARPSYNC.COLLECTIVE R157, `(.L_x_1322) ;  /* 0x000000009d087348 */ /* 0x000fea0003c00000 */
[----:B------:R0:W1:Y:S02]  /*20c0*/  SHFL.BFLY P1, R4, R164, R163, R162 ;  /* 0x0c0000a3a4047389 */ /* 0x00006400000200a2 */
[----:B01----:R-:W-:Y:S01]  /*20d0*/  ENDCOLLECTIVE ;  /* 0x000000000000791b */ /* 0x003fe20003800000 */
.L_x_1322:
[----:B------:R-:W-:Y:S01]  /*20e0*/  HFMA2.MMA R163, -RZ, RZ, 0, 4.76837158203125e-07 ;  /* 0x00000008ffa37435 */ /* 0x000fe200000001ff */
[----:B------:R-:W-:-:S05]  /*20f0*/  FADD.FTZ R156, R165, R4 ;  /* 0x00000004a59c7221 */ /* 0x000fca0000010000 */
[----:B------:R-:W-:-:S07]  /*2100*/  MOV R164, R156 ;  /* 0x0000009c00a47202 */ /* 0x000fce0000000f00 */
[----:B------:R-:W-:Y:S05]  /*2110*/  WARPSYNC.COLLECTIVE R157, `(.L_x_1323) ;  /* 0x000000009d087348 */ /* 0x000fea0003c00000 */
[----:B------:R0:W1:Y:S02]  /*2120*/  SHFL.BFLY P1, R4, R164, R163, R162 ;  /* 0x0c0000a3a4047389 */ /* 0x00006400000200a2 */
[----:B01----:R-:W-:Y:S01]  /*2130*/  ENDCOLLECTIVE ;  /* 0x000000000000791b */ /* 0x003fe20003800000 */
.L_x_1323:
[----:B------:R-:W-:Y:S01]  /*2140*/  MOV R163, 0x10 ;  /* 0x0000001000a37802 */ /* 0x000fe20000000f00 */
[----:B------:R-:W-:-:S07]  /*2150*/  FADD.FTZ R164, R156, R4 ;  /* 0x000000049ca47221 */ /* 0x000fce0000010000 */
[----:B------:R-:W-:Y:S05]  /*2160*/  WARPSYNC.COLLECTIVE R157, `(.L_x_1324) ;  /* 0x000000009d087348 */ /* 0x000fea0003c00000 */
[----:B------:R0:W1:Y:S02]  /*2170*/  SHFL.BFLY P1, R4, R164, R163, R162 ;  /* 0x0c0000a3a4047389 */ /* 0x00006400000200a2 */
[----:B01----:R-:W-:Y:S01]  /*2180*/  ENDCOLLECTIVE ;  /* 0x000000000000791b */ /* 0x003fe20003800000 */
.L_x_1324:
[----:B------:R-:W-:Y:S01]  /*2190*/  HFMA2.MMA R163, -RZ, RZ, 0, 5.9604644775390625e-08 ;  /* 0x00000001ffa37435 */ /* 0x000fe200000001ff */
        /* <DEDUP_REMOVED lines=102> */
.L_x_1325:
[----:B------:R-:W-:Y:S01]  /*2800*/  HFMA2.MMA R163, -RZ, RZ, 0, 1.1920928955078125e-07 ;  /* 0x00000002ffa37435 */ /* 0x000fe200000001ff */
[----:B------:R-:W-:-:S05]  /*2810*/  FADD.FTZ R165, R164, R4 ;  /* 0x00000004a4a57221 */ /* 0x000fca0000010000 */
[----:B------:R-:W-:-:S07]  /*2820*/  MOV R164, R165 ;  /* 0x000000a500a47202 */ /* 0x000fce0000000f00 */
[----:B------:R-:W-:Y:S05]  /*2830*/  WARPSYNC.COLLECTIVE R157, `(.L_x_1326) ;  /* 0x000000009d087348 */ /* 0x000fea0003c00000 */
[----:B------:R0:W1:Y:S02]  /*2840*/  SHFL.BFLY P1, R4, R164, R163, R162 ;  /* 0x0c0000a3a4047389 */ /* 0x00006400000200a2 */
[----:B01----:R-:W-:Y:S01]  /*2850*/  ENDCOLLECTIVE ;  /* 0x000000000000791b */ /* 0x003fe20003800000 */
.L_x_1326:
[----:B------:R-:W-:Y:S01]  /*2860*/  HFMA2.MMA R163, -RZ, RZ, 0, 2.384185791015625e-07 ;  /* 0x00000004ffa37435 */ /* 0x000fe200000001ff */
[----:B------:R-:W-:-:S05]  /*2870*/  FADD.FTZ R165, R165, R4 ;  /* 0x00000004a5a57221 */ /* 0x000fca0000010000 */
[----:B------:R-:W-:-:S07]  /*2880*/  MOV R164, R165 ;  /* 0x000000a500a47202 */ /* 0x000fce0000000f00 */
[----:B------:R-:W-:Y:S05]  /*2890*/  WARPSYNC.COLLECTIVE R157, `(.L_x_1327) ;  /* 0x000000009d087348 */ /* 0x000fea0003c00000 */
[----:B------:R0:W1:Y:S02]  /*28a0*/  SHFL.BFLY P1, R4, R164, R163, R162 ;  /* 0x0c0000a3a4047389 */ /* 0x00006400000200a2 */
[----:B01----:R-:W-:Y:S01]  /*28b0*/  ENDCOLLECTIVE ;  /* 0x000000000000791b */ /* 0x003fe20003800000 */
.L_x_1327:
[----:B------:R-:W-:Y:S01]  /*28c0*/  MOV R163, 0x8 ;  /* 0x0000000800a37802 */ /* 0x000fe20000000f00 */
[----:B------:R-:W-:-:S07]  /*28d0*/  FADD.FTZ R164, R165, R4 ;  /* 0x00000004a5a47221 */ /* 0x000fce0000010000 */
[----:B------:R-:W-:Y:S05]  /*28e0*/  WARPSYNC.COLLECTIVE R157, `(.L_x_1328) ;  /* 0x000000009d087348 */ /* 0x000fea0003c00000 */
[----:B------:R0:W1:Y:S02]  /*28f0*/  SHFL.BFLY P1, R4, R164, R163, R162 ;  /* 0x0c0000a3a4047389 */ /* 0x00006400000200a2 */
[----:B01----:R-:W-:Y:S01]  /*2900*/  ENDCOLLECTIVE ;  /* 0x000000000000791b */ /* 0x003fe20003800000 */
.L_x_1328:
[----:B------:R-:W-:Y:S01]  /*2910*/  HFMA2.MMA R163, -RZ, RZ, 0, 9.5367431640625e-07 ;  /* 0x00000010ffa37435 */ /* 0x000fe200000001ff */
[----:B------:R-:W-:-:S10]  /*2920*/  FADD.FTZ R164, R164, R4 ;  /* 0x00000004a4a47221 */ /* 0x000fd40000010000 */
[----:B------:R-:W-:Y:S05]  /*2930*/  WARPSYNC.COLLECTIVE R157, `(.L_x_1329) ;  /* 0x000000009d087348 */ /* 0x000fea0003c00000 */
[----:B------:R0:W1:Y:S02]  /*2940*/  SHFL.BFLY P1, R4, R164, R163, R162 ;  /* 0x0c0000a3a4047389 */ /* 0x00006400000200a2 */
[----:B01----:R-:W-:Y:S01]  /*2950*/  ENDCOLLECTIVE ;  /* 0x000000000000791b */ /* 0x003fe20003800000 */
.L_x_1329:
[----:B------:R-:W-:Y:S05]  /*2960*/  BRA `(.L_x_1330) ;  /* 0xffffffe400ac7947 */ /* 0x000fea000383ffff */
.L_x_1331:
        /* <DEDUP_REMOVED lines=9> */
.L_x_2071:


//--------------------- .text._ZN10layer_norm13ln_fwd_kernelINS_13Kernel_traitsI13__nv_bfloat16fS2_fjLj5120ELj1ELj1ELj4ELj16ENS_18Kernel_traits_baseILj5120ES2_fS2_fjLj128EEEEEEEvNS_9FwdParamsE --------------------------
	.section	.text._ZN10layer_norm13ln_fwd_kernelINS_13Kernel_traitsI13__nv_bfloat16fS2_fjLj5120ELj1ELj1ELj4ELj16ENS_18Kernel_traits_baseILj5120ES2_fS2_fjLj128EEEEEEEvNS_9FwdParamsE,"ax",@progbits
	.align	128
        .global         _ZN10layer_norm13ln_fwd_kernelINS_13Kernel_traitsI13__nv_bfloat16fS2_fjLj5120ELj1ELj1ELj4ELj16ENS_18Kernel_traits_baseILj5120ES2_fS2_fjLj128EEEEEEEvNS_9FwdParamsE
        .type           _ZN10layer_norm13ln_fwd_kernelINS_13Kernel_traitsI13__nv_bfloat16fS2_fjLj5120ELj1ELj1ELj4ELj16ENS_18Kernel_traits_baseILj5120ES2_fS2_fjLj128EEEEEEEvNS_9FwdParamsE,@function
        .size           _ZN10layer_norm13ln_fwd_kernelINS_13Kernel_traitsI13__nv_bfloat16fS2_fjLj5120ELj1ELj1ELj4ELj16ENS_18Kernel_traits_baseILj5120ES2_fS2_fjLj128EEEEEEEvNS_9FwdParamsE,(.L_x_2072 - _ZN10layer_norm13ln_fwd_kernelINS_13Kernel_traitsI13__nv_bfloat16fS2_fjLj5120ELj1ELj1ELj4ELj16ENS_18Kernel_traits_baseILj5120ES2_fS2_fjLj128EEEEEEEvNS_9FwdParamsE)
        .other          _ZN10layer_norm13ln_fwd_kernelINS_13Kernel_traitsI13__nv_bfloat16fS2_fjLj5120ELj1ELj1ELj4ELj16ENS_18Kernel_traits_baseILj5120ES2_fS2_fjLj128EEEEEEEvNS_9FwdParamsE,@"STO_CUDA_ENTRY STV_DEFAULT"
_ZN10layer_norm13ln_fwd_kernelINS_13Kernel_traitsI13__nv_bfloat16fS2_fjLj5120ELj1ELj1ELj4ELj16ENS_18Kernel_traits_baseILj5120ES2_fS2_fjLj128EEEEEEEvNS_9FwdParamsE:
.text._ZN10layer_norm13ln_fwd_kernelINS_13Kernel_traitsI13__nv_bfloat16fS2_fjLj5120ELj1ELj1ELj4ELj16ENS_18Kernel_traits_baseILj5120ES2_fS2_fjLj128EEEEEEEvNS_9FwdParamsE:
        /* <DEDUP_REMOVED lines=38> */
.L_x_1333:
[----:B-1----:R-:W0:Y:S01]  /*0260*/  S2R R93, SR_TID.X ;  /* 0x00000000005d7919 */ /* 0x002e220000002100 */
        /* <DEDUP_REMOVED lines=179> */
.L_x_1344:
        /* <DEDUP_REMOVED lines=37> */
[----:B------:R-:W-:Y:S01]  /*0ff0*/  FMUL.FTZ R99, R102, R99 ;  /* 0x0000006366637220 */ /* 0x000fe20000410000 */
[----:B-----5:R-:W-:Y:S01]  /*1000*/  SHF.R.U64 R102, R46, 0x10, R47 ;  /* 0x000000102e667819 */ /* 0x020fe2000000122f */
[----:B------:R-:W1:Y:S02]  /*1010*/  MUFU.RCP R100, R100 ;  /* 0x0000006400647308 */ /* 0x000e640000001000 */
[----:B------:R-:W-:-:S05]  /*1020*/  FFMA.FTZ R99, R95, R99, R0 ;  /* 0x000000635f637223 */ /* 0x000fca0000010000 */
[----:B------:R-:W2:Y:S01]  /*1030*/  SHFL.DOWN PT, R96, R99, 0x1, 0x1f ;  /* 0x08201f0063607f89 */ /* 0x000ea200000e0000 */
[----:B0-----:R-:W-:-:S04]  /*1040*/  FMUL.FTZ R95, R105, R104 ;  /* 0x00000068695f7220 */ /* 0x001fc80000410000 */
[----:B------:R-:W-:Y:S01]  /*1050*/  FFMA.FTZ R95, R94, R103, R95 ;  /* 0x000000675e5f7223 */ /* 0x000fe2000001005f */
[----:B------:R-:W-:-:S03]  /*1060*/  FADD.FTZ R103, R103, -R104 ;  /* 0x8000006867677221 */ /* 0x000fc60000010000 */
[----:B-1----:R-:W-:Y:S01]  /*1070*/  FMUL.FTZ R0, R100, R95 ;  /* 0x0000005f64007220 */ /* 0x002fe20000410000 */
[----:B------:R-:W-:Y:S01]  /*1080*/  FMUL.FTZ R103, R103, R103 ;  /* 0x0000006767677220 */ /* 0x000fe20000410000 */
[----:B--2---:R-:W-:Y:S02]  /*1090*/  FADD.FTZ R95, R99, R96 ;  /* 0x00000060635f7221 */ /* 0x004fe40000010000 */
[----:B------:R-:W0:Y:S01]  /*10a0*/  LDC R96, c[0x0][0x260] ;  /* 0x00009800ff607b82 */ /* 0x000e220000000800 */
[----:B------:R-:W-:Y:S01]  /*10b0*/  FMUL.FTZ R94, R94, R103 ;  /* 0x000000675e5e7220 */ /* 0x000fe20000410000 */
[----:B------:R-:W1:Y:S03]  /*10c0*/  SHFL.IDX PT, R0, R0, RZ, 0x1f ;  /* 0x00001fff00007589 */ /* 0x000e6600000e0000 */
[----:B------:R-:W-:-:S04]  /*10d0*/  FMUL.FTZ R94, R105, R94 ;  /* 0x0000005e695e7220 */ /* 0x000fc80000410000 */
[----:B------:R-:W-:Y:S01]  /*10e0*/  FFMA.FTZ R94, R100, R94, R95 ;  /* 0x0000005e645e7223 */ /* 0x000fe2000001005f */
[----:B------:R-:W-:-:S04]  /*10f0*/  SHF.R.U32.HI R100, RZ, 0x10, R45 ;  /* 0x00000010ff647819 */ /* 0x000fc8000001162d */
        /* <DEDUP_REMOVED lines=13> */
[----:B0-----:R-:W-:Y:S01]  /*11d0*/  FFMA.FTZ R4, R115, 0.00019531250291038304567, R96 ;  /* 0x394ccccd73047823 */ /* 0x001fe20000010060 */
        /* <DEDUP_REMOVED lines=40> */
[----:B------:R-:W-:Y:S01]  /*1460*/  FMUL.FTZ R98, R4, R43 ;  /* 0x0000002b04627220 */ /* 0x000fe20000410000 */
[----:B------:R-:W-:Y:S01]  /*1470*/  SHF.R.U64 R40, R62, 0x10, R63 ;  /* 0x000000103e287819 */ /* 0x000fe2000000123f */
[----:B------:R-:W-:Y:S01]  /*1480*/  FMUL.FTZ R33, R4, R101 ;  /* 0x0000006504217220 */ /* 0x000fe20000410000 */
[----:B------:R-:W-:Y:S01]  /*1490*/  SHF.R.U64 R37, R2, 0x10, R3 ;  /* 0x0000001002257819 */ /* 0x000fe20000001203 */
[C---:B------:R-:W-:Y:S01]  /*14a0*/  FMUL.FTZ R13, R4.reuse, R15 ;  /* 0x0000000f040d7220 */ /* 0x040fe20000410000 */
[----:B------:R-:W-:Y:S01]  /*14b0*/  F2FP.BF16.F32.PACK_AB R7, RZ, R7 ;  /* 0x00000007ff07723e */ /* 0x000fe200000010ff */
[C---:B------:R-:W-:Y:S01]  /*14c0*/  FMUL.FTZ R15, R4.reuse, R17 ;  /* 0x00000011040f7220 */ /* 0x040fe20000410000 */
[----:B------:R-:W-:Y:S01]  /*14d0*/  F2FP.BF16.F32.PACK_AB R26, RZ, R26 ;  /* 0x0000001aff1a723e */ /* 0x000fe200000010ff */
[C---:B------:R-:W-:Y:S01]  /*14e0*/  FMUL.FTZ R19, R4.reuse, R19 ;  /* 0x0000001304137220 */ /* 0x040fe20000410000 */
[----:B------:R-:W-:Y:S01]  /*14f0*/  F2FP.BF16.F32.PACK_AB R11, RZ, R11 ;  /* 0x0000000bff0b723e */ /* 0x000fe200000010ff */
[C---:B------:R-:W-:Y:S01]  /*1500*/  FMUL.FTZ R30, R4.reuse, R21 ;  /* 0x00000015041e7220 */ /* 0x040fe20000410000 */
        /* <DEDUP_REMOVED lines=8> */
[----:B------:R-:W-:Y:S01]  /*1590*/  SHF.R.U64 R103, R66, 0x10, R67 ;  /* 0x0000001042677819 */ /* 0x000fe20000001243 */
[C---:B------:R-:W-:Y:S01]  /*15a0*/  FMUL.FTZ R28, R4.reuse, R23 ;  /* 0x00000017041c7220 */ /* 0x040fe20000410000 */
[----:B------:R-:W-:Y:S01]  /*15b0*/  F2FP.BF16.F32.PACK_AB R9, RZ, R9 ;  /* 0x00000009ff09723e */ /* 0x000fe200000010ff */
[----:B------:R-:W-:Y:S01]  /*15c0*/  HFMA2.BF16_V2 R43, R43.H0_H0, R26.H0_H0, R99.H0_H0 ;  /* 0x2000001a2b2b7231 */ /* 0x000fe20000240863 */
[----:B------:R-:W-:Y:S01]  /*15d0*/  SHF.R.U32.HI R101, RZ, 0x10, R65 ;  /* 0x00000010ff657819 */ /* 0x000fe20000011641 */
[----:B------:R-:W-:Y:S01]  /*15e0*/  HFMA2.BF16_V2 R37, R102.H0_H0, R11.H0_H0, R103.H0_H0 ;  /* 0x2000000b66257231 */ /* 0x000fe20000240867 */
        /* <DEDUP_REMOVED lines=8> */
[----:B------:R-:W-:Y:S01]  /*1670*/  SHF.R.U32.HI R99, RZ, 0x10, R69 ;  /* 0x00000010ff637819 */ /* 0x000fe20000011645 */
[--C-:B------:R-:W-:Y:S01]  /*1680*/  FADD.FTZ R119, R31, -R0.reuse ;  /* 0x800000001f777221 */ /* 0x100fe20000010000 */
[----:B------:R-:W-:Y:S01]  /*1690*/  SHF.R.U32.HI R38, RZ, 0x10, R49 ;  /* 0x00000010ff267819 */ /* 0x000fe20000011631 */
[C---:B------:R-:W-:Y:S01]  /*16a0*/  FMUL.FTZ R29, R4.reuse, R29 ;  /* 0x0000001d041d7220 */ /* 0x040fe20000410000 */
[----:B------:R-:W-:Y:S01]  /*16b0*/  F2FP.BF16.F32.PACK_AB R15, RZ, R15 ;  /* 0x0000000fff0f723e */ /* 0x000fe200000010ff */
[----:B------:R-:W-:Y:S01]  /*16c0*/  HFMA2.BF16_V2 R11, R24.H0_H0, R13.H0_H0, R11.H0_H0 ;  /* 0x2000000d180b7231 */ /* 0x000fe2000024080b */
[----:B------:R-:W-:Y:S01]  /*16d0*/  F2FP.BF16.F32.PACK_AB R30, RZ, R30 ;  /* 0x0000001eff1e723e */ /* 0x000fe200000010ff */
[----:B------:R-:W-:Y:S01]  /*16e0*/  HFMA2.BF16_V2 R19, R38.H0_H0, R19.H0_H0, R99.H0_H0 ;  /* 0x2000001326137231 */ /* 0x000fe20000240863 */
[----:B------:R-:W-:Y:S01]  /*16f0*/  F2FP.BF16.F32.PACK_AB R17, RZ, R17 ;  /* 0x00000011ff11723e */ /* 0x000fe200000010ff */
[----:B------:R-:W-:Y:S01]  /*1700*/  FMUL.FTZ R25, R4, R27 ;  /* 0x0000001b04197220 */ /* 0x000fe20000410000 */
[----:B------:R-:W-:Y:S01]  /*1710*/  SHF.R.U64 R41, R68, 0x10, R69 ;  /* 0x0000001044297819 */ /* 0x000fe20000001245 */
[--C-:B------:R-:W-:Y:S01]  /*1720*/  FADD.FTZ R107, R20, -R0.reuse ;  /* 0x80000000146b7221 */ /* 0x100fe20000010000 */
[----:B------:R-:W-:Y:S01]  /*1730*/  SHF.R.U64 R26, R48, 0x10, R49 ;  /* 0x00000010301a7819 */ /* 0x000fe20000001231 */
[----:B------:R-:W-:Y:S01]  /*1740*/  FMUL.FTZ R119, R4, R119 ;  /* 0x0000007704777220 */ /* 0x000fe20000410000 */
[----:B------:R-:W-:Y:S01]  /*1750*/  SHF.R.U64 R100, R70, 0x10, R71 ;  /* 0x0000001046647819 */ /* 0x000fe20000001247 */
[--C-:B------:R-:W-:Y:S01]  /*1760*/  FADD.FTZ R109, R18, -R0.reuse ;  /* 0x80000000126d7221 */ /* 0x100fe20000010000 */
        /* <DEDUP_REMOVED lines=24> */
[----:B------:R-:W-:Y:S01]  /*18f0*/  F2FP.BF16.F32.PACK_AB R27, RZ, R29 ;  /* 0x0000001dff1b723e */ /* 0x000fe200000010ff */
[--C-:B------:R-:W-:Y:S01]  /*1900*/  FADD.FTZ R123, R34, -R0.reuse ;  /* 0x80000000227b7221 */ /* 0x100fe20000010000 */
[----:B------:R-:W-:Y:S01]  /*1910*/  SHF.R.U64 R99, R74, 0x10, R75 ;  /* 0x000000104a637819 */ /* 0x000fe2000000124b */
[----:B------:R-:W-:Y:S01]  /*1920*/  HFMA2.BF16_V2 R32, R102.H0_H0, R32.H0_H0, R101.H0_H0 ;  /* 0x2000002066207231 */ /* 0x000fe20000240865 */
[--C-:B------:R-:W-:Y:S01]  /*1930*/  SHF.R.U64 R26, R54, 0x10, R55.reuse ;  /* 0x00000010361a7819 */ /* 0x100fe20000001237 */
        /* <DEDUP_REMOVED lines=8> */
[----:B------:R-:W-:Y:S01]  /*19c0*/  FADD.FTZ R36, R36, -R0 ;  /* 0x8000000024247221 */ /* 0x000fe20000010000 */
        /* <DEDUP_REMOVED lines=36> */
[----:B------:R-:W-:-:S02]  /*1c10*/  PRMT R8, R31, 0x7610, R8 ;  /* 0x000076101f087816 */ /* 0x000fc40000000008 */
[----:B------:R-:W-:Y:S02]  /*1c20*/  LOP3.LUT R40, R40, 0xffff, RZ, 0xc0, !PT ;  /* 0x0000ffff28287812 */ /* 0x000fe400078ec0ff */
[----:B------:R-:W-:Y:S02]  /*1c30*/  PRMT R6, R95, 0x7610, R6 ;  /* 0x000076105f067816 */ /* 0x000fe40000000006 */
[C---:B------:R-:W-:Y:S02]  /*1c40*/  SHF.L.U32 R31, R43.reuse, 0x10, RZ ;  /* 0x000000102b1f7819 */ /* 0x040fe400000006ff */
[----:B------:R-:W-:Y:S02]  /*1c50*/  LOP3.LUT R12, R12, 0xffff, RZ, 0xc0, !PT ;  /* 0x0000ffff0c0c7812 */ /* 0x000fe400078ec0ff */
[----:B------:R-:W-:Y:S02]  /*1c60*/  SHF.L.U64.HI R43, R43, 0x10, RZ ;  /* 0x000000102b2b7819 */ /* 0x000fe400000102ff */
[----:B------:R-:W-:-:S02]  /*1c70*/  SHF.L.U32 R95, R40, 0x10, RZ ;  /* 0x00000010285f7819 */ /* 0x000fc400000006ff */
[----:B------:R-:W-:Y:S02]  /*1c80*/  F2FP.BF16.F32.PACK_AB R33, RZ, R33 ;  /* 0x00000021ff21723e */ /* 0x000fe400000010ff */
[----:B------:R-:W-:Y:S02]  /*1c90*/  F2FP.BF16.F32.PACK_AB R16, RZ, R16 ;  /* 0x00000010ff10723e */ /* 0x000fe400000010ff */
[----:B------:R-:W-:Y:S01]  /*1ca0*/  LOP3.LUT R5, R5, 0xffff, RZ, 0xc0, !PT ;  /* 0x0000ffff05057812 */ /* 0x000fe200078ec0ff */
[----:B------:R-:W-:Y:S01]  /*1cb0*/  HFMA2.BF16_V2 R33, R46.H0_H0, R33.H0_H0, R66.H0_H0 ;  /* 0x200000212e217231 */ /* 0x000fe20000240842 */
[----:B------:R-:W-:Y:S01]  /*1cc0*/  SHF.L.U64.HI R40, R40, 0x10, RZ ;  /* 0x0000001028287819 */ /* 0x000fe200000102ff */
[----:B------:R-:W-:Y:S01]  /*1cd0*/  HFMA2.BF16_V2 R16, R51.H0_H0, R16.H0_H0, R71.H0_H0 ;  /* 0x2000001033107231 */ /* 0x000fe20000240847 */
[----:B------:R-:W-:Y:S02]  /*1ce0*/  LOP3.LUT R6, R31, 0xffff, R6, 0xf8, !PT ;  /* 0x0000ffff1f067812 */ /* 0x000fe400078ef806 */
[----:B------:R-:W-:-:S02]  /*1cf0*/  LOP3.LUT R31, R12, 0xffff0000, R43, 0xf8, !PT ;  /* 0xffff00000c1f7812 */ /* 0x000fc400078ef82b */
[----:B------:R-:W-:Y:S02]  /*1d00*/  F2FP.BF16.F32.PACK_AB R34, RZ, R34 ;  /* 0x00000022ff22723e */ /* 0x000fe400000010ff */
[----:B------:R-:W-:Y:S02]  /*1d10*/  LOP3.LUT R12, R37, 0xffff, RZ, 0xc0, !PT ;  /* 0x0000ffff250c7812 */ /* 0x000fe400078ec0ff */
[----:B------:R-:W-:Y:S01]  /*1d20*/  LOP3.LUT R5, R5, 0xffff0000, R40, 0xf8, !PT ;  /* 0xffff000005057812 */ /* 0x000fe200078ef828 */
[----:B------:R-:W-:Y:S01]  /*1d30*/  HFMA2.BF16_V2 R34, R48.H0_H0, R34.H0_H0, R68.H0_H0 ;  /* 0x2000002230227231 */ /* 0x000fe20000240844 */
[----:B------:R-:W-:Y:S02]  /*1d40*/  LOP3.LUT R43, R41, 0xffff, RZ, 0xc0, !PT ;  /* 0x0000ffff292b7812 */ /* 0x000fe400078ec0ff */
[----:B------:R-:W-:Y:S02]  /*1d50*/  F2FP.BF16.F32.PACK_AB R28, RZ, R28 ;  /* 0x0000001cff1c723e */ /* 0x000fe400000010ff */
[----:B------:R-:W-:-:S02]  /*1d60*/  LOP3.LUT R40, R10, 0xffff, RZ, 0xc0, !PT ;  /* 0x0000ffff0a287812 */ /* 0x000fc400078ec0ff */
[----:B------:R-:W-:Y:S01]  /*1d70*/  SHF.L.U32 R10, R12, 0x10, RZ ;  /* 0x000000100c0a7819 */ /* 0x000fe200000006ff */
[----:B------:R-:W-:Y:S01]  /*1d80*/  HFMA2.BF16_V2 R28, R52.H0_H0, R28.H0_H0, R72.H0_H0 ;  /* 0x2000001c341c7231 */ /* 0x000fe20000240848 */
[----:B------:R-:W-:Y:S02]  /*1d90*/  LOP3.LUT R30, R30, 0xffff, RZ, 0xc0, !PT ;  /* 0x0000ffff1e1e7812 */ /* 0x000fe400078ec0ff */
[----:B------:R-:W-:Y:S02]  /*1da0*/  LOP3.LUT R37, R94, 0xffff, RZ, 0xc0, !PT ;  /* 0x0000ffff5e257812 */ /* 0x000fe400078ec0ff */
[----:B------:R-:W-:Y:S02]  /*1db0*/  SHF.L.U64.HI R12, R12, 0x10, RZ ;  /* 0x000000100c0c7819 */ /* 0x000fe400000102ff */
[----:B------:R-:W-:Y:S02]  /*1dc0*/  LOP3.LUT R38, R38, 0xffff, RZ, 0xc0, !PT ;  /* 0x0000ffff26267812 */ /* 0x000fe400078ec0ff */
[----:B------:R-:W-:-:S02]  /*1dd0*/  SHF.L.U32 R41, R43, 0x10, RZ ;  /* 0x000000102b297819 */ /* 0x000fc400000006ff */
[----:B------:R-:W-:Y:S02]  /*1de0*/  LOP3.LUT R8, R95, 0xffff, R8, 0xf8, !PT ;  /* 0x0000ffff5f087812 */ /* 0x000fe400078ef808 */
[----:B------:R-:W-:Y:S02]  /*1df0*/  LOP3.LUT R10, R10, 0xffff, R33, 0xf8, !PT ;  /* 0x0000ffff0a0a7812 */ /* 0x000fe400078ef821 */
[----:B------:R-:W-:Y:S02]  /*1e00*/  LOP3.LUT R16, R16, 0xffff, RZ, 0xc0, !PT ;  /* 0x0000ffff10107812 */ /* 0x000fe400078ec0ff */
[----:B------:R-:W-:Y:S02]  /*1e10*/  SHF.L.U64.HI R95, R30, 0x10, RZ ;  /* 0x000000101e5f7819 */ /* 0x000fe400000102ff */
[----:B------:R-:W-:Y:S02]  /*1e20*/  SHF.L.U64.HI R43, R43, 0x10, RZ ;  /* 0x000000102b2b7819 */ /* 0x000fe400000102ff */
[----:B------:R-:W-:-:S02]  /*1e30*/  LOP3.LUT R37, R37, 0xffff0000, R12, 0xf8, !PT ;  /* 0xffff000025257812 */ /* 0x000fc400078ef80c */
[----:B------:R-:W-:Y:S02]  /*1e40*/  SHF.L.U32 R33, R38, 0x10, RZ ;  /* 0x0000001026217819 */ /* 0x000fe400000006ff */
[----:B------:R-:W-:Y:S02]  /*1e50*/  LOP3.LUT R12, R41, 0xffff, R34, 0xf8, !PT ;  /* 0x0000ffff290c7812 */ /* 0x000fe400078ef822 */
[----:B------:R-:W-:Y:S02]  /*1e60*/  F2FP.BF16.F32.PACK_AB R97, RZ, R97 ;  /* 0x00000061ff61723e */ /* 0x000fe400000010ff */
[----:B------:R-:W-:Y:S02]  /*1e70*/  SHF.R.U64 R100, R80, 0x10, R81 ;  /* 0x0000001050647819 */ /* 0x000fe40000001251 */
[----:B------:R-:W-:Y:S02]  /*1e80*/  SHF.R.U64 R25, R60, 0x10, R61 ;  /* 0x000000103c197819 */ /* 0x000fe4000000123d */
[----:B------:R-:W-:-:S02]  /*1e90*/  SHF.L.U64.HI R41, R38, 0x10, RZ ;  /* 0x0000001026297819 */ /* 0x000fc400000102ff */
[----:B------:R-:W-:Y:S01]  /*1ea0*/  F2FP.BF16.F32.PACK_AB R18, RZ, R18 ;  /* 0x00000012ff12723e */ /* 0x000fe200000010ff */
[----:B------:R-:W-:Y:S01]  /*1eb0*/  HFMA2.BF16_V2 R25, R25.H0_H0, R97.H0_H0, R100.H0_H0 ;  /* 0x2000006119197231 */ /* 0x000fe20000240864 */
[----:B------:R-:W-:Y:S02]  /*1ec0*/  LOP3.LUT R38, R16, 0xffff0000, R95, 0xf8, !PT ;  /* 0xffff000010267812 */ /* 0x000fe400078ef85f */
[----:B------:R-:W-:Y:S01]  /*1ed0*/  LOP3.LUT R34, R40, 0xffff0000, R43, 0xf8, !PT ;  /* 0xffff000028227812 */ /* 0x000fe200078ef82b */
[----:B------:R-:W-:Y:S01]  /*1ee0*/  HFMA2.BF16_V2 R18, R54.H0_H0, R18.H0_H0, R74.H0_H0 ;  /* 0x2000001236127231 */ /* 0x000fe2000024084a */
[----:B------:R-:W-:Y:S02]  /*1ef0*/  LOP3.LUT R16, R33, 0xffff, R28, 0xf8, !PT ;  /* 0x0000ffff21107812 */ /* 0x000fe400078ef81c */
[----:B------:R-:W-:Y:S02]  /*1f00*/  F2FP.BF16.F32.PACK_AB R35, RZ, R35 ;  /* 0x00000023ff23723e */ /* 0x000fe400000010ff */
[----:B------:R-:W-:-:S02]  /*1f10*/  LOP3.LUT R40, R14, 0xffff, RZ, 0xc0, !PT ;  /* 0x0000ffff0e287812 */ /* 0x000fc400078ec0ff */
[----:B------:R-:W-:Y:S01]  /*1f20*/  LOP3.LUT R28, R27, 0xffff, RZ, 0xc0, !PT ;  /* 0x0000ffff1b1c7812 */ /* 0x000fe200078ec0ff */
[----:B------:R-:W-:Y:S01]  /*1f30*/  HFMA2.BF16_V2 R35, R59.H0_H0, R35.H0_H0, R79.H0_H0 ;  /* 0x200000233b237231 */ /* 0x000fe2000024084f */
[----:B------:R-:W-:Y:S02]  /*1f40*/  LOP3.LUT R32, R32, 0xffff, RZ, 0xc0, !PT ;  /* 0x0000ffff20207812 */ /* 0x000fe400078ec0ff */
[----:B------:R-:W-:Y:S02]  /*1f50*/  F2FP.BF16.F32.PACK_AB R93, RZ, R93 ;  /* 0x0000005dff5d723e */ /* 0x000fe400000010ff */
[----:B------:R-:W-:Y:S02]  /*1f60*/  LOP3.LUT R40, R40, 0xffff0000, R41, 0xf8, !PT ;  /* 0xffff000028287812 */ /* 0x000fe400078ef829 */
[----:B------:R-:W-:Y:S01]  /*1f70*/  SHF.L.U32 R33, R28, 0x10, RZ ;  /* 0x000000101c217819 */ /* 0x000fe200000006ff */
[----:B------:R-:W-:Y:S01]  /*1f80*/  HFMA2.BF16_V2 R93, R57.H0_H0, R93.H0_H0, R77.H0_H0 ;  /* 0x2000005d395d7231 */ /* 0x000fe2000024084d */
[----:B------:R-:W-:-:S02]  /*1f90*/  F2FP.BF16.F32.PACK_AB R39, RZ, R39 ;  /* 0x00000027ff27723e */ /* 0x000fc400000010ff */
[----:B------:R-:W-:Y:S02]  /*1fa0*/  LOP3.LUT R41, R29, 0xffff, RZ, 0xc0, !PT ;  /* 0x0000ffff1d297812 */ /* 0x000fe400078ec0ff */
[----:B------:R-:W-:Y:S01]  /*1fb0*/  LOP3.LUT R26, R26, 0xffff, RZ, 0xc0, !PT ;  /* 0x0000ffff1a1a7812 */ /* 0x000fe200078ec0ff */
[----:B------:R-:W-:Y:S01]  /*1fc0*/  HFMA2.BF16_V2 R39, R61.H0_H0, R39.H0_H0, R81.H0_H0 ;  /* 0x200000273d277231 */ /* 0x000fe20000240851 */
[----:B------:R-:W-:Y:S02]  /*1fd0*/  SHF.L.U32 R29, R32, 0x10, RZ ;  /* 0x00000010201d7819 */ /* 0x000fe400000006ff */
[----:B------:R-:W-:Y:S02]  /*1fe0*/  LOP3.LUT R25, R25, 0xffff, RZ, 0xc0, !PT ;  /* 0x0000ffff19197812 */ /* 0x000fe400078ec0ff */
[----:B------:R-:W-:Y:S02]  /*1ff0*/  F2FP.BF16.F32.PACK_AB R36, RZ, R36 ;  /* 0x00000024ff24723e */ /* 0x000fe400000010ff */
[----:B------:R-:W-:-:S02]  /*2000*/  SHF.L.U32 R43, R30, 0x10, RZ ;  /* 0x000000101e2b7819 */ /* 0x000fc400000006ff */
[----:B------:R-:W-:Y:S01]  /*2010*/  SHF.L.U64.HI R28, R28, 0x10, RZ ;  /* 0x000000101c1c7819 */ /* 0x000fe200000102ff */
[----:B------:R-:W-:Y:S01]  /*2020*/  HFMA2.BF16_V2 R36, R58.H0_H0, R36.H0_H0, R78.H0_H0 ;  /* 0x200000243a247231 */ /* 0x000fe2000024084e */
[----:B------:R-:W-:Y:S02]  /*2030*/  LOP3.LUT R18, R33, 0xffff, R18, 0xf8, !PT ;  /* 0x0000ffff21127812 */ /* 0x000fe400078ef812 */
[C---:B------:R-:W-:Y:S02]  /*2040*/  SHF.L.U32 R33, R26.reuse, 0x10, RZ ;  /* 0x000000101a217819 */ /* 0x040fe400000006ff */
[----:B------:R-:W-:Y:S02]  /*2050*/  LOP3.LUT R20, R29, 0xffff, R20, 0xf8, !PT ;  /* 0x0000ffff1d147812 */ /* 0x000fe400078ef814 */
[----:B------:R-:W-:Y:S02]  /*2060*/  LOP3.LUT R35, R35, 0xffff, RZ, 0xc0, !PT ;  /* 0x0000ffff23237812 */ /* 0x000fe400078ec0ff */
[----:B------:R-:W-:-:S02]  /*2070*/  SHF.L.U64.HI R26, R26, 0x10, RZ ;  /* 0x000000101a1a7819 */ /* 0x000fc400000102ff */
[----:B------:R-:W-:Y:S02]  /*2080*/  SHF.L.U32 R29, R25, 0x10, RZ ;  /* 0x00000010191d7819 */ /* 0x000fe400000006ff */
[----:B------:R-:W-:Y:S02]  /*2090*/  LOP3.LUT R14, R43, 0xffff, R22, 0xf8, !PT ;  /* 0x0000ffff2b0e7812 */ /* 0x000fe400078ef816 */
[----:B------:R-:W-:Y:S02]  /*20a0*/  LOP3.LUT R41, R41, 0xffff0000, R28, 0xf8, !PT ;  /* 0xffff000029297812 */ /* 0x000fe400078ef81c */
[----:B------:R-:W-:Y:S02]  /*20b0*/  LOP3.LUT R27, R93, 0xffff, RZ, 0xc0, !PT ;  /* 0x0000ffff5d1b7812 */ /* 0x000fe400078ec0ff */
[----:B------:R-:W-:Y:S02]  /*20c0*/  SHF.L.U64.HI R22, R32, 0x10, RZ ;  /* 0x0000001020167819 */ /* 0x000fe400000102ff */
[----:B------:R-:W-:-:S02]  /*20d0*/  SHF.L.U64.HI R28, R25, 0x10, RZ ;  /* 0x00000010191c7819 */ /* 0x000fc400000102ff */
[----:B------:R-:W-:Y:S02]  /*20e0*/  LOP3.LUT R25, R35, 0xffff0000, R26, 0xf8, !PT ;  /* 0xffff000023197812 */ /* 0x000fe400078ef81a */
[----:B------:R-:W-:Y:S02]  /*20f0*/  LOP3.LUT R39, R39, 0xffff, RZ, 0xc0, !PT ;  /* 0x0000ffff27277812 */ /* 0x000fe400078ec0ff */
[----:B------:R-:W-:Y:S02]  /*2100*/  LOP3.LUT R26, R29, 0xffff, R42, 0xf8, !PT ;  /* 0x0000ffff1d1a7812 */ /* 0x000fe400078ef82a */
[----:B------:R-:W-:Y:S02]  /*2110*/  LOP3.LUT R30, R11, 0xffff, RZ, 0xc0, !PT ;  /* 0x0000ffff0b1e7812 */ /* 0x000fe400078ec0ff */
[----:B------:R-:W-:Y:S02]  /*2120*/  LOP3.LUT R42, R9, 0xffff, RZ, 0xc0, !PT ;  /* 0x0000ffff092a7812 */ /* 0x000fe400078ec0ff */
[----:B------:R-:W-:-:S02]  /*2130*/  LOP3.LUT R27, R27, 0xffff0000, R22, 0xf8, !PT ;  /* 0xffff00001b1b7812 */ /* 0x000fc400078ef816 */
[----:B------:R-:W-:Y:S02]  /*2140*/  LOP3.LUT R22, R33, 0xffff, R36, 0xf8, !PT ;  /* 0x0000ffff21167812 */ /* 0x000fe400078ef824 */
[----:B------:R-:W-:Y:S01]  /*2150*/  LOP3.LUT R36, R39, 0xffff0000, R28, 0xf8, !PT ;  /* 0xffff000027247812 */ /* 0x000fe200078ef81c */
[----:B------:R-:W0:Y:S01]  /*2160*/  @!P1 LDC.64 R32, c[0x0][0x230] ;  /* 0x00008c00ff209b82 */ /* 0x000e220000000a00 */
[----:B------:R-:W-:Y:S02]  /*2170*/  LOP3.LUT R94, R7, 0xffff, RZ, 0xc0, !PT ;  /* 0x0000ffff075e7812 */ /* 0x000fe400078ec0ff */
[----:B------:R-:W-:Y:S02]  /*2180*/  PRMT R7, R31, 0x5410, R42 ;  /* 0x000054101f077816 */ /* 0x000fe4000000002a */
[----:B------:R-:W-:Y:S02]  /*2190*/  PRMT R11, R37, 0x5410, R30 ;  /* 0x00005410250b7816 */ /* 0x000fe4000000001e */
[----:B------:R-:W-:Y:S01]  /*21a0*/  F2FP.BF16.F32.PACK_AB R98, RZ, R98 ;  /* 0x00000062ff62723e */ /* 0x000fe200000010ff */
[----:B------:R-:W1:Y:S01]  /*21b0*/  @!P1 LDC.64 R28, c[0x0][0x238] ;  /* 0x00008e00ff1c9b82 */ /* 0x000e620000000a00 */
[----:B------:R-:W-:-:S02]  /*21c0*/  SHF.R.U32.HI R21, RZ, 0x10, R81 ;  /* 0x00000010ff157819 */ /* 0x000fc40000011651 */
[----:B------:R-:W-:Y:S02]  /*21d0*/  SHF.R.U32.HI R99, RZ, 0x10, R61 ;  /* 0x00000010ff637819 */ /* 0x000fe4000001163d */
[----:B------:R-:W-:Y:S02]  /*21e0*/  LOP3.LUT R19, R19, 0xffff, RZ, 0xc0, !PT ;  /* 0x0000ffff13137812 */ /* 0x000fe400078ec0ff */
[----:B------:R-:W-:Y:S01]  /*21f0*/  PRMT R9, R5, 0x5410, R94 ;  /* 0x0000541005097816 */ /* 0x000fe2000000005e */
[----:B------:R-:W2:Y:S01]  /*2200*/  LDC.64 R30, c[0x0][0x228] ;  /* 0x00008a00ff1e7b82 */ /* 0x000ea20000000a00 */
[----:B------:R-:W-:Y:S01]  /*2210*/  LOP3.LUT R17, R17, 0xffff, RZ, 0xc0, !PT ;  /* 0x0000ffff11117812 */ /* 0x000fe200078ec0ff */
[----:B------:R-:W-:Y:S01]  /*2220*/  HFMA2.BF16_V2 R21, R99.H0_H0, R98.H0_H0, R21.H0_H0 ;  /* 0x2000006263157231 */ /* 0x000fe20000240815 */
[----:B------:R-:W-:Y:S02]  /*2230*/  LOP3.LUT R5, R13, 0xffff, RZ, 0xc0, !PT ;  /* 0x0000ffff0d057812 */ /* 0x000fe400078ec0ff */
[----:B------:R-:W-:-:S02]  /*2240*/  PRMT R13, R34, 0x5410, R19 ;  /* 0x00005410220d7816 */ /* 0x000fc40000000013 */
[----:B------:R-:W-:Y:S01]  /*2250*/  LOP3.LUT R42, R15, 0xffff, RZ, 0xc0, !PT ;  /* 0x0000ffff0f2a7812 */ /* 0x000fe200078ec0ff */
[----:B0-----:R-:W-:Y:S01]  /*2260*/  @!P1 IMAD.WIDE R32, R82, 0x4, R32 ;  /* 0x0000000452209825 */ /* 0x001fe200078e0220 */
[----:B------:R-:W-:Y:S02]  /*2270*/  LOP3.LUT R34, R24, 0xffff, RZ, 0xc0, !PT ;  /* 0x0000ffff18227812 */ /* 0x000fe400078ec0ff */
[----:B------:R-:W-:Y:S02]  /*2280*/  PRMT R15, R38, 0x5410, R17 ;  /* 0x00005410260f7816 */ /* 0x000fe40000000011 */
[----:B------:R-:W-:Y:S01]  /*2290*/  LOP3.LUT R24, R23, 0xffff, RZ, 0xc0, !PT ;  /* 0x0000ffff17187812 */ /* 0x000fe200078ec0ff */
[----:B------:R0:W-:Y:S01]  /*22a0*/  @!P1 STG.E desc[UR4][R32.64], R0 ;  /* 0x0000000020009986 */ /* 0x0001e2000c101904 */
[----:B------:R-:W-:Y:S01]  /*22b0*/  PRMT R17, R40, 0x5410, R5 ;  /* 0x0000541028117816 */ /* 0x000fe20000000005 */
[----:B-1----:R-:W-:Y:S01]  /*22c0*/  @!P1 IMAD.WIDE R28, R82, 0x4, R28 ;  /* 0x00000004521c9825 */ /* 0x002fe200078e021c */
[----:B------:R-:W-:-:S02]  /*22d0*/  LOP3.LUT R5, R21, 0xffff, RZ, 0xc0, !PT ;  /* 0x0000ffff15057812 */ /* 0x000fc400078ec0ff */
[----:B------:R-:W-:Y:S02]  /*22e0*/  PRMT R23, R25, 0x5410, R24 ;  /* 0x0000541019177816 */ /* 0x000fe40000000018 */
[----:B------:R-:W-:Y:S01]  /*22f0*/  PRMT R21, R27, 0x5410, R34 ;  /* 0x000054101b157816 */ /* 0x000fe20000000022 */
[----:B------:R1:W-:Y:S01]  /*2300*/  @!P1 STG.E desc[UR4][R28.64], R4 ;  /* 0x000000041c009986 */ /* 0x0003e2000c101904 */
[----:B------:R-:W-:Y:S01]  /*2310*/  PRMT R27, R36, 0x5410, R5 ;  /* 0x00005410241b7816 */ /* 0x000fe20000000005 */
[----:B--2---:R-:W-:Y:S01]  /*2320*/  IMAD.WIDE.U32 R92, R92, 0x8, R30 ;  /* 0x000000085c5c7825 */ /* 0x004fe200078e001e */
[----:B------:R-:W-:Y:S02]  /*2330*/  PRMT R19, R41, 0x5410, R42 ;  /* 0x0000541029137816 */ /* 0x000fe4000000002a */
[----:B------:R-:W-:Y:S01]  /*2340*/  IADD3 R82, R82, UR6, RZ ;  /* 0x0000000652527c10 */ /* 0x000fe2000fffe0ff */
[----:B------:R-:W-:Y:S01]  /*2350*/  IMAD.WIDE.U32 R24, R83, 0x8, R30 ;  /* 0x0000000853187825 */ /* 0x000fe200078e001e */
[----:B------:R1:W-:Y:S01]  /*2360*/  STG.E.64 desc[UR4][R92.64], R8 ;  /* 0x000000085c007986 */ /* 0x0003e2000c101b04 */
[----:B0-----:R-:W-:-:S02]  /*2370*/  SEL R0, RZ, 0x1, P0 ;  /* 0x00000001ff007807 */ /* 0x001fc40000000000 */
[--C-:B------:R-:W-:Y:S01]  /*2380*/  IMAD.WIDE.U32 R34, R90, 0x8, R30.reuse ;  /* 0x000000085a227825 */ /* 0x100fe200078e001e */
[----:B------:R1:W-:Y:S01]  /*2390*/  STG.E.64 desc[UR4][R24.64], R6 ;  /* 0x0000000618007986 */ /* 0x0003e2000c101b04 */
[----:B------:R-:W-:Y:S02]  /*23a0*/  ISETP.GE.AND P1, PT, R82, UR7, PT ;  /* 0x0000000752007c0c */ /* 0x000fe4000bf26270 */
        /* <DEDUP_REMOVED lines=14> */
[----:B------:R1:W-:Y:S01]  /*2490*/  STG.E.64 desc[UR4][R30.64], R26 ;  /* 0x0000001a1e007986 */ /* 0x0003e2000c101b04 */
[----:B------:R-:W-:Y:S05]  /*24a0*/  @!P1 BRA `(.L_x_1333) ;  /* 0xffffffdc006c9947 */ /* 0x000fea000383ffff */
[----:B------:R-:W-:Y:S05]  /*24b0*/  EXIT ;  /* 0x000000000000794d */ /* 0x000fea0003800000 */
.L_x_1332:
[----:B------:R-:W-:Y:S01]  /*24c0*/  HFMA2.MMA R104, -RZ, RZ, 0, 5.9604644775390625e-08 ;  /* 0x00000001ff687435 */ /* 0x000fe200000001ff */
[----:B------:R-:W-:Y:S02]  /*24d0*/  MOV R103, R0 ;  /* 0x0000000000677202 */ /* 0x000fe40000000f00 */
[----:B------:R-:W-:Y:S02]  /*24e0*/  MOV R105, 0x1f ;  /* 0x0000001f00697802 */ /* 0x000fe40000000f00 */
[----:B------:R-:W-:-:S07]  /*24f0*/  MOV R102, 0xffffffff ;  /* 0xffffffff00667802 */ /* 0x000fce0000000f00 */
[----:B-----5:R-:W-:Y:S05]  /*2500*/  WARPSYNC.COLLECTIVE R102, `(.L_x_1334) ;  /* 0x0000000066087348 */ /* 0x020fea0003c00000 */
[----:B------:R0:W1:Y:S02]  /*2510*/  SHFL.BFLY P2, R101, R103, R104, R105 ;  /* 0x0c00006867657389 */ /* 0x0000640000040069 */
[----:B01---5:R-:W-:Y:S01]  /*2520*/  ENDCOLLECTIVE ;  /* 0x000000000000791b */ /* 0x023fe20003800000 */
.L_x_1334:
[----:B------:R-:W-:Y:S01]  /*2530*/  HFMA2.MMA R104, -RZ, RZ, 0, 1.1920928955078125e-07 ;  /* 0x00000002ff687435 */ /* 0x000fe200000001ff */
[----:B------:R-:W-:-:S05]  /*2540*/  MOV R97, R101 ;  /* 0x0000006500617202 */ /* 0x000fca0000000f00 */
[----:B------:R-:W-:-:S05]  /*2550*/  FADD.FTZ R97, R0, R97 ;  /* 0x0000006100617221 */ /* 0x000fca0000010000 */
[----:B------:R-:W-:-:S07]  /*2560*/  MOV R103, R97 ;  /* 0x0000006100677202 */ /* 0x000fce0000000f00 */
[----:B------:R-:W-:Y:S05]  /*2570*/  WARPSYNC.COLLECTIVE R102, `(.L_x_1335) ;  /* 0x0000000066087348 */ /* 0x000fea0003c00000 */
[----:B------:R0:W1:Y:S02]  /*2580*/  SHFL.BFLY P2, R101, R103, R104, R105 ;  /* 0x0c00006867657389 */ /* 0x0000640000040069 */
[----:B01----:R-:W-:Y:S01]  /*2590*/  ENDCOLLECTIVE ;  /* 0x000000000000791b */ /* 0x003fe20003800000 */
.L_x_1335:
[----:B------:R-:W-:Y:S01]  /*25a0*/  HFMA2.MMA R104, -RZ, RZ, 0, 2.384185791015625e-07 ;  /* 0x00000004ff687435 */ /* 0x000fe200000001ff */
[----:B------:R-:W-:-:S05]  /*25b0*/  MOV R94, R101 ;  /* 0x00000065005e7202 */ /* 0x000fca0000000f00 */
[----:B------:R-:W-:-:S05]  /*25c0*/  FADD.FTZ R98, R97, R94 ;  /* 0x0000005e61627221 */ /* 0x000fca0000010000 */
[----:B------:R-:W-:-:S07]  /*25d0*/  MOV R103, R98 ;  /* 0x0000006200677202 */ /* 0x000fce0000000f00 */
[----:B------:R-:W-:Y:S05]  /*25e0*/  WARPSYNC.COLLECTIVE R102, `(.L_x_1336) ;  /* 0x0000000066087348 */ /* 0x000fea0003c00000 */
[----:B------:R0:W1:Y:S02]  /*25f0*/  SHFL.BFLY P2, R101, R103, R104, R105 ;  /* 0x0c00006867657389 */ /* 0x0000640000040069 */
[----:B01----:R-:W-:Y:S01]  /*2600*/  ENDCOLLECTIVE ;  /* 0x000000000000791b */ /* 0x003fe20003800000 */
.L_x_1336:
[----:B------:R-:W-:Y:S01]  /*2610*/  HFMA2.MMA R104, -RZ, RZ, 0, 4.76837158203125e-07 ;  /* 0x00000008ff687435 */ /* 0x000fe200000001ff */
[----:B------:R-:W-:-:S05]  /*2620*/  MOV R99, R101 ;  /* 0x0000006500637202 */ /* 0x000fca0000000f00 */
[----:B------:R-:W-:-:S05]  /*2630*/  FADD.FTZ R99, R98, R99 ;  /* 0x0000006362637221 */ /* 0x000fca0000010000 */
[----:B------:R-:W-:-:S07]  /*2640*/  MOV R103, R99 ;  /* 0x0000006300677202 */ /* 0x000fce0000000f00 */
[----:B------:R-:W-:Y:S05]  /*2650*/  WARPSYNC.COLLECTIVE R102, `(.L_x_1337) ;  /* 0x0000000066087348 */ /* 0x000fea0003c00000 */
[----:B------:R0:W1:Y:S02]  /*2660*/  SHFL.BFLY P2, R101, R103, R104, R105 ;  /* 0x0c00006867657389 */ /* 0x0000640000040069 */
[----:B01----:R-:W-:Y:S01]  /*2670*/  ENDCOLLECTIVE ;  /* 0x000000000000791b */ /* 0x003fe20003800000 */
.L_x_1337:
[----:B------:R-:W-:Y:S01]  /*2680*/  HFMA2.MMA R104, -RZ, RZ, 0, 9.5367431640625e-07 ;  /* 0x00000010ff687435 */ /* 0x000fe200000001ff */
[----:B------:R-:W-:-:S05]  /*2690*/  MOV R94, R101 ;  /* 0x00000065005e7202 */ /* 0x000fca0000000f00 */
[----:B------:R-:W-:-:S05]  /*26a0*/  FADD.FTZ R100, R99, R94 ;  /* 0x0000005e63647221 */ /* 0x000fca0000010000 */
[----:B------:R-:W-:-:S07]  /*26b0*/  MOV R103, R100 ;  /* 0x0000006400677202 */ /* 0x000fce0000000f00 */
[----:B------:R-:W-:Y:S05]  /*26c0*/  WARPSYNC.COLLECTIVE R102, `(.L_x_1338) ;  /* 0x0000000066087348 */ /* 0x000fea0003c00000 */
[----:B------:R0:W1:Y:S02]  /*26d0*/  SHFL.BFLY P2, R101, R103, R104, R105 ;  /* 0x0c00006867657389 */ /* 0x0000640000040069 */
[----:B01----:R-:W-:Y:S01]  /*26e0*/  ENDCOLLECTIVE ;  /* 0x000000000000791b */ /* 0x003fe20003800000 */
.L_x_1338:
[----:B------:R-:W-:Y:S01]  /*26f0*/  HFMA2.MMA R104, -RZ, RZ, 0, 5.9604644775390625e-08 ;  /* 0x00000001ff687435 */ /* 0x000fe200000001ff */
        /* <DEDUP_REMOVED lines=86> */
.L_x_1339:
[----:B------:R-:W-:Y:S01]  /*2c60*/  HFMA2.MMA R104, -RZ, RZ, 0, 1.1920928955078125e-07 ;  /* 0x00000002ff687435 */ /* 0x000fe200000001ff */
[----:B------:R-:W-:-:S05]  /*2c70*/  MOV R97, R101 ;  /* 0x0000006500617202 */ /* 0x000fca0000000f00 */
[----:B------:R-:W-:-:S05]  /*2c80*/  FADD.FTZ R97, R0, R97 ;  /* 0x0000006100617221 */ /* 0x000fca0000010000 */
[----:B------:R-:W-:-:S07]  /*2c90*/  MOV R103, R97 ;  /* 0x0000006100677202 */ /* 0x000fce0000000f00 */
[----:B------:R-:W-:Y:S05]  /*2ca0*/  WARPSYNC.COLLECTIVE R102, `(.L_x_1340) ;  /* 0x0000000066087348 */ /* 0x000fea0003c00000 */
[----:B------:R0:W1:Y:S02]  /*2cb0*/  SHFL.BFLY P2, R101, R103, R104, R105 ;  /* 0x0c00006867657389 */ /* 0x0000640000040069 */
[----:B01----:R-:W-:Y:S01]  /*2cc0*/  ENDCOLLECTIVE ;  /* 0x000000000000791b */ /* 0x003fe20003800000 */
.L_x_1340:
[----:B------:R-:W-:Y:S01]  /*2cd0*/  HFMA2.MMA R104, -RZ, RZ, 0, 2.384185791015625e-07 ;  /* 0x00000004ff687435 */ /* 0x000fe200000001ff */
[----:B------:R-:W-:-:S05]  /*2ce0*/  MOV R98, R101 ;  /* 0x0000006500627202 */ /* 0x000fca0000000f00 */
[----:B------:R-:W-:-:S05]  /*2cf0*/  FADD.FTZ R98, R97, R98 ;  /* 0x0000006261627221 */ /* 0x000fca0000010000 */
[----:B------:R-:W-:-:S07]  /*2d00*/  MOV R103, R98 ;  /* 0x0000006200677202 */ /* 0x000fce0000000f00 */
[----:B------:R-:W-:Y:S05]  /*2d10*/  WARPSYNC.COLLECTIVE R102, `(.L_x_1341) ;  /* 0x0000000066087348 */ /* 0x000fea0003c00000 */
[----:B------:R0:W1:Y:S02]  /*2d20*/  SHFL.BFLY P2, R101, R103, R104, R105 ;  /* 0x0c00006867657389 */ /* 0x0000640000040069 */
[----:B01----:R-:W-:Y:S01]  /*2d30*/  ENDCOLLECTIVE ;  /* 0x000000000000791b */ /* 0x003fe20003800000 */
.L_x_1341:
[----:B------:R-:W-:Y:S01]  /*2d40*/  HFMA2.MMA R104, -RZ, RZ, 0, 4.76837158203125e-07 ;  /* 0x00000008ff687435 */ /* 0x000fe200000001ff */
[----:B------:R-:W-:-:S05]  /*2d50*/  MOV R99, R101 ;  /* 0x0000006500637202 */ /* 0x000fca0000000f00 */
[----:B------:R-:W-:-:S05]  /*2d60*/  FADD.FTZ R99, R98, R99 ;  /* 0x0000006362637221 */ /* 0x000fca0000010000 */
[----:B------:R-:W-:-:S07]  /*2d70*/  MOV R103, R99 ;  /* 0x0000006300677202 */ /* 0x000fce0000000f00 */
[----:B------:R-:W-:Y:S05]  /*2d80*/  WARPSYNC.COLLECTIVE R102, `(.L_x_1342) ;  /* 0x0000000066087348 */ /* 0x000fea0003c00000 */
[----:B------:R0:W1:Y:S02]  /*2d90*/  SHFL.BFLY P2, R101, R103, R104, R105 ;  /* 0x0c00006867657389 */ /* 0x0000640000040069 */
[----:B01----:R-:W-:Y:S01]  /*2da0*/  ENDCOLLECTIVE ;  /* 0x000000000000791b */ /* 0x003fe20003800000 */
.L_x_1342:
[----:B------:R-:W-:Y:S01]  /*2db0*/  HFMA2.MMA R104, -RZ, RZ, 0, 9.5367431640625e-07 ;  /* 0x00000010ff687435 */ /* 0x000fe200000001ff */
[----:B------:R-:W-:-:S05]  /*2dc0*/  MOV R100, R101 ;  /* 0x0000006500647202 */ /* 0x000fca0000000f00 */
[----:B------:R-:W-:-:S05]  /*2dd0*/  FADD.FTZ R100, R99, R100 ;  /* 0x0000006463647221 */ /* 0x000fca0000010000 */
[----:B------:R-:W-:-:S07]  /*2de0*/  MOV R103, R100 ;  /* 0x0000006400677202 */ /* 0x000fce0000000f00 */
[----:B------:R-:W-:Y:S05]  /*2df0*/  WARPSYNC.COLLECTIVE R102, `(.L_x_1343) ;  /* 0x0000000066087348 */ /* 0x000fea0003c00000 */
[----:B------:R0:W1:Y:S02]  /*2e00*/  SHFL.BFLY P2, R101, R103, R104, R105 ;  /* 0x0c00006867657389 */ /* 0x0000640000040069 */
[----:B01----:R-:W-:Y:S01]  /*2e10*/  ENDCOLLECTIVE ;  /* 0x000000000000791b */ /* 0x003fe20003800000 */
.L_x_1343:
[----:B------:R-:W-:Y:S05]  /*2e20*/  BRA `(.L_x_1344) ;  /* 0xffffffdc00dc7947 */ /* 0x000fea000383ffff */
.L_x_1345:
        /* <DEDUP_REMOVED lines=13> */
.L_x_2072:


//--------------------- .text._ZN10layer_norm13ln_fwd_kernelINS_13Kernel_traitsI13__nv_bfloat16S2_S2_fjLj5120ELj1ELj1ELj4ELj16ENS_18Kernel_traits_baseILj5120ES2_S2_S2_fjLj128EEEEEEEvNS_9FwdParamsE --------------------------
	.section	.text._ZN10layer_norm13ln_fwd_kernelINS_13Kernel_traitsI13__nv_bfloat16S2_S2_fjLj5120ELj1ELj1ELj4ELj16ENS_18Kernel_traits_baseILj5120ES2_S2_S2_fjLj128EEEEEEEvNS_9FwdParamsE,"ax",@progbits
	.align	128
        .global         _ZN10layer_norm13ln_fwd_kernelINS_13Kernel_traitsI13__nv_bfloat16S2_S2_fjLj5120ELj1ELj1ELj4ELj16ENS_18Kernel_traits_baseILj5120ES2_S2_S2_fjLj128EEEEEEEvNS_9FwdParamsE
        .type           _ZN10layer_norm13ln_fwd_kernelINS_13Kernel_traitsI13__nv_bfloat16S2_S2_fjLj5120ELj1ELj1ELj4ELj16ENS_18Kernel_traits_baseILj5120ES2_S2_S2_fjLj128EEEEEEEvNS_9FwdParamsE,@function
        .size           _ZN10layer_norm13ln_fwd_kernelINS_13Kernel_traitsI13__nv_bfloat16S2_S2_fjLj5120ELj1ELj1ELj4ELj16ENS_18Kernel_traits_baseILj5120ES2_S2_S2_fjLj128EEEEEEEvNS_9FwdParamsE,(.L_x_2073 - _ZN10layer_norm13ln_fwd_kernelINS_13Kernel_traitsI13__nv_bfloat16S2_S2_fjLj5120ELj1ELj1ELj4ELj16ENS_18Kernel_traits_baseILj5120ES2_S2_S2_fjLj128EEEEEEEvNS_9FwdParamsE)
        .other          _ZN10layer_norm13ln_fwd_kernelINS_13Kernel_traitsI13__nv_bfloat16S2_S2_fjLj5120ELj1ELj1ELj4ELj16ENS_18Kernel_traits_baseILj5120ES2_S2_S2_fjLj128EEEEEEEvNS_9FwdParamsE,@"STO_CUDA_ENTRY STV_DEFAULT"
_ZN10layer_norm13ln_fwd_kernelINS_13Kernel_traitsI13__nv_bfloat16S2_S2_fjLj5120ELj1ELj1ELj4ELj16ENS_18Kernel_traits_baseILj5120ES2_S2_S2_fjLj128EEEEEEEvNS_9FwdParamsE:
.text._ZN10layer_norm13ln_fwd_kernelINS_13Kernel_traitsI13__nv_bfloat16S2_S2_fjLj5120ELj1ELj1ELj4ELj16ENS_18Kernel_traits_baseILj5120ES2_S2_S2_fjLj128EEEEEEEvNS_9FwdParamsE:
        /* <DEDUP_REMOVED lines=28> */
.L_x_1347:
        /* <DEDUP_REMOVED lines=225> */
.L_x_1358:
[----:B------:R-:W2:Y:S01]  /*0fd0*/  @!P1 S2R R46, SR_CgaCtaId ;  /* 0x00000000002e9919 */ /* 0x000ea20000008800 */
[----:B------:R-:W-:Y:S01]  /*0fe0*/  LOP3.LUT R48, R62, 0x1f, RZ, 0xc0, !PT ;  /* 0x0000001f3e307812 */ /* 0x000fe200078ec0ff */
[----:B------:R-:W-:Y:S05]  /*0ff0*/  WARPSYNC.ALL ;  /* 0x0000000000007948 */ /* 0x000fea0003800000 */
[----:B------:R-:W-:Y:S01]  /*1000*/  ISETP.GT.U32.AND P2, PT, R48, 0x3, PT ;  /* 0x000000033000780c */ /* 0x000fe20003f44070 */
[----:B------:R-:W3:Y:S01]  /*1010*/  LDC R80, c[0x0][0x260] ;  /* 0x00009800ff507b82 */ /* 0x000ee20000000800 */
        /* <DEDUP_REMOVED lines=15> */
[----:B0-----:R-:W-:-:S04]  /*1110*/  @!P2 LEA R50, R54, R45, 0x18 ;  /* 0x0000002d3632a211 */ /* 0x001fc800078ec0ff */
[----:B------:R-:W-:Y:S02]  /*1120*/  @!P2 LEA R50, R44, R50, 0x3 ;  /* 0x000000322c32a211 */ /* 0x000fe400078e18ff */
[----:B------:R-:W-:Y:S01]  /*1130*/  CS2R R44, SRZ ;  /* 0x00000000002c7805 */ /* 0x000fe2000001ff00 */
[----:B-1----:R-:W-:-:S04]  /*1140*/  FADD.FTZ R3, R52, R48 ;  /* 0x0000003034037221 */ /* 0x002fc80000010000 */
[----:B------:R-:W0:Y:S01]  /*1150*/  MUFU.RCP R46, R3 ;  /* 0x00000003002e7308 */ /* 0x000e220000001000 */
[----:B------:R-:W1:Y:S04]  /*1160*/  @!P2 LDS.64 R44, [R50] ;  /* 0x00000000322ca984 */ /* 0x000e680000000a00 */
        /* <DEDUP_REMOVED lines=9> */
[----:B------:R-:W-:-:S04]  /*1200*/  FMUL.FTZ R54, R54, R48 ;  /* 0x0000003036367220 */ /* 0x000fc80000410000 */
        /* <DEDUP_REMOVED lines=8> */
[----:B------:R-:W-:-:S04]  /*1290*/  FMUL.FTZ R48, R48, R48 ;  /* 0x0000003030307220 */ /* 0x000fc80000410000 */
[C---:B------:R-:W-:Y:S01]  /*12a0*/  FMUL.FTZ R48, R3.reuse, R48 ;  /* 0x0000003003307220 */ /* 0x040fe20000410000 */
[----:B------:R-:W-:Y:S01]  /*12b0*/  FFMA.FTZ R3, R3, R64, R44 ;  /* 0x0000004003037223 */ /* 0x000fe2000001002c */
[----:B-1----:R-:W-:Y:S02]  /*12c0*/  FADD.FTZ R45, R2, R45 ;  /* 0x0000002d022d7221 */ /* 0x002fe40000010000 */
[----:B------:R-:W-:Y:S01]  /*12d0*/  FMUL.FTZ R48, R50, R48 ;  /* 0x0000003032307220 */ /* 0x000fe20000410000 */
[----:B--2---:R-:W-:-:S03]  /*12e0*/  FMUL.FTZ R78, R46, R3 ;  /* 0x000000032e4e7220 */ /* 0x004fc60000410000 */
[----:B------:R-:W-:Y:S02]  /*12f0*/  FFMA.FTZ R50, R46, R48, R45 ;  /* 0x000000302e327223 */ /* 0x000fe4000001002d */
[----:B------:R-:W0:Y:S01]  /*1300*/  @!P1 LDC.64 R44, c[0x0][0x230] ;  /* 0x00008c00ff2c9b82 */ /* 0x000e220000000a00 */
[----:B------:R-:W1:Y:S04]  /*1310*/  SHFL.IDX PT, R78, R78, RZ, 0x1f ;  /* 0x00001fff4e4e7589 */ /* 0x000e6800000e0000 */
[----:B------:R-:W3:Y:S01]  /*1320*/  SHFL.IDX PT, R3, R50, RZ, 0x1f ;  /* 0x00001fff32037589 */ /* 0x000ee200000e0000 */
[----:B0-----:R-:W-:-:S04]  /*1330*/  @!P1 IMAD.WIDE R44, R57, 0x4, R44 ;  /* 0x00000004392c9825 */ /* 0x001fc800078e022c */
[--C-:B-1----:R-:W-:Y:S01]  /*1340*/  FADD.FTZ R76, R109, -R78.reuse ;  /* 0x8000004e6d4c7221 */ /* 0x102fe20000010000 */
[--C-:B------:R-:W-:Y:S01]  /*1350*/  FADD.FTZ R109, R47, -R78.reuse ;  /* 0x8000004e2f6d7221 */ /* 0x100fe20000010000 */
[----:B------:R-:W-:Y:S01]  /*1360*/  FADD.FTZ R62, R68, -R78 ;  /* 0x8000004e443e7221 */ /* 0x000fe20000010000 */
[----:B------:R-:W0:Y:S01]  /*1370*/  LDC.64 R46, c[0x0][0x228] ;  /* 0x00008a00ff2e7b82 */ /* 0x000e220000000a00 */
[----:B---3--:R-:W-:Y:S01]  /*1380*/  FFMA.FTZ R80, R3, 0.00019531250291038304567, R80 ;  /* 0x394ccccd03507823 */ /* 0x008fe20000010050 */
        /* <DEDUP_REMOVED lines=64> */
[----:B-1----:R-:W-:Y:S01]  /*1790*/  FMUL.FTZ R78, R80, R83 ;  /* 0x00000053504e7220 */ /* 0x002fe20000410000 */
[----:B0-----:R-:W-:-:S04]  /*17a0*/  IMAD.WIDE.U32 R50, R59, 0x10, R46 ;  /* 0x000000103b327825 */ /* 0x001fc800078e002e */
        /* <DEDUP_REMOVED lines=15> */
[----:B------:R-:W-:Y:S01]  /*18a0*/  IMAD.WIDE.U32 R58, R58, 0x10, R46 ;  /* 0x000000103a3a7825 */ /* 0x000fe200078e002e */
[----:B------:R-:W-:-:S03]  /*18b0*/  F2FP.BF16.F32.PACK_AB R0, R111, R0 ;  /* 0x000000006f00723e */ /* 0x000fc600000010ff */
[----:B------:R-:W-:Y:S01]  /*18c0*/  FMUL.FTZ R88, R80, R63 ;  /* 0x0000003f50587220 */ /* 0x000fe20000410000 */
[----:B------:R-:W-:Y:S01]  /*18d0*/  F2FP.BF16.F32.PACK_AB R62, R103, R76 ;  /* 0x0000004c673e723e */ /* 0x000fe200000010ff */
[----:B------:R-:W-:Y:S01]  /*18e0*/  IMAD.WIDE.U32 R46, R60, 0x10, R46 ;  /* 0x000000103c2e7825 */ /* 0x000fe200078e002e */
[----:B------:R-:W-:-:S03]  /*18f0*/  F2FP.BF16.F32.PACK_AB R60, R117, R68 ;  /* 0x00000044753c723e */ /* 0x000fc600000010ff */
[C---:B------:R-:W-:Y:S01]  /*1900*/  FMUL.FTZ R69, R80.reuse, R69 ;  /* 0x0000004550457220 */ /* 0x040fe20000410000 */
[C---:B------:R-:W-:Y:S01]  /*1910*/  FMUL.FTZ R92, R80.reuse, R71 ;  /* 0x00000047505c7220 */ /* 0x040fe20000410000 */
[C---:B------:R-:W-:Y:S01]  /*1920*/  FMUL.FTZ R109, R80.reuse, R109 ;  /* 0x0000006d506d7220 */ /* 0x040fe20000410000 */
[----:B------:R-:W-:Y:S01]  /*1930*/  FMUL.FTZ R96, R80, R113 ;  /* 0x0000007150607220 */ /* 0x000fe20000410000 */
[----:B------:R0:W-:Y:S01]  /*1940*/  @!P1 STG.E desc[UR4][R2.64], R80 ;  /* 0x0000005002009986 */ /* 0x0001e2000c101904 */
[----:B------:R-:W-:Y:S01]  /*1950*/  F2FP.BF16.F32.PACK_AB R64, R64, R101 ;  /* 0x000000654040723e */ /* 0x000fe200000010ff */
[----:B-----5:R-:W-:Y:S01]  /*1960*/  HFMA2.MMA.BF16_V2 R60, R36, R60, R16 ;  /* 0x0000003c243c7235 */ /* 0x020fe20000200010 */
        /* <DEDUP_REMOVED lines=10> */
[----:B0-----:R-:W-:Y:S01]  /*1a10*/  F2FP.BF16.F32.PACK_AB R2, R86, R55 ;  /* 0x000000375602723e */ /* 0x001fe200000010ff */
[----:B------:R-:W-:Y:S01]  /*1a20*/  HFMA2.BF16_V2 R55, R43, R115, R23 ;  /* 0x000000732b377231 */ /* 0x000fe20000200017 */
        /* <DEDUP_REMOVED lines=28> */
[----:B------:R1:W-:Y:S04]  /*1bf0*/  STG.E.128 desc[UR4][R46.64], R68 ;  /* 0x000000442e007986 */ /* 0x0003e8000c101d04 */
[----:B------:R-:W-:Y:S05]  /*1c00*/  @!P1 BRA `(.L_x_1347) ;  /* 0xffffffe4006c9947 */ /* 0x000fea000383ffff */
[----:B------:R-:W-:Y:S05]  /*1c10*/  EXIT ;  /* 0x000000000000794d */ /* 0x000fea0003800000 */
.L_x_1346:
[----:B------:R-:W-:Y:S01]  /*1c20*/  HFMA2.MMA R70, -RZ, RZ, 0, 5.9604644775390625e-08 ;  /* 0x00000001ff467435 */ /* 0x000fe200000001ff */
[----:B------:R-:W-:Y:S02]  /*1c30*/  MOV R66, R48 ;  /* 0x0000003000427202 */ /* 0x000fe40000000f00 */
[----:B------:R-:W-:Y:S02]  /*1c40*/  MOV R76, 0x1f ;  /* 0x0000001f004c7802 */ /* 0x000fe40000000f00 */
[----:B------:R-:W-:-:S07]  /*1c50*/  MOV R54, 0xffffffff ;  /* 0xffffffff00367802 */ /* 0x000fce0000000f00 */
[----:B-----5:R-:W-:Y:S05]  /*1c60*/  WARPSYNC.COLLECTIVE R54, `(.L_x_1348) ;  /* 0x0000000036087348 */ /* 0x020fea0003c00000 */
[----:B------:R0:W1:Y:S02]  /*1c70*/  SHFL.BFLY P2, R64, R66, R70, R76 ;  /* 0x0c00004642407389 */ /* 0x000064000004004c */
[----:B01---5:R-:W-:Y:S01]  /*1c80*/  ENDCOLLECTIVE ;  /* 0x000000000000791b */ /* 0x023fe20003800000 */
.L_x_1348:
[----:B------:R-:W-:Y:S01]  /*1c90*/  HFMA2.MMA R70, -RZ, RZ, 0, 1.1920928955078125e-07 ;  /* 0x00000002ff467435 */ /* 0x000fe200000001ff */
[----:B------:R-:W-:-:S05]  /*1ca0*/  MOV R45, R64 ;  /* 0x00000040002d7202 */ /* 0x000fca0000000f00 */
[----:B------:R-:W-:-:S05]  /*1cb0*/  FADD.FTZ R45, R48, R45 ;  /* 0x0000002d302d7221 */ /* 0x000fca0000010000 */
[----:B------:R-:W-:-:S07]  /*1cc0*/  MOV R66, R45 ;  /* 0x0000002d00427202 */ /* 0x000fce0000000f00 */
[----:B------:R-:W-:Y:S05]  /*1cd0*/  WARPSYNC.COLLECTIVE R54, `(.L_x_1349) ;  /* 0x0000000036087348 */ /* 0x000fea0003c00000 */
[----:B------:R0:W1:Y:S02]  /*1ce0*/  SHFL.BFLY P2, R64, R66, R70, R76 ;  /* 0x0c00004642407389 */ /* 0x000064000004004c */
[----:B01----:R-:W-:Y:S01]  /*1cf0*/  ENDCOLLECTIVE ;  /* 0x000000000000791b */ /* 0x003fe20003800000 */
.L_x_1349:
[----:B------:R-:W-:Y:S01]  /*1d00*/  HFMA2.MMA R70, -RZ, RZ, 0, 2.384185791015625e-07 ;  /* 0x00000004ff467435 */ /* 0x000fe200000001ff */
[----:B------:R-:W-:-:S05]  /*1d10*/  MOV R0, R64 ;  /* 0x0000004000007202 */ /* 0x000fca0000000f00 */
[----:B------:R-:W-:-:S05]  /*1d20*/  FADD.FTZ R46, R45, R0 ;  /* 0x000000002d2e7221 */ /* 0x000fca0000010000 */
[----:B------:R-:W-:-:S07]  /*1d30*/  MOV R66, R46 ;  /* 0x0000002e00427202 */ /* 0x000fce0000000f00 */
[----:B------:R-:W-:Y:S05]  /*1d40*/  WARPSYNC.COLLECTIVE R54, `(.L_x_1350) ;  /* 0x0000000036087348 */ /* 0x000fea0003c00000 */
[----:B------:R0:W1:Y:S02]  /*1d50*/  SHFL.BFLY P2, R64, R66, R70, R76 ;  /* 0x0c00004642407389 */ /* 0x000064000004004c */
[----:B01----:R-:W-:Y:S01]  /*1d60*/  ENDCOLLECTIVE ;  /* 0x000000000000791b */ /* 0x003fe20003800000 */
.L_x_1350:
[----:B------:R-:W-:Y:S01]  /*1d70*/  HFMA2.MMA R70, -RZ, RZ, 0, 4.76837158203125e-07 ;  /* 0x00000008ff467435 */ /* 0x000fe200000001ff */
[----:B------:R-:W-:-:S05]  /*1d80*/  MOV R0, R64 ;  /* 0x0000004000007202 */ /* 0x000fca0000000f00 */
[----:B------:R-:W-:-:S05]  /*1d90*/  FADD.FTZ R50, R46, R0 ;  /* 0x000000002e327221 */ /* 0x000fca0000010000 */
[----:B------:R-:W-:-:S07]  /*1da0*/  MOV R66, R50 ;  /* 0x0000003200427202 */ /* 0x000fce0000000f00 */
[----:B------:R-:W-:Y:S05]  /*1db0*/  WARPSYNC.COLLECTIVE R54, `(.L_x_1351) ;  /* 0x0000000036087348 */ /* 0x000fea0003c00000 */
[----:B------:R0:W1:Y:S02]  /*1dc0*/  SHFL.BFLY P2, R64, R66, R70, R76 ;  /* 0x0c00004642407389 */ /* 0x000064000004004c */
[----:B01----:R-:W-:Y:S01]  /*1dd0*/  ENDCOLLECTIVE ;  /* 0x000000000000791b */ /* 0x003fe20003800000 */
.L_x_1351:
[----:B------:R-:W-:Y:S01]  /*1de0*/  HFMA2.MMA R70, -RZ, RZ, 0, 9.5367431640625e-07 ;  /* 0x00000010ff467435 */ /* 0x000fe200000001ff */
[----:B------:R-:W-:-:S05]  /*1df0*/  MOV R0, R64 ;  /* 0x0000004000007202 */ /* 0x000fca0000000f00 */
[----:B------:R-:W-:-:S05]  /*1e00*/  FADD.FTZ R52, R50, R0 ;  /* 0x0000000032347221 */ /* 0x000fca0000010000 */
[----:B------:R-:W-:-:S07]  /*1e10*/  MOV R66, R52 ;  /* 0x0000003400427202 */ /* 0x000fce0000000f00 */
[----:B------:R-:W-:Y:S05]  /*1e20*/  WARPSYNC.COLLECTIVE R54, `(.L_x_1352) ;  /* 0x0000000036087348 */ /* 0x000fea0003c00000 */
[----:B------:R0:W1:Y:S02]  /*1e30*/  SHFL.BFLY P2, R64, R66, R70, R76 ;  /* 0x0c00004642407389 */ /* 0x000064000004004c */
[----:B01----:R-:W-:Y:S01]  /*1e40*/  ENDCOLLECTIVE ;  /* 0x000000000000791b */ /* 0x003fe20003800000 */
.L_x_1352:
[----:B------:R-:W-:Y:S01]  /*1e50*/  HFMA2.MMA R70, -RZ, RZ, 0, 5.9604644775390625e-08 ;  /* 0x00000001ff467435 */ /* 0x000fe200000001ff */
[----:B------:R-:W-:-:S05]  /*1e60*/  MOV R0, R64 ;  /* 0x0000004000007202 */ /* 0x000fca0000000f00 */
[----:B------:R-:W-:-:S04]  /*1e70*/  FADD.FTZ R0, R52, R0 ;  /* 0x0000000034007221 */ /* 0x000fc80000010000 */
[----:B------:R-:W-:-:S04]  /*1e80*/  FMUL.FTZ R2, R0, 0.00078125001164153218269 ;  /* 0x3a4ccccd00027820 */ /* 0x000fc80000410000 */
        /* <DEDUP_REMOVED lines=84> */
.L_x_1353:
[----:B------:R-:W-:Y:S01]  /*23d0*/  HFMA2.MMA R70, -RZ, RZ, 0, 1.1920928955078125e-07 ;  /* 0x00000002ff467435 */ /* 0x000fe200000001ff */
[----:B------:R-:W-:-:S05]  /*23e0*/  MOV R45, R64 ;  /* 0x00000040002d7202 */ /* 0x000fca0000000f00 */
[----:B------:R-:W-:-:S05]  /*23f0*/  FADD.FTZ R45, R0, R45 ;  /* 0x0000002d002d7221 */ /* 0x000fca0000010000 */
[----:B------:R-:W-:-:S07]  /*2400*/  MOV R66, R45 ;  /* 0x0000002d00427202 */ /* 0x000fce0000000f00 */
[----:B------:R-:W-:Y:S05]  /*2410*/  WARPSYNC.COLLECTIVE R54, `(.L_x_1354) ;  /* 0x0000000036087348 */ /* 0x000fea0003c00000 */
[----:B------:R0:W1:Y:S02]  /*2420*/  SHFL.BFLY P2, R64, R66, R70, R76 ;  /* 0x0c00004642407389 */ /* 0x000064000004004c */
[----:B01----:R-:W-:Y:S01]  /*2430*/  ENDCOLLECTIVE ;  /* 0x000000000000791b */ /* 0x003fe20003800000 */
.L_x_1354:
[----:B------:R-:W-:Y:S01]  /*2440*/  HFMA2.MMA R70, -RZ, RZ, 0, 2.384185791015625e-07 ;  /* 0x00000004ff467435 */ /* 0x000fe200000001ff */
[----:B------:R-:W-:-:S05]  /*2450*/  MOV R46, R64 ;  /* 0x00000040002e7202 */ /* 0x000fca0000000f00 */
[----:B------:R-:W-:-:S05]  /*2460*/  FADD.FTZ R46, R45, R46 ;  /* 0x0000002e2d2e7221 */ /* 0x000fca0000010000 */
[----:B------:R-:W-:-:S07]  /*2470*/  MOV R66, R46 ;  /* 0x0000002e00427202 */ /* 0x000fce0000000f00 */
[----:B------:R-:W-:Y:S05]  /*2480*/  WARPSYNC.COLLECTIVE R54, `(.L_x_1355) ;  /* 0x0000000036087348 */ /* 0x000fea0003c00000 */
[----:B------:R0:W1:Y:S02]  /*2490*/  SHFL.BFLY P2, R64, R66, R70, R76 ;  /* 0x0c00004642407389 */ /* 0x000064000004004c */
[----:B01----:R-:W-:Y:S01]  /*24a0*/  ENDCOLLECTIVE ;  /* 0x000000000000791b */ /* 0x003fe20003800000 */
.L_x_1355:
[----:B------:R-:W-:Y:S01]  /*24b0*/  HFMA2.MMA R70, -RZ, RZ, 0, 4.76837158203125e-07 ;  /* 0x00000008ff467435 */ /* 0x000fe200000001ff */
[----:B------:R-:W-:-:S05]  /*24c0*/  MOV R48, R64 ;  /* 0x0000004000307202 */ /* 0x000fca0000000f00 */
[----:B------:R-:W-:-:S05]  /*24d0*/  FADD.FTZ R48, R46, R48 ;  /* 0x000000302e307221 */ /* 0x000fca0000010000 */
[----:B------:R-:W-:-:S07]  /*24e0*/  MOV R66, R48 ;  /* 0x0000003000427202 */ /* 0x000fce0000000f00 */
[----:B------:R-:W-:Y:S05]  /*24f0*/  WARPSYNC.COLLECTIVE R54, `(.L_x_1356) ;  /* 0x0000000036087348 */ /* 0x000fea0003c00000 */
[----:B------:R0:W1:Y:S02]  /*2500*/  SHFL.BFLY P2, R64, R66, R70, R76 ;  /* 0x0c00004642407389 */ /* 0x000064000004004c */
[----:B01----:R-:W-:Y:S01]  /*2510*/  ENDCOLLECTIVE ;  /* 0x000000000000791b */ /* 0x003fe20003800000 */
.L_x_1356:
[----:B------:R-:W-:Y:S01]  /*2520*/  HFMA2.MMA R70, -RZ, RZ, 0, 9.5367431640625e-07 ;  /* 0x00000010ff467435 */ /* 0x000fe200000001ff */
[----:B------:R-:W-:-:S05]  /*2530*/  MOV R50, R64 ;  /* 0x0000004000327202 */ /* 0x000fca0000000f00 */
[----:B------:R-:W-:-:S05]  /*2540*/  FADD.FTZ R50, R48, R50 ;  /* 0x0000003230327221 */ /* 0x000fca0000010000 */
[----:B------:R-:W-:-:S07]  /*2550*/  MOV R66, R50 ;  /* 0x0000003200427202 */ /* 0x000fce0000000f00 */
[----:B------:R-:W-:Y:S05]  /*2560*/  WARPSYNC.COLLECTIVE R54, `(.L_x_1357) ;  /* 0x0000000036087348 */ /* 0x000fea0003c00000 */
[----:B------:R0:W1:Y:S02]  /*2570*/  SHFL.BFLY P2, R64, R66, R70, R76 ;  /* 0x0c00004642407389 */ /* 0x000064000004004c */
[----:B01----:R-:W-:Y:S01]  /*2580*/  ENDCOLLECTIVE ;  /* 0x000000000000791b */ /* 0x003fe20003800000 */
.L_x_1357:
[----:B------:R-:W-:Y:S01]  /*2590*/  MOV R52, R64 ;  /* 0x0000004000347202 */ /* 0x000fe20000000f00 */
[----:B------:R-:W-:Y:S06]  /*25a0*/  BRA `(.L_x_1358) ;  /* 0xffffffe800887947 */ /* 0x000fec000383ffff */
.L_x_1359:
        /* <DEDUP_REMOVED lines=13> */
.L_x_2073:


//--------------------- .text._ZN10layer_norm13ln_fwd_kernelINS_13Kernel_traitsI6__halffS2_fjLj5120ELj1ELj1ELj4ELj16ENS_18Kernel_traits_baseILj5120ES2_fS2_fjLj128EEEEEEEvNS_9FwdParamsE --------------------------
	.section	.text._ZN10layer_norm13ln_fwd_kernelINS_13Kernel_traitsI6__halffS2_fjLj5120ELj1ELj1ELj4ELj16ENS_18Kernel_traits_baseILj5120ES2_fS2_fjLj128EEEEEEEvNS_9FwdParamsE,"ax",@progbits
	.align	128
        .global         _ZN10layer_norm13ln_fwd_kernelINS_13Kernel_traitsI6__halffS2_fjLj5120ELj1ELj1ELj4ELj16ENS_18Kernel_traits_baseILj5120ES2_fS2_fjLj128EEEEEEEvNS_9FwdParamsE
        .type           _ZN10layer_norm13ln_fwd_kernelINS_13Kernel_traitsI6__halffS2_fjLj5120ELj1ELj1ELj4ELj16ENS_18Kernel_traits_baseILj5120ES2_fS2_fjLj128EEEEEEEvNS_9FwdParamsE,@function
        .size           _ZN10layer_norm13ln_fwd_kernelINS_13Kernel_traitsI6__halffS2_fjLj5120ELj1ELj1ELj4ELj16ENS_18Kernel_traits_baseILj5120ES2_fS2_fjLj128EEEEEEEvNS_9FwdParamsE,(.L_x_2074 - _ZN10layer_norm13ln_fwd_kernelINS_13Kernel_traitsI6__halffS2_fjLj5120ELj1ELj1ELj4ELj16ENS_18Kernel_traits_baseILj5120ES2_fS2_fjLj128EEEEEEEvNS_9FwdParamsE)
        .other          _ZN10layer_norm13ln_fwd_kernelINS_13Kernel_traitsI6__halffS2_fjLj5120ELj1ELj1ELj4ELj16ENS_18Kernel_traits_baseILj5120ES2_fS2_fjLj128EEEEEEEvNS_9FwdParamsE,@"STO_CUDA_ENTRY STV_DEFAULT"
_ZN10layer_norm13ln_fwd_kernelINS_13Kernel_traitsI6__halffS2_fjLj5120ELj1ELj1ELj4ELj16ENS_18Kernel_traits_baseILj5120ES2_fS2_fjLj128EEEEEEEvNS_9FwdParamsE:
.text._ZN10layer_norm13ln_fwd_kernelINS_13Kernel_traitsI6__halffS2_fjLj5120ELj1ELj1ELj4ELj16ENS_18Kernel_traits_baseILj5120ES2_fS2_fjLj128EEEEEEEvNS_9FwdParamsE:
        /* <DEDUP_REMOVED lines=38> */
.L_x_1361:
        /* <DEDUP_REMOVED lines=180> */
.L_x_1372:
        /* <DEDUP_REMOVED lines=113> */
[----:B------:R-:W-:Y:S01]  /*14b0*/  F2FP.F16.F32.PACK_AB R7, RZ, R7 ;  /* 0x00000007ff07723e */ /* 0x000fe200000000ff */
[C---:B------:R-:W-:Y:S01]  /*14c0*/  FMUL.FTZ R15, R4.reuse, R17 ;  /* 0x00000011040f7220 */ /* 0x040fe20000410000 */
[----:B------:R-:W-:Y:S01]  /*14d0*/  F2FP.F16.F32.PACK_AB R26, RZ, R26 ;  /* 0x0000001aff1a723e */ /* 0x000fe200000000ff */
[C---:B------:R-:W-:Y:S01]  /*14e0*/  FMUL.FTZ R19, R4.reuse, R19 ;  /* 0x0000001304137220 */ /* 0x040fe20000410000 */
[----:B------:R-:W-:Y:S01]  /*14f0*/  F2FP.F16.F32.PACK_AB R11, RZ, R11 ;  /* 0x0000000bff0b723e */ /* 0x000fe200000000ff */
[C---:B------:R-:W-:Y:S01]  /*1500*/  FMUL.FTZ R30, R4.reuse, R21 ;  /* 0x00000015041e7220 */ /* 0x040fe20000410000 */
[----:B------:R-:W-:Y:S01]  /*1510*/  SHF.R.U32.HI R41, RZ, 0x10, R63 ;  /* 0x00000010ff297819 */ /* 0x000fe2000001163f */
[----:B------:R-:W-:Y:S01]  /*1520*/  FMUL.FTZ R17, R4, R113 ;  /* 0x0000007104117220 */ /* 0x000fe20000410000 */
[----:B------:R-:W-:Y:S01]  /*1530*/  SHF.R.U32.HI R38, RZ, 0x10, R3 ;  /* 0x00000010ff267819 */ /* 0x000fe20000011603 */
[----:B------:R-:W-:Y:S01]  /*1540*/  HFMA2 R40, R37.H0_H0, R24.H0_H0, R40.H0_H0 ;  /* 0x2000001825287231 */ /* 0x000fe20000040828 */
[----:B------:R-:W-:Y:S01]  /*1550*/  SHF.R.U64 R99, R64, 0x10, R65 ;  /* 0x0000001040637819 */ /* 0x000fe20000001241 */
[--C-:B------:R-:W-:Y:S01]  /*1560*/  FADD.FTZ R125, R32, -R0.reuse ;  /* 0x80000000207d7221 */ /* 0x100fe20000010000 */
[----:B------:R-:W-:Y:S01]  /*1570*/  SHF.R.U64 R43, R44, 0x10, R45 ;  /* 0x000000102c2b7819 */ /* 0x000fe2000000122d */
[----:B------:R-:W-:Y:S01]  /*1580*/  HFMA2 R7, R38.H0_H0, R7.H0_H0, R41.H0_H0 ;  /* 0x2000000726077231 */ /* 0x000fe20000040829 */
[----:B------:R-:W-:Y:S01]  /*1590*/  SHF.R.U64 R103, R66, 0x10, R67 ;  /* 0x0000001042677819 */ /* 0x000fe20000001243 */
[C---:B------:R-:W-:Y:S01]  /*15a0*/  FMUL.FTZ R28, R4.reuse, R23 ;  /* 0x00000017041c7220 */ /* 0x040fe20000410000 */
[----:B------:R-:W-:Y:S01]  /*15b0*/  F2FP.F16.F32.PACK_AB R9, RZ, R9 ;  /* 0x00000009ff09723e */ /* 0x000fe200000000ff */
[----:B------:R-:W-:Y:S01]  /*15c0*/  HFMA2 R43, R43.H0_H0, R26.H0_H0, R99.H0_H0 ;  /* 0x2000001a2b2b7231 */ /* 0x000fe20000040863 */
[----:B------:R-:W-:Y:S01]  /*15d0*/  SHF.R.U32.HI R101, RZ, 0x10, R65 ;  /* 0x00000010ff657819 */ /* 0x000fe20000011641 */
[----:B------:R-:W-:Y:S01]  /*15e0*/  HFMA2 R37, R102.H0_H0, R11.H0_H0, R103.H0_H0 ;  /* 0x2000000b66257231 */ /* 0x000fe20000040867 */
        /* <DEDUP_REMOVED lines=12> */
[----:B------:R-:W-:Y:S01]  /*16b0*/  F2FP.F16.F32.PACK_AB R15, RZ, R15 ;  /* 0x0000000fff0f723e */ /* 0x000fe200000000ff */
[----:B------:R-:W-:Y:S01]  /*16c0*/  HFMA2 R11, R24.H0_H0, R13.H0_H0, R11.H0_H0 ;  /* 0x2000000d180b7231 */ /* 0x000fe2000004080b */
[----:B------:R-:W-:Y:S01]  /*16d0*/  F2FP.F16.F32.PACK_AB R30, RZ, R30 ;  /* 0x0000001eff1e723e */ /* 0x000fe200000000ff */
[----:B------:R-:W-:Y:S01]  /*16e0*/  HFMA2 R19, R38.H0_H0, R19.H0_H0, R99.H0_H0 ;  /* 0x2000001326137231 */ /* 0x000fe20000040863 */
[----:B------:R-:W-:Y:S01]  /*16f0*/  F2FP.F16.F32.PACK_AB R17, RZ, R17 ;  /* 0x00000011ff11723e */ /* 0x000fe200000000ff */
        /* <DEDUP_REMOVED lines=35> */
[--C-:B------:R-:W-:Y:S01]  /*1930*/  SHF.R.U64 R26, R54, 0x10, R55.reuse ;  /* 0x00000010361a7819 */ /* 0x100fe20000001237 */
        /* <DEDUP_REMOVED lines=8> */
[----:B------:R-:W-:Y:S01]  /*19c0*/  FADD.FTZ R36, R36, -R0 ;  /* 0x8000000024247221 */ /* 0x000fe20000010000 */
        /* <DEDUP_REMOVED lines=36> */
[----:B------:R-:W-:-:S02]  /*1c10*/  PRMT R8, R31, 0x7610, R8 ;  /* 0x000076101f087816 */ /* 0x000fc40000000008 */
[----:B------:R-:W-:Y:S02]  /*1c20*/  LOP3.LUT R40, R40, 0xffff, RZ, 0xc0, !PT ;  /* 0x0000ffff28287812 */ /* 0x000fe400078ec0ff */
[----:B------:R-:W-:Y:S02]  /*1c30*/  PRMT R6, R95, 0x7610, R6 ;  /* 0x000076105f067816 */ /* 0x000fe40000000006 */
[C---:B------:R-:W-:Y:S02]  /*1c40*/  SHF.L.U32 R31, R43.reuse, 0x10, RZ ;  /* 0x000000102b1f7819 */ /* 0x040fe400000006ff */
[----:B------:R-:W-:Y:S02]  /*1c50*/  LOP3.LUT R12, R12, 0xffff, RZ, 0xc0, !PT ;  /* 0x0000ffff0c0c7812 */ /* 0x000fe400078ec0ff */
[----:B------:R-:W-:Y:S02]  /*1c60*/  SHF.L.U64.HI R43, R43, 0x10, RZ ;  /* 0x000000102b2b7819 */ /* 0x000fe400000102ff */
[----:B------:R-:W-:-:S02]  /*1c70*/  SHF.L.U32 R95, R40, 0x10, RZ ;  /* 0x00000010285f7819 */ /* 0x000fc400000006ff */
[----:B------:R-:W-:Y:S02]  /*1c80*/  F2FP.F16.F32.PACK_AB R33, RZ, R33 ;  /* 0x00000021ff21723e */ /* 0x000fe400000000ff */
[----:B------:R-:W-:Y:S02]  /*1c90*/  F2FP.F16.F32.PACK_AB R16, RZ, R16 ;  /* 0x00000010ff10723e */ /* 0x000fe400000000ff */
[----:B------:R-:W-:Y:S01]  /*1ca0*/  LOP3.LUT R5, R5, 0xffff, RZ, 0xc0, !PT ;  /* 0x0000ffff05057812 */ /* 0x000fe200078ec0ff */
[----:B------:R-:W-:Y:S01]  /*1cb0*/  HFMA2 R33, R46.H0_H0, R33.H0_H0, R66.H0_H0 ;  /* 0x200000212e217231 */ /* 0x000fe20000040842 */
[----:B------:R-:W-:Y:S01]  /*1cc0*/  SHF.L.U64.HI R40, R40, 0x10, RZ ;  /* 0x0000001028287819 */ /* 0x000fe200000102ff */
[----:B------:R-:W-:Y:S01]  /*1cd0*/  HFMA2 R16, R51.H0_H0, R16.H0_H0, R71.H0_H0 ;  /* 0x2000001033107231 */ /* 0x000fe20000040847 */
[----:B------:R-:W-:Y:S02]  /*1ce0*/  LOP3.LUT R6, R31, 0xffff, R6, 0xf8, !PT ;  /* 0x0000ffff1f067812 */ /* 0x000fe400078ef806 */
[----:B------:R-:W-:-:S02]  /*1cf0*/  LOP3.LUT R31, R12, 0xffff0000, R43, 0xf8, !PT ;  /* 0xffff00000c1f7812 */ /* 0x000fc400078ef82b */
[----:B------:R-:W-:Y:S02]  /*1d00*/  F2FP.F16.F32.PACK_AB R34, RZ, R34 ;  /* 0x00000022ff22723e */ /* 0x000fe400000000ff */
[----:B------:R-:W-:Y:S02]  /*1d10*/  LOP3.LUT R12, R37, 0xffff, RZ, 0xc0, !PT ;  /* 0x0000ffff250c7812 */ /* 0x000fe400078ec0ff */
[----:B------:R-:W-:Y:S01]  /*1d20*/  LOP3.LUT R5, R5, 0xffff0000, R40, 0xf8, !PT ;  /* 0xffff000005057812 */ /* 0x000fe200078ef828 */
[----:B------:R-:W-:Y:S01]  /*1d30*/  HFMA2 R34, R48.H0_H0, R34.H0_H0, R68.H0_H0 ;  /* 0x2000002230227231 */ /* 0x000fe20000040844 */
[----:B------:R-:W-:Y:S02]  /*1d40*/  LOP3.LUT R43, R41, 0xffff, RZ, 0xc0, !PT ;  /* 0x0000ffff292b7812 */ /* 0x000fe400078ec0ff */
[----:B------:R-:W-:Y:S02]  /*1d50*/  F2FP.F16.F32.PACK_AB R28, RZ, R28 ;  /* 0x0000001cff1c723e */ /* 0x000fe400000000ff */
[----:B------:R-:W-:-:S02]  /*1d60*/  LOP3.LUT R40, R10, 0xffff, RZ, 0xc0, !PT ;  /* 0x0000ffff0a287812 */ /* 0x000fc400078ec0ff */
[----:B------:R-:W-:Y:S01]  /*1d70*/  SHF.L.U32 R10, R12, 0x10, RZ ;  /* 0x000000100c0a7819 */ /* 0x000fe200000006ff */
[----:B------:R-:W-:Y:S01]  /*1d80*/  HFMA2 R28, R52.H0_H0, R28.H0_H0, R72.H0_H0 ;  /* 0x2000001c341c7231 */ /* 0x000fe20000040848 */
        /* <DEDUP_REMOVED lines=13> */
[----:B------:R-:W-:Y:S02]  /*1e60*/  F2FP.F16.F32.PACK_AB R97, RZ, R97 ;  /* 0x00000061ff61723e */ /* 0x000fe400000000ff */
[----:B------:R-:W-:Y:S02]  /*1e70*/  SHF.R.U64 R100, R80, 0x10, R81 ;  /* 0x0000001050647819 */ /* 0x000fe40000001251 */
[----:B------:R-:W-:Y:S02]  /*1e80*/  SHF.R.U64 R25, R60, 0x10, R61 ;  /* 0x000000103c197819 */ /* 0x000fe4000000123d */
[----:B------:R-:W-:-:S02]  /*1e90*/  SHF.L.U64.HI R41, R38, 0x10, RZ ;  /* 0x0000001026297819 */ /* 0x000fc400000102ff */
[----:B------:R-:W-:Y:S01]  /*1ea0*/  F2FP.F16.F32.PACK_AB R18, RZ, R18 ;  /* 0x00000012ff12723e */ /* 0x000fe200000000ff */
[----:B------:R-:W-:Y:S01]  /*1eb0*/  HFMA2 R25, R25.H0_H0, R97.H0_H0, R100.H0_H0 ;  /* 0x2000006119197231 */ /* 0x000fe20000040864 */
[----:B------:R-:W-:Y:S02]  /*1ec0*/  LOP3.LUT R38, R16, 0xffff0000, R95, 0xf8, !PT ;  /* 0xffff000010267812 */ /* 0x000fe400078ef85f */
[----:B------:R-:W-:Y:S01]  /*1ed0*/  LOP3.LUT R34, R40, 0xffff0000, R43, 0xf8, !PT ;  /* 0xffff000028227812 */ /* 0x000fe200078ef82b */
[----:B------:R-:W-:Y:S01]  /*1ee0*/  HFMA2 R18, R54.H0_H0, R18.H0_H0, R74.H0_H0 ;  /* 0x2000001236127231 */ /* 0x000fe2000004084a */
[----:B------:R-:W-:Y:S02]  /*1ef0*/  LOP3.LUT R16, R33, 0xffff, R28, 0xf8, !PT ;  /* 0x0000ffff21107812 */ /* 0x000fe400078ef81c */
[----:B------:R-:W-:Y:S02]  /*1f00*/  F2FP.F16.F32.PACK_AB R35, RZ, R35 ;  /* 0x00000023ff23723e */ /* 0x000fe400000000ff */
[----:B------:R-:W-:-:S02]  /*1f10*/  LOP3.LUT R40, R14, 0xffff, RZ, 0xc0, !PT ;  /* 0x0000ffff0e287812 */ /* 0x000fc400078ec0ff */
[----:B------:R-:W-:Y:S01]  /*1f20*/  LOP3.LUT R28, R27, 0xffff, RZ, 0xc0, !PT ;  /* 0x0000ffff1b1c7812 */ /* 0x000fe200078ec0ff */
[----:B------:R-:W-:Y:S01]  /*1f30*/  HFMA2 R35, R59.H0_H0, R35.H0_H0, R79.H0_H0 ;  /* 0x200000233b237231 */ /* 0x000fe2000004084f */
[----:B------:R-:W-:Y:S02]  /*1f40*/  LOP3.LUT R32, R32, 0xffff, RZ, 0xc0, !PT ;  /* 0x0000ffff20207812 */ /* 0x000fe400078ec0ff */
[----:B------:R-:W-:Y:S02]  /*1f50*/  F2FP.F16.F32.PACK_AB R93, RZ, R93 ;  /* 0x0000005dff5d723e */ /* 0x000fe400000000ff */
[----:B------:R-:W-:Y:S02]  /*1f60*/  LOP3.LUT R40, R40, 0xffff0000, R41, 0xf8, !PT ;  /* 0xffff000028287812 */ /* 0x000fe400078ef829 */
[----:B------:R-:W-:Y:S01]  /*1f70*/  SHF.L.U32 R33, R28, 0x10, RZ ;  /* 0x000000101c217819 */ /* 0x000fe200000006ff */
[----:B------:R-:W-:Y:S01]  /*1f80*/  HFMA2 R93, R57.H0_H0, R93.H0_H0, R77.H0_H0 ;  /* 0x2000005d395d7231 */ /* 0x000fe2000004084d */
[----:B------:R-:W-:-:S02]  /*1f90*/  F2FP.F16.F32.PACK_AB R39, RZ, R39 ;  /* 0x00000027ff27723e */ /* 0x000fc400000000ff */
[----:B------:R-:W-:Y:S02]  /*1fa0*/  LOP3.LUT R41, R29, 0xffff, RZ, 0xc0, !PT ;  /* 0x0000ffff1d297812 */ /* 0x000fe400078ec0ff */
[----:B------:R-:W-:Y:S01]  /*1fb0*/  LOP3.LUT R26, R26, 0xffff, RZ, 0xc0, !PT ;  /* 0x0000ffff1a1a7812 */ /* 0x000fe200078ec0ff */
[----:B------:R-:W-:Y:S01]  /*1fc0*/  HFMA2 R39, R61.H0_H0, R39.H0_H0, R81.H0_H0 ;  /* 0x200000273d277231 */ /* 0x000fe20000040851 */
[----:B------:R-:W-:Y:S02]  /*1fd0*/  SHF.L.U32 R29, R32, 0x10, RZ ;  /* 0x00000010201d7819 */ /* 0x000fe400000006ff */
[----:B------:R-:W-:Y:S02]  /*1fe0*/  LOP3.LUT R25, R25, 0xffff, RZ, 0xc0, !PT ;  /* 0x0000ffff19197812 */ /* 0x000fe400078ec0ff */
[----:B------:R-:W-:Y:S02]  /*1ff0*/  F2FP.F16.F32.PACK_AB R36, RZ, R36 ;  /* 0x00000024ff24723e */ /* 0x000fe400000000ff */
[----:B------:R-:W-:-:S02]  /*2000*/  SHF.L.U32 R43, R30, 0x10, RZ ;  /* 0x000000101e2b7819 */ /* 0x000fc400000006ff */
[----:B------:R-:W-:Y:S01]  /*2010*/  SHF.L.U64.HI R28, R28, 0x10, RZ ;  /* 0x000000101c1c7819 */ /* 0x000fe200000102ff */
[----:B------:R-:W-:Y:S01]  /*2020*/  HFMA2 R36, R58.H0_H0, R36.H0_H0, R78.H0_H0 ;  /* 0x200000243a247231 */ /* 0x000fe2000004084e */
        /* <DEDUP_REMOVED lines=23> */
[----:B------:R-:W-:Y:S01]  /*21a0*/  F2FP.F16.F32.PACK_AB R98, RZ, R98 ;  /* 0x00000062ff62723e */ /* 0x000fe200000000ff */
[----:B------:R-:W1:Y:S01]  /*21b0*/  @!P1 LDC.64 R28, c[0x0][0x238] ;  /* 0x00008e00ff1c9b82 */ /* 0x000e620000000a00 */
[----:B------:R-:W-:-:S02]  /*21c0*/  SHF.R.U32.HI R21, RZ, 0x10, R81 ;  /* 0x00000010ff157819 */ /* 0x000fc40000011651 */
[----:B------:R-:W-:Y:S02]  /*21d0*/  SHF.R.U32.HI R99, RZ, 0x10, R61 ;  /* 0x00000010ff637819 */ /* 0x000fe4000001163d */
[----:B------:R-:W-:Y:S02]  /*21e0*/  LOP3.LUT R19, R19, 0xffff, RZ, 0xc0, !PT ;  /* 0x0000ffff13137812 */ /* 0x000fe400078ec0ff */
[----:B------:R-:W-:Y:S01]  /*21f0*/  PRMT R9, R5, 0x5410, R94 ;  /* 0x0000541005097816 */ /* 0x000fe2000000005e */
[----:B------:R-:W2:Y:S01]  /*2200*/  LDC.64 R30, c[0x0][0x228] ;  /* 0x00008a00ff1e7b82 */ /* 0x000ea20000000a00 */
[----:B------:R-:W-:Y:S01]  /*2210*/  LOP3.LUT R17, R17, 0xffff, RZ, 0xc0, !PT ;  /* 0x0000ffff11117812 */ /* 0x000fe200078ec0ff */
[----:B------:R-:W-:Y:S01]  /*2220*/  HFMA2 R21, R99.H0_H0, R98.H0_H0, R21.H0_H0 ;  /* 0x2000006263157231 */ /* 0x000fe20000040815 */
        /* <DEDUP_REMOVED lines=41> */
.L_x_1360:
[----:B------:R-:W-:Y:S01]  /*24c0*/  HFMA2.MMA R104, -RZ, RZ, 0, 5.9604644775390625e-08 ;  /* 0x00000001ff687435 */ /* 0x000fe200000001ff */
[----:B------:R-:W-:Y:S02]  /*24d0*/  MOV R103, R0 ;  /* 0x0000000000677202 */ /* 0x000fe40000000f00 */
[----:B------:R-:W-:Y:S02]  /*24e0*/  MOV R105, 0x1f ;  /* 0x0000001f00697802 */ /* 0x000fe40000000f00 */
[----:B------:R-:W-:-:S07]  /*24f0*/  MOV R102, 0xffffffff ;  /* 0xffffffff00667802 */ /* 0x000fce0000000f00 */
[----:B-----5:R-:W-:Y:S05]  /*2500*/  WARPSYNC.COLLECTIVE R102, `(.L_x_1362) ;  /* 0x0000000066087348 */ /* 0x020fea0003c00000 */
[----:B------:R0:W1:Y:S02]  /*2510*/  SHFL.BFLY P2, R101, R103, R104, R105 ;  /* 0x0c00006867657389 */ /* 0x0000640000040069 */
[----:B01---5:R-:W-:Y:S01]  /*2520*/  ENDCOLLECTIVE ;  /* 0x000000000000791b */ /* 0x023fe20003800000 */
.L_x_1362:
[----:B------:R-:W-:Y:S01]  /*2530*/  HFMA2.MMA R104, -RZ, RZ, 0, 1.1920928955078125e-07 ;  /* 0x00000002ff687435 */ /* 0x000fe200000001ff */
[----:B------:R-:W-:-:S05]  /*2540*/  MOV R97, R101 ;  /* 0x0000006500617202 */ /* 0x000fca0000000f00 */
[----:B------:R-:W-:-:S05]  /*2550*/  FADD.FTZ R97, R0, R97 ;  /* 0x0000006100617221 */ /* 0x000fca0000010000 */
[----:B------:R-:W-:-:S07]  /*2560*/  MOV R103, R97 ;  /* 0x0000006100677202 */ /* 0x000fce0000000f00 */
[----:B------:R-:W-:Y:S05]  /*2570*/  WARPSYNC.COLLECTIVE R102, `(.L_x_1363) ;  /* 0x0000000066087348 */ /* 0x000fea0003c00000 */
[----:B------:R0:W1:Y:S02]  /*2580*/  SHFL.BFLY P2, R101, R103, R104, R105 ;  /* 0x0c00006867657389 */ /* 0x0000640000040069 */
[----:B01----:R-:W-:Y:S01]  /*2590*/  ENDCOLLECTIVE ;  /* 0x000000000000791b */ /* 0x003fe20003800000 */
.L_x_1363:
[----:B------:R-:W-:Y:S01]  /*25a0*/  HFMA2.MMA R104, -RZ, RZ, 0, 2.384185791015625e-07 ;  /* 0x00000004ff687435 */ /* 0x000fe200000001ff */
[----:B------:R-:W-:-:S05]  /*25b0*/  MOV R94, R101 ;  /* 0x00000065005e7202 */ /* 0x000fca0000000f00 */
[----:B------:R-:W-:-:S05]  /*25c0*/  FADD.FTZ R98, R97, R94 ;  /* 0x0000005e61627221 */ /* 0x000fca0000010000 */
[----:B------:R-:W-:-:S07]  /*25d0*/  MOV R103, R98 ;  /* 0x0000006200677202 */ /* 0x000fce0000000f00 */
[----:B------:R-:W-:Y:S05]  /*25e0*/  WARPSYNC.COLLECTIVE R102, `(.L_x_1364) ;  /* 0x0000000066087348 */ /* 0x000fea0003c00000 */
[----:B------:R0:W1:Y:S02]  /*25f0*/  SHFL.BFLY P2, R101, R103, R104, R105 ;  /* 0x0c00006867657389 */ /* 0x0000640000040069 */
[----:B01----:R-:W-:Y:S01]  /*2600*/  ENDCOLLECTIVE ;  /* 0x000000000000791b */ /* 0x003fe20003800000 */
.L_x_1364:
[----:B------:R-:W-:Y:S01]  /*2610*/  HFMA2.MMA R104, -RZ, RZ, 0, 4.76837158203125e-07 ;  /* 0x00000008ff687435 */ /* 0x000fe200000001ff */
[----:B------:R-:W-:-:S05]  /*2620*/  MOV R99, R101 ;  /* 0x0000006500637202 */ /* 0x000fca0000000f00 */
[----:B------:R-:W-:-:S05]  /*2630*/  FADD.FTZ R99, R98, R99 ;  /* 0x0000006362637221 */ /* 0x000fca0000010000 */
[----:B------:R-:W-:-:S07]  /*2640*/  MOV R103, R99 ;  /* 0x0000006300677202 */ /* 0x000fce0000000f00 */
[----:B------:R-:W-:Y:S05]  /*2650*/  WARPSYNC.COLLECTIVE R102, `(.L_x_1365) ;  /* 0x0000000066087348 */ /* 0x000fea0003c00000 */
[----:B------:R0:W1:Y:S02]  /*2660*/  SHFL.BFLY P2, R101, R103, R104, R105 ;  /* 0x0c00006867657389 */ /* 0x0000640000040069 */
[----:B01----:R-:W-:Y:S01]  /*2670*/  ENDCOLLECTIVE ;  /* 0x000000000000791b */ /* 0x003fe20003800000 */
.L_x_1365:
[----:B------:R-:W-:Y:S01]  /*2680*/  HFMA2.MMA R104, -RZ, RZ, 0, 9.5367431640625e-07 ;  /* 0x00000010ff687435 */ /* 0x000fe200000001ff */
[----:B------:R-:W-:-:S05]  /*2690*/  MOV R94, R101 ;  /* 0x00000065005e7202 */ /* 0x000fca0000000f00 */
[----:B------:R-:W-:-:S05]  /*26a0*/  FADD.FTZ R100, R99, R94 ;  /* 0x0000005e63647221 */ /* 0x000fca0000010000 */
[----:B------:R-:W-:-:S07]  /*26b0*/  MOV R103, R100 ;  /* 0x0000006400677202 */ /* 0x000fce0000000f00 */
[----:B------:R-:W-:Y:S05]  /*26c0*/  WARPSYNC.COLLECTIVE R102, `(.L_x_1366) ;  /* 0x0000000066087348 */ /* 0x000fea0003c00000 */
[----:B------:R0:W1:Y:S02]  /*26d0*/  SHFL.BFLY P2, R101, R103, R104, R105 ;  /* 0x0c00006867657389 */ /* 0x0000640000040069 */
[----:B01----:R-:W-:Y:S01]  /*26e0*/  ENDCOLLECTIVE ;  /* 0x000000000000791b */ /* 0x003fe20003800000 */
.L_x_1366:
        /* <DEDUP_REMOVED lines=87> */
.L_x_1367:
[----:B------:R-:W-:Y:S01]  /*2c60*/  HFMA2.MMA R104, -RZ, RZ, 0, 1.1920928955078125e-07 ;  /* 0x00000002ff687435 */ /* 0x000fe200000001ff */
[----:B------:R-:W-:-:S05]  /*2c70*/  MOV R97, R101 ;  /* 0x0000006500617202 */ /* 0x000fca0000000f00 */
[----:B------:R-:W-:-:S05]  /*2c80*/  FADD.FTZ R97, R0, R97 ;  /* 0x0000006100617221 */ /* 0x000fca0000010000 */
[----:B------:R-:W-:-:S07]  /*2c90*/  MOV R103, R97 ;  /* 0x0000006100677202 */ /* 0x000fce0000000f00 */
[----:B------:R-:W-:Y:S05]  /*2ca0*/  WARPSYNC.COLLECTIVE R102, `(.L_x_1368) ;  /* 0x0000000066087348 */ /* 0x000fea0003c00000 */
[----:B------:R0:W1:Y:S02]  /*2cb0*/  SHFL.BFLY P2, R101, R103, R104, R105 ;  /* 0x0c00006867657389 */ /* 0x0000640000040069 */
[----:B01----:R-:W-:Y:S01]  /*2cc0*/  ENDCOLLECTIVE ;  /* 0x000000000000791b */ /* 0x003fe20003800000 */
.L_x_1368:
[----:B------:R-:W-:Y:S01]  /*2cd0*/  HFMA2.MMA R104, -RZ, RZ, 0, 2.384185791015625e-07 ;  /* 0x00000004ff687435 */ /* 0x000fe200000001ff */
[----:B------:R-:W-:-:S05]  /*2ce0*/  MOV R98, R101 ;  /* 0x0000006500627202 */ /* 0x000fca0000000f00 */
[----:B------:R-:W-:-:S05]  /*2cf0*/  FADD.FTZ R98, R97, R98 ;  /* 0x0000006261627221 */ /* 0x000fca0000010000 */
[----:B------:R-:W-:-:S07]  /*2d00*/  MOV R103, R98 ;  /* 0x0000006200677202 */ /* 0x000fce0000000f00 */
[----:B------:R-:W-:Y:S05]  /*2d10*/  WARPSYNC.COLLECTIVE R102, `(.L_x_1369) ;  /* 0x0000000066087348 */ /* 0x000fea0003c00000 */
[----:B------:R0:W1:Y:S02]  /*2d20*/  SHFL.BFLY P2, R101, R103, R104, R105 ;  /* 0x0c00006867657389 */ /* 0x0000640000040069 */
[----:B01----:R-:W-:Y:S01]  /*2d30*/  ENDCOLLECTIVE ;  /* 0x000000000000791b */ /* 0x003fe20003800000 */
.L_x_1369:
[----:B------:R-:W-:Y:S01]  /*2d40*/  HFMA2.MMA R104, -RZ, RZ, 0, 4.76837158203125e-07 ;  /* 0x00000008ff687435 */ /* 0x000fe200000001ff */
[----:B------:R-:W-:-:S05]  /*2d50*/  MOV R99, R101 ;  /* 0x0000006500637202 */ /* 0x000fca0000000f00 */
[----:B------:R-:W-:-:S05]  /*2d60*/  FADD.FTZ R99, R98, R99 ;  /* 0x0000006362637221 */ /* 0x000fca0000010000 */
[----:B------:R-:W-:-:S07]  /*2d70*/  MOV R103, R99 ;  /* 0x0000006300677202 */ /* 0x000fce0000000f00 */
[----:B------:R-:W-:Y:S05]  /*2d80*/  WARPSYNC.COLLECTIVE R102, `(.L_x_1370) ;  /* 0x0000000066087348 */ /* 0x000fea0003c00000 */
[----:B------:R0:W1:Y:S02]  /*2d90*/  SHFL.BFLY P2, R101, R103, R104, R105 ;  /* 0x0c00006867657389 */ /* 0x0000640000040069 */
[----:B01----:R-:W-:Y:S01]  /*2da0*/  ENDCOLLECTIVE ;  /* 0x000000000000791b */ /* 0x003fe20003800000 */
.L_x_1370:
[----:B------:R-:W-:Y:S01]  /*2db0*/  HFMA2.MMA R104, -RZ, RZ, 0, 9.5367431640625e-07 ;  /* 0x00000010ff687435 */ /* 0x000fe200000001ff */
[----:B------:R-:W-:-:S05]  /*2dc0*/  MOV R100, R101 ;  /* 0x0000006500647202 */ /* 0x000fca0000000f00 */
[----:B------:R-:W-:-:S05]  /*2dd0*/  FADD.FTZ R100, R99, R100 ;  /* 0x0000006463647221 */ /* 0x000fca0000010000 */
[----:B------:R-:W-:-:S07]  /*2de0*/  MOV R103, R100 ;  /* 0x0000006400677202 */ /* 0x000fce0000000f00 */
[----:B------:R-:W-:Y:S05]  /*2df0*/  WARPSYNC.COLLECTIVE R102, `(.L_x_1371) ;  /* 0x0000000066087348 */ /* 0x000fea0003c00000 */
[----:B------:R0:W1:Y:S02]  /*2e00*/  SHFL.BFLY P2, R101, R103, R104, R105 ;  /* 0x0c00006867657389 */ /* 0x0000640000040069 */
[----:B01----:R-:W-:Y:S01]  /*2e10*/  ENDCOLLECTIVE ;  /* 0x000000000000791b */ /* 0x003fe20003800000 */
.L_x_1371:
[----:B------:R-:W-:Y:S05]  /*2e20*/  BRA `(.L_x_1372) ;  /* 0xffffffdc00dc7947 */ /* 0x000fea000383ffff */
.L_x_1373:
        /* <DEDUP_REMOVED lines=13> */
.L_x_2074:


//--------------------- .text._ZN10layer_norm13ln_fwd_kernelINS_13Kernel_traitsI6__halfS2_S2_fjLj5120ELj1ELj1ELj4ELj16ENS_18Kernel_traits_baseILj5120ES2_S2_S2_fjLj128EEEEEEEvNS_9FwdParamsE --------------------------
	.section	.text._ZN10layer_norm13ln_fwd_kernelINS_13Kernel_traitsI6__halfS2_S2_fjLj5120ELj1ELj1ELj4ELj16ENS_18Kernel_traits_baseILj5120ES2_S2_S2_fjLj128EEEEEEEvNS_9FwdParamsE,"ax",@progbits
	.align	128
        .global         _ZN10layer_norm13ln_fwd_kernelINS_13Kernel_traitsI6__halfS2_S2_fjLj5120ELj1ELj1ELj4ELj16ENS_18Kernel_traits_baseILj5120ES2_S2_S2_fjLj128EEEEEEEvNS_9FwdParamsE
        .type           _ZN10layer_norm13ln_fwd_kernelINS_13Kernel_traitsI6__halfS2_S2_fjLj5120ELj1ELj1ELj4ELj16ENS_18Kernel_traits_baseILj5120ES2_S2_S2_fjLj128EEEEEEEvNS_9FwdParamsE,@function
        .size           _ZN10layer_norm13ln_fwd_kernelINS_13Kernel_traitsI6__halfS2_S2_fjLj5120ELj1ELj1ELj4ELj16ENS_18Kernel_traits_baseILj5120ES2_S2_S2_fjLj128EEEEEEEvNS_9FwdParamsE,(.L_x_2075 - _ZN10layer_norm13ln_fwd_kernelINS_13Kernel_traitsI6__halfS2_S2_fjLj5120ELj1ELj1ELj4ELj16ENS_18Kernel_traits_baseILj5120ES2_S2_S2_fjLj128EEEEEEEvNS_9FwdParamsE)
        .other          _ZN10layer_norm13ln_fwd_kernelINS_13Kernel_traitsI6__halfS2_S2_fjLj5120ELj1ELj1ELj4ELj16ENS_18Kernel_traits_baseILj5120ES2_S2_S2_fjLj128EEEEEEEvNS_9FwdParamsE,@"STO_CUDA_ENTRY STV_DEFAULT"
_ZN10layer_norm13ln_fwd_kernelINS_13Kernel_traitsI6__halfS2_S2_fjLj5120ELj1ELj1ELj4ELj16ENS_18Kernel_traits_baseILj5120ES2_S2_S2_fjLj128EEEEEEEvNS_9FwdParamsE:
.text._ZN10layer_norm13ln_fwd_kernelINS_13Kernel_traitsI6__halfS2_S2_fjLj5120ELj1ELj1ELj4ELj16ENS_18Kernel_traits_baseILj5120ES2_S2_S2_fjLj128EEEEEEEvNS_9FwdParamsE:
        /* <DEDUP_REMOVED lines=28> */
.L_x_1375:
        /* <DEDUP_REMOVED lines=34> */
[----:B------:R-:W-:Y:S01]  /*03e0*/  HADD2.F32 R113, -RZ, R64.H1_H1 ;  /* 0x30000040ff717230 */ /* 0x000fe20000004100 */
[----:B------:R-:W-:Y:S01]  /*03f0*/  SHF.R.U32.HI R3, RZ, 0x5, R62 ;  /* 0x00000005ff037819 */ /* 0x000fe2000001163e */
        /* <DEDUP_REMOVED lines=169> */
.L_x_1386:
        /* <DEDUP_REMOVED lines=133> */
[----:B------:R-:W-:Y:S01]  /*16e0*/  F2FP.F16.F32.PACK_AB R54, R73, R54 ;  /* 0x000000364936723e */ /* 0x000fe200000000ff */
[C---:B------:R-:W-:Y:S01]  /*16f0*/  FMUL.FTZ R85, R80.reuse, R85 ;  /* 0x0000005550557220 */ /* 0x040fe20000410000 */
[C---:B------:R-:W-:Y:S01]  /*1700*/  FMUL.FTZ R87, R80.reuse, R69 ;  /* 0x0000004550577220 */ /* 0x040fe20000410000 */
[----:B------:R-:W-:Y:S01]  /*1710*/  F2FP.F16.F32.PACK_AB R0, R111, R0 ;  /* 0x000000006f00723e */ /* 0x000fe200000000ff */
[C---:B------:R-:W-:Y:S01]  /*1720*/  FMUL.FTZ R53, R80.reuse, R53 ;  /* 0x0000003550357220 */ /* 0x040fe20000410000 */
[C---:B------:R-:W-:Y:S01]  /*1730*/  FMUL.FTZ R63, R80.reuse, R63 ;  /* 0x0000003f503f7220 */ /* 0x040fe20000410000 */
[C---:B------:R-:W-:Y:S01]  /*1740*/  FMUL.FTZ R88, R80.reuse, R67 ;  /* 0x0000004350587220 */ /* 0x040fe20000410000 */
[----:B------:R-:W-:Y:S01]  /*1750*/  F2FP.F16.F32.PACK_AB R64, R115, R64 ;  /* 0x000000407340723e */ /* 0x000fe200000000ff */
[C---:B------:R-:W-:Y:S01]  /*1760*/  FMUL.FTZ R92, R80.reuse, R75 ;  /* 0x0000004b505c7220 */ /* 0x040fe20000410000 */
[----:B------:R-:W-:Y:S01]  /*1770*/  F2FP.F16.F32.PACK_AB R68, R117, R68 ;  /* 0x000000447544723e */ /* 0x000fe200000000ff */
[C---:B------:R-:W-:Y:S01]  /*1780*/  FMUL.FTZ R109, R80.reuse, R109 ;  /* 0x0000006d506d7220 */ /* 0x040fe20000410000 */
[----:B------:R-:W-:Y:S01]  /*1790*/  F2FP.F16.F32.PACK_AB R78, R107, R78 ;  /* 0x0000004e6b4e723e */ /* 0x000fe200000000ff */
[----:B------:R-:W-:Y:S01]  /*17a0*/  FMUL.FTZ R96, R80, R113 ;  /* 0x0000007150607220 */ /* 0x000fe20000410000 */
[----:B------:R-:W-:Y:S01]  /*17b0*/  F2FP.F16.F32.PACK_AB R69, R70, R93 ;  /* 0x0000005d4645723e */ /* 0x000fe200000000ff */
[----:B------:R1:W-:Y:S01]  /*17c0*/  @!P1 STG.E desc[UR4][R2.64], R80 ;  /* 0x0000005002009986 */ /* 0x0003e2000c101904 */
[----:B------:R-:W-:Y:S01]  /*17d0*/  F2FP.F16.F32.PACK_AB R97, R66, R97 ;  /* 0x000000614261723e */ /* 0x000fe200000000ff */
[--C-:B0-----:R-:W-:Y:S01]  /*17e0*/  IMAD.WIDE.U32 R44, R60, 0x10, R46.reuse ;  /* 0x000000103c2c7825 */ /* 0x101fe200078e002e */
[----:B------:R-:W-:Y:S01]  /*17f0*/  F2FP.F16.F32.PACK_AB R70, R72, R89 ;  /* 0x000000594846723e */ /* 0x000fe200000000ff */
[----:B-----5:R-:W-:Y:S01]  /*1800*/  HFMA2.MMA R66, R38, R78, R18 ;  /* 0x0000004e26427235 */ /* 0x020fe20000000012 */
[----:B------:R-:W-:Y:S01]  /*1810*/  F2FP.F16.F32.PACK_AB R62, R77, R62 ;  /* 0x0000003e4d3e723e */ /* 0x000fe200000000ff */
[----:B------:R-:W-:Y:S01]  /*1820*/  IMAD.WIDE.U32 R48, R59, 0x10, R46 ;  /* 0x000000103b307825 */ /* 0x000fe200078e002e */
[----:B------:R-:W-:-:S03]  /*1830*/  F2FP.F16.F32.PACK_AB R81, R82, R81 ;  /* 0x000000515251723e */ /* 0x000fc600000000ff */
[----:B------:R-:W-:Y:S01]  /*1840*/  HFMA2 R69, R33, R69, R13 ;  /* 0x0000004521457231 */ /* 0x000fe2000000000d */
[----:B------:R-:W-:Y:S01]  /*1850*/  F2FP.F16.F32.PACK_AB R65, R119, R74 ;  /* 0x0000004a7741723e */ /* 0x000fe200000000ff */
[----:B------:R-:W-:Y:S01]  /*1860*/  HFMA2.MMA R70, R34, R70, R14 ;  /* 0x0000004622467235 */ /* 0x000fe2000000000e */
[----:B------:R-:W-:Y:S01]  /*1870*/  F2FP.F16.F32.PACK_AB R67, R52, R101 ;  /* 0x000000653443723e */ /* 0x000fe200000000ff */
[----:B------:R-:W-:Y:S01]  /*1880*/  HFMA2.MMA R52, R40, R54, R20 ;  /* 0x0000003628347235 */ /* 0x000fe20000000014 */
[----:B-1----:R-:W-:Y:S01]  /*1890*/  F2FP.F16.F32.PACK_AB R2, R86, R55 ;  /* 0x000000375602723e */ /* 0x002fe200000000ff */
        /* <DEDUP_REMOVED lines=13> */
[----:B------:R-:W-:Y:S01]  /*1970*/  F2FP.F16.F32.PACK_AB R109, R96, R109 ;  /* 0x0000006d606d723e */ /* 0x000fe200000000ff */
[----:B------:R-:W-:Y:S01]  /*1980*/  HFMA2.MMA R72, R28, R81, R8 ;  /* 0x000000511c487235 */ /* 0x000fe20000000008 */
[----:B------:R-:W-:Y:S01]  /*1990*/  IMAD.WIDE.U32 R58, R58, 0x10, R46 ;  /* 0x000000103a3a7825 */ /* 0x000fe200078e002e */
[----:B------:R-:W-:-:S03]  /*19a0*/  HFMA2.MMA R74, R30, R2, R10 ;  /* 0x000000021e4a7235 */ /* 0x000fc6000000000a */
        /* <DEDUP_REMOVED lines=19> */
.L_x_1374:
[----:B------:R-:W-:Y:S01]  /*1ae0*/  HFMA2.MMA R66, -RZ, RZ, 0, 5.9604644775390625e-08 ;  /* 0x00000001ff427435 */ /* 0x000fe200000001ff */
[----:B------:R-:W-:Y:S02]  /*1af0*/  MOV R64, R0 ;  /* 0x0000000000407202 */ /* 0x000fe40000000f00 */
[----:B------:R-:W-:Y:S02]  /*1b00*/  MOV R70, 0x1f ;  /* 0x0000001f00467802 */ /* 0x000fe40000000f00 */
[----:B------:R-:W-:-:S07]  /*1b10*/  MOV R54, 0xffffffff ;  /* 0xffffffff00367802 */ /* 0x000fce0000000f00 */
[----:B-----5:R-:W-:Y:S05]  /*1b20*/  WARPSYNC.COLLECTIVE R54, `(.L_x_1376) ;  /* 0x0000000036087348 */ /* 0x020fea0003c00000 */
[----:B------:R0:W1:Y:S02]  /*1b30*/  SHFL.BFLY P2, R52, R64, R66, R70 ;  /* 0x0c00004240347389 */ /* 0x0000640000040046 */
[----:B01---5:R-:W-:Y:S01]  /*1b40*/  ENDCOLLECTIVE ;  /* 0x000000000000791b */ /* 0x023fe20003800000 */
.L_x_1376:
[----:B------:R-:W-:Y:S01]  /*1b50*/  HFMA2.MMA R66, -RZ, RZ, 0, 1.1920928955078125e-07 ;  /* 0x00000002ff427435 */ /* 0x000fe200000001ff */
[----:B------:R-:W-:-:S05]  /*1b60*/  MOV R45, R52 ;  /* 0x00000034002d7202 */ /* 0x000fca0000000f00 */
[----:B------:R-:W-:-:S05]  /*1b70*/  FADD.FTZ R45, R0, R45 ;  /* 0x0000002d002d7221 */ /* 0x000fca0000010000 */
[----:B------:R-:W-:-:S07]  /*1b80*/  MOV R64, R45 ;  /* 0x0000002d00407202 */ /* 0x000fce0000000f00 */
[----:B------:R-:W-:Y:S05]  /*1b90*/  WARPSYNC.COLLECTIVE R54, `(.L_x_1377) ;  /* 0x0000000036087348 */ /* 0x000fea0003c00000 */
[----:B------:R0:W1:Y:S02]  /*1ba0*/  SHFL.BFLY P2, R52, R64, R66, R70 ;  /* 0x0c00004240347389 */ /* 0x0000640000040046 */
[----:B01----:R-:W-:Y:S01]  /*1bb0*/  ENDCOLLECTIVE ;  /* 0x000000000000791b */ /* 0x003fe20003800000 */
.L_x_1377:
[----:B------:R-:W-:Y:S01]  /*1bc0*/  HFMA2.MMA R66, -RZ, RZ, 0, 2.384185791015625e-07 ;  /* 0x00000004ff427435 */ /* 0x000fe200000001ff */
[----:B------:R-:W-:-:S05]  /*1bd0*/  MOV R2, R52 ;  /* 0x0000003400027202 */ /* 0x000fca0000000f00 */
[----:B------:R-:W-:-:S05]  /*1be0*/  FADD.FTZ R46, R45, R2 ;  /* 0x000000022d2e7221 */ /* 0x000fca0000010000 */
[----:B------:R-:W-:-:S07]  /*1bf0*/  MOV R64, R46 ;  /* 0x0000002e00407202 */ /* 0x000fce0000000f00 */
[----:B------:R-:W-:Y:S05]  /*1c00*/  WARPSYNC.COLLECTIVE R54, `(.L_x_1378) ;  /* 0x0000000036087348 */ /* 0x000fea0003c00000 */
[----:B------:R0:W1:Y:S02]  /*1c10*/  SHFL.BFLY P2, R52, R64, R66, R70 ;  /* 0x0c00004240347389 */ /* 0x0000640000040046 */
[----:B01----:R-:W-:Y:S01]  /*1c20*/  ENDCOLLECTIVE ;  /* 0x000000000000791b */ /* 0x003fe20003800000 */
.L_x_1378:
[----:B------:R-:W-:Y:S01]  /*1c30*/  HFMA2.MMA R66, -RZ, RZ, 0, 4.76837158203125e-07 ;  /* 0x00000008ff427435 */ /* 0x000fe200000001ff */
[----:B------:R-:W-:-:S05]  /*1c40*/  MOV R2, R52 ;  /* 0x0000003400027202 */ /* 0x000fca0000000f00 */
[----:B------:R-:W-:-:S05]  /*1c50*/  FADD.FTZ R48, R46, R2 ;  /* 0x000000022e307221 */ /* 0x000fca0000010000 */
[----:B------:R-:W-:-:S07]  /*1c60*/  MOV R64, R48 ;  /* 0x0000003000407202 */ /* 0x000fce0000000f00 */
[----:B------:R-:W-:Y:S05]  /*1c70*/  WARPSYNC.COLLECTIVE R54, `(.L_x_1379) ;  /* 0x0000000036087348 */ /* 0x000fea0003c00000 */
[----:B------:R0:W1:Y:S02]  /*1c80*/  SHFL.BFLY P2, R52, R64, R66, R70 ;  /* 0x0c00004240347389 */ /* 0x0000640000040046 */
[----:B01----:R-:W-:Y:S01]  /*1c90*/  ENDCOLLECTIVE ;  /* 0x000000000000791b */ /* 0x003fe20003800000 */
.L_x_1379:
[----:B------:R-:W-:Y:S01]  /*1ca0*/  HFMA2.MMA R66, -RZ, RZ, 0, 9.5367431640625e-07 ;  /* 0x00000010ff427435 */ /* 0x000fe200000001ff */
[----:B------:R-:W-:-:S05]  /*1cb0*/  MOV R2, R52 ;  /* 0x0000003400027202 */ /* 0x000fca0000000f00 */
[----:B------:R-:W-:-:S05]  /*1cc0*/  FADD.FTZ R50, R48, R2 ;  /* 0x0000000230327221 */ /* 0x000fca0000010000 */
[----:B------:R-:W-:-:S07]  /*1cd0*/  MOV R64, R50 ;  /* 0x0000003200407202 */ /* 0x000fce0000000f00 */
[----:B------:R-:W-:Y:S05]  /*1ce0*/  WARPSYNC.COLLECTIVE R54, `(.L_x_1380) ;  /* 0x0000000036087348 */ /* 0x000fea0003c00000 */
[----:B------:R0:W1:Y:S02]  /*1cf0*/  SHFL.BFLY P2, R52, R64, R66, R70 ;  /* 0x0c00004240347389 */ /* 0x0000640000040046 */
[----:B01----:R-:W-:Y:S01]  /*1d00*/  ENDCOLLECTIVE ;  /* 0x000000000000791b */ /* 0x003fe20003800000 */
.L_x_1380:
        /* <DEDUP_REMOVED lines=88> */
.L_x_1381:
[----:B------:R-:W-:Y:S01]  /*2290*/  HFMA2.MMA R66, -RZ, RZ, 0, 1.1920928955078125e-07 ;  /* 0x00000002ff427435 */ /* 0x000fe200000001ff */
[----:B------:R-:W-:-:S05]  /*22a0*/  MOV R45, R52 ;  /* 0x00000034002d7202 */ /* 0x000fca0000000f00 */
[----:B------:R-:W-:-:S05]  /*22b0*/  FADD.FTZ R45, R0, R45 ;  /* 0x0000002d002d7221 */ /* 0x000fca0000010000 */
[----:B------:R-:W-:-:S07]  /*22c0*/  MOV R64, R45 ;  /* 0x0000002d00407202 */ /* 0x000fce0000000f00 */
[----:B------:R-:W-:Y:S05]  /*22d0*/  WARPSYNC.COLLECTIVE R54, `(.L_x_1382) ;  /* 0x0000000036087348 */ /* 0x000fea0003c00000 */
[----:B------:R0:W1:Y:S02]  /*22e0*/  SHFL.BFLY P2, R52, R64, R66, R70 ;  /* 0x0c00004240347389 */ /* 0x0000640000040046 */
[----:B01----:R-:W-:Y:S01]  /*22f0*/  ENDCOLLECTIVE ;  /* 0x000000000000791b */ /* 0x003fe20003800000 */
.L_x_1382:
[----:B------:R-:W-:Y:S01]  /*2300*/  HFMA2.MMA R66, -RZ, RZ, 0, 2.384185791015625e-07 ;  /* 0x00000004ff427435 */ /* 0x000fe200000001ff */
[----:B------:R-:W-:-:S05]  /*2310*/  MOV R46, R52 ;  /* 0x00000034002e7202 */ /* 0x000fca0000000f00 */
[----:B------:R-:W-:-:S05]  /*2320*/  FADD.FTZ R46, R45, R46 ;  /* 0x0000002e2d2e7221 */ /* 0x000fca0000010000 */
[----:B------:R-:W-:-:S07]  /*2330*/  MOV R64, R46 ;  /* 0x0000002e00407202 */ /* 0x000fce0000000f00 */
[----:B------:R-:W-:Y:S05]  /*2340*/  WARPSYNC.COLLECTIVE R54, `(.L_x_1383) ;  /* 0x0000000036087348 */ /* 0x000fea0003c00000 */
[----:B------:R0:W1:Y:S02]  /*2350*/  SHFL.BFLY P2, R52, R64, R66, R70 ;  /* 0x0c00004240347389 */ /* 0x0000640000040046 */
[----:B01----:R-:W-:Y:S01]  /*2360*/  ENDCOLLECTIVE ;  /* 0x000000000000791b */ /* 0x003fe20003800000 */
.L_x_1383:
[----:B------:R-:W-:Y:S01]  /*2370*/  HFMA2.MMA R66, -RZ, RZ, 0, 4.76837158203125e-07 ;  /* 0x00000008ff427435 */ /* 0x000fe200000001ff */
[----:B------:R-:W-:-:S05]  /*2380*/  MOV R48, R52 ;  /* 0x0000003400307202 */ /* 0x000fca0000000f00 */
[----:B------:R-:W-:-:S05]  /*2390*/  FADD.FTZ R48, R46, R48 ;  /* 0x000000302e307221 */ /* 0x000fca0000010000 */
[----:B------:R-:W-:-:S07]  /*23a0*/  MOV R64, R48 ;  /* 0x0000003000407202 */ /* 0x000fce0000000f00 */
[----:B------:R-:W-:Y:S05]  /*23b0*/  WARPSYNC.COLLECTIVE R54, `(.L_x_1384) ;  /* 0x0000000036087348 */ /* 0x000fea0003c00000 */
[----:B------:R0:W1:Y:S02]  /*23c0*/  SHFL.BFLY P2, R52, R64, R66, R70 ;  /* 0x0c00004240347389 */ /* 0x0000640000040046 */
[----:B01----:R-:W-:Y:S01]  /*23d0*/  ENDCOLLECTIVE ;  /* 0x000000000000791b */ /* 0x003fe20003800000 */
.L_x_1384:
[----:B------:R-:W-:Y:S01]  /*23e0*/  HFMA2.MMA R66, -RZ, RZ, 0, 9.5367431640625e-07 ;  /* 0x00000010ff427435 */ /* 0x000fe200000001ff */
[----:B------:R-:W-:-:S05]  /*23f0*/  MOV R50, R52 ;  /* 0x0000003400327202 */ /* 0x000fca0000000f00 */
[----:B------:R-:W-:-:S05]  /*2400*/  FADD.FTZ R50, R48, R50 ;  /* 0x0000003230327221 */ /* 0x000fca0000010000 */
[----:B------:R-:W-:-:S07]  /*2410*/  MOV R64, R50 ;  /* 0x0000003200407202 */ /* 0x000fce0000000f00 */
[----:B------:R-:W-:Y:S05]  /*2420*/  WARPSYNC.COLLECTIVE R54, `(.L_x_1385) ;  /* 0x0000000036087348 */ /* 0x000fea0003c00000 */
[----:B------:R0:W1:Y:S02]  /*2430*/  SHFL.BFLY P2, R52, R64, R66, R70 ;  /* 0x0c00004240347389 */ /* 0x0000640000040046 */
[----:B01----:R-:W-:Y:S01]  /*2440*/  ENDCOLLECTIVE ;  /* 0x000000000000791b */ /* 0x003fe20003800000 */
.L_x_1385:
[----:B------:R-:W-:Y:S05]  /*2450*/  BRA `(.L_x_1386) ;  /* 0xffffffe8008c7947 */ /* 0x000fea000383ffff */
.L_x_1387:
        /* <DEDUP_REMOVED lines=10> */
.L_x_2075:


//--------------------- .text._ZN10layer_norm13ln_fwd_kernelINS_13Kernel_traitsIffffjLj5120ELj1ELj1ELj4ELj16ENS_18Kernel_traits_baseILj5120EffffjLj128EEEEEEEvNS_9FwdParamsE --------------------------
	.section	.text._ZN10layer_norm13ln_fwd_kernelINS_13Kernel_traitsIffffjLj5120ELj1ELj1ELj4ELj16ENS_18Kernel_traits_baseILj5120EffffjLj128EEEEEEEvNS_9FwdParamsE,"ax",@progbits
	.align	128
        .global         _ZN10layer_norm13ln_fwd_kernelINS_13Kernel_traitsIffffjLj5120ELj1ELj1ELj4ELj16ENS_18Kernel_traits_baseILj5120EffffjLj128EEEEEEEvNS_9FwdParamsE
        .type           _ZN10layer_norm13ln_fwd_kernelINS_13Kernel_traitsIffffjLj5120ELj1ELj1ELj4ELj16ENS_18Kernel_traits_baseILj5120EffffjLj128EEEEEEEvNS_9FwdParamsE,@function
        .size           _ZN10layer_norm13ln_fwd_kernelINS_13Kernel_traitsIffffjLj5120ELj1ELj1ELj4ELj16ENS_18Kernel_traits_baseILj5120EffffjLj128EEEEEEEvNS_9FwdParamsE,(.L_x_2076 - _ZN10layer_norm13ln_fwd_kernelINS_13Kernel_traitsIffffjLj5120ELj1ELj1ELj4ELj16ENS_18Kernel_traits_baseILj5120EffffjLj128EEEEEEEvNS_9FwdParamsE)
        .other          _ZN10layer_norm13ln_fwd_kernelINS_13Kernel_traitsIffffjLj5120ELj1ELj1ELj4ELj16ENS_18Kernel_traits_baseILj5120EffffjLj128EEEEEEEvNS_9FwdParamsE,@"STO_CUDA_ENTRY STV_DEFAULT"
_ZN10layer_norm13ln_fwd_kernelINS_13Kernel_traitsIffffjLj5120ELj1ELj1ELj4ELj16ENS_18Kernel_traits_baseILj5120EffffjLj128EEEEEEEvNS_9FwdParamsE:
.text._ZN10layer_norm13ln_fwd_kernelINS_13Kernel_traitsIffffjLj5120ELj1ELj1ELj4ELj16ENS_18Kernel_traits_baseILj5120EffffjLj128EEEEEEEvNS_9FwdParamsE:
        /* <DEDUP_REMOVED lines=8> */
[----:B------:R-:W0:Y:S01]  /*0080*/  LDC.64 R10, c[0x0][0x248] ;  /* 0x00009200ff0a7b82 */ /* 0x000e220000000a00 */
[----:B------:R-:W-:Y:S01]  /*0090*/  LOP3.LUT R2, R0, 0x7f, RZ, 0xc0, !PT ;  /* 0x0000007f00027812 */ /* 0x000fe200078ec0ff */
[----:B------:R-:W-:-:S06]  /*00a0*/  ULDC.64 UR4, c[0x0][0x208] ;  /* 0x0000820000047ab9 */ /* 0x000fcc0000000a00 */
[----:B------:R-:W1:Y:S01]  /*00b0*/  LDC.64 R4, c[0x0][0x240] ;  /* 0x00009000ff047b82 */ /* 0x000e620000000a00 */
[----:B------:R-:W-:Y:S02]  /*00c0*/  SHF.L.U32 R3, R3, 0x2, RZ ;  /* 0x0000000203037819 */ /* 0x000fe400000006ff */
[----:B------:R-:W-:Y:S01]  /*00d0*/  SHF.R.U32.HI R7, RZ, 0x5, R0 ;  /* 0x00000005ff077819 */ /* 0x000fe20000011600 */
[----:B------:R-:W-:Y:S01]  /*00e0*/  HFMA2.MMA R138, -RZ, RZ, 0, 5.9604644775390625e-08 ;  /* 0x00000001ff8a7435 */ /* 0x000fe200000001ff */
[----:B------:R-:W-:Y:S01]  /*00f0*/  ULDC.64 UR6, c[0x0][0x228] ;  /* 0x00008a0000067ab9 */ /* 0x000fe20000000a00 */
[----:B------:R-:W-:Y:S01]  /*0100*/  ULDC.64 UR8, c[0x0][0x210] ;  /* 0x0000840000087ab9 */ /* 0x000fe20000000a00 */
        /* <DEDUP_REMOVED lines=12> */
[----:B------:R-:W-:-:S03]  /*01d0*/  LOP3.LUT R7, R7, 0x3, RZ, 0xc0, !PT ;  /* 0x0000000307077812 */ /* 0x000fc600078ec0ff */
        /* <DEDUP_REMOVED lines=10> */
[----:B0-----:R-:W-:-:S02]  /*0280*/  LOP3.LUT R5, R0, 0x1f, RZ, 0xc0, !PT ;  /* 0x0000001f00057812 */ /* 0x001fc400078ec0ff */
[----:B------:R-:W-:-:S07]  /*0290*/  IADD3 R4, R3, 0x4, RZ ;  /* 0x0000000403047810 */ /* 0x000fce0007ffe0ff */
.L_x_1389:
        /* <DEDUP_REMOVED lines=32> */
[----:B------:R-:W-:-:S03]  /*04a0*/  UMOV UR10, 0xffffffff ;  /* 0xffffffff000a7882 */ /* 0x000fc60000000000 */
[----:B------:R-:W-:Y:S01]  /*04b0*/  SEL R142, R4, R3, !P0 ;  /* 0x00000003048e7207 */ /* 0x000fe20004000000 */
        /* <DEDUP_REMOVED lines=141> */
.L_x_1400:
[C---:B------:R-:W-:Y:S01]  /*0d90*/  ISETP.NE.AND P1, PT, R5.reuse, RZ, PT ;  /* 0x000000ff0500720c */ /* 0x040fe20003f25270 */
[----:B------:R-:W-:Y:S05]  /*0da0*/  WARPSYNC.ALL ;  /* 0x0000000000007948 */ /* 0x000fea0003800000 */
[----:B------:R-:W-:Y:S02]  /*0db0*/  ISETP.GT.U32.AND P2, PT, R5, 0x3, PT ;  /* 0x000000030500780c */ /* 0x000fe40003f44070 */
[----:B------:R-:W-:Y:S02]  /*0dc0*/  LEA R162, P3, R137, UR6, 0x4 ;  /* 0x0000000689a27c11 */ /* 0x000fe4000f8620ff */
[----:B------:R-:W-:-:S02]  /*0dd0*/  LEA R160, P4, R136, UR6, 0x4 ;  /* 0x0000000688a07c11 */ /* 0x000fc4000f8820ff */
[----:B------:R-:W-:Y:S01]  /*0de0*/  LEA.HI.X R163, R137, UR7, RZ, 0x4, P3 ;  /* 0x0000000789a37c11 */ /* 0x000fe200098f24ff */
[----:B------:R-:W2:Y:S01]  /*0df0*/  @!P1 S2R R139, SR_CgaCtaId ;  /* 0x00000000008b9919 */ /* 0x000ea20000008800 */
[----:B------:R-:W-:Y:S02]  /*0e00*/  @!P1 MOV R138, 0x400 ;  /* 0x00000400008a9802 */ /* 0x000fe40000000f00 */
[----:B------:R-:W-:-:S03]  /*0e10*/  LEA.HI.X R161, R136, UR7, RZ, 0x4, P4 ;  /* 0x0000000788a17c11 */ /* 0x000fc6000a0f24ff */
[----:B------:R-:W3:Y:S01]  /*0e20*/  @!P2 S2R R144, SR_CgaCtaId ;  /* 0x000000000090a919 */ /* 0x000ee20000008800 */
[----:B------:R-:W-:Y:S02]  /*0e30*/  @!P2 MOV R141, 0x400 ;  /* 0x00000400008da802 */ /* 0x000fe40000000f00 */
[----:B--2---:R-:W-:Y:S02]  /*0e40*/  @!P1 LEA R139, R139, R138, 0x18 ;  /* 0x0000008a8b8b9211 */ /* 0x004fe400078ec0ff */
[-C--:B------:R-:W-:Y:S02]  /*0e50*/  @!P1 IADD3 R138, R7, R142.reuse, RZ ;  /* 0x0000008e078a9210 */ /* 0x080fe40007ffe0ff */
[----:B---3--:R-:W-:Y:S01]  /*0e60*/  @!P2 LEA R145, R144, R141, 0x18 ;  /* 0x0000008d9091a211 */ /* 0x008fe200078ec0ff */
[----:B-1----:R-:W-:Y:S01]  /*0e70*/  FADD.FTZ R141, R146, R143 ;  /* 0x0000008f928d7221 */ /* 0x002fe20000010000 */
[----:B------:R-:W-:Y:S02]  /*0e80*/  @!P2 IADD3 R144, R5, R142, RZ ;  /* 0x0000008e0590a210 */ /* 0x000fe40007ffe0ff */
[----:B------:R-:W-:-:S02]  /*0e90*/  @!P1 LEA R142, R138, R139, 0x3 ;  /* 0x0000008b8a8e9211 */ /* 0x000fc400078e18ff */
[----:B------:R-:W-:Y:S02]  /*0ea0*/  CS2R R138, SRZ ;  /* 0x00000000008a7805 */ /* 0x000fe4000001ff00 */
[----:B------:R-:W-:Y:S02]  /*0eb0*/  @!P2 LEA R144, R144, R145, 0x3 ;  /* 0x000000919090a211 */ /* 0x000fe400078e18ff */
[----:B------:R-:W-:Y:S01]  /*0ec0*/  MOV R143, RZ ;  /* 0x000000ff008f7202 */ /* 0x000fe20000000f00 */
[----:B------:R-:W-:Y:S01]  /*0ed0*/  @!P1 STS.64 [R142], R140 ;  /* 0x0000008c8e009388 */ /* 0x000fe20000000a00 */
[----:B------:R-:W-:Y:S01]  /*0ee0*/  @!P2 MOV R143, 0x44a00000 ;  /* 0x44a00000008fa802 */ /* 0x000fe20000000f00 */
[----:B------:R-:W-:Y:S01]  /*0ef0*/  BAR.SYNC.DEFER_BLOCKING 0x0 ;  /* 0x0000000000007b1d */ /* 0x000fe20000010000 */
[----:B------:R-:W-:-:S05]  /*0f00*/  LOP3.LUT P1, RZ, R7, 0x1f, R0, 0xf8, !PT ;  /* 0x0000001f07ff7812 */ /* 0x000fca000782f800 */
[----:B0-----:R-:W0:Y:S08]  /*0f10*/  SHFL.DOWN PT, R146, R143, 0x2, 0x1f ;  /* 0x08401f008f927f89 */ /* 0x001e3000000e0000 */
[----:B------:R-:W1:Y:S01]  /*0f20*/  @!P1 LDC.64 R158, c[0x0][0x238] ;  /* 0x00008e00ff9e9b82 */ /* 0x000e620000000a00 */
[----:B------:R-:W-:Y:S01]  /*0f30*/  @!P2 LDS.64 R138, [R144] ;  /* 0x00000000908aa984 */ /* 0x000fe20000000a00 */
[----:B------:R-:W-:-:S04]  /*0f40*/  LEA R164, P2, R135, UR6, 0x4 ;  /* 0x0000000687a47c11 */ /* 0x000fc8000f8420ff */
[----:B------:R-:W-:Y:S01]  /*0f50*/  LEA.HI.X R165, R135, UR7, RZ, 0x4, P2 ;  /* 0x0000000787a57c11 */ /* 0x000fe200090f24ff */
[----:B0-----:R-:W-:-:S04]  /*0f60*/  FADD.FTZ R147, R146, R143 ;  /* 0x0000008f92937221 */ /* 0x001fc80000010000 */
[----:B------:R-:W0:Y:S01]  /*0f70*/  MUFU.RCP R148, R147 ;  /* 0x0000009300947308 */ /* 0x000e220000001000 */
[----:B------:R-:W2:Y:S01]  /*0f80*/  SHFL.DOWN PT, R140, R147, 0x1, 0x1f ;  /* 0x08201f00938c7f89 */ /* 0x000ea200000e0000 */
[----:B-1----:R-:W-:-:S04]  /*0f90*/  @!P1 IMAD.WIDE R158, R9, 0x4, R158 ;  /* 0x00000004099e9825 */ /* 0x002fc800078e029e */
[----:B--2---:R-:W-:Y:S01]  /*0fa0*/  FADD.FTZ R144, R147, R140 ;  /* 0x0000008c93907221 */ /* 0x004fe20000010000 */
[----:B------:R-:W1:Y:S05]  /*0fb0*/  SHFL.DOWN PT, R145, R138, 0x2, 0x1f ;  /* 0x08401f008a917f89 */ /* 0x000e6a00000e0000 */
[----:B------:R-:W2:Y:S01]  /*0fc0*/  MUFU.RCP R144, R144 ;  /* 0x0000009000907308 */ /* 0x000ea20000001000 */
[----:B-1----:R-:W-:Y:S01]  /*0fd0*/  FMUL.FTZ R142, R146, R145 ;  /* 0x00000091928e7220 */ /* 0x002fe20000410000 */
[----:B------:R-:W-:-:S03]  /*0fe0*/  FADD.FTZ R145, -R145, R138 ;  /* 0x0000008a91917221 */ /* 0x000fc60000010100 */
[----:B------:R-:W-:Y:S01]  /*0ff0*/  FFMA.FTZ R141, R143, R138, R142 ;  /* 0x0000008a8f8d7223 */ /* 0x000fe2000001008e */
[----:B------:R-:W-:Y:S01]  /*1000*/  FMUL.FTZ R138, R145, R145 ;  /* 0x00000091918a7220 */ /* 0x000fe20000410000 */
[----:B------:R-:W1:Y:S02]  /*1010*/  SHFL.DOWN PT, R142, R139, 0x2, 0x1f ;  /* 0x08401f008b8e7f89 */ /* 0x000e6400000e0000 */
[----:B0-----:R-:W-:Y:S01]  /*1020*/  FMUL.FTZ R150, R148, R141 ;  /* 0x0000008d94967220 */ /* 0x001fe20000410000 */
[----:B------:R-:W-:-:S04]  /*1030*/  FMUL.FTZ R143, R138, R143 ;  /* 0x0000008f8a8f7220 */ /* 0x000fc80000410000 */
[----:B------:R-:W0:Y:S01]  /*1040*/  SHFL.DOWN PT, R149, R150, 0x1, 0x1f ;  /* 0x08201f0096957f89 */ /* 0x000e2200000e0000 */
[----:B------:R-:W-:Y:S01]  /*1050*/  FMUL.FTZ R143, R146, R143 ;  /* 0x0000008f928f7220 */ /* 0x000fe20000410000 */
[----:B-1----:R-:W-:-:S04]  /*1060*/  FADD.FTZ R141, R142, R139 ;  /* 0x0000008b8e8d7221 */ /* 0x002fc80000010000 */
[----:B------:R-:W-:Y:S01]  /*1070*/  FFMA.FTZ R141, R148, R143, R141 ;  /* 0x0000008f948d7223 */ /* 0x000fe2000001008d */
[----:B0-----:R-:W-:Y:S01]  /*1080*/  FMUL.FTZ R138, R140, R149 ;  /* 0x000000958c8a7220 */ /* 0x001fe20000410000 */
[----:B------:R-:W-:-:S03]  /*1090*/  FADD.FTZ R149, R150, -R149 ;  /* 0x8000009596957221 */ /* 0x000fc60000010000 */
[----:B------:R-:W0:Y:S01]  /*10a0*/  SHFL.DOWN PT, R142, R141, 0x1, 0x1f ;  /* 0x08201f008d8e7f89 */ /* 0x000e2200000e0000 */
[----:B------:R-:W-:Y:S01]  /*10b0*/  FFMA.FTZ R139, R147, R150, R138 ;  /* 0x00000096938b7223 */ /* 0x000fe2000001008a */
[----:B------:R-:W-:Y:S01]  /*10c0*/  FMUL.FTZ R146, R149, R149 ;  /* 0x0000009595927220 */ /* 0x000fe20000410000 */
[----:B------:R-:W1:Y:S02]  /*10d0*/  @!P1 LDC.64 R150, c[0x0][0x230] ;  /* 0x00008c00ff969b82 */ /* 0x000e640000000a00 */
[----:B--2---:R-:W-:Y:S01]  /*10e0*/  FMUL.FTZ R138, R144, R139 ;  /* 0x0000008b908a7220 */ /* 0x004fe20000410000 */
[----:B------:R-:W-:-:S04]  /*10f0*/  FMUL.FTZ R147, R147, R146 ;  /* 0x0000009293937220 */ /* 0x000fc80000410000 */
[----:B------:R-:W-:Y:S01]  /*1100*/  FMUL.FTZ R147, R140, R147 ;  /* 0x000000938c937220 */ /* 0x000fe20000410000 */
[----:B------:R-:W2:Y:S01]  /*1110*/  SHFL.IDX PT, R138, R138, RZ, 0x1f ;  /* 0x00001fff8a8a7589 */ /* 0x000ea200000e0000 */
[----:B------:R-:W3:Y:S01]  /*1120*/  LDC R140, c[0x0][0x260] ;  /* 0x00009800ff8c7b82 */ /* 0x000ee20000000800 */
[----:B0-----:R-:W-:-:S04]  /*1130*/  FADD.FTZ R139, R141, R142 ;  /* 0x0000008e8d8b7221 */ /* 0x001fc80000010000 */
[----:B------:R-:W-:Y:S01]  /*1140*/  FFMA.FTZ R139, R144, R147, R139 ;  /* 0x00000093908b7223 */ /* 0x000fe2000001008b */
[C---:B-1----:R-:W-:Y:S01]  /*1150*/  @!P1 IMAD.WIDE R154, R9.reuse, 0x4, R150 ;  /* 0x00000004099a9825 */ /* 0x042fe200078e0296 */
[----:B------:R-:W-:-:S04]  /*1160*/  IADD3 R9, R9, UR8, RZ ;  /* 0x0000000809097c10 */ /* 0x000fc8000fffe0ff */
[----:B------:R-:W3:Y:S01]  /*1170*/  SHFL.IDX PT, R139, R139, RZ, 0x1f ;  /* 0x00001fff8b8b7589 */ /* 0x000ee200000e0000 */
        /* <DEDUP_REMOVED lines=22> */
[----:B---3--:R-:W-:Y:S01]  /*12e0*/  FFMA.FTZ R139, R139, 0.00019531250291038304567, R140 ;  /* 0x394ccccd8b8b7823 */ /* 0x008fe2000001008c */
[--C-:B------:R-:W-:Y:S01]  /*12f0*/  FADD.FTZ R140, R23, -R138.reuse ;  /* 0x8000008a178c7221 */ /* 0x100fe20000010000 */
[--C-:B------:R-:W-:Y:S01]  /*1300*/  FADD.FTZ R146, R13, -R138.reuse ;  /* 0x8000008a0d927221 */ /* 0x100fe20000010000 */
[----:B------:R-:W-:Y:S01]  /*1310*/  @!P1 STG.E desc[UR4][R154.64], R138 ;  /* 0x0000008a9a009986 */ /* 0x000fe2000c101904 */
        /* <DEDUP_REMOVED lines=40> */
[----:B-----5:R-:W-:Y:S01]  /*15a0*/  FFMA.FTZ R18, R126, R17, R86 ;  /* 0x000000117e127223 */ /* 0x020fe20000010056 */
[C---:B0-----:R-:W-:Y:S01]  /*15b0*/  LEA R158, P1, R10.reuse, UR6, 0x4 ;  /* 0x000000060a9e7c11 */ /* 0x041fe2000f8220ff */
        /* <DEDUP_REMOVED lines=25> */
[C---:B------:R-:W-:Y:S01]  /*1750*/  LEA R36, P1, R134.reuse, UR6, 0x4 ;  /* 0x0000000686247c11 */ /* 0x040fe2000f8220ff */
[----:B------:R0:W-:Y:S01]  /*1760*/  STG.E.128 desc[UR4][R158.64], R16 ;  /* 0x000000109e007986 */ /* 0x0001e2000c101d04 */
[----:B------:R-:W-:Y:S01]  /*1770*/  LEA R32, P2, R133, UR6, 0x4 ;  /* 0x0000000685207c11 */ /* 0x000fe2000f8420ff */
[----:B------:R-:W-:Y:S01]  /*1780*/  FMUL.FTZ R140, R139, R140 ;  /* 0x0000008c8b8c7220 */ /* 0x000fe20000410000 */
[----:B------:R-:W-:Y:S01]  /*1790*/  LEA.HI.X R37, R134, UR7, RZ, 0x4, P1 ;  /* 0x0000000786257c11 */ /* 0x000fe200088f24ff */
[----:B------:R1:W-:Y:S01]  /*17a0*/  STG.E.128 desc[UR4][R164.64], R24 ;  /* 0x00000018a4007986 */ /* 0x0003e2000c101d04 */
[----:B------:R-:W-:Y:S01]  /*17b0*/  LEA.HI.X R33, R133, UR7, RZ, 0x4, P2 ;  /* 0x0000000785217c11 */ /* 0x000fe200090f24ff */
[C---:B------:R-:W-:Y:S01]  /*17c0*/  FMUL.FTZ R142, R139.reuse, R142 ;  /* 0x0000008e8b8e7220 */ /* 0x040fe20000410000 */
[C---:B------:R-:W-:Y:S01]  /*17d0*/  FMUL.FTZ R144, R139.reuse, R144 ;  /* 0x000000908b907220 */ /* 0x040fe20000410000 */
[----:B------:R2:W-:Y:S01]  /*17e0*/  STG.E.128 desc[UR4][R162.64], R12 ;  /* 0x0000000ca2007986 */ /* 0x0005e2000c101d04 */
[C---:B------:R-:W-:Y:S01]  /*17f0*/  FMUL.FTZ R146, R139.reuse, R146 ;  /* 0x000000928b927220 */ /* 0x040fe20000410000 */
[C---:B------:R-:W-:Y:S01]  /*1800*/  FMUL.FTZ R148, R139.reuse, R148 ;  /* 0x000000948b947220 */ /* 0x040fe20000410000 */
[C---:B------:R-:W-:Y:S01]  /*1810*/  FMUL.FTZ R145, R139.reuse, R128 ;  /* 0x000000808b917220 */ /* 0x040fe20000410000 */
[----:B------:R3:W-:Y:S01]  /*1820*/  STG.E.128 desc[UR4][R160.64], R20 ;  /* 0x00000014a0007986 */ /* 0x0007e2000c101d04 */
[C---:B------:R-:W-:Y:S01]  /*1830*/  FMUL.FTZ R150, R139.reuse, R150 ;  /* 0x000000968b967220 */ /* 0x040fe20000410000 */
[C---:B------:R-:W-:Y:S01]  /*1840*/  FMUL.FTZ R147, R139.reuse, R130 ;  /* 0x000000828b937220 */ /* 0x040fe20000410000 */
[----:B------:R-:W-:Y:S01]  /*1850*/  FMUL.FTZ R152, R139, R152 ;  /* 0x000000988b987220 */ /* 0x000fe20000410000 */
[----:B------:R-:W-:Y:S01]  /*1860*/  LEA R10, P3, R11, UR6, 0x4 ;  /* 0x000000060b0a7c11 */ /* 0x000fe2000f8620ff */
        /* <DEDUP_REMOVED lines=14> */
[----:B------:R-:W-:-:S02]  /*1950*/  LEA R22, P2, R8, UR6, 0x4 ;  /* 0x0000000608167c11 */ /* 0x000fc4000f8420ff */
[----:B------:R-:W-:Y:S01]  /*1960*/  LEA.HI.X R21, R6, UR7, RZ, 0x4, P1 ;  /* 0x0000000706157c11 */ /* 0x000fe200088f24ff */
[----:B------:R1:W-:Y:S01]  /*1970*/  STG.E.128 desc[UR4][R32.64], R24 ;  /* 0x0000001820007986 */ /* 0x0003e2000c101d04 */
[----:B------:R-:W-:Y:S02]  /*1980*/  LEA R28, P1, R132, UR6, 0x4 ;  /* 0x00000006841c7c11 */ /* 0x000fe4000f8220ff */
[----:B------:R-:W-:Y:S01]  /*1990*/  LEA.HI.X R23, R8, UR7, RZ, 0x4, P2 ;  /* 0x0000000708177c11 */ /* 0x000fe200090f24ff */
[----:B------:R2:W-:Y:S01]  /*19a0*/  STG.E.128 desc[UR4][R20.64], R12 ;  /* 0x0000000c14007986 */ /* 0x0005e2000c101d04 */
[----:B------:R-:W-:Y:S02]  /*19b0*/  LEA.HI.X R29, R132, UR7, RZ, 0x4, P1 ;  /* 0x00000007841d7c11 */ /* 0x000fe400088f24ff */
[----:B------:R-:W-:Y:S02]  /*19c0*/  LEA.HI.X R11, R11, UR7, RZ, 0x4, P3 ;  /* 0x000000070b0b7c11 */ /* 0x000fe400098f24ff */
[----:B------:R-:W-:-:S02]  /*19d0*/  ISETP.GE.AND P1, PT, R9, UR9, PT ;  /* 0x0000000909007c0c */ /* 0x000fc4000bf26270 */
        /* <DEDUP_REMOVED lines=13> */
[----:B------:R0:W-:Y:S04]  /*1ab0*/  STG.E.128 desc[UR4][R22.64], R16 ;  /* 0x0000001016007986 */ /* 0x0001e8000c101d04 */
[----:B------:R0:W-:Y:S04]  /*1ac0*/  STG.E.128 desc[UR4][R28.64], R24 ;  /* 0x000000181c007986 */ /* 0x0001e8000c101d04 */
[----:B------:R0:W-:Y:S01]  /*1ad0*/  STG.E.128 desc[UR4][R10.64], R12 ;  /* 0x0000000c0a007986 */ /* 0x0001e2000c101d04 */
[----:B------:R-:W-:Y:S05]  /*1ae0*/  @!P1 BRA `(.L_x_1389) ;  /* 0xffffffe400ec9947 */ /* 0x000fea000383ffff */
[----:B------:R-:W-:Y:S05]  /*1af0*/  EXIT ;  /* 0x000000000000794d */ /* 0x000fea0003800000 */
.L_x_1388:
[----:B------:R-:W-:Y:S01]  /*1b00*/  HFMA2.MMA R149, -RZ, RZ, 0, 5.9604644775390625e-08 ;  /* 0x00000001ff957435 */ /* 0x000fe200000001ff */
[----:B------:R-:W-:Y:S02]  /*1b10*/  MOV R148, R138 ;  /* 0x0000008a00947202 */ /* 0x000fe40000000f00 */
[----:B------:R-:W-:Y:S02]  /*1b20*/  MOV R150, 0x1f ;  /* 0x0000001f00967802 */ /* 0x000fe40000000f00 */
[----:B------:R-:W-:-:S07]  /*1b30*/  MOV R147, 0xffffffff ;  /* 0xffffffff00937802 */ /* 0x000fce0000000f00 */
[----:B-----5:R-:W-:Y:S05]  /*1b40*/  WARPSYNC.COLLECTIVE R147, `(.L_x_1390) ;  /* 0x0000000093087348 */ /* 0x020fea0003c00000 */
[----:B------:R0:W1:Y:S02]  /*1b50*/  SHFL.BFLY P1, R145, R148, R149, R150 ;  /* 0x0c00009594917389 */ /* 0x0000640000020096 */
[----:B01---5:R-:W-:Y:S01]  /*1b60*/  ENDCOLLECTIVE ;  /* 0x000000000000791b */ /* 0x023fe20003800000 */
.L_x_1390:
[----:B------:R-:W-:Y:S01]  /*1b70*/  HFMA2.MMA R149, -RZ, RZ, 0, 1.1920928955078125e-07 ;  /* 0x00000002ff957435 */ /* 0x000fe200000001ff */
[----:B------:R-:W-:-:S05]  /*1b80*/  MOV R139, R145 ;  /* 0x00000091008b7202 */ /* 0x000fca0000000f00 */
[----:B------:R-:W-:-:S05]  /*1b90*/  FADD.FTZ R139, R138, R139 ;  /* 0x0000008b8a8b7221 */ /* 0x000fca0000010000 */
[----:B------:R-:W-:-:S07]  /*1ba0*/  MOV R148, R139 ;  /* 0x0000008b00947202 */ /* 0x000fce0000000f00 */
[----:B------:R-:W-:Y:S05]  /*1bb0*/  WARPSYNC.COLLECTIVE R147, `(.L_x_1391) ;  /* 0x0000000093087348 */ /* 0x000fea0003c00000 */
[----:B------:R0:W1:Y:S02]  /*1bc0*/  SHFL.BFLY P1, R145, R148, R149, R150 ;  /* 0x0c00009594917389 */ /* 0x0000640000020096 */
[----:B01----:R-:W-:Y:S01]  /*1bd0*/  ENDCOLLECTIVE ;  /* 0x000000000000791b */ /* 0x003fe20003800000 */
.L_x_1391:
[----:B------:R-:W-:Y:S01]  /*1be0*/  HFMA2.MMA R149, -RZ, RZ, 0, 2.384185791015625e-07 ;  /* 0x00000004ff957435 */ /* 0x000fe200000001ff */
[----:B------:R-:W-:-:S05]  /*1bf0*/  MOV R140, R145 ;  /* 0x00000091008c7202 */ /* 0x000fca0000000f00 */
[----:B------:R-:W-:-:S05]  /*1c00*/  FADD.FTZ R141, R139, R140 ;  /* 0x0000008c8b8d7221 */ /* 0x000fca0000010000 */
[----:B------:R-:W-:-:S07]  /*1c10*/  MOV R148, R141 ;  /* 0x0000008d00947202 */ /* 0x000fce0000000f00 */
[----:B------:R-:W-:Y:S05]  /*1c20*/  WARPSYNC.COLLECTIVE R147, `(.L_x_1392) ;  /* 0x0000000093087348 */ /* 0x000fea0003c00000 */
[----:B------:R0:W1:Y:S02]  /*1c30*/  SHFL.BFLY P1, R145, R148, R149, R150 ;  /* 0x0c00009594917389 */ /* 0x0000640000020096 */
[----:B01----:R-:W-:Y:S01]  /*1c40*/  ENDCOLLECTIVE ;  /* 0x000000000000791b */ /* 0x003fe20003800000 */
.L_x_1392:
[----:B------:R-:W-:Y:S01]  /*1c50*/  HFMA2.MMA R149, -RZ, RZ, 0, 4.76837158203125e-07 ;  /* 0x00000008ff957435 */ /* 0x000fe200000001ff */
[----:B------:R-:W-:-:S05]  /*1c60*/  MOV R140, R145 ;  /* 0x00000091008c7202 */ /* 0x000fca0000000f00 */
[----:B------:R-:W-:-:S05]  /*1c70*/  FADD.FTZ R143, R141, R140 ;  /* 0x0000008c8d8f7221 */ /* 0x000fca0000010000 */
[----:B------:R-:W-:-:S07]  /*1c80*/  MOV R148, R143 ;  /* 0x0000008f00947202 */ /* 0x000fce0000000f00 */
[----:B------:R-:W-:Y:S05]  /*1c90*/  WARPSYNC.COLLECTIVE R147, `(.L_x_1393) ;  /* 0x0000000093087348 */ /* 0x000fea0003c00000 */
[----:B------:R0:W1:Y:S02]  /*1ca0*/  SHFL.BFLY P1, R145, R148, R149, R150 ;  /* 0x0c00009594917389 */ /* 0x0000640000020096 */
[----:B01----:R-:W-:Y:S01]  /*1cb0*/  ENDCOLLECTIVE ;  /* 0x000000000000791b */ /* 0x003fe20003800000 */
.L_x_1393:
[----:B------:R-:W-:Y:S01]  /*1cc0*/  HFMA2.MMA R149, -RZ, RZ, 0, 9.5367431640625e-07 ;  /* 0x00000010ff957435 */ /* 0x000fe200000001ff */
[----:B------:R-:W-:-:S05]  /*1cd0*/  MOV R140, R145 ;  /* 0x00000091008c7202 */ /* 0x000fca0000000f00 */
[----:B------:R-:W-:-:S05]  /*1ce0*/  FADD.FTZ R144, R143, R140 ;  /* 0x0000008c8f907221 */ /* 0x000fca0000010000 */
[----:B------:R-:W-:-:S07]  /*1cf0*/  MOV R148, R144 ;  /* 0x0000009000947202 */ /* 0x000fce0000000f00 */
[----:B------:R-:W-:Y:S05]  /*1d00*/  WARPSYNC.COLLECTIVE R147, `(.L_x_1394) ;  /* 0x0000000093087348 */ /* 0x000fea0003c00000 */
[----:B------:R0:W1:Y:S02]  /*1d10*/  SHFL.BFLY P1, R145, R148, R149, R150 ;  /* 0x0c00009594917389 */ /* 0x0000640000020096 */
[----:B01----:R-:W-:Y:S01]  /*1d20*/  ENDCOLLECTIVE ;  /* 0x000000000000791b */ /* 0x003fe20003800000 */
.L_x_1394:
        /* <DEDUP_REMOVED lines=87> */
.L_x_1395:
[----:B------:R-:W-:Y:S01]  /*22a0*/  HFMA2.MMA R149, -RZ, RZ, 0, 1.1920928955078125e-07 ;  /* 0x00000002ff957435 */ /* 0x000fe200000001ff */
[----:B------:R-:W-:-:S05]  /*22b0*/  MOV R139, R145 ;  /* 0x00000091008b7202 */ /* 0x000fca0000000f00 */
[----:B------:R-:W-:-:S05]  /*22c0*/  FADD.FTZ R139, R138, R139 ;  /* 0x0000008b8a8b7221 */ /* 0x000fca0000010000 */
[----:B------:R-:W-:-:S07]  /*22d0*/  MOV R148, R139 ;  /* 0x0000008b00947202 */ /* 0x000fce0000000f00 */
[----:B------:R-:W-:Y:S05]  /*22e0*/  WARPSYNC.COLLECTIVE R147, `(.L_x_1396) ;  /* 0x0000000093087348 */ /* 0x000fea0003c00000 */
[----:B------:R0:W1:Y:S02]  /*22f0*/  SHFL.BFLY P1, R145, R148, R149, R150 ;  /* 0x0c00009594917389 */ /* 0x0000640000020096 */
[----:B01----:R-:W-:Y:S01]  /*2300*/  ENDCOLLECTIVE ;  /* 0x000000000000791b */ /* 0x003fe20003800000 */
.L_x_1396:
[----:B------:R-:W-:Y:S01]  /*2310*/  HFMA2.MMA R149, -RZ, RZ, 0, 2.384185791015625e-07 ;  /* 0x00000004ff957435 */ /* 0x000fe200000001ff */
[----:B------:R-:W-:-:S05]  /*2320*/  MOV R144, R145 ;  /* 0x0000009100907202 */ /* 0x000fca0000000f00 */
[----:B------:R-:W-:-:S05]  /*2330*/  FADD.FTZ R144, R139, R144 ;  /* 0x000000908b907221 */ /* 0x000fca0000010000 */
[----:B------:R-:W-:-:S07]  /*2340*/  MOV R148, R144 ;  /* 0x0000009000947202 */ /* 0x000fce0000000f00 */
[----:B------:R-:W-:Y:S05]  /*2350*/  WARPSYNC.COLLECTIVE R147, `(.L_x_1397) ;  /* 0x0000000093087348 */ /* 0x000fea0003c00000 */
[----:B------:R0:W1:Y:S02]  /*2360*/  SHFL.BFLY P1, R145, R148, R149, R150 ;  /* 0x0c00009594917389 */ /* 0x0000640000020096 */
[----:B01----:R-:W-:Y:S01]  /*2370*/  ENDCOLLECTIVE ;  /* 0x000000000000791b */ /* 0x003fe20003800000 */
.L_x_1397:
[----:B------:R-:W-:Y:S01]  /*2380*/  HFMA2.MMA R149, -RZ, RZ, 0, 4.76837158203125e-07 ;  /* 0x00000008ff957435 */ /* 0x000fe200000001ff */
[----:B------:R-:W-:-:S05]  /*2390*/  MOV R141, R145 ;  /* 0x00000091008d7202 */ /* 0x000fca0000000f00 */
[----:B------:R-:W-:-:S05]  /*23a0*/  FADD.FTZ R141, R144, R141 ;  /* 0x0000008d908d7221 */ /* 0x000fca0000010000 */
[----:B------:R-:W-:-:S07]  /*23b0*/  MOV R148, R141 ;  /* 0x0000008d00947202 */ /* 0x000fce0000000f00 */
[----:B------:R-:W-:Y:S05]  /*23c0*/  WARPSYNC.COLLECTIVE R147, `(.L_x_1398) ;  /* 0x0000000093087348 */ /* 0x000fea0003c00000 */
[----:B------:R0:W1:Y:S02]  /*23d0*/  SHFL.BFLY P1, R145, R148, R149, R150 ;  /* 0x0c00009594917389 */ /* 0x0000640000020096 */
[----:B01----:R-:W-:Y:S01]  /*23e0*/  ENDCOLLECTIVE ;  /* 0x000000000000791b */ /* 0x003fe20003800000 */
.L_x_1398:
[----:B------:R-:W-:Y:S01]  /*23f0*/  HFMA2.MMA R149, -RZ, RZ, 0, 9.5367431640625e-07 ;  /* 0x00000010ff957435 */ /* 0x000fe200000001ff */
[----:B------:R-:W-:-:S05]  /*2400*/  MOV R146, R145 ;  /* 0x0000009100927202 */ /* 0x000fca0000000f00 */
[----:B------:R-:W-:-:S05]  /*2410*/  FADD.FTZ R146, R141, R146 ;  /* 0x000000928d927221 */ /* 0x000fca0000010000 */
[----:B------:R-:W-:-:S07]  /*2420*/  MOV R148, R146 ;  /* 0x0000009200947202 */ /* 0x000fce0000000f00 */
[----:B------:R-:W-:Y:S05]  /*2430*/  WARPSYNC.COLLECTIVE R147, `(.L_x_1399) ;  /* 0x0000000093087348 */ /* 0x000fea0003c00000 */
[----:B------:R0:W1:Y:S02]  /*2440*/  SHFL.BFLY P1, R145, R148, R149, R150 ;  /* 0x0c00009594917389 */ /* 0x0000640000020096 */
[----:B01----:R-:W-:Y:S01]  /*2450*/  ENDCOLLECTIVE ;  /* 0x000000000000791b */ /* 0x003fe20003800000 */
.L_x_1399:
[----:B------:R-:W-:Y:S01]  /*2460*/  MOV R143, R145 ;  /* 0x00000091008f7202 */ /* 0x000fe20000000f00 */
[----:B------:R-:W-:Y:S06]  /*2470*/  BRA `(.L_x_1400) ;  /* 0xffffffe800447947 */ /* 0x000fec000383ffff */
.L_x_1401:
        /* <DEDUP_REMOVED lines=16> */
.L_x_2076:


//--------------------- .text._ZN10layer_norm13ln_fwd_kernelINS_13Kernel_traitsI13__nv_bfloat16fS2_fjLj4096ELj1ELj1ELj4ELj16ENS_18Kernel_traits_baseILj4096ES2_fS2_fjLj128EEEEEEEvNS_9FwdParamsE --------------------------
	.section	.text._ZN10layer_norm13ln_fwd_kernelINS_13Kernel_traitsI13__nv_bfloat16fS2_fjLj4096ELj1ELj1ELj4ELj16ENS_18Kernel_traits_baseILj4096ES2_fS2_fjLj128EEEEEEEvNS_9FwdParamsE,"ax",@progbits
	.align	128
        .global         _ZN10layer_norm13ln_fwd_kernelINS_13Kernel_traitsI13__nv_bfloat16fS2_fjLj4096ELj1ELj1ELj4ELj16ENS_18Kernel_traits_baseILj4096ES2_fS2_fjLj128EEEEEEEvNS_9FwdParamsE
        .type           _ZN10layer_norm13ln_fwd_kernelINS_13Kernel_traitsI13__nv_bfloat16fS2_fjLj4096ELj1ELj1ELj4ELj16ENS_18Kernel_traits_baseILj4096ES2_fS2_fjLj128EEEEEEEvNS_9FwdParamsE,@function
        .size           _ZN10layer_norm13ln_fwd_kernelINS_13Kernel_traitsI13__nv_bfloat16fS2_fjLj4096ELj1ELj1ELj4ELj16ENS_18Kernel_traits_baseILj4096ES2_fS2_fjLj128EEEEEEEvNS_9FwdParamsE,(.L_x_2077 - _ZN10layer_norm13ln_fwd_kernelINS_13Kernel_traitsI13__nv_bfloat16fS2_fjLj4096ELj1ELj1ELj4ELj16ENS_18Kernel_traits_baseILj4096ES2_fS2_fjLj128EEEEEEEvNS_9FwdParamsE)
        .other          _ZN10layer_norm13ln_fwd_kernelINS_13Kernel_traitsI13__nv_bfloat16fS2_fjLj4096ELj1ELj1ELj4ELj16ENS_18Kernel_traits_baseILj4096ES2_fS2_fjLj128EEEEEEEvNS_9FwdParamsE,@"STO_CUDA_ENTRY STV_DEFAULT"
_ZN10layer_norm13ln_fwd_kernelINS_13Kernel_traitsI13__nv_bfloat16fS2_fjLj4096ELj1ELj1ELj4ELj16ENS_18Kernel_traits_baseILj4096ES2_fS2_fjLj128EEEEEEEvNS_9FwdParamsE:
.text._ZN10layer_norm13ln_fwd_kernelINS_13Kernel_traitsI13__nv_bfloat16fS2_fjLj4096ELj1ELj1ELj4ELj16ENS_18Kernel_traits_baseILj4096ES2_fS2_fjLj128EEEEEEEvNS_9FwdParamsE:
        /* <DEDUP_REMOVED lines=34> */
[----:B0-----:R-:W-:-:S07]  /*0220*/  PRMT R3, R6, 0x7610, R3 ;  /* 0x0000761006037816 */ /* 0x001fce0000000003 */
.L_x_1403:
[----:B0--3--:R-:W0:Y:S01]  /*0230*/  S2R R6, SR_TID.X ;  /* 0x0000000000067919 */ /* 0x009e220000002100 */
[----:B------:R-:W1:Y:S01]  /*0240*/  LDC.64 R4, c[0x0][0x220] ;  /* 0x00008800ff047b82 */ /* 0x000e620000000a00 */
[----:B------:R-:W-:Y:S02]  /*0250*/  SHF.L.U32 R7, R0, 0xa, RZ ;  /* 0x0000000a00077819 */ /* 0x000fe400000006ff */
[----:B0-----:R-:W-:-:S04]  /*0260*/  LOP3.LUT R2, R6, 0x7f, RZ, 0xc0, !PT ;  /* 0x0000007f06027812 */ /* 0x001fc800078ec0ff */
[----:B------:R-:W-:-:S05]  /*0270*/  LOP3.LUT R2, R7, 0xfffffc00, R2, 0xe2, !PT ;  /* 0xfffffc0007027812 */ /* 0x000fca00078ee202 */
[C---:B-1----:R-:W-:Y:S01]  /*0280*/  IMAD.WIDE.U32 R16, R2.reuse, 0x10, R4 ;  /* 0x0000001002107825 */ /* 0x042fe200078e0004 */
        /* <DEDUP_REMOVED lines=71> */
[----:B------:R-:W-:-:S04]  /*0700*/  FMUL.FTZ R4, R3, 0.0009765625 ;  /* 0x3a80000003047820 */ /* 0x000fc80000410000 */
        /* <DEDUP_REMOVED lines=73> */
.L_x_1414:
[----:B------:R-:W2:Y:S01]  /*0ba0*/  @!P1 S2R R73, SR_CgaCtaId ;  /* 0x0000000000499919 */ /* 0x000ea20000008800 */
[----:B-1----:R-:W-:Y:S01]  /*0bb0*/  FADD.FTZ R5, R79, R3 ;  /* 0x000000034f057221 */ /* 0x002fe20000010000 */
[----:B------:R-:W-:Y:S01]  /*0bc0*/  LOP3.LUT R3, R72, 0x3, RZ, 0xc0, !PT ;  /* 0x0000000348037812 */ /* 0x000fe200078ec0ff */
[----:B------:R-:W-:Y:S05]  /*0bd0*/  WARPSYNC.ALL ;  /* 0x0000000000007948 */ /* 0x000fea0003800000 */
[----:B------:R-:W-:Y:S02]  /*0be0*/  @!P1 MOV R72, 0x400 ;  /* 0x0000040000489802 */ /* 0x000fe40000000f00 */
[----:B-----5:R-:W-:-:S02]  /*0bf0*/  SHF.R.U32.HI R78, RZ, 0x10, R57 ;  /* 0x00000010ff4e7819 */ /* 0x020fc40000011639 */
[----:B--2---:R-:W-:Y:S02]  /*0c00*/  @!P1 LEA R73, R73, R72, 0x18 ;  /* 0x0000004849499211 */ /* 0x004fe400078ec0ff */
[----:B------:R-:W-:-:S04]  /*0c10*/  @!P1 IADD3 R72, R7, R3, RZ ;  /* 0x0000000307489210 */ /* 0x000fc80007ffe0ff */
[----:B------:R-:W-:Y:S02]  /*0c20*/  @!P1 LEA R74, R72, R73, 0x3 ;  /* 0x00000049484a9211 */ /* 0x000fe400078e18ff */
[----:B------:R-:W-:-:S03]  /*0c30*/  LOP3.LUT R72, R6, 0x1f, RZ, 0xc0, !PT ;  /* 0x0000001f06487812 */ /* 0x000fc600078ec0ff */
[----:B------:R1:W-:Y:S01]  /*0c40*/  @!P1 STS.64 [R74], R4 ;  /* 0x000000044a009388 */ /* 0x0003e20000000a00 */
[----:B------:R-:W-:Y:S01]  /*0c50*/  BAR.SYNC.DEFER_BLOCKING 0x0 ;  /* 0x0000000000007b1d */ /* 0x000fe20000010000 */
[----:B------:R-:W-:Y:S02]  /*0c60*/  ISETP.GT.U32.AND P2, PT, R72, 0x3, PT ;  /* 0x000000034800780c */ /* 0x000fe40003f44070 */
[----:B------:R-:W-:Y:S02]  /*0c70*/  LOP3.LUT P1, RZ, R3, 0x1f, R6, 0xf8, !PT ;  /* 0x0000001f03ff7812 */ /* 0x000fe4000782f806 */
[----:B-1----:R-:W-:-:S09]  /*0c80*/  MOV R5, RZ ;  /* 0x000000ff00057202 */ /* 0x002fd20000000f00 */
[----:B------:R-:W1:Y:S01]  /*0c90*/  @!P2 S2R R73, SR_CgaCtaId ;  /* 0x000000000049a919 */ /* 0x000e620000008800 */
[----:B------:R-:W-:Y:S02]  /*0ca0*/  @!P2 IADD3 R7, R7, R72, RZ ;  /* 0x000000480707a210 */ /* 0x000fe40007ffe0ff */
[----:B------:R-:W-:Y:S02]  /*0cb0*/  @!P2 MOV R72, 0x400 ;  /* 0x000004000048a802 */ /* 0x000fe40000000f00 */
[----:B------:R-:W-:-:S05]  /*0cc0*/  @!P2 MOV R5, 0x44800000 ;  /* 0x448000000005a802 */ /* 0x000fca0000000f00 */
[----:B------:R-:W-:Y:S01]  /*0cd0*/  SHFL.DOWN PT, R4, R5, 0x2, 0x1f ;  /* 0x08401f0005047f89 */ /* 0x000fe200000e0000 */
[----:B-1----:R-:W-:-:S04]  /*0ce0*/  @!P2 LEA R72, R73, R72, 0x18 ;  /* 0x000000484948a211 */ /* 0x002fc800078ec0ff */
[----:B------:R-:W-:Y:S02]  /*0cf0*/  @!P2 LEA R7, R7, R72, 0x3 ;  /* 0x000000480707a211 */ /* 0x000fe400078e18ff */
[----:B------:R-:W-:-:S06]  /*0d00*/  CS2R R72, SRZ ;  /* 0x0000000000487805 */ /* 0x000fcc000001ff00 */
[----:B------:R-:W1:Y:S04]  /*0d10*/  @!P2 LDS.64 R72, [R7] ;  /* 0x000000000748a984 */ /* 0x000e680000000a00 */
[----:B-1----:R-:W1:Y:S02]  /*0d20*/  SHFL.DOWN PT, R75, R72, 0x2, 0x1f ;  /* 0x08401f00484b7f89 */ /* 0x002e6400000e0000 */
[----:B-1----:R-:W-:Y:S01]  /*0d30*/  FADD.FTZ R3, -R75, R72 ;  /* 0x000000484b037221 */ /* 0x002fe20000010100 */
[----:B------:R-:W-:-:S03]  /*0d40*/  FMUL.FTZ R74, R4, R75 ;  /* 0x0000004b044a7220 */ /* 0x000fc60000410000 */
[----:B------:R-:W-:Y:S01]  /*0d50*/  FMUL.FTZ R6, R3, R3 ;  /* 0x0000000303067220 */ /* 0x000fe20000410000 */
[----:B------:R-:W-:Y:S01]  /*0d60*/  FADD.FTZ R3, R4, R5 ;  /* 0x0000000504037221 */ /* 0x000fe20000010000 */
[----:B------:R-:W-:Y:S02]  /*0d70*/  FFMA.FTZ R77, R5, R72, R74 ;  /* 0x00000048054d7223 */ /* 0x000fe4000001004a */
[----:B------:R-:W-:Y:S01]  /*0d80*/  FMUL.FTZ R75, R6, R5 ;  /* 0x00000005064b7220 */ /* 0x000fe20000410000 */
[----:B------:R-:W1:Y:S01]  /*0d90*/  SHFL.DOWN PT, R74, R73, 0x2, 0x1f ;  /* 0x08401f00494a7f89 */ /* 0x000e6200000e0000 */
[----:B------:R-:W2:Y:S02]  /*0da0*/  MUFU.RCP R6, R3 ;  /* 0x0000000300067308 */ /* 0x000ea40000001000 */
[----:B------:R-:W-:Y:S02]  /*0db0*/  FMUL.FTZ R75, R4, R75 ;  /* 0x0000004b044b7220 */ /* 0x000fe40000410000 */
[----:B------:R-:W-:Y:S01]  /*0dc0*/  SHFL.DOWN PT, R4, R3, 0x1, 0x1f ;  /* 0x08201f0003047f89 */ /* 0x000fe200000e0000 */
[----:B--2---:R-:W-:-:S05]  /*0dd0*/  FMUL.FTZ R72, R6, R77 ;  /* 0x0000004d06487220 */ /* 0x004fca0000410000 */
[----:B------:R-:W2:Y:S01]  /*0de0*/  SHFL.DOWN PT, R7, R72, 0x1, 0x1f ;  /* 0x08201f0048077f89 */ /* 0x000ea200000e0000 */
[----:B-1----:R-:W-:-:S04]  /*0df0*/  FADD.FTZ R5, R74, R73 ;  /* 0x000000494a057221 */ /* 0x002fc80000010000 */
[----:B------:R-:W-:-:S05]  /*0e00*/  FFMA.FTZ R6, R6, R75, R5 ;  /* 0x0000004b06067223 */ /* 0x000fca0000010005 */
[----:B------:R-:W1:Y:S01]  /*0e10*/  SHFL.DOWN PT, R5, R6, 0x1, 0x1f ;  /* 0x08201f0006057f89 */ /* 0x000e6200000e0000 */
[----:B--2---:R-:W-:Y:S01]  /*0e20*/  FMUL.FTZ R74, R4, R7 ;  /* 0x00000007044a7220 */ /* 0x004fe20000410000 */
[----:B------:R-:W-:-:S03]  /*0e30*/  FADD.FTZ R75, R72, -R7 ;  /* 0x80000007484b7221 */ /* 0x000fc60000010000 */
[C---:B------:R-:W-:Y:S01]  /*0e40*/  FFMA.FTZ R7, R3.reuse, R72, R74 ;  /* 0x0000004803077223 */ /* 0x040fe2000001004a */
[----:B------:R-:W-:Y:S01]  /*0e50*/  FADD.FTZ R74, R3, R4 ;  /* 0x00000004034a7221 */ /* 0x000fe20000010000 */
[----:B------:R-:W-:Y:S01]  /*0e60*/  FMUL.FTZ R76, R75, R75 ;  /* 0x0000004b4b4c7220 */ /* 0x000fe20000410000 */
[----:B------:R-:W-:-:S03]  /*0e70*/  SHF.R.U64 R72, R12, 0x10, R13 ;  /* 0x000000100c487819 */ /* 0x000fc6000000120d */
[----:B------:R-:W-:Y:S01]  /*0e80*/  FMUL.FTZ R73, R3, R76 ;  /* 0x0000004c03497220 */ /* 0x000fe20000410000 */
[----:B------:R-:W2:Y:S01]  /*0e90*/  MUFU.RCP R74, R74 ;  /* 0x0000004a004a7308 */ /* 0x000ea20000001000 */
[----:B-1----:R-:W-:Y:S01]  /*0ea0*/  FADD.FTZ R5, R6, R5 ;  /* 0x0000000506057221 */ /* 0x002fe20000010000 */
[----:B------:R-:W-:Y:S01]  /*0eb0*/  SHF.R.U64 R76, R10, 0x10, R11 ;  /* 0x000000100a4c7819 */ /* 0x000fe2000000120b */
[----:B------:R-:W-:Y:S02]  /*0ec0*/  FMUL.FTZ R73, R4, R73 ;  /* 0x0000004904497220 */ /* 0x000fe40000410000 */
[----:B------:R-:W1:Y:S02]  /*0ed0*/  LDC R4, c[0x0][0x260] ;  /* 0x00009800ff047b82 */ /* 0x000e640000000800 */
[C---:B--2---:R-:W-:Y:S01]  /*0ee0*/  FFMA.FTZ R73, R74.reuse, R73, R5 ;  /* 0x000000494a497223 */ /* 0x044fe20000010005 */
[----:B------:R-:W-:Y:S01]  /*0ef0*/  FMUL.FTZ R3, R74, R7 ;  /* 0x000000074a037220 */ /* 0x000fe20000410000 */
[----:B------:R-:W-:-:S04]  /*0f00*/  SHF.R.U32.HI R74, RZ, 0x10, R59 ;  /* 0x00000010ff4a7819 */ /* 0x000fc8000001163b */
[----:B------:R-:W1:Y:S04]  /*0f10*/  SHFL.IDX PT, R73, R73, RZ, 0x1f ;  /* 0x00001fff49497589 */ /* 0x000e6800000e0000 */
[----:B------:R-:W2:Y:S01]  /*0f20*/  SHFL.IDX PT, R3, R3, RZ, 0x1f ;  /* 0x00001fff03037589 */ /* 0x000ea200000e0000 */
[----:B-1----:R-:W-:Y:S01]  /*0f30*/  FFMA.FTZ R4, R73, 0.000244140625, R4 ;  /* 0x3980000049047823 */ /* 0x002fe20000010004 */
[--C-:B--2---:R-:W-:Y:S01]  /*0f40*/  FADD.FTZ R22, R22, -R3.reuse ;  /* 0x8000000316167221 */ /* 0x104fe20000010000 */
[----:B------:R-:W-:-:S04]  /*0f50*/  FADD.FTZ R6, R17, -R3 ;  /* 0x8000000311067221 */ /* 0x000fc80000010000 */
        /* <DEDUP_REMOVED lines=32> */
[----:B------:R-:W-:Y:S01]  /*1160*/  F2FP.BF16.F32.PACK_AB R6, RZ, R6 ;  /* 0x00000006ff06723e */ /* 0x000fe200000010ff */
[C---:B------:R-:W-:Y:S01]  /*1170*/  FMUL.FTZ R25, R4.reuse, R27 ;  /* 0x0000001b04197220 */ /* 0x040fe20000410000 */
[----:B------:R-:W-:Y:S01]  /*1180*/  F2FP.BF16.F32.PACK_AB R22, RZ, R20 ;  /* 0x00000014ff16723e */ /* 0x000fe200000010ff */
[----:B------:R-:W-:Y:S01]  /*1190*/  FMUL.FTZ R7, R4, R7 ;  /* 0x0000000704077220 */ /* 0x000fe20000410000 */
[----:B------:R-:W-:Y:S01]  /*11a0*/  SHF.R.U64 R73, R56, 0x10, R57 ;  /* 0x0000001038497819 */ /* 0x000fe20000001239 */
[----:B------:R-:W-:Y:S01]  /*11b0*/  FMUL.FTZ R28, R4, R28 ;  /* 0x0000001c041c7220 */ /* 0x000fe20000410000 */
[----:B------:R-:W-:Y:S01]  /*11c0*/  SHF.R.U64 R45, R8, 0x10, R9 ;  /* 0x00000010082d7819 */ /* 0x000fe20000001209 */
[C---:B------:R-:W-:Y:S01]  /*11d0*/  FMUL.FTZ R31, R4.reuse, R31 ;  /* 0x0000001f041f7220 */ /* 0x040fe20000410000 */
[----:B------:R-:W-:Y:S01]  /*11e0*/  F2FP.BF16.F32.PACK_AB R20, RZ, R21 ;  /* 0x00000015ff14723e */ /* 0x000fe200000010ff */
[--C-:B------:R-:W-:Y:S01]  /*11f0*/  FADD.FTZ R33, R33, -R3.reuse ;  /* 0x8000000321217221 */ /* 0x100fe20000010000 */
[----:B------:R-:W-:Y:S01]  /*1200*/  F2FP.BF16.F32.PACK_AB R21, RZ, R32 ;  /* 0x00000020ff15723e */ /* 0x000fe200000010ff */
[--C-:B------:R-:W-:Y:S01]  /*1210*/  FADD.FTZ R37, R37, -R3.reuse ;  /* 0x8000000325257221 */ /* 0x100fe20000010000 */
[--C-:B------:R-:W-:Y:S01]  /*1220*/  FADD.FTZ R39, R39, -R3.reuse ;  /* 0x8000000327277221 */ /* 0x100fe20000010000 */
[C---:B------:R-:W-:Y:S01]  /*1230*/  FMUL.FTZ R32, R4.reuse, R17 ;  /* 0x0000001104207220 */ /* 0x040fe20000410000 */
[--C-:B------:R-:W-:Y:S01]  /*1240*/  FADD.FTZ R41, R41, -R3.reuse ;  /* 0x8000000329297221 */ /* 0x100fe20000010000 */
[----:B------:R-:W-:Y:S01]  /*1250*/  FMUL.FTZ R16, R4, R5 ;  /* 0x0000000504107220 */ /* 0x000fe20000410000 */
[----:B------:R-:W-:Y:S01]  /*1260*/  F2FP.BF16.F32.PACK_AB R27, RZ, R26 ;  /* 0x0000001aff1b723e */ /* 0x000fe200000010ff */
[--C-:B------:R-:W-:Y:S01]  /*1270*/  FADD.FTZ R18, R18, -R3.reuse ;  /* 0x8000000312127221 */ /* 0x100fe20000010000 */
[----:B------:R-:W-:Y:S01]  /*1280*/  F2FP.BF16.F32.PACK_AB R17, RZ, R29 ;  /* 0x0000001dff11723e */ /* 0x000fe200000010ff */
[--C-:B------:R-:W-:Y:S01]  /*1290*/  FADD.FTZ R42, R42, -R3.reuse ;  /* 0x800000032a2a7221 */ /* 0x100fe20000010000 */
[--C-:B------:R-:W-:Y:S01]  /*12a0*/  FADD.FTZ R5, R46, -R3.reuse ;  /* 0x800000032e057221 */ /* 0x100fe20000010000 */
[----:B------:R-:W-:Y:S01]  /*12b0*/  F2FP.BF16.F32.PACK_AB R26, RZ, R25 ;  /* 0x00000019ff1a723e */ /* 0x000fe200000010ff */
[----:B------:R-:W-:Y:S01]  /*12c0*/  HFMA2.BF16_V2 R6, R45.H0_H0, R6.H0_H0, R73.H0_H0 ;  /* 0x200000062d067231 */ /* 0x000fe20000240849 */
[----:B------:R-:W-:Y:S01]  /*12d0*/  F2FP.BF16.F32.PACK_AB R29, RZ, R7 ;  /* 0x00000007ff1d723e */ /* 0x000fe200000010ff */
[----:B------:R-:W-:Y:S01]  /*12e0*/  FADD.FTZ R40, R40, -R3 ;  /* 0x8000000328287221 */ /* 0x000fe20000010000 */
[----:B------:R-:W-:Y:S01]  /*12f0*/  F2FP.BF16.F32.PACK_AB R25, RZ, R28 ;  /* 0x0000001cff19723e */ /* 0x000fe200000010ff */
[C---:B------:R-:W-:Y:S01]  /*1300*/  FMUL.FTZ R28, R4.reuse, R33 ;  /* 0x00000021041c7220 */ /* 0x040fe20000410000 */
[----:B------:R-:W-:Y:S01]  /*1310*/  F2FP.BF16.F32.PACK_AB R7, RZ, R31 ;  /* 0x0000001fff07723e */ /* 0x000fe200000010ff */
[C---:B------:R-:W-:Y:S01]  /*1320*/  FMUL.FTZ R31, R4.reuse, R37 ;  /* 0x00000025041f7220 */ /* 0x040fe20000410000 */
[----:B------:R-:W-:Y:S01]  /*1330*/  SHF.R.U32.HI R73, RZ, 0x10, R11 ;  /* 0x00000010ff497819 */ /* 0x000fe2000001160b */
[C---:B------:R-:W-:Y:S01]  /*1340*/  FMUL.FTZ R39, R4.reuse, R39 ;  /* 0x0000002704277220 */ /* 0x040fe20000410000 */
[----:B------:R-:W-:Y:S01]  /*1350*/  SHF.R.U32.HI R45, RZ, 0x10, R61 ;  /* 0x00000010ff2d7819 */ /* 0x000fe2000001163d */
[----:B------:R-:W-:Y:S01]  /*1360*/  FADD.FTZ R19, R19, -R3 ;  /* 0x8000000313137221 */ /* 0x000fe20000010000 */
[----:B------:R-:W-:Y:S01]  /*1370*/  SHF.R.U32.HI R46, RZ, 0x10, R13 ;  /* 0x00000010ff2e7819 */ /* 0x000fe2000001160d */
[C---:B------:R-:W-:Y:S01]  /*1380*/  FMUL.FTZ R41, R4.reuse, R41 ;  /* 0x0000002904297220 */ /* 0x040fe20000410000 */
[C---:B------:R-:W-:Y:S01]  /*1390*/  FMUL.FTZ R18, R4.reuse, R18 ;  /* 0x0000001204127220 */ /* 0x040fe20000410000 */
[----:B------:R-:W-:Y:S01]  /*13a0*/  FMUL.FTZ R42, R4, R42 ;  /* 0x0000002a042a7220 */ /* 0x000fe20000410000 */
[--C-:B------:R-:W-:Y:S01]  /*13b0*/  FADD.FTZ R35, R35, -R3.reuse ;  /* 0x8000000323237221 */ /* 0x100fe20000010000 */
[----:B------:R-:W-:Y:S01]  /*13c0*/  FADD.FTZ R44, R44, -R3 ;  /* 0x800000032c2c7221 */ /* 0x000fe20000010000 */
[----:B------:R-:W-:Y:S01]  /*13d0*/  FMUL.FTZ R37, R4, R40 ;  /* 0x0000002804257220 */ /* 0x000fe20000410000 */
[----:B------:R-:W-:-:S02]  /*13e0*/  HFMA2.BF16_V2 R21, R73.H0_H0, R21.H0_H0, R74.H0_H0 ;  /* 0x2000001549157231 */ /* 0x000fc4000024084a */
[----:B------:R-:W-:Y:S01]  /*13f0*/  FADD.FTZ R47, R47, -R3 ;  /* 0x800000032f2f7221 */ /* 0x000fe20000010000 */
[----:B------:R-:W-:Y:S02]  /*1400*/  HFMA2.BF16_V2 R26, R46.H0_H0, R26.H0_H0, R45.H0_H0 ;  /* 0x2000001a2e1a7231 */ /* 0x000fe4000024082d */
[C---:B------:R-:W-:Y:S01]  /*1410*/  FMUL.FTZ R19, R4.reuse, R19 ;  /* 0x0000001304137220 */ /* 0x040fe20000410000 */
[----:B------:R-:W-:Y:S01]  /*1420*/  F2FP.BF16.F32.PACK_AB R28, RZ, R28 ;  /* 0x0000001cff1c723e */ /* 0x000fe200000010ff */
[C---:B------:R-:W-:Y:S01]  /*1430*/  FMUL.FTZ R33, R4.reuse, R35 ;  /* 0x0000002304217220 */ /* 0x040fe20000410000 */
        /* <DEDUP_REMOVED lines=17> */
[C---:B------:R-:W-:Y:S01]  /*1550*/  FMUL.FTZ R42, R4.reuse, R44 ;  /* 0x0000002c042a7220 */ /* 0x040fe20000410000 */
[----:B------:R-:W-:Y:S01]  /*1560*/  FMUL.FTZ R44, R4, R47 ;  /* 0x0000002f042c7220 */ /* 0x000fe20000410000 */
[----:B------:R-:W-:Y:S01]  /*1570*/  F2FP.BF16.F32.PACK_AB R19, RZ, R19 ;  /* 0x00000013ff13723e */ /* 0x000fe200000010ff */
[----:B------:R-:W-:Y:S01]  /*1580*/  HFMA2.BF16_V2 R18, R9.H0_H0, R18.H0_H0, R57.H0_H0 ;  /* 0x2000001209127231 */ /* 0x000fe20000240839 */
[----:B------:R-:W-:Y:S01]  /*1590*/  F2FP.BF16.F32.PACK_AB R24, RZ, R24 ;  /* 0x00000018ff18723e */ /* 0x000fe200000010ff */
[----:B------:R-:W-:Y:S01]  /*15a0*/  HFMA2.BF16_V2 R29, R15.H0_H0, R29.H0_H0, R63.H0_H0 ;  /* 0x2000001d0f1d7231 */ /* 0x000fe2000024083f */
[----:B------:R-:W-:Y:S01]  /*15b0*/  SHF.R.U32.HI R77, RZ, 0x10, R9 ;  /* 0x00000010ff4d7819 */ /* 0x000fe20000011609 */
[----:B------:R-:W-:Y:S01]  /*15c0*/  HFMA2.BF16_V2 R41, R53.H0_H0, R41.H0_H0, R69.H0_H0 ;  /* 0x2000002935297231 */ /* 0x000fe20000240845 */
[----:B------:R-:W-:Y:S01]  /*15d0*/  SHF.R.U64 R75, R58, 0x10, R59 ;  /* 0x000000103a4b7819 */ /* 0x000fe2000000123b */
[----:B------:R-:W-:Y:S01]  /*15e0*/  HFMA2.BF16_V2 R25, R14.H0_H0, R25.H0_H0, R62.H0_H0 ;  /* 0x200000190e197231 */ /* 0x000fe2000024083e */
[----:B------:R-:W-:Y:S01]  /*15f0*/  SHF.R.U64 R47, R60, 0x10, R61 ;  /* 0x000000103c2f7819 */ /* 0x000fe2000000123d */
        /* <DEDUP_REMOVED lines=9> */
[----:B------:R-:W-:Y:S02]  /*1690*/  SHF.R.U32.HI R31, RZ, 0x10, R69 ;  /* 0x00000010ff1f7819 */ /* 0x000fe40000011645 */
[----:B------:R-:W-:Y:S02]  /*16a0*/  SHF.R.U32.HI R74, RZ, 0x10, R53 ;  /* 0x00000010ff4a7819 */ /* 0x000fe40000011635 */
[----:B------:R-:W-:Y:S02]  /*16b0*/  F2FP.BF16.F32.PACK_AB R5, RZ, R5 ;  /* 0x00000005ff05723e */ /* 0x000fe400000010ff */
[----:B------:R-:W-:Y:S01]  /*16c0*/  F2FP.BF16.F32.PACK_AB R33, RZ, R33 ;  /* 0x00000021ff21723e */ /* 0x000fe200000010ff */
[----:B------:R-:W-:Y:S01]  /*16d0*/  HFMA2.BF16_V2 R31, R74.H0_H0, R38.H0_H0, R31.H0_H0 ;  /* 0x200000264a1f7231 */ /* 0x000fe2000024081f */
[----:B------:R-:W-:Y:S01]  /*16e0*/  SHF.R.U64 R78, R62, 0x10, R63 ;  /* 0x000000103e4e7819 */ /* 0x000fe2000000123f */
[----:B------:R-:W-:Y:S01]  /*16f0*/  HFMA2.BF16_V2 R38, R55.H0_H0, R5.H0_H0, R71.H0_H0 ;  /* 0x2000000537267231 */ /* 0x000fe20000240847 */
[----:B------:R-:W-:-:S02]  /*1700*/  SHF.R.U64 R77, R14, 0x10, R15 ;  /* 0x000000100e4d7819 */ /* 0x000fc4000000120f */
[----:B------:R-:W-:Y:S02]  /*1710*/  SHF.R.U32.HI R76, RZ, 0x10, R63 ;  /* 0x00000010ff4c7819 */ /* 0x000fe4000001163f */
[----:B------:R-:W-:Y:S01]  /*1720*/  SHF.R.U32.HI R75, RZ, 0x10, R15 ;  /* 0x00000010ff4b7819 */ /* 0x000fe2000001160f */
[----:B------:R-:W-:Y:S01]  /*1730*/  HFMA2.BF16_V2 R17, R77.H0_H0, R17.H0_H0, R78.H0_H0 ;  /* 0x200000114d117231 */ /* 0x000fe2000024084e */
[----:B------:R-:W-:Y:S02]  /*1740*/  SHF.R.U32.HI R72, RZ, 0x10, R65 ;  /* 0x00000010ff487819 */ /* 0x000fe40000011641 */
[----:B------:R-:W-:Y:S01]  /*1750*/  SHF.R.U32.HI R47, RZ, 0x10, R49 ;  /* 0x00000010ff2f7819 */ /* 0x000fe20000011631 */
[----:B------:R-:W-:Y:S01]  /*1760*/  HFMA2.BF16_V2 R7, R75.H0_H0, R7.H0_H0, R76.H0_H0 ;  /* 0x200000074b077231 */ /* 0x000fe2000024084c */
[----:B------:R-:W-:Y:S02]  /*1770*/  LOP3.LUT R18, R18, 0xffff, RZ, 0xc0, !PT ;  /* 0x0000ffff12127812 */ /* 0x000fe400078ec0ff */
[----:B------:R-:W-:Y:S01]  /*1780*/  SHF.L.U64.HI R73, R6, 0x10, RZ ;  /* 0x0000001006497819 */ /* 0x000fe200000102ff */
[----:B------:R-:W-:Y:S01]  /*1790*/  HFMA2.BF16_V2 R33, R47.H0_H0, R33.H0_H0, R72.H0_H0 ;  /* 0x200000212f217231 */ /* 0x000fe20000240848 */
[----:B------:R-:W-:-:S02]  /*17a0*/  LOP3.LUT R20, R20, 0xffff, RZ, 0xc0, !PT ;  /* 0x0000ffff14147812 */ /* 0x000fc400078ec0ff */
[----:B------:R-:W-:Y:S02]  /*17b0*/  LOP3.LUT R5, R18, 0xffff0000, R73, 0xf8, !PT ;  /* 0xffff000012057812 */ /* 0x000fe400078ef849 */
[----:B------:R-:W-:Y:S02]  /*17c0*/  LOP3.LUT R24, R24, 0xffff, RZ, 0xc0, !PT ;  /* 0x0000ffff18187812 */ /* 0x000fe400078ec0ff */
[----:B------:R-:W-:Y:S02]  /*17d0*/  SHF.R.U32.HI R47, RZ, 0x10, R67 ;  /* 0x00000010ff2f7819 */ /* 0x000fe40000011643 */
[----:B------:R-:W-:Y:S02]  /*17e0*/  SHF.R.U32.HI R76, RZ, 0x10, R51 ;  /* 0x00000010ff4c7819 */ /* 0x000fe40000011633 */
[----:B------:R-:W-:Y:S02]  /*17f0*/  SHF.R.U64 R72, R68, 0x10, R69 ;  /* 0x0000001044487819 */ /* 0x000fe40000001245 */
[----:B------:R-:W-:Y:S01]  /*1800*/  SHF.R.U64 R75, R52, 0x10, R53 ;  /* 0x00000010344b7819 */ /* 0x000fe20000001235 */
[----:B------:R-:W-:Y:S01]  /*1810*/  HFMA2.BF16_V2 R40, R76.H0_H0, R40.H0_H0, R47.H0_H0 ;  /* 0x200000284c287231 */ /* 0x000fe2000024082f */
[----:B------:R-:W-:-:S02]  /*1820*/  LOP3.LUT R18, R23, 0xffff, RZ, 0xc0, !PT ;  /* 0x0000ffff17127812 */ /* 0x000fc400078ec0ff */
[----:B------:R-:W-:Y:S01]  /*1830*/  LOP3.LUT R23, R27, 0xffff, RZ, 0xc0, !PT ;  /* 0x0000ffff1b177812 */ /* 0x000fe200078ec0ff */
[----:B------:R-:W-:Y:S01]  /*1840*/  HFMA2.BF16_V2 R39, R75.H0_H0, R39.H0_H0, R72.H0_H0 ;  /* 0x200000274b277231 */ /* 0x000fe20000240848 */
[----:B------:R-:W-:Y:S02]  /*1850*/  F2FP.BF16.F32.PACK_AB R16, RZ, R16 ;  /* 0x00000010ff10723e */ /* 0x000fe400000010ff */
[C---:B------:R-:W-:Y:S02]  /*1860*/  SHF.L.U32 R27, R20.reuse, 0x10, RZ ;  /* 0x00000010141b7819 */ /* 0x040fe400000006ff */
[----:B------:R-:W-:Y:S01]  /*1870*/  SHF.L.U64.HI R73, R20, 0x10, RZ ;  /* 0x0000001014497819 */ /* 0x000fe200000102ff */
[----:B------:R-:W-:Y:S01]  /*1880*/  HFMA2.BF16_V2 R16, R8.H0_H0, R16.H0_H0, R56.H0_H0 ;  /* 0x2000001008107231 */ /* 0x000fe20000240838 */
[----:B------:R-:W-:Y:S02]  /*1890*/  F2FP.BF16.F32.PACK_AB R32, RZ, R32 ;  /* 0x00000020ff20723e */ /* 0x000fe400000010ff */
[----:B------:R-:W-:-:S02]  /*18a0*/  SHF.L.U64.HI R20, R24, 0x10, RZ ;  /* 0x0000001018147819 */ /* 0x000fc400000102ff */
[----:B------:R-:W-:Y:S01]  /*18b0*/  LOP3.LUT R17, R17, 0xffff, RZ, 0xc0, !PT ;  /* 0x0000ffff11117812 */ /* 0x000fe200078ec0ff */
[----:B------:R-:W-:Y:S01]  /*18c0*/  HFMA2.BF16_V2 R32, R48.H0_H0, R32.H0_H0, R64.H0_H0 ;  /* 0x2000002030207231 */ /* 0x000fe20000240840 */
[----:B------:R-:W-:Y:S02]  /*18d0*/  LOP3.LUT R28, R28, 0xffff, RZ, 0xc0, !PT ;  /* 0x0000ffff1c1c7812 */ /* 0x000fe400078ec0ff */
[----:B------:R-:W-:Y:S02]  /*18e0*/  SHF.L.U32 R47, R6, 0x10, RZ ;  /* 0x00000010062f7819 */ /* 0x000fe400000006ff */
[----:B------:R-:W-:Y:S02]  /*18f0*/  F2FP.BF16.F32.PACK_AB R30, RZ, R30 ;  /* 0x0000001eff1e723e */ /* 0x000fe400000010ff */
[----:B------:R-:W-:Y:S02]  /*1900*/  LOP3.LUT R6, R27, 0xffff, R22, 0xf8, !PT ;  /* 0x0000ffff1b067812 */ /* 0x000fe400078ef816 */
[----:B------:R-:W-:Y:S01]  /*1910*/  LOP3.LUT R23, R23, 0xffff0000, R20, 0xf8, !PT ;  /* 0xffff000017177812 */ /* 0x000fe200078ef814 */
[----:B------:R-:W-:Y:S01]  /*1920*/  HFMA2.BF16_V2 R30, R12.H0_H0, R30.H0_H0, R60.H0_H0 ;  /* 0x2000001e0c1e7231 */ /* 0x000fe2000024083c */
[----:B------:R-:W-:-:S02]  /*1930*/  F2FP.BF16.F32.PACK_AB R35, RZ, R35 ;  /* 0x00000023ff23723e */ /* 0x000fc400000010ff */
[----:B------:R-:W-:Y:S02]  /*1940*/  LOP3.LUT R29, R29, 0xffff, RZ, 0xc0, !PT ;  /* 0x0000ffff1d1d7812 */ /* 0x000fe400078ec0ff */
[C---:B------:R-:W-:Y:S01]  /*1950*/  SHF.L.U32 R20, R17.reuse, 0x10, RZ ;  /* 0x0000001011147819 */ /* 0x040fe200000006ff */
[----:B------:R-:W-:Y:S01]  /*1960*/  HFMA2.BF16_V2 R35, R51.H0_H0, R35.H0_H0, R67.H0_H0 ;  /* 0x2000002333237231 */ /* 0x000fe20000240843 */
[----:B------:R-:W-:Y:S02]  /*1970*/  SHF.L.U64.HI R22, R17, 0x10, RZ ;  /* 0x0000001011167819 */ /* 0x000fe400000102ff */
[----:B------:R-:W-:Y:S02]  /*1980*/  F2FP.BF16.F32.PACK_AB R36, RZ, R36 ;  /* 0x00000024ff24723e */ /* 0x000fe400000010ff */
[----:B------:R-:W-:Y:S02]  /*1990*/  SHF.L.U32 R17, R28, 0x10, RZ ;  /* 0x000000101c117819 */ /* 0x000fe400000006ff */
[----:B------:R-:W-:Y:S01]  /*19a0*/  LOP3.LUT R39, R39, 0xffff, RZ, 0xc0, !PT ;  /* 0x0000ffff27277812 */ /* 0x000fe200078ec0ff */
[----:B------:R-:W-:Y:S01]  /*19b0*/  HFMA2.BF16_V2 R36, R49.H0_H0, R36.H0_H0, R65.H0_H0 ;  /* 0x2000002431247231 */ /* 0x000fe20000240841 */
[----:B------:R-:W-:-:S02]  /*19c0*/  LOP3.LUT R16, R47, 0xffff, R16, 0xf8, !PT ;  /* 0x0000ffff2f107812 */ /* 0x000fc400078ef810 */
[----:B------:R-:W-:Y:S02]  /*19d0*/  LOP3.LUT R29, R29, 0xffff0000, R22, 0xf8, !PT ;  /* 0xffff00001d1d7812 */ /* 0x000fe400078ef816 */
[----:B------:R-:W-:Y:S02]  /*19e0*/  F2FP.BF16.F32.PACK_AB R34, RZ, R34 ;  /* 0x00000022ff22723e */ /* 0x000fe400000010ff */
[----:B------:R-:W-:Y:S02]  /*19f0*/  F2FP.BF16.F32.PACK_AB R42, RZ, R42 ;  /* 0x0000002aff2a723e */ /* 0x000fe400000010ff */
[----:B------:R-:W-:Y:S01]  /*1a00*/  SHF.L.U32 R47, R24, 0x10, RZ ;  /* 0x00000010182f7819 */ /* 0x000fe200000006ff */
[----:B------:R-:W-:Y:S01]  /*1a10*/  HFMA2.BF16_V2 R34, R50.H0_H0, R34.H0_H0, R66.H0_H0 ;  /* 0x2000002232227231 */ /* 0x000fe20000240842 */
[----:B------:R-:W-:Y:S01]  /*1a20*/  LOP3.LUT R22, R17, 0xffff, R32, 0xf8, !PT ;  /* 0x0000ffff11167812 */ /* 0x000fe200078ef820 */
[----:B------:R-:W-:Y:S01]  /*1a30*/  HFMA2.BF16_V2 R42, R54.H0_H0, R42.H0_H0, R70.H0_H0 ;  /* 0x2000002a362a7231 */ /* 0x000fe20000240846 */
[----:B------:R-:W-:-:S02]  /*1a40*/  F2FP.BF16.F32.PACK_AB R37, RZ, R37 ;  /* 0x00000025ff25723e */ /* 0x000fc400000010ff */
[----:B------:R-:W-:Y:S02]  /*1a50*/  LOP3.LUT R45, R45, 0xffff, RZ, 0xc0, !PT ;  /* 0x0000ffff2d2d7812 */ /* 0x000fe400078ec0ff */
[----:B------:R-:W-:Y:S01]  /*1a60*/  LOP3.LUT R32, R41, 0xffff, RZ, 0xc0, !PT ;  /* 0x0000ffff29207812 */ /* 0x000fe200078ec0ff */
[----:B------:R-:W-:Y:S01]  /*1a70*/  HFMA2.BF16_V2 R37, R52.H0_H0, R37.H0_H0, R68.H0_H0 ;  /* 0x2000002534257231 */ /* 0x000fe20000240844 */
[----:B------:R-:W-:Y:S02]  /*1a80*/  SHF.L.U64.HI R17, R39, 0x10, RZ ;  /* 0x0000001027117819 */ /* 0x000fe400000102ff */
[----:B------:R-:W-:Y:S02]  /*1a90*/  LOP3.LUT R43, R43, 0xffff, RZ, 0xc0, !PT ;  /* 0x0000ffff2b2b7812 */ /* 0x000fe400078ec0ff */
[----:B------:R-:W-:Y:S02]  /*1aa0*/  LOP3.LUT R27, R18, 0xffff0000, R73, 0xf8, !PT ;  /* 0xffff0000121b7812 */ /* 0x000fe400078ef849 */
[----:B------:R-:W-:-:S02]  /*1ab0*/  LOP3.LUT R18, R47, 0xffff, R30, 0xf8, !PT ;  /* 0x0000ffff2f127812 */ /* 0x000fc400078ef81e */
[----:B------:R-:W-:Y:S02]  /*1ac0*/  LOP3.LUT R35, R35, 0xffff, RZ, 0xc0, !PT ;  /* 0x0000ffff23237812 */ /* 0x000fe400078ec0ff */
[C---:B------:R-:W-:Y:S02]  /*1ad0*/  SHF.L.U64.HI R30, R45.reuse, 0x10, RZ ;  /* 0x000000102d1e7819 */ /* 0x040fe400000102ff */
[----:B------:R-:W-:Y:S02]  /*1ae0*/  LOP3.LUT R32, R32, 0xffff0000, R17, 0xf8, !PT ;  /* 0xffff000020207812 */ /* 0x000fe400078ef811 */
[----:B------:R-:W-:Y:S02]  /*1af0*/  LOP3.LUT R36, R36, 0xffff, RZ, 0xc0, !PT ;  /* 0x0000ffff24247812 */ /* 0x000fe400078ec0ff */
[----:B------:R-:W-:Y:S02]  /*1b00*/  SHF.L.U32 R41, R45, 0x10, RZ ;  /* 0x000000102d297819 */ /* 0x000fe400000006ff */
[----:B------:R-:W-:-:S02]  /*1b10*/  SHF.L.U32 R17, R43, 0x10, RZ ;  /* 0x000000102b117819 */ /* 0x000fc400000006ff */
[----:B------:R-:W-:Y:S02]  /*1b20*/  SHF.L.U64.HI R47, R28, 0x10, RZ ;  /* 0x000000101c2f7819 */ /* 0x000fe400000102ff */
[----:B------:R-:W-:Y:S02]  /*1b30*/  SHF.L.U32 R24, R39, 0x10, RZ ;  /* 0x0000001027187819 */ /* 0x000fe400000006ff */
[----:B------:R-:W-:Y:S02]  /*1b40*/  LOP3.LUT R39, R35, 0xffff0000, R30, 0xf8, !PT ;  /* 0xffff000023277812 */ /* 0x000fe400078ef81e */
[----:B------:R-:W-:Y:S02]  /*1b50*/  LOP3.LUT R46, R19, 0xffff, RZ, 0xc0, !PT ;  /* 0x0000ffff132e7812 */ /* 0x000fe400078ec0ff */
[----:B------:R-:W-:Y:S02]  /*1b60*/  LOP3.LUT R20, R20, 0xffff, R25, 0xf8, !PT ;  /* 0x0000ffff14147812 */ /* 0x000fe400078ef819 */
[----:B------:R-:W-:-:S02]  /*1b70*/  LOP3.LUT R28, R41, 0xffff, R34, 0xf8, !PT ;  /* 0x0000ffff291c7812 */ /* 0x000fc400078ef822 */
[----:B------:R-:W-:Y:S01]  /*1b80*/  LOP3.LUT R30, R17, 0xffff, R42, 0xf8, !PT ;  /* 0x0000ffff111e7812 */ /* 0x000fe200078ef82a */
[----:B------:R-:W1:Y:S01]  /*1b90*/  @!P1 LDC.64 R34, c[0x0][0x238] ;  /* 0x00008e00ff229b82 */ /* 0x000e620000000a00 */
[----:B------:R-:W-:Y:S02]  /*1ba0*/  LOP3.LUT R25, R36, 0xffff0000, R47, 0xf8, !PT ;  /* 0xffff000024197812 */ /* 0x000fe400078ef82f */
[----:B------:R-:W-:Y:S02]  /*1bb0*/  LOP3.LUT R24, R24, 0xffff, R37, 0xf8, !PT ;  /* 0x0000ffff18187812 */ /* 0x000fe400078ef825 */
[----:B------:R-:W-:Y:S02]  /*1bc0*/  LOP3.LUT R42, R21, 0xffff, RZ, 0xc0, !PT ;  /* 0x0000ffff152a7812 */ /* 0x000fe400078ec0ff */
[----:B------:R-:W-:Y:S01]  /*1bd0*/  PRMT R17, R5, 0x5410, R46 ;  /* 0x0000541005117816 */ /* 0x000fe2000000002e */
[----:B------:R-:W2:Y:S01]  /*1be0*/  @!P1 LDC.64 R36, c[0x0][0x230] ;  /* 0x00008c00ff249b82 */ /* 0x000ea20000000a00 */
[----:B------:R-:W-:-:S02]  /*1bf0*/  PRMT R5, R7, 0x7610, R5 ;  /* 0x0000761007057816 */ /* 0x000fc40000000005 */
[----:B------:R-:W-:Y:S02]  /*1c00*/  PRMT R7, R27, 0x5410, R42 ;  /* 0x000054101b077816 */ /* 0x000fe4000000002a */
[----:B------:R-:W-:Y:S02]  /*1c10*/  LOP3.LUT R72, R26, 0xffff, RZ, 0xc0, !PT ;  /* 0x0000ffff1a487812 */ /* 0x000fe400078ec0ff */
[----:B------:R-:W-:Y:S01]  /*1c20*/  F2FP.BF16.F32.PACK_AB R44, RZ, R44 ;  /* 0x0000002cff2c723e */ /* 0x000fe200000010ff */
[----:B------:R-:W3:Y:S01]  /*1c30*/  LDC.64 R26, c[0x0][0x228] ;  /* 0x00008a00ff1a7b82 */ /* 0x000ee20000000a00 */
[----:B------:R-:W-:Y:S02]  /*1c40*/  SHF.R.U32.HI R78, RZ, 0x10, R71 ;  /* 0x00000010ff4e7819 */ /* 0x000fe40000011647 */
[----:B------:R-:W-:Y:S02]  /*1c50*/  SHF.R.U32.HI R77, RZ, 0x10, R55 ;  /* 0x00000010ff4d7819 */ /* 0x000fe40000011637 */
[----:B------:R-:W-:-:S02]  /*1c60*/  LOP3.LUT R38, R38, 0xffff, RZ, 0xc0, !PT ;  /* 0x0000ffff26267812 */ /* 0x000fc400078ec0ff */
[----:B------:R-:W-:Y:S01]  /*1c70*/  SHF.L.U64.HI R41, R43, 0x10, RZ ;  /* 0x000000102b297819 */ /* 0x000fe200000102ff */
[----:B------:R-:W-:Y:S01]  /*1c80*/  HFMA2.BF16_V2 R44, R77.H0_H0, R44.H0_H0, R78.H0_H0 ;  /* 0x2000002c4d2c7231 */ /* 0x000fe2000024084e */
[----:B------:R-:W-:Y:S02]  /*1c90*/  LOP3.LUT R42, R33, 0xffff, RZ, 0xc0, !PT ;  /* 0x0000ffff212a7812 */ /* 0x000fe400078ec0ff */
[----:B------:R-:W-:Y:S02]  /*1ca0*/  LOP3.LUT R46, R5, 0xffff, RZ, 0xc0, !PT ;  /* 0x0000ffff052e7812 */ /* 0x000fe400078ec0ff */
[----:B------:R-:W-:Y:S02]  /*1cb0*/  PRMT R19, R23, 0x5410, R72 ;  /* 0x0000541017137816 */ /* 0x000fe40000000048 */
[----:B------:R-:W-:Y:S01]  /*1cc0*/  LOP3.LUT R31, R31, 0xffff, RZ, 0xc0, !PT ;  /* 0x0000ffff1f1f7812 */ /* 0x000fe200078ec0ff */
[----:B--2---:R-:W-:Y:S01]  /*1cd0*/  @!P1 IMAD.WIDE R36, R0, 0x4, R36 ;  /* 0x0000000400249825 */ /* 0x004fe200078e0224 */
[----:B------:R-:W-:-:S02]  /*1ce0*/  LOP3.LUT R38, R38, 0xffff0000, R41, 0xf8, !PT ;  /* 0xffff000026267812 */ /* 0x000fc400078ef829 */
[----:B------:R-:W-:Y:S02]  /*1cf0*/  PRMT R23, R25, 0x5410, R42 ;  /* 0x0000541019177816 */ /* 0x000fe4000000002a */
[----:B------:R-:W-:Y:S01]  /*1d00*/  LOP3.LUT R5, R44, 0xffff, RZ, 0xc0, !PT ;  /* 0x0000ffff2c057812 */ /* 0x000fe200078ec0ff */
[----:B------:R2:W-:Y:S01]  /*1d10*/  @!P1 STG.E desc[UR4][R36.64], R3 ;  /* 0x0000000324009986 */ /* 0x0005e2000c101904 */
[----:B------:R-:W-:Y:S01]  /*1d20*/  LOP3.LUT R42, R40, 0xffff, RZ, 0xc0, !PT ;  /* 0x0000ffff282a7812 */ /* 0x000fe200078ec0ff */
[----:B-1----:R-:W-:Y:S01]  /*1d30*/  @!P1 IMAD.WIDE R40, R0, 0x4, R34 ;  /* 0x0000000400289825 */ /* 0x002fe200078e0222 */
[----:B------:R-:W-:Y:S02]  /*1d40*/  PRMT R25, R32, 0x5410, R31 ;  /* 0x0000541020197816 */ /* 0x000fe4000000001f */
[----:B------:R-:W-:Y:S01]  /*1d50*/  PRMT R21, R29, 0x5410, R46 ;  /* 0x000054101d157816 */ /* 0x000fe2000000002e */
[----:B---3--:R-:W-:Y:S01]  /*1d60*/  IMAD.WIDE.U32 R32, R2, 0x8, R26 ;  /* 0x0000000802207825 */ /* 0x008fe200078e001a */
[----:B------:R-:W-:Y:S01]  /*1d70*/  PRMT R31, R38, 0x5410, R5 ;  /* 0x00005410261f7816 */ /* 0x000fe20000000005 */
[----:B------:R1:W-:Y:S01]  /*1d80*/  @!P1 STG.E desc[UR4][R40.64], R4 ;  /* 0x0000000428009986 */ /* 0x0003e2000c101904 */
[----:B------:R-:W-:-:S02]  /*1d90*/  IADD3 R35, R2, 0x80, RZ ;  /* 0x0000008002237810 */ /* 0x000fc40007ffe0ff */
[----:B------:R-:W-:Y:S01]  /*1da0*/  PRMT R29, R39, 0x5410, R42 ;  /* 0x00005410271d7816 */ /* 0x000fe2000000002a */
[----:B------:R3:W-:Y:S01]  /*1db0*/  STG.E.64 desc[UR4][R32.64], R16 ;  /* 0x0000001020007986 */ /* 0x0007e2000c101b04 */
[C---:B------:R-:W-:Y:S01]  /*1dc0*/  IADD3 R5, R2.reuse, 0x100, RZ ;  /* 0x0000010002057810 */ /* 0x040fe20007ffe0ff */
[--C-:B------:R-:W-:Y:S01]  /*1dd0*/  IMAD.WIDE.U32 R34, R35, 0x8, R26.reuse ;  /* 0x0000000823227825 */ /* 0x100fe200078e001a */
[C---:B------:R-:W-:Y:S02]  /*1de0*/  IADD3 R39, R2.reuse, 0x180, RZ ;  /* 0x0000018002277810 */ /* 0x040fe40007ffe0ff */
[C---:B------:R-:W-:Y:S01]  /*1df0*/  IADD3 R43, R2.reuse, 0x200, RZ ;  /* 0x00000200022b7810 */ /* 0x040fe20007ffe0ff */
[--C-:B--2---:R-:W-:Y:S01]  /*1e00*/  IMAD.WIDE.U32 R36, R5, 0x8, R26.reuse ;  /* 0x0000000805247825 */ /* 0x104fe200078e001a */
[C---:B------:R-:W-:Y:S01]  /*1e10*/  IADD3 R45, R2.reuse, 0x280, RZ ;  /* 0x00000280022d7810 */ /* 0x040fe20007ffe0ff */
[----:B------:R3:W-:Y:S01]  /*1e20*/  STG.E.64 desc[UR4][R34.64], R6 ;  /* 0x0000000622007986 */ /* 0x0007e2000c101b04 */
[C---:B------:R-:W-:Y:S01]  /*1e30*/  IADD3 R47, R2.reuse, 0x300, RZ ;  /* 0x00000300022f7810 */ /* 0x040fe20007ffe0ff */
[--C-:B-1----:R-:W-:Y:S01]  /*1e40*/  IMAD.WIDE.U32 R4, R39, 0x8, R26.reuse ;  /* 0x0000000827047825 */ /* 0x102fe200078e001a */
        /* <DEDUP_REMOVED lines=11> */
[----:B------:R-:W-:Y:S02]  /*1f00*/  IMAD.WIDE.U32 R26, R73, 0x8, R26 ;  /* 0x00000008491a7825 */ /* 0x000fe400078e001a */
[----:B------:R3:W-:Y:S04]  /*1f10*/  STG.E.64 desc[UR4][R42.64], R24 ;  /* 0x000000182a007986 */ /* 0x0007e8000c101b04 */
[----:B------:R3:W-:Y:S01]  /*1f20*/  STG.E.64 desc[UR4][R26.64], R30 ;  /* 0x0000001e1a007986 */ /* 0x0007e2000c101b04 */
[----:B------:R-:W-:Y:S05]  /*1f30*/  @!P1 BRA `(.L_x_1403) ;  /* 0xffffffe000bc9947 */ /* 0x000fea000383ffff */
[----:B------:R-:W-:Y:S05]  /*1f40*/  EXIT ;  /* 0x000000000000794d */ /* 0x000fea0003800000 */
.L_x_1402:
[----:B------:R-:W-:Y:S01]  /*1f50*/  HFMA2.MMA R73, -RZ, RZ, 0, 5.9604644775390625e-08 ;  /* 0x00000001ff497435 */ /* 0x000fe200000001ff */
[----:B------:R-:W-:Y:S02]  /*1f60*/  MOV R74, 0x1f ;  /* 0x0000001f004a7802 */ /* 0x000fe40000000f00 */
[----:B------:R-:W-:-:S08]  /*1f70*/  MOV R5, 0xffffffff ;  /* 0xffffffff00057802 */ /* 0x000fd00000000f00 */
[----:B-----5:R-:W-:Y:S05]  /*1f80*/  WARPSYNC.COLLECTIVE R5, `(.L_x_1404) ;  /* 0x0000000005087348 */ /* 0x020fea0003c00000 */
[----:B------:R0:W1:Y:S02]  /*1f90*/  SHFL.BFLY P2, R3, R75, R73, R74 ;  /* 0x0c0000494b037389 */ /* 0x000064000004004a */
[----:B01---5:R-:W-:Y:S01]  /*1fa0*/  ENDCOLLECTIVE ;  /* 0x000000000000791b */ /* 0x023fe20003800000 */
.L_x_1404:
[----:B------:R-:W-:Y:S01]  /*1fb0*/  HFMA2.MMA R73, -RZ, RZ, 0, 1.1920928955078125e-07 ;  /* 0x00000002ff497435 */ /* 0x000fe200000001ff */
[----:B------:R-:W-:-:S05]  /*1fc0*/  FADD.FTZ R76, R75, R3 ;  /* 0x000000034b4c7221 */ /* 0x000fca0000010000 */
[----:B------:R-:W-:-:S07]  /*1fd0*/  MOV R75, R76 ;  /* 0x0000004c004b7202 */ /* 0x000fce0000000f00 */
[----:B------:R-:W-:Y:S05]  /*1fe0*/  WARPSYNC.COLLECTIVE R5, `(.L_x_1405) ;  /* 0x0000000005087348 */ /* 0x000fea0003c00000 */
[----:B------:R0:W1:Y:S02]  /*1ff0*/  SHFL.BFLY P2, R3, R75, R73, R74 ;  /* 0x0c0000494b037389 */ /* 0x000064000004004a */
[----:B01----:R-:W-:Y:S01]  /*2000*/  ENDCOLLECTIVE ;  /* 0x000000000000791b */ /* 0x003fe20003800000 */
.L_x_1405:
[----:B------:R-:W-:Y:S01]  /*2010*/  HFMA2.MMA R73, -RZ, RZ, 0, 2.384185791015625e-07 ;  /* 0x00000004ff497435 */ /* 0x000fe200000001ff */
[----:B------:R-:W-:-:S05]  /*2020*/  FADD.FTZ R77, R76, R3 ;  /* 0x000000034c4d7221 */ /* 0x000fca0000010000 */
[----:B------:R-:W-:-:S07]  /*2030*/  MOV R75, R77 ;  /* 0x0000004d004b7202 */ /* 0x000fce0000000f00 */
[----:B------:R-:W-:Y:S05]  /*2040*/  WARPSYNC.COLLECTIVE R5, `(.L_x_1406) ;  /* 0x0000000005087348 */ /* 0x000fea0003c00000 */
[----:B------:R0:W1:Y:S02]  /*2050*/  SHFL.BFLY P2, R3, R75, R73, R74 ;  /* 0x0c0000494b037389 */ /* 0x000064000004004a */
[----:B01----:R-:W-:Y:S01]  /*2060*/  ENDCOLLECTIVE ;  /* 0x000000000000791b */ /* 0x003fe20003800000 */
.L_x_1406:
[----:B------:R-:W-:Y:S01]  /*2070*/  HFMA2.MMA R73, -RZ, RZ, 0, 4.76837158203125e-07 ;  /* 0x00000008ff497435 */ /* 0x000fe200000001ff */
[----:B------:R-:W-:-:S05]  /*2080*/  FADD.FTZ R78, R77, R3 ;  /* 0x000000034d4e7221 */ /* 0x000fca0000010000 */
[----:B------:R-:W-:-:S07]  /*2090*/  MOV R75, R78 ;  /* 0x0000004e004b7202 */ /* 0x000fce0000000f00 */
[----:B------:R-:W-:Y:S05]  /*20a0*/  WARPSYNC.COLLECTIVE R5, `(.L_x_1407) ;  /* 0x0000000005087348 */ /* 0x000fea0003c00000 */
[----:B------:R0:W1:Y:S02]  /*20b0*/  SHFL.BFLY P2, R3, R75, R73, R74 ;  /* 0x0c0000494b037389 */ /* 0x000064000004004a */
[----:B01----:R-:W-:Y:S01]  /*20c0*/  ENDCOLLECTIVE ;  /* 0x000000000000791b */ /* 0x003fe20003800000 */
.L_x_1407:
[----:B------:R-:W-:Y:S01]  /*20d0*/  HFMA2.MMA R73, -RZ, RZ, 0, 9.5367431640625e-07 ;  /* 0x00000010ff497435 */ /* 0x000fe200000001ff */
[----:B------:R-:W-:-:S05]  /*20e0*/  FADD.FTZ R79, R78, R3 ;  /* 0x000000034e4f7221 */ /* 0x000fca0000010000 */
[----:B------:R-:W-:-:S07]  /*20f0*/  MOV R75, R79 ;  /* 0x0000004f004b7202 */ /* 0x000fce0000000f00 */
[----:B------:R-:W-:Y:S05]  /*2100*/  WARPSYNC.COLLECTIVE R5, `(.L_x_1408) ;  /* 0x0000000005087348 */ /* 0x000fea0003c00000 */
[----:B------:R0:W1:Y:S02]  /*2110*/  SHFL.BFLY P2, R3, R75, R73, R74 ;  /* 0x0c0000494b037389 */ /* 0x000064000004004a */
[----:B01----:R-:W-:Y:S01]  /*2120*/  ENDCOLLECTIVE ;  /* 0x000000000000791b */ /* 0x003fe20003800000 */
.L_x_1408:
[----:B------:R-:W-:Y:S01]  /*2130*/  MOV R73, 0x1 ;  /* 0x0000000100497802 */ /* 0x000fe20000000f00 */
[----:B------:R-:W-:-:S04]  /*2140*/  FADD.FTZ R3, R79, R3 ;  /* 0x000000034f037221 */ /* 0x000fc80000010000 */
[----:B------:R-:W-:-:S04]  /*2150*/  FMUL.FTZ R4, R3, 0.0009765625 ;  /* 0x3a80000003047820 */ /* 0x000fc80000410000 */
        /* <DEDUP_REMOVED lines=64> */
[----:B------:R-:W-:-:S11]  /*2560*/  HFMA2.MMA R74, -RZ, RZ, 0, 1.847743988037109375e-06 ;  /* 0x0000001fff4a7435 */ /* 0x000fd600000001ff */
[----:B------:R-:W-:Y:S05]  /*2570*/  WARPSYNC.COLLECTIVE R5, `(.L_x_1409) ;  /* 0x0000000005087348 */ /* 0x000fea0003c00000 */
[----:B------:R0:W1:Y:S02]  /*2580*/  SHFL.BFLY P2, R3, R75, R73, R74 ;  /* 0x0c0000494b037389 */ /* 0x000064000004004a */
[----:B01----:R-:W-:Y:S01]  /*2590*/  ENDCOLLECTIVE ;  /* 0x000000000000791b */ /* 0x003fe20003800000 */
.L_x_1409:
[----:B------:R-:W-:Y:S01]  /*25a0*/  HFMA2.MMA R73, -RZ, RZ, 0, 1.1920928955078125e-07 ;  /* 0x00000002ff497435 */ /* 0x000fe200000001ff */
[----:B------:R-:W-:-:S05]  /*25b0*/  FADD.FTZ R76, R75, R3 ;  /* 0x000000034b4c7221 */ /* 0x000fca0000010000 */
[----:B------:R-:W-:-:S07]  /*25c0*/  MOV R75, R76 ;  /* 0x0000004c004b7202 */ /* 0x000fce0000000f00 */
[----:B------:R-:W-:Y:S05]  /*25d0*/  WARPSYNC.COLLECTIVE R5, `(.L_x_1410) ;  /* 0x0000000005087348 */ /* 0x000fea0003c00000 */
[----:B------:R0:W1:Y:S02]  /*25e0*/  SHFL.BFLY P2, R3, R75, R73, R74 ;  /* 0x0c0000494b037389 */ /* 0x000064000004004a */
[----:B01----:R-:W-:Y:S01]  /*25f0*/  ENDCOLLECTIVE ;  /* 0x000000000000791b */ /* 0x003fe20003800000 */
.L_x_1410:
[----:B------:R-:W-:Y:S01]  /*2600*/  HFMA2.MMA R73, -RZ, RZ, 0, 2.384185791015625e-07 ;  /* 0x00000004ff497435 */ /* 0x000fe200000001ff */
[----:B------:R-:W-:-:S05]  /*2610*/  FADD.FTZ R77, R76, R3 ;  /* 0x000000034c4d7221 */ /* 0x000fca0000010000 */
[----:B------:R-:W-:-:S07]  /*2620*/  MOV R75, R77 ;  /* 0x0000004d004b7202 */ /* 0x000fce0000000f00 */
[----:B------:R-:W-:Y:S05]  /*2630*/  WARPSYNC.COLLECTIVE R5, `(.L_x_1411) ;  /* 0x0000000005087348 */ /* 0x000fea0003c00000 */
[----:B------:R0:W1:Y:S02]  /*2640*/  SHFL.BFLY P2, R3, R75, R73, R74 ;  /* 0x0c0000494b037389 */ /* 0x000064000004004a */
[----:B01----:R-:W-:Y:S01]  /*2650*/  ENDCOLLECTIVE ;  /* 0x000000000000791b */ /* 0x003fe20003800000 */
.L_x_1411:
[----:B------:R-:W-:Y:S01]  /*2660*/  HFMA2.MMA R73, -RZ, RZ, 0, 4.76837158203125e-07 ;  /* 0x00000008ff497435 */ /* 0x000fe200000001ff */
[----:B------:R-:W-:-:S05]  /*2670*/  FADD.FTZ R78, R77, R3 ;  /* 0x000000034d4e7221 */ /* 0x000fca0000010000 */
[----:B------:R-:W-:-:S07]  /*2680*/  MOV R75, R78 ;  /* 0x0000004e004b7202 */ /* 0x000fce0000000f00 */
[----:B------:R-:W-:Y:S05]  /*2690*/  WARPSYNC.COLLECTIVE R5, `(.L_x_1412) ;  /* 0x0000000005087348 */ /* 0x000fea0003c00000 */
[----:B------:R0:W1:Y:S02]  /*26a0*/  SHFL.BFLY P2, R3, R75, R73, R74 ;  /* 0x0c0000494b037389 */ /* 0x000064000004004a */
[----:B01----:R-:W-:Y:S01]  /*26b0*/  ENDCOLLECTIVE ;  /* 0x000000000000791b */ /* 0x003fe20003800000 */
.L_x_1412:
[----:B------:R-:W-:Y:S01]  /*26c0*/  HFMA2.MMA R73, -RZ, RZ, 0, 9.5367431640625e-07 ;  /* 0x00000010ff497435 */ /* 0x000fe200000001ff */
[----:B------:R-:W-:-:S05]  /*26d0*/  FADD.FTZ R79, R78, R3 ;  /* 0x000000034e4f7221 */ /* 0x000fca0000010000 */
[----:B------:R-:W-:-:S07]  /*26e0*/  MOV R75, R79 ;  /* 0x0000004f004b7202 */ /* 0x000fce0000000f00 */
[----:B------:R-:W-:Y:S05]  /*26f0*/  WARPSYNC.COLLECTIVE R5, `(.L_x_1413) ;  /* 0x0000000005087348 */ /* 0x000fea0003c00000 */
[----:B------:R0:W1:Y:S02]  /*2700*/  SHFL.BFLY P2, R3, R75, R73, R74 ;  /* 0x0c0000494b037389 */ /* 0x000064000004004a */
[----:B01----:R-:W-:Y:S01]  /*2710*/  ENDCOLLECTIVE ;  /* 0x000000000000791b */ /* 0x003fe20003800000 */
.L_x_1413:
[----:B------:R-:W-:Y:S05]  /*2720*/  BRA `(.L_x_1414) ;  /* 0xffffffe4001c7947 */ /* 0x000fea000383ffff */
.L_x_1415:
        /* <DEDUP_REMOVED lines=13> */
.L_x_2077:


//--------------------- .text._ZN10layer_norm13ln_fwd_kernelINS_13Kernel_traitsI13__nv_bfloat16S2_S2_fjLj4096ELj1ELj1ELj4ELj16ENS_18Kernel_traits_baseILj4096ES2_S2_S2_fjLj128EEEEEEEvNS_9FwdParamsE --------------------------
	.section	.text._ZN10layer_norm13ln_fwd_kernelINS_13Kernel_traitsI13__nv_bfloat16S2_S2_fjLj4096ELj1ELj1ELj4ELj16ENS_18Kernel_traits_baseILj4096ES2_S2_S2_fjLj128EEEEEEEvNS_9FwdParamsE,"ax",@progbits
	.align	128
        .global         _ZN10layer_norm13ln_fwd_kernelINS_13Kernel_traitsI13__nv_bfloat16S2_S2_fjLj4096ELj1ELj1ELj4ELj16ENS_18Kernel_traits_baseILj4096ES2_S2_S2_fjLj128EEEEEEEvNS_9FwdParamsE
        .type           _ZN10layer_norm13ln_fwd_kernelINS_13Kernel_traitsI13__nv_bfloat16S2_S2_fjLj4096ELj1ELj1ELj4ELj16ENS_18Kernel_traits_baseILj4096ES2_S2_S2_fjLj128EEEEEEEvNS_9FwdParamsE,@function
        .size           _ZN10layer_norm13ln_fwd_kernelINS_13Kernel_traitsI13__nv_bfloat16S2_S2_fjLj4096ELj1ELj1ELj4ELj16ENS_18Kernel_traits_baseILj4096ES2_S2_S2_fjLj128EEEEEEEvNS_9FwdParamsE,(.L_x_2078 - _ZN10layer_norm13ln_fwd_kernelINS_13Kernel_traitsI13__nv_bfloat16S2_S2_fjLj4096ELj1ELj1ELj4ELj16ENS_18Kernel_traits_baseILj4096ES2_S2_S2_fjLj128EEEEEEEvNS_9FwdParamsE)
        .other          _ZN10layer_norm13ln_fwd_kernelINS_13Kernel_traitsI13__nv_bfloat16S2_S2_fjLj4096ELj1ELj1ELj4ELj16ENS_18Kernel_traits_baseILj4096ES2_S2_S2_fjLj128EEEEEEEvNS_9FwdParamsE,@"STO_CUDA_ENTRY STV_DEFAULT"
_ZN10layer_norm13ln_fwd_kernelINS_13Kernel_traitsI13__nv_bfloat16S2_S2_fjLj4096ELj1ELj1ELj4ELj16ENS_18Kernel_traits_baseILj4096ES2_S2_S2_fjLj128EEEEEEEvNS_9FwdParamsE:
.text._ZN10layer_norm13ln_fwd_kernelINS_13Kernel_traitsI13__nv_bfloat16S2_S2_fjLj4096ELj1ELj1ELj4ELj16ENS_18Kernel_traits_baseILj4096ES2_S2_S2_fjLj128EEEEEEEvNS_9FwdParamsE:
        /* <DEDUP_REMOVED lines=26> */
.L_x_1417:
        /* <DEDUP_REMOVED lines=46> */
[----:B------:R-:W-:Y:S01]  /*0480*/  SHF.L.U32 R40, R43, 0x10, RZ ;  /* 0x000000102b287819 */ /* 0x000fe200000006ff */
[--C-:B------:R-:W-:Y:S01]  /*0490*/  FADD.FTZ R38, R71, R36.reuse ;  /* 0x0000002447267221 */ /* 0x100fe20000010000 */
[----:B------:R-:W-:Y:S02]  /*04a0*/  PRMT R36, R41, 0x7632, R36 ;  /* 0x0000763229247816 */ /* 0x000fe40000000024 */
[----:B----4-:R-:W-:Y:S01]  /*04b0*/  PRMT R42, R44, 0x7632, R42 ;  /* 0x000076322c2a7816 */ /* 0x010fe2000000002a */
        /* <DEDUP_REMOVED lines=12> */
[----:B------:R-:W-:Y:S01]  /*0580*/  FADD.FTZ R37, R75, R38 ;  /* 0x000000264b257221 */ /* 0x000fe20000010000 */
[----:B------:R-:W-:Y:S02]  /*0590*/  SHF.L.U32 R60, R48, 0x10, RZ ;  /* 0x00000010303c7819 */ /* 0x000fe400000006ff */
[C---:B------:R-:W-:Y:S01]  /*05a0*/  PRMT R62, R49.reuse, 0x7632, R62 ;  /* 0x00007632313e7816 */ /* 0x040fe2000000003e */
        /* <DEDUP_REMOVED lines=8> */
[----:B------:R-:W-:Y:S01]  /*0630*/  PRMT R36, R46, 0x7632, R36 ;  /* 0x000076322e247816 */ /* 0x000fe20000000024 */
[----:B------:R-:W-:Y:S01]  /*0640*/  FADD.FTZ R37, R42, R37 ;  /* 0x000000252a257221 */ /* 0x000fe20000010000 */
[----:B------:R-:W-:Y:S02]  /*0650*/  PRMT R52, R51, 0x7632, R52 ;  /* 0x0000763233347816 */ /* 0x000fe40000000034 */
        /* <DEDUP_REMOVED lines=8> */
[----:B------:R-:W-:Y:S02]  /*06e0*/  SHF.R.U32.HI R39, RZ, 0x5, R0 ;  /* 0x00000005ff277819 */ /* 0x000fe40000011600 */
[----:B------:R-:W-:Y:S01]  /*06f0*/  SHF.L.U32 R48, R36, 0x10, RZ ;  /* 0x0000001024307819 */ /* 0x000fe200000006ff */
[----:B------:R-:W-:Y:S01]  /*0700*/  FADD.FTZ R37, R46, R37 ;  /* 0x000000252e257221 */ /* 0x000fe20000010000 */
[----:B------:R-:W-:-:S02]  /*0710*/  PRMT R36, R50, 0x7632, R36 ;  /* 0x0000763232247816 */ /* 0x000fc40000000024 */
        /* <DEDUP_REMOVED lines=99> */
.L_x_1428:
[----:B------:R-:W2:Y:S01]  /*0d50*/  @!P1 S2R R68, SR_CgaCtaId ;  /* 0x0000000000449919 */ /* 0x000ea20000008800 */
[----:B------:R-:W-:Y:S01]  /*0d60*/  LOP3.LUT R66, R39, 0x3, RZ, 0xc0, !PT ;  /* 0x0000000327427812 */ /* 0x000fe200078ec0ff */
[----:B-1----:R-:W-:Y:S01]  /*0d70*/  FADD.FTZ R37, R72, R70 ;  /* 0x0000004648257221 */ /* 0x002fe20000010000 */
[----:B------:R-:W-:Y:S01]  /*0d80*/  @!P1 MOV R39, 0x400 ;  /* 0x0000040000279802 */ /* 0x000fe20000000f00 */
[----:B------:R-:W-:Y:S05]  /*0d90*/  WARPSYNC.ALL ;  /* 0x0000000000007948 */ /* 0x000fea0003800000 */
        /* <DEDUP_REMOVED lines=22> */
[----:B------:R-:W-:Y:S02]  /*0f00*/  FFMA.FTZ R74, R37, R38, R68 ;  /* 0x00000026254a7223 */ /* 0x000fe40000010044 */
[----:B------:R-:W1:Y:S01]  /*0f10*/  SHFL.DOWN PT, R68, R39, 0x2, 0x1f ;  /* 0x08401f0027447f89 */ /* 0x000e6200000e0000 */
[----:B0-----:R-:W-:Y:S01]  /*0f20*/  FMUL.FTZ R72, R0, R37 ;  /* 0x0000002500487220 */ /* 0x001fe20000410000 */
[----:B------:R-:W-:-:S03]  /*0f30*/  FADD.FTZ R0, R36, R37 ;  /* 0x0000002524007221 */ /* 0x000fc60000010000 */
[----:B------:R-:W-:Y:S01]  /*0f40*/  FMUL.FTZ R72, R36, R72 ;  /* 0x0000004824487220 */ /* 0x000fe20000410000 */
[----:B------:R-:W0:Y:S01]  /*0f50*/  MUFU.RCP R66, R0 ;  /* 0x0000000000427308 */ /* 0x000e220000001000 */
[----:B------:R-:W-:Y:S01]  /*0f60*/  SHFL.DOWN PT, R37, R0, 0x1, 0x1f ;  /* 0x08201f0000257f89 */ /* 0x000fe200000e0000 */
[----:B0-----:R-:W-:Y:S01]  /*0f70*/  FMUL.FTZ R36, R66, R74 ;  /* 0x0000004a42247220 */ /* 0x001fe20000410000 */
[----:B-1----:R-:W-:-:S04]  /*0f80*/  FADD.FTZ R68, R68, R39 ;  /* 0x0000002744447221 */ /* 0x002fc80000010000 */
[----:B------:R-:W0:Y:S01]  /*0f90*/  SHFL.DOWN PT, R70, R36, 0x1, 0x1f ;  /* 0x08201f0024467f89 */ /* 0x000e2200000e0000 */
[----:B------:R-:W-:-:S05]  /*0fa0*/  FFMA.FTZ R66, R66, R72, R68 ;  /* 0x0000004842427223 */ /* 0x000fca0000010044 */
[----:B------:R-:W1:Y:S01]  /*0fb0*/  SHFL.DOWN PT, R38, R66, 0x1, 0x1f ;  /* 0x08201f0042267f89 */ /* 0x000e6200000e0000 */
[----:B0-----:R-:W-:Y:S01]  /*0fc0*/  FMUL.FTZ R68, R37, R70 ;  /* 0x0000004625447220 */ /* 0x001fe20000410000 */
[----:B------:R-:W-:-:S03]  /*0fd0*/  FADD.FTZ R70, R36, -R70 ;  /* 0x8000004624467221 */ /* 0x000fc60000010000 */
[C---:B------:R-:W-:Y:S01]  /*0fe0*/  FFMA.FTZ R39, R0.reuse, R36, R68 ;  /* 0x0000002400277223 */ /* 0x040fe20000010044 */
[----:B------:R-:W-:Y:S01]  /*0ff0*/  FADD.FTZ R68, R0, R37 ;  /* 0x0000002500447221 */ /* 0x000fe20000010000 */
[----:B------:R-:W-:-:S04]  /*1000*/  FMUL.FTZ R70, R70, R70 ;  /* 0x0000004646467220 */ /* 0x000fc80000410000 */
[----:B------:R-:W-:Y:S01]  /*1010*/  FMUL.FTZ R70, R0, R70 ;  /* 0x0000004600467220 */ /* 0x000fe20000410000 */
[----:B------:R-:W0:Y:S01]  /*1020*/  MUFU.RCP R68, R68 ;  /* 0x0000004400447308 */ /* 0x000e220000001000 */
[----:B------:R-:W2:Y:S02]  /*1030*/  LDC R0, c[0x0][0x260] ;  /* 0x00009800ff007b82 */ /* 0x000ea40000000800 */
[----:B------:R-:W-:Y:S01]  /*1040*/  FMUL.FTZ R70, R37, R70 ;  /* 0x0000004625467220 */ /* 0x000fe20000410000 */
[----:B-1----:R-:W-:-:S04]  /*1050*/  FADD.FTZ R37, R66, R38 ;  /* 0x0000002642257221 */ /* 0x002fc80000010000 */
[C---:B0-----:R-:W-:Y:S01]  /*1060*/  FFMA.FTZ R70, R68.reuse, R70, R37 ;  /* 0x0000004644467223 */ /* 0x041fe20000010025 */
[----:B------:R-:W-:Y:S01]  /*1070*/  FMUL.FTZ R38, R68, R39 ;  /* 0x0000002744267220 */ /* 0x000fe20000410000 */
[----:B------:R-:W0:Y:S03]  /*1080*/  @!P1 LDC.64 R36, c[0x0][0x230] ;  /* 0x00008c00ff249b82 */ /* 0x000e260000000a00 */
[----:B------:R-:W2:Y:S04]  /*1090*/  SHFL.IDX PT, R39, R70, RZ, 0x1f ;  /* 0x00001fff46277589 */ /* 0x000ea800000e0000 */
[----:B------:R-:W1:Y:S01]  /*10a0*/  SHFL.IDX PT, R38, R38, RZ, 0x1f ;  /* 0x00001fff26267589 */ /* 0x000e6200000e0000 */
[----:B0-----:R-:W-:-:S04]  /*10b0*/  @!P1 IMAD.WIDE R36, R3, 0x4, R36 ;  /* 0x0000000403249825 */ /* 0x001fc800078e0224 */
[----:B--2---:R-:W-:Y:S01]  /*10c0*/  FFMA.FTZ R0, R39, 0.000244140625, R0 ;  /* 0x3980000027007823 */ /* 0x004fe20000010000 */
[----:B-1----:R0:W-:Y:S03]  /*10d0*/  @!P1 STG.E desc[UR4][R36.64], R38 ;  /* 0x0000002624009986 */ /* 0x0021e6000c101904 */
        /* <DEDUP_REMOVED lines=37> */
[C---:B0-----:R-:W-:Y:S01]  /*1330*/  IMAD.WIDE.U32 R44, R2.reuse, 0x10, R36 ;  /* 0x00000010022c7825 */ /* 0x041fe200078e0024 */
[----:B------:R-:W-:-:S03]  /*1340*/  IADD3 R47, R2, 0x80, RZ ;  /* 0x00000080022f7810 */ /* 0x000fc60007ffe0ff */
[----:B------:R-:W-:Y:S01]  /*1350*/  FMUL.FTZ R59, R66, R59 ;  /* 0x0000003b423b7220 */ /* 0x000fe20000410000 */
[----:B------:R-:W-:Y:S01]  /*1360*/  IADD3 R49, R2, 0x100, RZ ;  /* 0x0000010002317810 */ /* 0x000fe20007ffe0ff */
[----:B------:R-:W-:Y:S01]  /*1370*/  FMUL.FTZ R67, R66, R67 ;  /* 0x0000004342437220 */ /* 0x000fe20000410000 */
[----:B------:R-:W-:Y:S01]  /*1380*/  IADD3 R52, R2, 0x180, RZ ;  /* 0x0000018002347810 */ /* 0x000fe20007ffe0ff */
[C---:B------:R-:W-:Y:S01]  /*1390*/  FMUL.FTZ R2, R66.reuse, R57 ;  /* 0x0000003942027220 */ /* 0x040fe20000410000 */
[C---:B------:R-:W-:Y:S01]  /*13a0*/  FMUL.FTZ R62, R66.reuse, R65 ;  /* 0x00000041423e7220 */ /* 0x040fe20000410000 */
[----:B------:R-:W-:Y:S01]  /*13b0*/  FMUL.FTZ R76, R66, R41 ;  /* 0x00000029424c7220 */ /* 0x000fe20000410000 */
[----:B------:R-:W-:-:S04]  /*13c0*/  IMAD.WIDE.U32 R46, R47, 0x10, R36 ;  /* 0x000000102f2e7825 */ /* 0x000fc800078e0024 */
[----:B------:R-:W-:Y:S01]  /*13d0*/  FMUL.FTZ R61, R66, R61 ;  /* 0x0000003d423d7220 */ /* 0x000fe20000410000 */
[----:B------:R-:W-:Y:S01]  /*13e0*/  F2FP.BF16.F32.PACK_AB R57, R2, R59 ;  /* 0x0000003b0239723e */ /* 0x000fe200000010ff */
[----:B------:R-:W-:Y:S01]  /*13f0*/  FMUL.FTZ R65, R66, R39 ;  /* 0x0000002742417220 */ /* 0x000fe20000410000 */
[----:B------:R-:W-:Y:S01]  /*1400*/  F2FP.BF16.F32.PACK_AB R2, R62, R67 ;  /* 0x000000433e02723e */ /* 0x000fe200000010ff */
[C---:B------:R-:W-:Y:S01]  /*1410*/  FMUL.FTZ R67, R66.reuse, R40 ;  /* 0x0000002842437220 */ /* 0x040fe20000410000 */
[--C-:B------:R-:W-:Y:S01]  /*1420*/  IMAD.WIDE.U32 R48, R49, 0x10, R36.reuse ;  /* 0x0000001031307825 */ /* 0x100fe200078e0024 */
[----:B------:R-:W0:Y:S03]  /*1430*/  @!P1 LDC.64 R40, c[0x0][0x238] ;  /* 0x00008e00ff289b82 */ /* 0x000e260000000a00 */
[C---:B------:R-:W-:Y:S01]  /*1440*/  FMUL.FTZ R68, R66.reuse, R68 ;  /* 0x0000004442447220 */ /* 0x040fe20000410000 */
[----:B------:R-:W-:Y:S01]  /*1450*/  FMUL.FTZ R39, R66, R70 ;  /* 0x0000004642277220 */ /* 0x000fe20000410000 */
[----:B------:R-:W-:-:S04]  /*1460*/  IMAD.WIDE.U32 R36, R52, 0x10, R36 ;  /* 0x0000001034247825 */ /* 0x000fc800078e0024 */
[C---:B------:R-:W-:Y:S01]  /*1470*/  FMUL.FTZ R52, R66.reuse, R63 ;  /* 0x0000003f42347220 */ /* 0x040fe20000410000 */
[C---:B------:R-:W-:Y:S01]  /*1480*/  FMUL.FTZ R63, R66.reuse, R54 ;  /* 0x00000036423f7220 */ /* 0x040fe20000410000 */
[C---:B------:R-:W-:Y:S01]  /*1490*/  FMUL.FTZ R54, R66.reuse, R56 ;  /* 0x0000003842367220 */ /* 0x040fe20000410000 */
[C---:B------:R-:W-:Y:S01]  /*14a0*/  FMUL.FTZ R62, R66.reuse, R71 ;  /* 0x00000047423e7220 */ /* 0x040fe20000410000 */
[C---:B------:R-:W-:Y:S01]  /*14b0*/  FMUL.FTZ R69, R66.reuse, R69 ;  /* 0x0000004542457220 */ /* 0x040fe20000410000 */
        /* <DEDUP_REMOVED lines=9> */
[----:B------:R-:W-:Y:S01]  /*1550*/  F2FP.BF16.F32.PACK_AB R54, R39, R54 ;  /* 0x000000362736723e */ /* 0x000fe200000010ff */
[C---:B------:R-:W-:Y:S01]  /*1560*/  FMUL.FTZ R43, R66.reuse, R74 ;  /* 0x0000004a422b7220 */ /* 0x040fe20000410000 */
[C---:B------:R-:W-:Y:S01]  /*1570*/  FMUL.FTZ R70, R66.reuse, R53 ;  /* 0x0000003542467220 */ /* 0x040fe20000410000 */
[C---:B------:R-:W-:Y:S01]  /*1580*/  FMUL.FTZ R55, R66.reuse, R55 ;  /* 0x0000003742377220 */ /* 0x040fe20000410000 */
[----:B------:R-:W-:Y:S01]  /*1590*/  F2FP.BF16.F32.PACK_AB R62, R69, R62 ;  /* 0x0000003e453e723e */ /* 0x000fe200000010ff */
[----:B------:R-:W-:Y:S01]  /*15a0*/  FMUL.FTZ R58, R66, R58 ;  /* 0x0000003a423a7220 */ /* 0x000fe20000410000 */
        /* <DEDUP_REMOVED lines=16> */
[----:B------:R-:W-:Y:S01]  /*16b0*/  F2FP.BF16.F32.PACK_AB R51, R38, R51 ;  /* 0x000000332633723e */ /* 0x000fe200000010ff */
[----:B0-----:R-:W-:Y:S01]  /*16c0*/  @!P1 IMAD.WIDE R38, R3, 0x4, R40 ;  /* 0x0000000403269825 */ /* 0x001fe200078e0228 */
[----:B------:R-:W-:Y:S01]  /*16d0*/  F2FP.BF16.F32.PACK_AB R69, R42, R69 ;  /* 0x000000452a45723e */ /* 0x000fe200000010ff */
[----:B------:R-:W-:-:S02]  /*16e0*/  HFMA2.MMA.BF16_V2 R40, R4, R50, R20 ;  /* 0x0000003204287235 */ /* 0x000fc40000200014 */
[----:B------:R-:W-:Y:S01]  /*16f0*/  HFMA2.BF16_V2 R41, R5, R57, R21 ;  /* 0x0000003905297231 */ /* 0x000fe20000200015 */
[----:B------:R-:W-:Y:S01]  /*1700*/  HFMA2.MMA.BF16_V2 R42, R6, R52, R22 ;  /* 0x00000034062a7235 */ /* 0x000fe20000200016 */
[----:B------:R-:W-:Y:S01]  /*1710*/  HFMA2.BF16_V2 R57, R9, R61, R25 ;  /* 0x0000003d09397231 */ /* 0x000fe20000200019 */
[----:B------:R-:W-:Y:S01]  /*1720*/  HFMA2.MMA.BF16_V2 R68, R16, R68, R32 ;  /* 0x0000004410447235 */ /* 0x000fe20000200020 */
[----:B------:R-:W-:Y:S01]  /*1730*/  HFMA2.BF16_V2 R59, R11, R67, R27 ;  /* 0x000000430b3b7231 */ /* 0x000fe2000020001b */
[----:B------:R-:W-:Y:S01]  /*1740*/  HFMA2.MMA.BF16_V2 R70, R18, R70, R34 ;  /* 0x0000004612467235 */ /* 0x000fe20000200022 */
[----:B------:R-:W-:Y:S01]  /*1750*/  HFMA2.BF16_V2 R61, R13, R63, R29 ;  /* 0x0000003f0d3d7231 */ /* 0x000fe2000020001d */
[----:B------:R1:W-:Y:S01]  /*1760*/  @!P1 STG.E desc[UR4][R38.64], R66 ;  /* 0x0000004226009986 */ /* 0x0003e2000c101904 */
[----:B------:R-:W-:Y:S01]  /*1770*/  HFMA2.BF16_V2 R63, R15, R0, R31 ;  /* 0x000000000f3f7231 */ /* 0x000fe2000020001f */
[----:B------:R-:W-:Y:S01]  /*1780*/  IADD3 R3, R3, UR6, RZ ;  /* 0x0000000603037c10 */ /* 0x000fe2000fffe0ff */
[----:B------:R-:W-:Y:S01]  /*1790*/  HFMA2.BF16_V2 R69, R17, R69, R33 ;  /* 0x0000004511457231 */ /* 0x000fe20000200021 */
[----:B------:R1:W-:Y:S01]  /*17a0*/  STG.E.128 desc[UR4][R44.64], R40 ;  /* 0x000000282c007986 */ /* 0x0003e2000c101d04 */
[----:B------:R-:W-:Y:S01]  /*17b0*/  HFMA2.BF16_V2 R71, R19, R51, R35 ;  /* 0x0000003313477231 */ /* 0x000fe20000200023 */
[----:B------:R-:W-:-:S02]  /*17c0*/  ISETP.GE.AND P1, PT, R3, UR7, PT ;  /* 0x0000000703007c0c */ /* 0x000fc4000bf26270 */
[----:B------:R1:W-:Y:S01]  /*17d0*/  STG.E.128 desc[UR4][R46.64], R56 ;  /* 0x000000382e007986 */ /* 0x0003e2000c101d04 */
[----:B------:R-:W-:-:S03]  /*17e0*/  SEL R52, RZ, 0x1, P0 ;  /* 0x00000001ff347807 */ /* 0x000fc60000000000 */
[----:B------:R1:W-:Y:S04]  /*17f0*/  STG.E.128 desc[UR4][R48.64], R60 ;  /* 0x0000003c30007986 */ /* 0x0003e8000c101d04 */
[----:B------:R1:W-:Y:S03]  /*1800*/  STG.E.128 desc[UR4][R36.64], R68 ;  /* 0x0000004424007986 */ /* 0x0003e6000c101d04 */
[----:B------:R-:W-:Y:S05]  /*1810*/  @!P1 BRA `(.L_x_1417) ;  /* 0xffffffe800609947 */ /* 0x000fea000383ffff */
[----:B------:R-:W-:Y:S05]  /*1820*/  EXIT ;  /* 0x000000000000794d */ /* 0x000fea0003800000 */
.L_x_1416:
[----:B------:R-:W-:Y:S01]  /*1830*/  HFMA2.MMA R68, -RZ, RZ, 0, 5.9604644775390625e-08 ;  /* 0x00000001ff447435 */ /* 0x000fe200000001ff */
[----:B------:R-:W-:Y:S02]  /*1840*/  MOV R74, R72 ;  /* 0x00000048004a7202 */ /* 0x000fe40000000f00 */
[----:B------:R-:W-:Y:S02]  /*1850*/  MOV R37, 0x1f ;  /* 0x0000001f00257802 */ /* 0x000fe40000000f00 */
[----:B------:R-:W-:-:S07]  /*1860*/  MOV R66, 0xffffffff ;  /* 0xffffffff00427802 */ /* 0x000fce0000000f00 */
[----:B-----5:R-:W-:Y:S05]  /*1870*/  WARPSYNC.COLLECTIVE R66, `(.L_x_1418) ;  /* 0x0000000042087348 */ /* 0x020fea0003c00000 */
[----:B------:R0:W1:Y:S02]  /*1880*/  SHFL.BFLY P2, R70, R74, R68, R37 ;  /* 0x0c0000444a467389 */ /* 0x0000640000040025 */
[----:B01---5:R-:W-:Y:S01]  /*1890*/  ENDCOLLECTIVE ;  /* 0x000000000000791b */ /* 0x023fe20003800000 */
.L_x_1418:
[----:B------:R-:W-:Y:S01]  /*18a0*/  HFMA2.MMA R68, -RZ, RZ, 0, 1.1920928955078125e-07 ;  /* 0x00000002ff447435 */ /* 0x000fe200000001ff */
[----:B------:R-:W-:-:S10]  /*18b0*/  FADD.FTZ R74, R72, R70 ;  /* 0x00000046484a7221 */ /* 0x000fd40000010000 */
[----:B------:R-:W-:Y:S05]  /*18c0*/  WARPSYNC.COLLECTIVE R66, `(.L_x_1419) ;  /* 0x0000000042087348 */ /* 0x000fea0003c00000 */
[----:B------:R0:W1:Y:S02]  /*18d0*/  SHFL.BFLY P2, R70, R74, R68, R37 ;  /* 0x0c0000444a467389 */ /* 0x0000640000040025 */
[----:B01----:R-:W-:Y:S01]  /*18e0*/  ENDCOLLECTIVE ;  /* 0x000000000000791b */ /* 0x003fe20003800000 */
.L_x_1419:
[----:B------:R-:W-:Y:S01]  /*18f0*/  HFMA2.MMA R68, -RZ, RZ, 0, 2.384185791015625e-07 ;  /* 0x00000004ff447435 */ /* 0x000fe200000001ff */
[----:B------:R-:W-:-:S05]  /*1900*/  FADD.FTZ R76, R74, R70 ;  /* 0x000000464a4c7221 */ /* 0x000fca0000010000 */
[----:B------:R-:W-:-:S07]  /*1910*/  MOV R74, R76 ;  /* 0x0000004c004a7202 */ /* 0x000fce0000000f00 */
[----:B------:R-:W-:Y:S05]  /*1920*/  WARPSYNC.COLLECTIVE R66, `(.L_x_1420) ;  /* 0x0000000042087348 */ /* 0x000fea0003c00000 */
[----:B------:R0:W1:Y:S02]  /*1930*/  SHFL.BFLY P2, R70, R74, R68, R37 ;  /* 0x0c0000444a467389 */ /* 0x0000640000040025 */
[----:B01----:R-:W-:Y:S01]  /*1940*/  ENDCOLLECTIVE ;  /* 0x000000000000791b */ /* 0x003fe20003800000 */
.L_x_1420:
[----:B------:R-:W-:Y:S01]  /*1950*/  HFMA2.MMA R68, -RZ, RZ, 0, 4.76837158203125e-07 ;  /* 0x00000008ff447435 */ /* 0x000fe200000001ff */
[----:B------:R-:W-:-:S05]  /*1960*/  FADD.FTZ R76, R76, R70 ;  /* 0x000000464c4c7221 */ /* 0x000fca0000010000 */
[----:B------:R-:W-:-:S07]  /*1970*/  MOV R74, R76 ;  /* 0x0000004c004a7202 */ /* 0x000fce0000000f00 */
[----:B------:R-:W-:Y:S05]  /*1980*/  WARPSYNC.COLLECTIVE R66, `(.L_x_1421) ;  /* 0x0000000042087348 */ /* 0x000fea0003c00000 */
[----:B------:R0:W1:Y:S02]  /*1990*/  SHFL.BFLY P2, R70, R74, R68, R37 ;  /* 0x0c0000444a467389 */ /* 0x0000640000040025 */
[----:B01----:R-:W-:Y:S01]  /*19a0*/  ENDCOLLECTIVE ;  /* 0x000000000000791b */ /* 0x003fe20003800000 */
.L_x_1421:
[----:B------:R-:W-:Y:S01]  /*19b0*/  HFMA2.MMA R68, -RZ, RZ, 0, 9.5367431640625e-07 ;  /* 0x00000010ff447435 */ /* 0x000fe200000001ff */
[----:B------:R-:W-:-:S05]  /*19c0*/  FADD.FTZ R36, R76, R70 ;  /* 0x000000464c247221 */ /* 0x000fca0000010000 */
[----:B------:R-:W-:-:S07]  /*19d0*/  MOV R74, R36 ;  /* 0x00000024004a7202 */ /* 0x000fce0000000f00 */
[----:B------:R-:W-:Y:S05]  /*19e0*/  WARPSYNC.COLLECTIVE R66, `(.L_x_1422) ;  /* 0x0000000042087348 */ /* 0x000fea0003c00000 */
[----:B------:R0:W1:Y:S02]  /*19f0*/  SHFL.BFLY P2, R70, R74, R68, R37 ;  /* 0x0c0000444a467389 */ /* 0x0000640000040025 */
[----:B01----:R-:W-:Y:S01]  /*1a00*/  ENDCOLLECTIVE ;  /* 0x000000000000791b */ /* 0x003fe20003800000 */
.L_x_1422:
[----:B------:R-:W-:Y:S01]  /*1a10*/  HFMA2.MMA R68, -RZ, RZ, 0, 5.9604644775390625e-08 ;  /* 0x00000001ff447435 */ /* 0x000fe200000001ff */
[----:B------:R-:W-:-:S04]  /*1a20*/  FADD.FTZ R36, R36, R70 ;  /* 0x0000004624247221 */ /* 0x000fc80000010000 */
[----:B------:R-:W-:-:S04]  /*1a30*/  FMUL.FTZ R36, R36, 0.0009765625 ;  /* 0x3a80000024247820 */ /* 0x000fc80000410000 */
        /* <DEDUP_REMOVED lines=69> */
.L_x_1423:
[----:B------:R-:W-:Y:S01]  /*1e90*/  HFMA2.MMA R68, -RZ, RZ, 0, 1.1920928955078125e-07 ;  /* 0x00000002ff447435 */ /* 0x000fe200000001ff */
[----:B------:R-:W-:-:S10]  /*1ea0*/  FADD.FTZ R74, R72, R70 ;  /* 0x00000046484a7221 */ /* 0x000fd40000010000 */
[----:B------:R-:W-:Y:S05]  /*1eb0*/  WARPSYNC.COLLECTIVE R66, `(.L_x_1424) ;  /* 0x0000000042087348 */ /* 0x000fea0003c00000 */
[----:B------:R0:W1:Y:S02]  /*1ec0*/  SHFL.BFLY P2, R70, R74, R68, R37 ;  /* 0x0c0000444a467389 */ /* 0x0000640000040025 */
[----:B01----:R-:W-:Y:S01]  /*1ed0*/  ENDCOLLECTIVE ;  /* 0x000000000000791b */ /* 0x003fe20003800000 */
.L_x_1424:
[----:B------:R-:W-:Y:S01]  /*1ee0*/  HFMA2.MMA R68, -RZ, RZ, 0, 2.384185791015625e-07 ;  /* 0x00000004ff447435 */ /* 0x000fe200000001ff */
[----:B------:R-:W-:-:S05]  /*1ef0*/  FADD.FTZ R76, R74, R70 ;  /* 0x000000464a4c7221 */ /* 0x000fca0000010000 */
[----:B------:R-:W-:-:S07]  /*1f00*/  MOV R74, R76 ;  /* 0x0000004c004a7202 */ /* 0x000fce0000000f00 */
[----:B------:R-:W-:Y:S05]  /*1f10*/  WARPSYNC.COLLECTIVE R66, `(.L_x_1425) ;  /* 0x0000000042087348 */ /* 0x000fea0003c00000 */
[----:B------:R0:W1:Y:S02]  /*1f20*/  SHFL.BFLY P2, R70, R74, R68, R37 ;  /* 0x0c0000444a467389 */ /* 0x0000640000040025 */
[----:B01----:R-:W-:Y:S01]  /*1f30*/  ENDCOLLECTIVE ;  /* 0x000000000000791b */ /* 0x003fe20003800000 */
.L_x_1425:
[----:B------:R-:W-:Y:S01]  /*1f40*/  HFMA2.MMA R68, -RZ, RZ, 0, 4.76837158203125e-07 ;  /* 0x00000008ff447435 */ /* 0x000fe200000001ff */
[----:B------:R-:W-:-:S05]  /*1f50*/  FADD.FTZ R76, R76, R70 ;  /* 0x000000464c4c7221 */ /* 0x000fca0000010000 */
[----:B------:R-:W-:-:S07]  /*1f60*/  MOV R74, R76 ;  /* 0x0000004c004a7202 */ /* 0x000fce0000000f00 */
[----:B------:R-:W-:Y:S05]  /*1f70*/  WARPSYNC.COLLECTIVE R66, `(.L_x_1426) ;  /* 0x0000000042087348 */ /* 0x000fea0003c00000 */
[----:B------:R0:W1:Y:S02]  /*1f80*/  SHFL.BFLY P2, R70, R74, R68, R37 ;  /* 0x0c0000444a467389 */ /* 0x0000640000040025 */
[----:B01----:R-:W-:Y:S01]  /*1f90*/  ENDCOLLECTIVE ;  /* 0x000000000000791b */ /* 0x003fe20003800000 */
.L_x_1426:
[----:B------:R-:W-:Y:S01]  /*1fa0*/  HFMA2.MMA R68, -RZ, RZ, 0, 9.5367431640625e-07 ;  /* 0x00000010ff447435 */ /* 0x000fe200000001ff */
[----:B------:R-:W-:-:S05]  /*1fb0*/  FADD.FTZ R72, R76, R70 ;  /* 0x000000464c487221 */ /* 0x000fca0000010000 */
[----:B------:R-:W-:-:S07]  /*1fc0*/  MOV R74, R72 ;  /* 0x00000048004a7202 */ /* 0x000fce0000000f00 */
[----:B------:R-:W-:Y:S05]  /*1fd0*/  WARPSYNC.COLLECTIVE R66, `(.L_x_1427) ;  /* 0x0000000042087348 */ /* 0x000fea0003c00000 */
[----:B------:R0:W1:Y:S02]  /*1fe0*/  SHFL.BFLY P2, R70, R74, R68, R37 ;  /* 0x0c0000444a467389 */ /* 0x0000640000040025 */
[----:B01----:R-:W-:Y:S01]  /*1ff0*/  ENDCOLLECTIVE ;  /* 0x000000000000791b */ /* 0x003fe20003800000 */
.L_x_1427:
[----:B------:R-:W-:Y:S05]  /*2000*/  BRA `(.L_x_1428) ;  /* 0xffffffec00507947 */ /* 0x000fea000383ffff */
.L_x_1429:
        /* <DEDUP_REMOVED lines=15> */
.L_x_2078:


//--------------------- .text._ZN10layer_norm13ln_fwd_kernelINS_13Kernel_traitsI6__halffS2_fjLj4096ELj1ELj1ELj4ELj16ENS_18Kernel_traits_baseILj4096ES2_fS2_fjLj128EEEEEEEvNS_9FwdParamsE --------------------------
	.section	.text._ZN10layer_norm13ln_fwd_kernelINS_13Kernel_traitsI6__halffS2_fjLj4096ELj1ELj1ELj4ELj16ENS_18Kernel_traits_baseILj4096ES2_fS2_fjLj128EEEEEEEvNS_9FwdParamsE,"ax",@progbits
	.align	128
        .global         _ZN10layer_norm13ln_fwd_kernelINS_13Kernel_traitsI6__halffS2_fjLj4096ELj1ELj1ELj4ELj16ENS_18Kernel_traits_baseILj4096ES2_fS2_fjLj128EEEEEEEvNS_9FwdParamsE
        .type           _ZN10layer_norm13ln_fwd_kernelINS_13Kernel_traitsI6__halffS2_fjLj4096ELj1ELj1ELj4ELj16ENS_18Kernel_traits_baseILj4096ES2_fS2_fjLj128EEEEEEEvNS_9FwdParamsE,@function
        .size           _ZN10layer_norm13ln_fwd_kernelINS_13Kernel_traitsI6__halffS2_fjLj4096ELj1ELj1ELj4ELj16ENS_18Kernel_traits_baseILj4096ES2_fS2_fjLj128EEEEEEEvNS_9FwdParamsE,(.L_x_2079 - _ZN10layer_norm13ln_fwd_kernelINS_13Kernel_traitsI6__halffS2_fjLj4096ELj1ELj1ELj4ELj16ENS_18Kernel_traits_baseILj4096ES2_fS2_fjLj128EEEEEEEvNS_9FwdParamsE)
        .other          _ZN10layer_norm13ln_fwd_kernelINS_13Kernel_traitsI6__halffS2_fjLj4096ELj1ELj1ELj4ELj16ENS_18Kernel_traits_baseILj4096ES2_fS2_fjLj128EEEEEEEvNS_9FwdParamsE,@"STO_CUDA_ENTRY STV_DEFAULT"
_ZN10layer_norm13ln_fwd_kernelINS_13Kernel_traitsI6__halffS2_fjLj4096ELj1ELj1ELj4ELj16ENS_18Kernel_traits_baseILj4096ES2_fS2_fjLj128EEEEEEEvNS_9FwdParamsE:
.text._ZN10layer_norm13ln_fwd_kernelINS_13Kernel_traitsI6__halffS2_fjLj4096ELj1ELj1ELj4ELj16ENS_18Kernel_traits_baseILj4096ES2_fS2_fjLj128EEEEEEEvNS_9FwdParamsE:
        /* <DEDUP_REMOVED lines=35> */
.L_x_1431:
        /* <DEDUP_REMOVED lines=151> */
.L_x_1442:
        /* <DEDUP_REMOVED lines=82> */
[----:B------:R-:W-:Y:S01]  /*10c0*/  F2FP.F16.F32.PACK_AB R23, RZ, R30 ;  /* 0x0000001eff17723e */ /* 0x000fe200000000ff */
        /* <DEDUP_REMOVED lines=9> */
[----:B------:R-:W-:Y:S01]  /*1160*/  F2FP.F16.F32.PACK_AB R6, RZ, R6 ;  /* 0x00000006ff06723e */ /* 0x000fe200000000ff */
[C---:B------:R-:W-:Y:S01]  /*1170*/  FMUL.FTZ R25, R4.reuse, R27 ;  /* 0x0000001b04197220 */ /* 0x040fe20000410000 */
[----:B------:R-:W-:Y:S01]  /*1180*/  F2FP.F16.F32.PACK_AB R22, RZ, R20 ;  /* 0x00000014ff16723e */ /* 0x000fe200000000ff */
[----:B------:R-:W-:Y:S01]  /*1190*/  FMUL.FTZ R7, R4, R7 ;  /* 0x0000000704077220 */ /* 0x000fe20000410000 */
[----:B------:R-:W-:Y:S01]  /*11a0*/  SHF.R.U64 R73, R56, 0x10, R57 ;  /* 0x0000001038497819 */ /* 0x000fe20000001239 */
[----:B------:R-:W-:Y:S01]  /*11b0*/  FMUL.FTZ R28, R4, R28 ;  /* 0x0000001c041c7220 */ /* 0x000fe20000410000 */
[----:B------:R-:W-:Y:S01]  /*11c0*/  SHF.R.U64 R45, R8, 0x10, R9 ;  /* 0x00000010082d7819 */ /* 0x000fe20000001209 */
[C---:B------:R-:W-:Y:S01]  /*11d0*/  FMUL.FTZ R31, R4.reuse, R31 ;  /* 0x0000001f041f7220 */ /* 0x040fe20000410000 */
[----:B------:R-:W-:Y:S01]  /*11e0*/  F2FP.F16.F32.PACK_AB R20, RZ, R21 ;  /* 0x00000015ff14723e */ /* 0x000fe200000000ff */
[--C-:B------:R-:W-:Y:S01]  /*11f0*/  FADD.FTZ R33, R33, -R3.reuse ;  /* 0x8000000321217221 */ /* 0x100fe20000010000 */
[----:B------:R-:W-:Y:S01]  /*1200*/  F2FP.F16.F32.PACK_AB R21, RZ, R32 ;  /* 0x00000020ff15723e */ /* 0x000fe200000000ff */
[--C-:B------:R-:W-:Y:S01]  /*1210*/  FADD.FTZ R37, R37, -R3.reuse ;  /* 0x8000000325257221 */ /* 0x100fe20000010000 */
[--C-:B------:R-:W-:Y:S01]  /*1220*/  FADD.FTZ R39, R39, -R3.reuse ;  /* 0x8000000327277221 */ /* 0x100fe20000010000 */
[C---:B------:R-:W-:Y:S01]  /*1230*/  FMUL.FTZ R32, R4.reuse, R17 ;  /* 0x0000001104207220 */ /* 0x040fe20000410000 */
[--C-:B------:R-:W-:Y:S01]  /*1240*/  FADD.FTZ R41, R41, -R3.reuse ;  /* 0x8000000329297221 */ /* 0x100fe20000010000 */
[----:B------:R-:W-:Y:S01]  /*1250*/  FMUL.FTZ R16, R4, R5 ;  /* 0x0000000504107220 */ /* 0x000fe20000410000 */
[----:B------:R-:W-:Y:S01]  /*1260*/  F2FP.F16.F32.PACK_AB R27, RZ, R26 ;  /* 0x0000001aff1b723e */ /* 0x000fe200000000ff */
[--C-:B------:R-:W-:Y:S01]  /*1270*/  FADD.FTZ R18, R18, -R3.reuse ;  /* 0x8000000312127221 */ /* 0x100fe20000010000 */
[----:B------:R-:W-:Y:S01]  /*1280*/  F2FP.F16.F32.PACK_AB R17, RZ, R29 ;  /* 0x0000001dff11723e */ /* 0x000fe200000000ff */
[--C-:B------:R-:W-:Y:S01]  /*1290*/  FADD.FTZ R42, R42, -R3.reuse ;  /* 0x800000032a2a7221 */ /* 0x100fe20000010000 */
[--C-:B------:R-:W-:Y:S01]  /*12a0*/  FADD.FTZ R5, R46, -R3.reuse ;  /* 0x800000032e057221 */ /* 0x100fe20000010000 */
[----:B------:R-:W-:Y:S01]  /*12b0*/  F2FP.F16.F32.PACK_AB R26, RZ, R25 ;  /* 0x00000019ff1a723e */ /* 0x000fe200000000ff */
[----:B------:R-:W-:Y:S01]  /*12c0*/  HFMA2 R6, R45.H0_H0, R6.H0_H0, R73.H0_H0 ;  /* 0x200000062d067231 */ /* 0x000fe20000040849 */
[----:B------:R-:W-:Y:S01]  /*12d0*/  F2FP.F16.F32.PACK_AB R29, RZ, R7 ;  /* 0x00000007ff1d723e */ /* 0x000fe200000000ff */
[----:B------:R-:W-:Y:S01]  /*12e0*/  FADD.FTZ R40, R40, -R3 ;  /* 0x8000000328287221 */ /* 0x000fe20000010000 */
[----:B------:R-:W-:Y:S01]  /*12f0*/  F2FP.F16.F32.PACK_AB R25, RZ, R28 ;  /* 0x0000001cff19723e */ /* 0x000fe200000000ff */
[C---:B------:R-:W-:Y:S01]  /*1300*/  FMUL.FTZ R28, R4.reuse, R33 ;  /* 0x00000021041c7220 */ /* 0x040fe20000410000 */
[----:B------:R-:W-:Y:S01]  /*1310*/  F2FP.F16.F32.PACK_AB R7, RZ, R31 ;  /* 0x0000001fff07723e */ /* 0x000fe200000000ff */
        /* <DEDUP_REMOVED lines=12> */
[----:B------:R-:W-:-:S02]  /*13e0*/  HFMA2 R21, R73.H0_H0, R21.H0_H0, R74.H0_H0 ;  /* 0x2000001549157231 */ /* 0x000fc4000004084a */
[----:B------:R-:W-:Y:S01]  /*13f0*/  FADD.FTZ R47, R47, -R3 ;  /* 0x800000032f2f7221 */ /* 0x000fe20000010000 */
[----:B------:R-:W-:Y:S02]  /*1400*/  HFMA2 R26, R46.H0_H0, R26.H0_H0, R45.H0_H0 ;  /* 0x2000001a2e1a7231 */ /* 0x000fe4000004082d */
[C---:B------:R-:W-:Y:S01]  /*1410*/  FMUL.FTZ R19, R4.reuse, R19 ;  /* 0x0000001304137220 */ /* 0x040fe20000410000 */
[----:B------:R-:W-:Y:S01]  /*1420*/  F2FP.F16.F32.PACK_AB R28, RZ, R28 ;  /* 0x0000001cff1c723e */ /* 0x000fe200000000ff */
[C---:B------:R-:W-:Y:S01]  /*1430*/  FMUL.FTZ R33, R4.reuse, R35 ;  /* 0x0000002304217220 */ /* 0x040fe20000410000 */
[----:B------:R-:W-:Y:S01]  /*1440*/  F2FP.F16.F32.PACK_AB R31, RZ, R31 ;  /* 0x0000001fff1f723e */ /* 0x000fe200000000ff */
[C---:B------:R-:W-:Y:S01]  /*1450*/  FMUL.FTZ R34, R4.reuse, R75 ;  /* 0x0000004b04227220 */ /* 0x040fe20000410000 */
[----:B------:R-:W-:Y:S01]  /*1460*/  F2FP.F16.F32.PACK_AB R40, RZ, R39 ;  /* 0x00000027ff28723e */ /* 0x000fe200000000ff */
[----:B------:R-:W-:Y:S01]  /*1470*/  FMUL.FTZ R35, R4, R77 ;  /* 0x0000004d04237220 */ /* 0x000fe20000410000 */
[----:B------:R-:W-:Y:S01]  /*1480*/  SHF.R.U64 R73, R64, 0x10, R65 ;  /* 0x0000001040497819 */ /* 0x000fe20000001241 */
[----:B------:R-:W-:Y:S01]  /*1490*/  FMUL.FTZ R5, R4, R5 ;  /* 0x0000000504057220 */ /* 0x000fe20000410000 */
[----:B------:R-:W-:Y:S01]  /*14a0*/  SHF.R.U64 R74, R48, 0x10, R49 ;  /* 0x00000010304a7819 */ /* 0x000fe20000001231 */
        /* <DEDUP_REMOVED lines=10> */
[C---:B------:R-:W-:Y:S01]  /*1550*/  FMUL.FTZ R42, R4.reuse, R44 ;  /* 0x0000002c042a7220 */ /* 0x040fe20000410000 */
[----:B------:R-:W-:Y:S01]  /*1560*/  FMUL.FTZ R44, R4, R47 ;  /* 0x0000002f042c7220 */ /* 0x000fe20000410000 */
[----:B------:R-:W-:Y:S01]  /*1570*/  F2FP.F16.F32.PACK_AB R19, RZ, R19 ;  /* 0x00000013ff13723e */ /* 0x000fe200000000ff */
[----:B------:R-:W-:Y:S01]  /*1580*/  HFMA2 R18, R9.H0_H0, R18.H0_H0, R57.H0_H0 ;  /* 0x2000001209127231 */ /* 0x000fe20000040839 */
[----:B------:R-:W-:Y:S01]  /*1590*/  F2FP.F16.F32.PACK_AB R24, RZ, R24 ;  /* 0x00000018ff18723e */ /* 0x000fe200000000ff */
[----:B------:R-:W-:Y:S01]  /*15a0*/  HFMA2 R29, R15.H0_H0, R29.H0_H0, R63.H0_H0 ;  /* 0x2000001d0f1d7231 */ /* 0x000fe2000004083f */
[----:B------:R-:W-:Y:S01]  /*15b0*/  SHF.R.U32.HI R77, RZ, 0x10, R9 ;  /* 0x00000010ff4d7819 */ /* 0x000fe20000011609 */
[----:B------:R-:W-:Y:S01]  /*15c0*/  HFMA2 R41, R53.H0_H0, R41.H0_H0, R69.H0_H0 ;  /* 0x2000002935297231 */ /* 0x000fe20000040845 */
[----:B------:R-:W-:Y:S01]  /*15d0*/  SHF.R.U64 R75, R58, 0x10, R59 ;  /* 0x000000103a4b7819 */ /* 0x000fe2000000123b */
[----:B------:R-:W-:Y:S01]  /*15e0*/  HFMA2 R25, R14.H0_H0, R25.H0_H0, R62.H0_H0 ;  /* 0x200000190e197231 */ /* 0x000fe2000004083e */
[----:B------:R-:W-:Y:S01]  /*15f0*/  SHF.R.U64 R47, R60, 0x10, R61 ;  /* 0x000000103c2f7819 */ /* 0x000fe2000000123d */
        /* <DEDUP_REMOVED lines=9> */
[----:B------:R-:W-:Y:S02]  /*1690*/  SHF.R.U32.HI R31, RZ, 0x10, R69 ;  /* 0x00000010ff1f7819 */ /* 0x000fe40000011645 */
[----:B------:R-:W-:Y:S02]  /*16a0*/  SHF.R.U32.HI R74, RZ, 0x10, R53 ;  /* 0x00000010ff4a7819 */ /* 0x000fe40000011635 */
[----:B------:R-:W-:Y:S02]  /*16b0*/  F2FP.F16.F32.PACK_AB R5, RZ, R5 ;  /* 0x00000005ff05723e */ /* 0x000fe400000000ff */
[----:B------:R-:W-:Y:S01]  /*16c0*/  F2FP.F16.F32.PACK_AB R33, RZ, R33 ;  /* 0x00000021ff21723e */ /* 0x000fe200000000ff */
[----:B------:R-:W-:Y:S01]  /*16d0*/  HFMA2 R31, R74.H0_H0, R38.H0_H0, R31.H0_H0 ;  /* 0x200000264a1f7231 */ /* 0x000fe2000004081f */
[----:B------:R-:W-:Y:S01]  /*16e0*/  SHF.R.U64 R78, R62, 0x10, R63 ;  /* 0x000000103e4e7819 */ /* 0x000fe2000000123f */
[----:B------:R-:W-:Y:S01]  /*16f0*/  HFMA2 R38, R55.H0_H0, R5.H0_H0, R71.H0_H0 ;  /* 0x2000000537267231 */ /* 0x000fe20000040847 */
[----:B------:R-:W-:-:S02]  /*1700*/  SHF.R.U64 R77, R14, 0x10, R15 ;  /* 0x000000100e4d7819 */ /* 0x000fc4000000120f */
[----:B------:R-:W-:Y:S02]  /*1710*/  SHF.R.U32.HI R76, RZ, 0x10, R63 ;  /* 0x00000010ff4c7819 */ /* 0x000fe4000001163f */
[----:B------:R-:W-:Y:S01]  /*1720*/  SHF.R.U32.HI R75, RZ, 0x10, R15 ;  /* 0x00000010ff4b7819 */ /* 0x000fe2000001160f */
[----:B------:R-:W-:Y:S01]  /*1730*/  HFMA2 R17, R77.H0_H0, R17.H0_H0, R78.H0_H0 ;  /* 0x200000114d117231 */ /* 0x000fe2000004084e */
[----:B------:R-:W-:Y:S02]  /*1740*/  SHF.R.U32.HI R72, RZ, 0x10, R65 ;  /* 0x00000010ff487819 */ /* 0x000fe40000011641 */
[----:B------:R-:W-:Y:S01]  /*1750*/  SHF.R.U32.HI R47, RZ, 0x10, R49 ;  /* 0x00000010ff2f7819 */ /* 0x000fe20000011631 */
[----:B------:R-:W-:Y:S01]  /*1760*/  HFMA2 R7, R75.H0_H0, R7.H0_H0, R76.H0_H0 ;  /* 0x200000074b077231 */ /* 0x000fe2000004084c */
[----:B------:R-:W-:Y:S02]  /*1770*/  LOP3.LUT R18, R18, 0xffff, RZ, 0xc0, !PT ;  /* 0x0000ffff12127812 */ /* 0x000fe400078ec0ff */
[----:B------:R-:W-:Y:S01]  /*1780*/  SHF.L.U64.HI R73, R6, 0x10, RZ ;  /* 0x0000001006497819 */ /* 0x000fe200000102ff */
[----:B------:R-:W-:Y:S01]  /*1790*/  HFMA2 R33, R47.H0_H0, R33.H0_H0, R72.H0_H0 ;  /* 0x200000212f217231 */ /* 0x000fe20000040848 */
[----:B------:R-:W-:-:S02]  /*17a0*/  LOP3.LUT R20, R20, 0xffff, RZ, 0xc0, !PT ;  /* 0x0000ffff14147812 */ /* 0x000fc400078ec0ff */
[----:B------:R-:W-:Y:S02]  /*17b0*/  LOP3.LUT R5, R18, 0xffff0000, R73, 0xf8, !PT ;  /* 0xffff000012057812 */ /* 0x000fe400078ef849 */
[----:B------:R-:W-:Y:S02]  /*17c0*/  LOP3.LUT R24, R24, 0xffff, RZ, 0xc0, !PT ;  /* 0x0000ffff18187812 */ /* 0x000fe400078ec0ff */
[----:B------:R-:W-:Y:S02]  /*17d0*/  SHF.R.U32.HI R47, RZ, 0x10, R67 ;  /* 0x00000010ff2f7819 */ /* 0x000fe40000011643 */
[----:B------:R-:W-:Y:S02]  /*17e0*/  SHF.R.U32.HI R76, RZ, 0x10, R51 ;  /* 0x00000010ff4c7819 */ /* 0x000fe40000011633 */
[----:B------:R-:W-:Y:S02]  /*17f0*/  SHF.R.U64 R72, R68, 0x10, R69 ;  /* 0x0000001044487819 */ /* 0x000fe40000001245 */
[----:B------:R-:W-:Y:S01]  /*1800*/  SHF.R.U64 R75, R52, 0x10, R53 ;  /* 0x00000010344b7819 */ /* 0x000fe20000001235 */
[----:B------:R-:W-:Y:S01]  /*1810*/  HFMA2 R40, R76.H0_H0, R40.H0_H0, R47.H0_H0 ;  /* 0x200000284c287231 */ /* 0x000fe2000004082f */
[----:B------:R-:W-:-:S02]  /*1820*/  LOP3.LUT R18, R23, 0xffff, RZ, 0xc0, !PT ;  /* 0x0000ffff17127812 */ /* 0x000fc400078ec0ff */
[----:B------:R-:W-:Y:S01]  /*1830*/  LOP3.LUT R23, R27, 0xffff, RZ, 0xc0, !PT ;  /* 0x0000ffff1b177812 */ /* 0x000fe200078ec0ff */
[----:B------:R-:W-:Y:S01]  /*1840*/  HFMA2 R39, R75.H0_H0, R39.H0_H0, R72.H0_H0 ;  /* 0x200000274b277231 */ /* 0x000fe20000040848 */
[----:B------:R-:W-:Y:S02]  /*1850*/  F2FP.F16.F32.PACK_AB R16, RZ, R16 ;  /* 0x00000010ff10723e */ /* 0x000fe400000000ff */
[C---:B------:R-:W-:Y:S02]  /*1860*/  SHF.L.U32 R27, R20.reuse, 0x10, RZ ;  /* 0x00000010141b7819 */ /* 0x040fe400000006ff */
[----:B------:R-:W-:Y:S01]  /*1870*/  SHF.L.U64.HI R73, R20, 0x10, RZ ;  /* 0x0000001014497819 */ /* 0x000fe200000102ff */
[----:B------:R-:W-:Y:S01]  /*1880*/  HFMA2 R16, R8.H0_H0, R16.H0_H0, R56.H0_H0 ;  /* 0x2000001008107231 */ /* 0x000fe20000040838 */
[----:B------:R-:W-:Y:S02]  /*1890*/  F2FP.F16.F32.PACK_AB R32, RZ, R32 ;  /* 0x00000020ff20723e */ /* 0x000fe400000000ff */
[----:B------:R-:W-:-:S02]  /*18a0*/  SHF.L.U64.HI R20, R24, 0x10, RZ ;  /* 0x0000001018147819 */ /* 0x000fc400000102ff */
[----:B------:R-:W-:Y:S01]  /*18b0*/  LOP3.LUT R17, R17, 0xffff, RZ, 0xc0, !PT ;  /* 0x0000ffff11117812 */ /* 0x000fe200078ec0ff */
[----:B------:R-:W-:Y:S01]  /*18c0*/  HFMA2 R32, R48.H0_H0, R32.H0_H0, R64.H0_H0 ;  /* 0x2000002030207231 */ /* 0x000fe20000040840 */
[----:B------:R-:W-:Y:S02]  /*18d0*/  LOP3.LUT R28, R28, 0xffff, RZ, 0xc0, !PT ;  /* 0x0000ffff1c1c7812 */ /* 0x000fe400078ec0ff */
[----:B------:R-:W-:Y:S02]  /*18e0*/  SHF.L.U32 R47, R6, 0x10, RZ ;  /* 0x00000010062f7819 */ /* 0x000fe400000006ff */
[----:B------:R-:W-:Y:S02]  /*18f0*/  F2FP.F16.F32.PACK_AB R30, RZ, R30 ;  /* 0x0000001eff1e723e */ /* 0x000fe400000000ff */
[----:B------:R-:W-:Y:S02]  /*1900*/  LOP3.LUT R6, R27, 0xffff, R22, 0xf8, !PT ;  /* 0x0000ffff1b067812 */ /* 0x000fe400078ef816 */
[----:B------:R-:W-:Y:S01]  /*1910*/  LOP3.LUT R23, R23, 0xffff0000, R20, 0xf8, !PT ;  /* 0xffff000017177812 */ /* 0x000fe200078ef814 */
[----:B------:R-:W-:Y:S01]  /*1920*/  HFMA2 R30, R12.H0_H0, R30.H0_H0, R60.H0_H0 ;  /* 0x2000001e0c1e7231 */ /* 0x000fe2000004083c */
[----:B------:R-:W-:-:S02]  /*1930*/  F2FP.F16.F32.PACK_AB R35, RZ, R35 ;  /* 0x00000023ff23723e */ /* 0x000fc400000000ff */
[----:B------:R-:W-:Y:S02]  /*1940*/  LOP3.LUT R29, R29, 0xffff, RZ, 0xc0, !PT ;  /* 0x0000ffff1d1d7812 */ /* 0x000fe400078ec0ff */
[C---:B------:R-:W-:Y:S01]  /*1950*/  SHF.L.U32 R20, R17.reuse, 0x10, RZ ;  /* 0x0000001011147819 */ /* 0x040fe200000006ff */
[----:B------:R-:W-:Y:S01]  /*1960*/  HFMA2 R35, R51.H0_H0, R35.H0_H0, R67.H0_H0 ;  /* 0x2000002333237231 */ /* 0x000fe20000040843 */
[----:B------:R-:W-:Y:S02]  /*1970*/  SHF.L.U64.HI R22, R17, 0x10, RZ ;  /* 0x0000001011167819 */ /* 0x000fe400000102ff */
[----:B------:R-:W-:Y:S02]  /*1980*/  F2FP.F16.F32.PACK_AB R36, RZ, R36 ;  /* 0x00000024ff24723e */ /* 0x000fe400000000ff */
[----:B------:R-:W-:Y:S02]  /*1990*/  SHF.L.U32 R17, R28, 0x10, RZ ;  /* 0x000000101c117819 */ /* 0x000fe400000006ff */
[----:B------:R-:W-:Y:S01]  /*19a0*/  LOP3.LUT R39, R39, 0xffff, RZ, 0xc0, !PT ;  /* 0x0000ffff27277812 */ /* 0x000fe200078ec0ff */
[----:B------:R-:W-:Y:S01]  /*19b0*/  HFMA2 R36, R49.H0_H0, R36.H0_H0, R65.H0_H0 ;  /* 0x2000002431247231 */ /* 0x000fe20000040841 */
[----:B------:R-:W-:-:S02]  /*19c0*/  LOP3.LUT R16, R47, 0xffff, R16, 0xf8, !PT ;  /* 0x0000ffff2f107812 */ /* 0x000fc400078ef810 */
[----:B------:R-:W-:Y:S02]  /*19d0*/  LOP3.LUT R29, R29, 0xffff0000, R22, 0xf8, !PT ;  /* 0xffff00001d1d7812 */ /* 0x000fe400078ef816 */
[----:B------:R-:W-:Y:S02]  /*19e0*/  F2FP.F16.F32.PACK_AB R34, RZ, R34 ;  /* 0x00000022ff22723e */ /* 0x000fe400000000ff */
[----:B------:R-:W-:Y:S02]  /*19f0*/  F2FP.F16.F32.PACK_AB R42, RZ, R42 ;  /* 0x0000002aff2a723e */ /* 0x000fe400000000ff */
[----:B------:R-:W-:Y:S01]  /*1a00*/  SHF.L.U32 R47, R24, 0x10, RZ ;  /* 0x00000010182f7819 */ /* 0x000fe200000006ff */
[----:B------:R-:W-:Y:S01]  /*1a10*/  HFMA2 R34, R50.H0_H0, R34.H0_H0, R66.H0_H0 ;  /* 0x2000002232227231 */ /* 0x000fe20000040842 */
[----:B------:R-:W-:Y:S01]  /*1a20*/  LOP3.LUT R22, R17, 0xffff, R32, 0xf8, !PT ;  /* 0x0000ffff11167812 */ /* 0x000fe200078ef820 */
[----:B------:R-:W-:Y:S01]  /*1a30*/  HFMA2 R42, R54.H0_H0, R42.H0_H0, R70.H0_H0 ;  /* 0x2000002a362a7231 */ /* 0x000fe20000040846 */
[----:B------:R-:W-:-:S02]  /*1a40*/  F2FP.F16.F32.PACK_AB R37, RZ, R37 ;  /* 0x00000025ff25723e */ /* 0x000fc400000000ff */
[----:B------:R-:W-:Y:S02]  /*1a50*/  LOP3.LUT R45, R45, 0xffff, RZ, 0xc0, !PT ;  /* 0x0000ffff2d2d7812 */ /* 0x000fe400078ec0ff */
[----:B------:R-:W-:Y:S01]  /*1a60*/  LOP3.LUT R32, R41, 0xffff, RZ, 0xc0, !PT ;  /* 0x0000ffff29207812 */ /* 0x000fe200078ec0ff */
[----:B------:R-:W-:Y:S01]  /*1a70*/  HFMA2 R37, R52.H0_H0, R37.H0_H0, R68.H0_H0 ;  /* 0x2000002534257231 */ /* 0x000fe20000040844 */
        /* <DEDUP_REMOVED lines=26> */
[----:B------:R-:W-:Y:S01]  /*1c20*/  F2FP.F16.F32.PACK_AB R44, RZ, R44 ;  /* 0x0000002cff2c723e */ /* 0x000fe200000000ff */
[----:B------:R-:W3:Y:S01]  /*1c30*/  LDC.64 R26, c[0x0][0x228] ;  /* 0x00008a00ff1a7b82 */ /* 0x000ee20000000a00 */
[----:B------:R-:W-:Y:S02]  /*1c40*/  SHF.R.U32.HI R78, RZ, 0x10, R71 ;  /* 0x00000010ff4e7819 */ /* 0x000fe40000011647 */
[----:B------:R-:W-:Y:S02]  /*1c50*/  SHF.R.U32.HI R77, RZ, 0x10, R55 ;  /* 0x00000010ff4d7819 */ /* 0x000fe40000011637 */
[----:B------:R-:W-:-:S02]  /*1c60*/  LOP3.LUT R38, R38, 0xffff, RZ, 0xc0, !PT ;  /* 0x0000ffff26267812 */ /* 0x000fc400078ec0ff */
[----:B------:R-:W-:Y:S01]  /*1c70*/  SHF.L.U64.HI R41, R43, 0x10, RZ ;  /* 0x000000102b297819 */ /* 0x000fe200000102ff */
[----:B------:R-:W-:Y:S01]  /*1c80*/  HFMA2 R44, R77.H0_H0, R44.H0_H0, R78.H0_H0 ;  /* 0x2000002c4d2c7231 */ /* 0x000fe2000004084e */
        /* <DEDUP_REMOVED lines=44> */
.L_x_1430:
[----:B------:R-:W-:Y:S01]  /*1f50*/  HFMA2.MMA R73, -RZ, RZ, 0, 5.9604644775390625e-08 ;  /* 0x00000001ff497435 */ /* 0x000fe200000001ff */
[----:B------:R-:W-:Y:S02]  /*1f60*/  MOV R74, 0x1f ;  /* 0x0000001f004a7802 */ /* 0x000fe40000000f00 */
[----:B------:R-:W-:-:S08]  /*1f70*/  MOV R5, 0xffffffff ;  /* 0xffffffff00057802 */ /* 0x000fd00000000f00 */
[----:B-----5:R-:W-:Y:S05]  /*1f80*/  WARPSYNC.COLLECTIVE R5, `(.L_x_1432) ;  /* 0x0000000005087348 */ /* 0x020fea0003c00000 */
[----:B------:R0:W1:Y:S02]  /*1f90*/  SHFL.BFLY P2, R3, R75, R73, R74 ;  /* 0x0c0000494b037389 */ /* 0x000064000004004a */
[----:B01---5:R-:W-:Y:S01]  /*1fa0*/  ENDCOLLECTIVE ;  /* 0x000000000000791b */ /* 0x023fe20003800000 */
.L_x_1432:
[----:B------:R-:W-:Y:S01]  /*1fb0*/  HFMA2.MMA R73, -RZ, RZ, 0, 1.1920928955078125e-07 ;  /* 0x00000002ff497435 */ /* 0x000fe200000001ff */
[----:B------:R-:W-:-:S05]  /*1fc0*/  FADD.FTZ R76, R75, R3 ;  /* 0x000000034b4c7221 */ /* 0x000fca0000010000 */
[----:B------:R-:W-:-:S07]  /*1fd0*/  MOV R75, R76 ;  /* 0x0000004c004b7202 */ /* 0x000fce0000000f00 */
[----:B------:R-:W-:Y:S05]  /*1fe0*/  WARPSYNC.COLLECTIVE R5, `(.L_x_1433) ;  /* 0x0000000005087348 */ /* 0x000fea0003c00000 */
[----:B------:R0:W1:Y:S02]  /*1ff0*/  SHFL.BFLY P2, R3, R75, R73, R74 ;  /* 0x0c0000494b037389 */ /* 0x000064000004004a */
[----:B01----:R-:W-:Y:S01]  /*2000*/  ENDCOLLECTIVE ;  /* 0x000000000000791b */ /* 0x003fe20003800000 */
.L_x_1433:
[----:B------:R-:W-:Y:S01]  /*2010*/  HFMA2.MMA R73, -RZ, RZ, 0, 2.384185791015625e-07 ;  /* 0x00000004ff497435 */ /* 0x000fe200000001ff */
[----:B------:R-:W-:-:S05]  /*2020*/  FADD.FTZ R77, R76, R3 ;  /* 0x000000034c4d7221 */ /* 0x000fca0000010000 */
[----:B------:R-:W-:-:S07]  /*2030*/  MOV R75, R77 ;  /* 0x0000004d004b7202 */ /* 0x000fce0000000f00 */
[----:B------:R-:W-:Y:S05]  /*2040*/  WARPSYNC.COLLECTIVE R5, `(.L_x_1434) ;  /* 0x0000000005087348 */ /* 0x000fea0003c00000 */
[----:B------:R0:W1:Y:S02]  /*2050*/  SHFL.BFLY P2, R3, R75, R73, R74 ;  /* 0x0c0000494b037389 */ /* 0x000064000004004a */
[----:B01----:R-:W-:Y:S01]  /*2060*/  ENDCOLLECTIVE ;  /* 0x000000000000791b */ /* 0x003fe20003800000 */
.L_x_1434:
[----:B------:R-:W-:Y:S01]  /*2070*/  HFMA2.MMA R73, -RZ, RZ, 0, 4.76837158203125e-07 ;  /* 0x00000008ff497435 */ /* 0x000fe200000001ff */
[----:B------:R-:W-:-:S05]  /*2080*/  FADD.FTZ R78, R77, R3 ;  /* 0x000000034d4e7221 */ /* 0x000fca0000010000 */
[----:B------:R-:W-:-:S07]  /*2090*/  MOV R75, R78 ;  /* 0x0000004e004b7202 */ /* 0x000fce0000000f00 */
[----:B------:R-:W-:Y:S05]  /*20a0*/  WARPSYNC.COLLECTIVE R5, `(.L_x_1435) ;  /* 0x0000000005087348 */ /* 0x000fea0003c00000 */
[----:B------:R0:W1:Y:S02]  /*20b0*/  SHFL.BFLY P2, R3, R75, R73, R74 ;  /* 0x0c0000494b037389 */ /* 0x000064000004004a */
[----:B01----:R-:W-:Y:S01]  /*20c0*/  ENDCOLLECTIVE ;  /* 0x000000000000791b */ /* 0x003fe20003800000 */
.L_x_1435:
[----:B------:R-:W-:Y:S01]  /*20d0*/  HFMA2.MMA R73, -RZ, RZ, 0, 9.5367431640625e-07 ;  /* 0x00000010ff497435 */ /* 0x000fe200000001ff */
[----:B------:R-:W-:-:S05]  /*20e0*/  FADD.FTZ R79, R78, R3 ;  /* 0x000000034e4f7221 */ /* 0x000fca0000010000 */
[----:B------:R-:W-:-:S07]  /*20f0*/  MOV R75, R79 ;  /* 0x0000004f004b7202 */ /* 0x000fce0000000f00 */
[----:B------:R-:W-:Y:S05]  /*2100*/  WARPSYNC.COLLECTIVE R5, `(.L_x_1436) ;  /* 0x0000000005087348 */ /* 0x000fea0003c00000 */
[----:B------:R0:W1:Y:S02]  /*2110*/  SHFL.BFLY P2, R3, R75, R73, R74 ;  /* 0x0c0000494b037389 */ /* 0x000064000004004a */
[----:B01----:R-:W-:Y:S01]  /*2120*/  ENDCOLLECTIVE ;  /* 0x000000000000791b */ /* 0x003fe20003800000 */
.L_x_1436:
        /* <DEDUP_REMOVED lines=71> */
.L_x_1437:
[----:B------:R-:W-:Y:S01]  /*25a0*/  HFMA2.MMA R73, -RZ, RZ, 0, 1.1920928955078125e-07 ;  /* 0x00000002ff497435 */ /* 0x000fe200000001ff */
[----:B------:R-:W-:-:S05]  /*25b0*/  FADD.FTZ R76, R75, R3 ;  /* 0x000000034b4c7221 */ /* 0x000fca0000010000 */
[----:B------:R-:W-:-:S07]  /*25c0*/  MOV R75, R76 ;  /* 0x0000004c004b7202 */ /* 0x000fce0000000f00 */
[----:B------:R-:W-:Y:S05]  /*25d0*/  WARPSYNC.COLLECTIVE R5, `(.L_x_1438) ;  /* 0x0000000005087348 */ /* 0x000fea0003c00000 */
[----:B------:R0:W1:Y:S02]  /*25e0*/  SHFL.BFLY P2, R3, R75, R73, R74 ;  /* 0x0c0000494b037389 */ /* 0x000064000004004a */
[----:B01----:R-:W-:Y:S01]  /*25f0*/  ENDCOLLECTIVE ;  /* 0x000000000000791b */ /* 0x003fe20003800000 */
.L_x_1438:
[----:B------:R-:W-:Y:S01]  /*2600*/  HFMA2.MMA R73, -RZ, RZ, 0, 2.384185791015625e-07 ;  /* 0x00000004ff497435 */ /* 0x000fe200000001ff */
[----:B------:R-:W-:-:S05]  /*2610*/  FADD.FTZ R77, R76, R3 ;  /* 0x000000034c4d7221 */ /* 0x000fca0000010000 */
[----:B------:R-:W-:-:S07]  /*2620*/  MOV R75, R77 ;  /* 0x0000004d004b7202 */ /* 0x000fce0000000f00 */
[----:B------:R-:W-:Y:S05]  /*2630*/  WARPSYNC.COLLECTIVE R5, `(.L_x_1439) ;  /* 0x0000000005087348 */ /* 0x000fea0003c00000 */
[----:B------:R0:W1:Y:S02]  /*2640*/  SHFL.BFLY P2, R3, R75, R73, R74 ;  /* 0x0c0000494b037389 */ /* 0x000064000004004a */
[----:B01----:R-:W-:Y:S01]  /*2650*/  ENDCOLLECTIVE ;  /* 0x000000000000791b */ /* 0x003fe20003800000 */
.L_x_1439:
[----:B------:R-:W-:Y:S01]  /*2660*/  HFMA2.MMA R73, -RZ, RZ, 0, 4.76837158203125e-07 ;  /* 0x00000008ff497435 */ /* 0x000fe200000001ff */
[----:B------:R-:W-:-:S05]  /*2670*/  FADD.FTZ R78, R77, R3 ;  /* 0x000000034d4e7221 */ /* 0x000fca0000010000 */
[----:B------:R-:W-:-:S07]  /*2680*/  MOV R75, R78 ;  /* 0x0000004e004b7202 */ /* 0x000fce0000000f00 */
[----:B------:R-:W-:Y:S05]  /*2690*/  WARPSYNC.COLLECTIVE R5, `(.L_x_1440) ;  /* 0x0000000005087348 */ /* 0x000fea0003c00000 */
[----:B------:R0:W1:Y:S02]  /*26a0*/  SHFL.BFLY P2, R3, R75, R73, R74 ;  /* 0x0c0000494b037389 */ /* 0x000064000004004a */
[----:B01----:R-:W-:Y:S01]  /*26b0*/  ENDCOLLECTIVE ;  /* 0x000000000000791b */ /* 0x003fe20003800000 */
.L_x_1440:
[----:B------:R-:W-:Y:S01]  /*26c0*/  HFMA2.MMA R73, -RZ, RZ, 0, 9.5367431640625e-07 ;  /* 0x00000010ff497435 */ /* 0x000fe200000001ff */
[----:B------:R-:W-:-:S05]  /*26d0*/  FADD.FTZ R79, R78, R3 ;  /* 0x000000034e4f7221 */ /* 0x000fca0000010000 */
[----:B------:R-:W-:-:S07]  /*26e0*/  MOV R75, R79 ;  /* 0x0000004f004b7202 */ /* 0x000fce0000000f00 */
[----:B------:R-:W-:Y:S05]  /*26f0*/  WARPSYNC.COLLECTIVE R5, `(.L_x_1441) ;  /* 0x0000000005087348 */ /* 0x000fea0003c00000 */
[----:B------:R0:W1:Y:S02]  /*2700*/  SHFL.BFLY P2, R3, R75, R73, R74 ;  /* 0x0c0000494b037389 */ /* 0x000064000004004a */
[----:B01----:R-:W-:Y:S01]  /*2710*/  ENDCOLLECTIVE ;  /* 0x000000000000791b */ /* 0x003fe20003800000 */
.L_x_1441:
[----:B------:R-:W-:Y:S05]  /*2720*/  BRA `(.L_x_1442) ;  /* 0xffffffe4001c7947 */ /* 0x000fea000383ffff */
.L_x_1443:
        /* <DEDUP_REMOVED lines=13> */
.L_x_2079:


//--------------------- .text._ZN10layer_norm13ln_fwd_kernelINS_13Kernel_traitsI6__halfS2_S2_fjLj4096ELj1ELj1ELj4ELj16ENS_18Kernel_traits_baseILj4096ES2_S2_S2_fjLj128EEEEEEEvNS_9FwdParamsE --------------------------
	.section	.text._ZN10layer_norm13ln_fwd_kernelINS_13Kernel_traitsI6__halfS2_S2_fjLj4096ELj1ELj1ELj4ELj16ENS_18Kernel_traits_baseILj4096ES2_S2_S2_fjLj128EEEEEEEvNS_9FwdParamsE,"ax",@progbits
	.align	128
        .global         _ZN10layer_norm13ln_fwd_kernelINS_13Kernel_traitsI6__halfS2_S2_fjLj4096ELj1ELj1ELj4ELj16ENS_18Kernel_traits_baseILj4096ES2_S2_S2_fjLj128EEEEEEEvNS_9FwdParamsE
        .type           _ZN10layer_norm13ln_fwd_kernelINS_13Kernel_traitsI6__halfS2_S2_fjLj4096ELj1ELj1ELj4ELj16ENS_18Kernel_traits_baseILj4096ES2_S2_S2_fjLj128EEEEEEEvNS_9FwdParamsE,@function
        .size           _ZN10layer_norm13ln_fwd_kernelINS_13Kernel_traitsI6__halfS2_S2_fjLj4096ELj1ELj1ELj4ELj16ENS_18Kernel_traits_baseILj4096ES2_S2_S2_fjLj128EEEEEEEvNS_9FwdParamsE,(.L_x_2080 - _ZN10layer_norm13ln_fwd_kernelINS_13Kernel_traitsI6__halfS2_S2_fjLj4096ELj1ELj1ELj4ELj16ENS_18Kernel_traits_baseILj4096ES2_S2_S2_fjLj128EEEEEEEvNS_9FwdParamsE)
        .other          _ZN10layer_norm13ln_fwd_kernelINS_13Kernel_traitsI6__halfS2_S2_fjLj4096ELj1ELj1ELj4ELj16ENS_18Kernel_traits_baseILj4096ES2_S2_S2_fjLj128EEEEEEEvNS_9FwdParamsE,@"STO_CUDA_ENTRY STV_DEFAULT"
_ZN10layer_norm13ln_fwd_kernelINS_13Kernel_traitsI6__halfS2_S2_fjLj4096ELj1ELj1ELj4ELj16ENS_18Kernel_traits_baseILj4096ES2_S2_S2_fjLj128EEEEEEEvNS_9FwdParamsE:
.text._ZN10layer_norm13ln_fwd_kernelINS_13Kernel_traitsI6__halfS2_S2_fjLj4096ELj1ELj1ELj4ELj16ENS_18Kernel_traits_baseILj4096ES2_S2_S2_fjLj128EEEEEEEvNS_9FwdParamsE:
        /* <DEDUP_REMOVED lines=26> */
.L_x_1445:
        /* <DEDUP_REMOVED lines=32> */
[----:B---3--:R-:W-:-:S02]  /*03a0*/  HADD2.F32 R67, -RZ, R40.H0_H0 ;  /* 0x20000028ff437230 */ /* 0x008fc40000004100 */
        /* <DEDUP_REMOVED lines=138> */
.L_x_1456:
        /* <DEDUP_REMOVED lines=63> */
[----:B------:R-:W-:Y:S01]  /*1040*/  IADD3 R45, R3, 0x80, RZ ;  /* 0x00000080032d7810 */ /* 0x000fe20007ffe0ff */
[--C-:B------:R-:W-:Y:S01]  /*1050*/  FADD.FTZ R55, R55, -R38.reuse ;  /* 0x8000002637377221 */ /* 0x100fe20000010000 */
[----:B------:R-:W-:Y:S01]  /*1060*/  IADD3 R47, R3, 0x100, RZ ;  /* 0x00000100032f7810 */ /* 0x000fe20007ffe0ff */
        /* <DEDUP_REMOVED lines=30> */
[----:B------:R-:W-:Y:S01]  /*1250*/  F2FP.F16.F32.PACK_AB R50, R44, R39 ;  /* 0x000000272c32723e */ /* 0x000fe200000000ff */
[----:B0-----:R-:W-:-:S04]  /*1260*/  IMAD.WIDE.U32 R38, R3, 0x10, R36 ;  /* 0x0000001003267825 */ /* 0x001fc800078e0024 */
        /* <DEDUP_REMOVED lines=13> */
[----:B------:R-:W-:Y:S01]  /*1340*/  FMUL.FTZ R76, R66, R69 ;  /* 0x00000045424c7220 */ /* 0x000fe20000410000 */
[----:B------:R-:W-:Y:S01]  /*1350*/  F2FP.F16.F32.PACK_AB R56, R54, R43 ;  /* 0x0000002b3638723e */ /* 0x000fe200000000ff */
        /* <DEDUP_REMOVED lines=8> */
[C---:B------:R-:W-:Y:S01]  /*13e0*/  FMUL.FTZ R65, R66.reuse, R62 ;  /* 0x0000003e42417220 */ /* 0x040fe20000410000 */
[----:B------:R-:W-:Y:S01]  /*13f0*/  FMUL.FTZ R43, R66, R60 ;  /* 0x0000003c422b7220 */ /* 0x000fe20000410000 */
[----:B------:R-:W-:Y:S01]  /*1400*/  F2FP.F16.F32.PACK_AB R59, R42, R59 ;  /* 0x0000003b2a3b723e */ /* 0x000fe200000000ff */
[C---:B------:R-:W-:Y:S01]  /*1410*/  FMUL.FTZ R42, R66.reuse, R40 ;  /* 0x00000028422a7220 */ /* 0x040fe20000410000 */
[----:B------:R-:W-:Y:S01]  /*1420*/  FMUL.FTZ R62, R66, R49 ;  /* 0x00000031423e7220 */ /* 0x000fe20000410000 */
[----:B------:R-:W0:Y:S01]  /*1430*/  @!P1 LDC.64 R40, c[0x0][0x238] ;  /* 0x00008e00ff289b82 */ /* 0x000e220000000a00 */
[----:B------:R-:W-:Y:S01]  /*1440*/  F2FP.F16.F32.PACK_AB R3, R76, R3 ;  /* 0x000000034c03723e */ /* 0x000fe200000000ff */
[C---:B------:R-:W-:Y:S01]  /*1450*/  FMUL.FTZ R60, R66.reuse, R74 ;  /* 0x0000004a423c7220 */ /* 0x040fe20000410000 */
[C---:B------:R-:W-:Y:S01]  /*1460*/  FMUL.FTZ R49, R66.reuse, R53 ;  /* 0x0000003542317220 */ /* 0x040fe20000410000 */
[C---:B------:R-:W-:Y:S01]  /*1470*/  FMUL.FTZ R61, R66.reuse, R71 ;  /* 0x00000047423d7220 */ /* 0x040fe20000410000 */
[C---:B------:R-:W-:Y:S01]  /*1480*/  FMUL.FTZ R76, R66.reuse, R75 ;  /* 0x0000004b424c7220 */ /* 0x040fe20000410000 */
[C---:B------:R-:W-:Y:S01]  /*1490*/  FMUL.FTZ R67, R66.reuse, R77 ;  /* 0x0000004d42437220 */ /* 0x040fe20000410000 */
[----:B------:R-:W-:Y:S01]  /*14a0*/  F2FP.F16.F32.PACK_AB R58, R69, R70 ;  /* 0x00000046453a723e */ /* 0x000fe200000000ff */
[----:B------:R-:W-:Y:S01]  /*14b0*/  FMUL.FTZ R72, R66, R72 ;  /* 0x0000004842487220 */ /* 0x000fe20000410000 */
[----:B------:R-:W-:Y:S01]  /*14c0*/  F2FP.F16.F32.PACK_AB R63, R64, R63 ;  /* 0x0000003f403f723e */ /* 0x000fe200000000ff */
        /* <DEDUP_REMOVED lines=8> */
[----:B------:R-:W-:-:S02]  /*1550*/  F2FP.F16.F32.PACK_AB R61, R76, R61 ;  /* 0x0000003d4c3d723e */ /* 0x000fc400000000ff */
[----:B------:R-:W-:Y:S01]  /*1560*/  F2FP.F16.F32.PACK_AB R67, R42, R67 ;  /* 0x000000432a43723e */ /* 0x000fe200000000ff */
[----:B------:R-:W-:Y:S01]  /*1570*/  HFMA2.MMA R42, R34, R52, R18 ;  /* 0x00000034222a7235 */ /* 0x000fe20000000012 */
[----:B------:R-:W-:Y:S01]  /*1580*/  F2FP.F16.F32.PACK_AB R0, R43, R72 ;  /* 0x000000482b00723e */ /* 0x000fe200000000ff */
[----:B------:R-:W-:Y:S02]  /*1590*/  HFMA2 R43, R35, R3, R19 ;  /* 0x00000003232b7231 */ /* 0x000fe40000000013 */
[----:B0-----:R-:W-:Y:S01]  /*15a0*/  @!P1 IMAD.WIDE R64, R2, 0x4, R40 ;  /* 0x0000000402409825 */ /* 0x001fe200078e0228 */
        /* <DEDUP_REMOVED lines=11> */
[----:B------:R1:W-:Y:S01]  /*1660*/  @!P1 STG.E desc[UR4][R64.64], R66 ;  /* 0x0000004240009986 */ /* 0x0003e2000c101904 */
[----:B------:R-:W-:Y:S01]  /*1670*/  HFMA2 R59, R27, R0, R11 ;  /* 0x000000001b3b7231 */ /* 0x000fe2000000000b */
[----:B------:R-:W-:Y:S01]  /*1680*/  IADD3 R2, R2, UR6, RZ ;  /* 0x0000000602027c10 */ /* 0x000fe2000fffe0ff */
[----:B------:R-:W-:Y:S01]  /*1690*/  HFMA2 R61, R21, R53, R5 ;  /* 0x00000035153d7231 */ /* 0x000fe20000000005 */
[----:B------:R1:W-:Y:S01]  /*16a0*/  STG.E.128 desc[UR4][R38.64], R40 ;  /* 0x0000002826007986 */ /* 0x0003e2000c101d04 */
[----:B------:R-:W-:Y:S01]  /*16b0*/  HFMA2 R63, R23, R68, R7 ;  /* 0x00000044173f7231 */ /* 0x000fe20000000007 */
[----:B------:R-:W-:-:S02]  /*16c0*/  ISETP.GE.AND P1, PT, R2, UR7, PT ;  /* 0x0000000702007c0c */ /* 0x000fc4000bf26270 */
[----:B------:R1:W-:Y:S01]  /*16d0*/  STG.E.128 desc[UR4][R44.64], R48 ;  /* 0x000000302c007986 */ /* 0x0003e2000c101d04 */
[----:B------:R-:W-:-:S03]  /*16e0*/  SEL R52, RZ, 0x1, P0 ;  /* 0x00000001ff347807 */ /* 0x000fc60000000000 */
[----:B------:R1:W-:Y:S04]  /*16f0*/  STG.E.128 desc[UR4][R46.64], R56 ;  /* 0x000000382e007986 */ /* 0x0003e8000c101d04 */
[----:B------:R1:W-:Y:S03]  /*1700*/  STG.E.128 desc[UR4][R36.64], R60 ;  /* 0x0000003c24007986 */ /* 0x0003e6000c101d04 */
[----:B------:R-:W-:Y:S05]  /*1710*/  @!P1 BRA `(.L_x_1445) ;  /* 0xffffffe800a09947 */ /* 0x000fea000383ffff */
[----:B------:R-:W-:Y:S05]  /*1720*/  EXIT ;  /* 0x000000000000794d */ /* 0x000fea0003800000 */
.L_x_1444:
[----:B------:R-:W-:Y:S01]  /*1730*/  HFMA2.MMA R68, -RZ, RZ, 0, 5.9604644775390625e-08 ;  /* 0x00000001ff447435 */ /* 0x000fe200000001ff */
[----:B------:R-:W-:Y:S02]  /*1740*/  MOV R74, R72 ;  /* 0x00000048004a7202 */ /* 0x000fe40000000f00 */
[----:B------:R-:W-:Y:S02]  /*1750*/  MOV R37, 0x1f ;  /* 0x0000001f00257802 */ /* 0x000fe40000000f00 */
[----:B------:R-:W-:-:S07]  /*1760*/  MOV R66, 0xffffffff ;  /* 0xffffffff00427802 */ /* 0x000fce0000000f00 */
[----:B-----5:R-:W-:Y:S05]  /*1770*/  WARPSYNC.COLLECTIVE R66, `(.L_x_1446) ;  /* 0x0000000042087348 */ /* 0x020fea0003c00000 */
[----:B------:R0:W1:Y:S02]  /*1780*/  SHFL.BFLY P2, R70, R74, R68, R37 ;  /* 0x0c0000444a467389 */ /* 0x0000640000040025 */
[----:B01---5:R-:W-:Y:S01]  /*1790*/  ENDCOLLECTIVE ;  /* 0x000000000000791b */ /* 0x023fe20003800000 */
.L_x_1446:
[----:B------:R-:W-:Y:S01]  /*17a0*/  HFMA2.MMA R68, -RZ, RZ, 0, 1.1920928955078125e-07 ;  /* 0x00000002ff447435 */ /* 0x000fe200000001ff */
[----:B------:R-:W-:-:S10]  /*17b0*/  FADD.FTZ R74, R72, R70 ;  /* 0x00000046484a7221 */ /* 0x000fd40000010000 */
[----:B------:R-:W-:Y:S05]  /*17c0*/  WARPSYNC.COLLECTIVE R66, `(.L_x_1447) ;  /* 0x0000000042087348 */ /* 0x000fea0003c00000 */
[----:B------:R0:W1:Y:S02]  /*17d0*/  SHFL.BFLY P2, R70, R74, R68, R37 ;  /* 0x0c0000444a467389 */ /* 0x0000640000040025 */
[----:B01----:R-:W-:Y:S01]  /*17e0*/  ENDCOLLECTIVE ;  /* 0x000000000000791b */ /* 0x003fe20003800000 */
.L_x_1447:
[----:B------:R-:W-:Y:S01]  /*17f0*/  HFMA2.MMA R68, -RZ, RZ, 0, 2.384185791015625e-07 ;  /* 0x00000004ff447435 */ /* 0x000fe200000001ff */
[----:B------:R-:W-:-:S05]  /*1800*/  FADD.FTZ R76, R74, R70 ;  /* 0x000000464a4c7221 */ /* 0x000fca0000010000 */
[----:B------:R-:W-:-:S07]  /*1810*/  MOV R74, R76 ;  /* 0x0000004c004a7202 */ /* 0x000fce0000000f00 */
[----:B------:R-:W-:Y:S05]  /*1820*/  WARPSYNC.COLLECTIVE R66, `(.L_x_1448) ;  /* 0x0000000042087348 */ /* 0x000fea0003c00000 */
[----:B------:R0:W1:Y:S02]  /*1830*/  SHFL.BFLY P2, R70, R74, R68, R37 ;  /* 0x0c0000444a467389 */ /* 0x0000640000040025 */
[----:B01----:R-:W-:Y:S01]  /*1840*/  ENDCOLLECTIVE ;  /* 0x000000000000791b */ /* 0x003fe20003800000 */
.L_x_1448:
[----:B------:R-:W-:Y:S01]  /*1850*/  HFMA2.MMA R68, -RZ, RZ, 0, 4.76837158203125e-07 ;  /* 0x00000008ff447435 */ /* 0x000fe200000001ff */
[----:B------:R-:W-:-:S05]  /*1860*/  FADD.FTZ R76, R76, R70 ;  /* 0x000000464c4c7221 */ /* 0x000fca0000010000 */
[----:B------:R-:W-:-:S07]  /*1870*/  MOV R74, R76 ;  /* 0x0000004c004a7202 */ /* 0x000fce0000000f00 */
[----:B------:R-:W-:Y:S05]  /*1880*/  WARPSYNC.COLLECTIVE R66, `(.L_x_1449) ;  /* 0x0000000042087348 */ /* 0x000fea0003c00000 */
[----:B------:R0:W1:Y:S02]  /*1890*/  SHFL.BFLY P2, R70, R74, R68, R37 ;  /* 0x0c0000444a467389 */ /* 0x0000640000040025 */
[----:B01----:R-:W-:Y:S01]  /*18a0*/  ENDCOLLECTIVE ;  /* 0x000000000000791b */ /* 0x003fe20003800000 */
.L_x_1449:
[----:B------:R-:W-:Y:S01]  /*18b0*/  HFMA2.MMA R68, -RZ, RZ, 0, 9.5367431640625e-07 ;  /* 0x00000010ff447435 */ /* 0x000fe200000001ff */
[----:B------:R-:W-:-:S05]  /*18c0*/  FADD.FTZ R36, R76, R70 ;  /* 0x000000464c247221 */ /* 0x000fca0000010000 */
[----:B------:R-:W-:-:S07]  /*18d0*/  MOV R74, R36 ;  /* 0x00000024004a7202 */ /* 0x000fce0000000f00 */
[----:B------:R-:W-:Y:S05]  /*18e0*/  WARPSYNC.COLLECTIVE R66, `(.L_x_1450) ;  /* 0x0000000042087348 */ /* 0x000fea0003c00000 */
[----:B------:R0:W1:Y:S02]  /*18f0*/  SHFL.BFLY P2, R70, R74, R68, R37 ;  /* 0x0c0000444a467389 */ /* 0x0000640000040025 */
[----:B01----:R-:W-:Y:S01]  /*1900*/  ENDCOLLECTIVE ;  /* 0x000000000000791b */ /* 0x003fe20003800000 */
.L_x_1450:
        /* <DEDUP_REMOVED lines=72> */
.L_x_1451:
[----:B------:R-:W-:Y:S01]  /*1d90*/  HFMA2.MMA R68, -RZ, RZ, 0, 1.1920928955078125e-07 ;  /* 0x00000002ff447435 */ /* 0x000fe200000001ff */
[----:B------:R-:W-:-:S10]  /*1da0*/  FADD.FTZ R74, R72, R70 ;  /* 0x00000046484a7221 */ /* 0x000fd40000010000 */
[----:B------:R-:W-:Y:S05]  /*1db0*/  WARPSYNC.COLLECTIVE R66, `(.L_x_1452) ;  /* 0x0000000042087348 */ /* 0x000fea0003c00000 */
[----:B------:R0:W1:Y:S02]  /*1dc0*/  SHFL.BFLY P2, R70, R74, R68, R37 ;  /* 0x0c0000444a467389 */ /* 0x0000640000040025 */
[----:B01----:R-:W-:Y:S01]  /*1dd0*/  ENDCOLLECTIVE ;  /* 0x000000000000791b */ /* 0x003fe20003800000 */
.L_x_1452:
[----:B------:R-:W-:Y:S01]  /*1de0*/  HFMA2.MMA R68, -RZ, RZ, 0, 2.384185791015625e-07 ;  /* 0x00000004ff447435 */ /* 0x000fe200000001ff */
[----:B------:R-:W-:-:S05]  /*1df0*/  FADD.FTZ R76, R74, R70 ;  /* 0x000000464a4c7221 */ /* 0x000fca0000010000 */
[----:B------:R-:W-:-:S07]  /*1e00*/  MOV R74, R76 ;  /* 0x0000004c004a7202 */ /* 0x000fce0000000f00 */
[----:B------:R-:W-:Y:S05]  /*1e10*/  WARPSYNC.COLLECTIVE R66, `(.L_x_1453) ;  /* 0x0000000042087348 */ /* 0x000fea0003c00000 */
[----:B------:R0:W1:Y:S02]  /*1e20*/  SHFL.BFLY P2, R70, R74, R68, R37 ;  /* 0x0c0000444a467389 */ /* 0x0000640000040025 */
[----:B01----:R-:W-:Y:S01]  /*1e30*/  ENDCOLLECTIVE ;  /* 0x000000000000791b */ /* 0x003fe20003800000 */
.L_x_1453:
[----:B------:R-:W-:Y:S01]  /*1e40*/  HFMA2.MMA R68, -RZ, RZ, 0, 4.76837158203125e-07 ;  /* 0x00000008ff447435 */ /* 0x000fe200000001ff */
[----:B------:R-:W-:-:S05]  /*1e50*/  FADD.FTZ R76, R76, R70 ;  /* 0x000000464c4c7221 */ /* 0x000fca0000010000 */
[----:B------:R-:W-:-:S07]  /*1e60*/  MOV R74, R76 ;  /* 0x0000004c004a7202 */ /* 0x000fce0000000f00 */
[----:B------:R-:W-:Y:S05]  /*1e70*/  WARPSYNC.COLLECTIVE R66, `(.L_x_1454) ;  /* 0x0000000042087348 */ /* 0x000fea0003c00000 */
[----:B------:R0:W1:Y:S02]  /*1e80*/  SHFL.BFLY P2, R70, R74, R68, R37 ;  /* 0x0c0000444a467389 */ /* 0x0000640000040025 */
[----:B01----:R-:W-:Y:S01]  /*1e90*/  ENDCOLLECTIVE ;  /* 0x000000000000791b */ /* 0x003fe20003800000 */
.L_x_1454:
[----:B------:R-:W-:Y:S01]  /*1ea0*/  HFMA2.MMA R68, -RZ, RZ, 0, 9.5367431640625e-07 ;  /* 0x00000010ff447435 */ /* 0x000fe200000001ff */
[----:B------:R-:W-:-:S05]  /*1eb0*/  FADD.FTZ R72, R76, R70 ;  /* 0x000000464c487221 */ /* 0x000fca0000010000 */
[----:B------:R-:W-:-:S07]  /*1ec0*/  MOV R74, R72 ;  /* 0x00000048004a7202 */ /* 0x000fce0000000f00 */
[----:B------:R-:W-:Y:S05]  /*1ed0*/  WARPSYNC.COLLECTIVE R66, `(.L_x_1455) ;  /* 0x0000000042087348 */ /* 0x000fea0003c00000 */
[----:B------:R0:W1:Y:S02]  /*1ee0*/  SHFL.BFLY P2, R70, R74, R68, R37 ;  /* 0x0c0000444a467389 */ /* 0x0000640000040025 */
[----:B01----:R-:W-:Y:S01]  /*1ef0*/  ENDCOLLECTIVE ;  /* 0x000000000000791b */ /* 0x003fe20003800000 */
.L_x_1455:
[----:B------:R-:W-:Y:S05]  /*1f00*/  BRA `(.L_x_1456) ;  /* 0xffffffec00507947 */ /* 0x000fea000383ffff */
.L_x_1457:
        /* <DEDUP_REMOVED lines=15> */
.L_x_2080:


//--------------------- .text._ZN10layer_norm13ln_fwd_kernelINS_13Kernel_traitsIffffjLj4096ELj1ELj1ELj4ELj16ENS_18Kernel_traits_baseILj4096EffffjLj128EEEEEEEvNS_9FwdParamsE --------------------------
	.section	.text._ZN10layer_norm13ln_fwd_kernelINS_13Kernel_traitsIffffjLj4096ELj1ELj1ELj4ELj16ENS_18Kernel_traits_baseILj4096EffffjLj128EEEEEEEvNS_9FwdParamsE,"ax",@progbits
	.align	128
        .global         _ZN10layer_norm13ln_fwd_kernelINS_13Kernel_traitsIffffjLj4096ELj1ELj1ELj4ELj16ENS_18Kernel_traits_baseILj4096EffffjLj128EEEEEEEvNS_9FwdParamsE
        .type           _ZN10layer_norm13ln_fwd_kernelINS_13Kernel_traitsIffffjLj4096ELj1ELj1ELj4ELj16ENS_18Kernel_traits_baseILj4096EffffjLj128EEEEEEEvNS_9FwdParamsE,@function
        .size           _ZN10layer_norm13ln_fwd_kernelINS_13Kernel_traitsIffffjLj4096ELj1ELj1ELj4ELj16ENS_18Kernel_traits_baseILj4096EffffjLj128EEEEEEEvNS_9FwdParamsE,(.L_x_2081 - _ZN10layer_norm13ln_fwd_kernelINS_13Kernel_traitsIffffjLj4096ELj1ELj1ELj4ELj16ENS_18Kernel_traits_baseILj4096EffffjLj128EEEEEEEvNS_9FwdParamsE)
        .other          _ZN10layer_norm13ln_fwd_kernelINS_13Kernel_traitsIffffjLj4096ELj1ELj1ELj4ELj16ENS_18Kernel_traits_baseILj4096EffffjLj128EEEEEEEvNS_9FwdParamsE,@"STO_CUDA_ENTRY STV_DEFAULT"
_ZN10layer_norm13ln_fwd_kernelINS_13Kernel_traitsIffffjLj4096ELj1ELj1ELj4ELj16ENS_18Kernel_traits_baseILj4096EffffjLj128EEEEEEEvNS_9FwdParamsE:
.text._ZN10layer_norm13ln_fwd_kernelINS_13Kernel_traitsIffffjLj4096ELj1ELj1ELj4ELj16ENS_18Kernel_traits_baseILj4096EffffjLj128EEEEEEEvNS_9FwdParamsE:
        /* <DEDUP_REMOVED lines=34> */
.L_x_1459:
[----:B01----:R-:W0:Y:S01]  /*0220*/  S2R R3, SR_TID.X ;  /* 0x0000000000037919 */ /* 0x003e220000002100 */
        /* <DEDUP_REMOVED lines=150> */
.L_x_1470:
[----:B------:R-:W2:Y:S01]  /*0b90*/  @!P1 S2R R107, SR_CgaCtaId ;  /* 0x00000000006b9919 */ /* 0x000ea20000008800 */
[----:B------:R-:W-:Y:S01]  /*0ba0*/  LOP3.LUT R105, R3, 0x1f, RZ, 0xc0, !PT ;  /* 0x0000001f03697812 */ /* 0x000fe200078ec0ff */
[----:B------:R-:W-:Y:S05]  /*0bb0*/  WARPSYNC.ALL ;  /* 0x0000000000007948 */ /* 0x000fea0003800000 */
[----:B------:R-:W-:Y:S02]  /*0bc0*/  ISETP.GT.U32.AND P2, PT, R105, 0x3, PT ;  /* 0x000000036900780c */ /* 0x000fe40003f44070 */
[----:B------:R-:W-:Y:S02]  /*0bd0*/  @!P1 MOV R104, 0x400 ;  /* 0x0000040000689802 */ /* 0x000fe40000000f00 */
[----:B------:R-:W-:-:S02]  /*0be0*/  LOP3.LUT R2, R7, 0x3, RZ, 0xc0, !PT ;  /* 0x0000000307027812 */ /* 0x000fc400078ec0ff */
[C---:B------:R-:W-:Y:S02]  /*0bf0*/  IADD3 R115, R5.reuse, 0x80, RZ ;  /* 0x0000008005737810 */ /* 0x040fe40007ffe0ff */
[----:B------:R-:W-:Y:S02]  /*0c00*/  @!P1 IADD3 R7, R4, R2, RZ ;  /* 0x0000000204079210 */ /* 0x000fe40007ffe0ff */
[----:B------:R-:W-:-:S03]  /*0c10*/  IADD3 R116, R5, 0x380, RZ ;  /* 0x0000038005747810 */ /* 0x000fc60007ffe0ff */
[----:B------:R-:W3:Y:S01]  /*0c20*/  @!P2 S2R R111, SR_CgaCtaId ;  /* 0x00000000006fa919 */ /* 0x000ee20000008800 */
[----:B------:R-:W-:Y:S02]  /*0c30*/  @!P2 IADD3 R4, R4, R105, RZ ;  /* 0x000000690404a210 */ /* 0x000fe40007ffe0ff */
[----:B--2---:R-:W-:-:S04]  /*0c40*/  @!P1 LEA R104, R107, R104, 0x18 ;  /* 0x000000686b689211 */ /* 0x004fc800078ec0ff */
[----:B------:R-:W-:Y:S01]  /*0c50*/  @!P1 LEA R107, R7, R104, 0x3 ;  /* 0x00000068076b9211 */ /* 0x000fe200078e18ff */
[----:B-1----:R-:W-:Y:S01]  /*0c60*/  FADD.FTZ R7, R106, R109 ;  /* 0x0000006d6a077221 */ /* 0x002fe20000010000 */
[----:B------:R-:W-:Y:S02]  /*0c70*/  @!P2 MOV R104, 0x400 ;  /* 0x000004000068a802 */ /* 0x000fe40000000f00 */
[----:B------:R-:W-:Y:S02]  /*0c80*/  MOV R109, RZ ;  /* 0x000000ff006d7202 */ /* 0x000fe40000000f00 */
[----:B------:R-:W-:Y:S01]  /*0c90*/  @!P1 STS.64 [R107], R6 ;  /* 0x000000066b009388 */ /* 0x000fe20000000a00 */
[----:B------:R-:W-:Y:S01]  /*0ca0*/  @!P2 MOV R109, 0x44800000 ;  /* 0x44800000006da802 */ /* 0x000fe20000000f00 */
[----:B------:R-:W-:Y:S01]  /*0cb0*/  BAR.SYNC.DEFER_BLOCKING 0x0 ;  /* 0x0000000000007b1d */ /* 0x000fe20000010000 */
[----:B------:R-:W-:Y:S02]  /*0cc0*/  LOP3.LUT P1, RZ, R2, 0x1f, R3, 0xf8, !PT ;  /* 0x0000001f02ff7812 */ /* 0x000fe4000782f803 */
[----:B---3--:R-:W-:-:S02]  /*0cd0*/  @!P2 LEA R111, R111, R104, 0x18 ;  /* 0x000000686f6fa211 */ /* 0x008fc400078ec0ff */
[----:B------:R-:W-:Y:S01]  /*0ce0*/  CS2R R104, SRZ ;  /* 0x0000000000687805 */ /* 0x000fe2000001ff00 */
[----:B------:R-:W1:Y:S01]  /*0cf0*/  SHFL.DOWN PT, R108, R109, 0x2, 0x1f ;  /* 0x08401f006d6c7f89 */ /* 0x000e6200000e0000 */
[----:B0-----:R-:W-:-:S05]  /*0d00*/  @!P2 LEA R106, R4, R111, 0x3 ;  /* 0x0000006f046aa211 */ /* 0x001fca00078e18ff */
[----:B------:R-:W0:Y:S01]  /*0d10*/  @!P2 LDS.64 R104, [R106] ;  /* 0x000000006a68a984 */ /* 0x000e220000000a00 */
[----:B-1----:R-:W-:-:S04]  /*0d20*/  FADD.FTZ R107, R108, R109 ;  /* 0x0000006d6c6b7221 */ /* 0x002fc80000010000 */
[----:B------:R-:W1:Y:S01]  /*0d30*/  MUFU.RCP R7, R107 ;  /* 0x0000006b00077308 */ /* 0x000e620000001000 */
[----:B------:R-:W-:Y:S04]  /*0d40*/  SHFL.DOWN PT, R4, R107, 0x1, 0x1f ;  /* 0x08201f006b047f89 */ /* 0x000fe800000e0000 */
[----:B0-----:R-:W0:Y:S04]  /*0d50*/  SHFL.DOWN PT, R111, R104, 0x2, 0x1f ;  /* 0x08401f00686f7f89 */ /* 0x001e2800000e0000 */
        /* <DEDUP_REMOVED lines=8> */
[----:B------:R-:W-:Y:S01]  /*0de0*/  FMUL.FTZ R109, R106, R109 ;  /* 0x0000006d6a6d7220 */ /* 0x000fe20000410000 */
[----:B------:R-:W-:-:S03]  /*0df0*/  IADD3 R111, R5, 0x180, RZ ;  /* 0x00000180056f7810 */ /* 0x000fc60007ffe0ff */
[----:B------:R-:W0:Y:S01]  /*0e00*/  SHFL.DOWN PT, R113, R110, 0x1, 0x1f ;  /* 0x08201f006e717f89 */ /* 0x000e2200000e0000 */
[----:B------:R-:W-:Y:S01]  /*0e10*/  FMUL.FTZ R109, R108, R109 ;  /* 0x0000006d6c6d7220 */ /* 0x000fe20000410000 */
[----:B------:R-:W1:Y:S01]  /*0e20*/  MUFU.RCP R104, R104 ;  /* 0x0000006800687308 */ /* 0x000e620000001000 */
[----:B------:R-:W2:Y:S02]  /*0e30*/  LDC R108, c[0x0][0x260] ;  /* 0x00009800ff6c7b82 */ /* 0x000ea40000000800 */
[----:B------:R-:W-:-:S05]  /*0e40*/  FFMA.FTZ R6, R7, R109, R6 ;  /* 0x0000006d07067223 */ /* 0x000fca0000010006 */
[----:B------:R-:W3:Y:S01]  /*0e50*/  SHFL.DOWN PT, R105, R6, 0x1, 0x1f ;  /* 0x08201f0006697f89 */ /* 0x000ee200000e0000 */
[----:B0-----:R-:W-:-:S04]  /*0e60*/  FMUL.FTZ R106, R4, R113 ;  /* 0x00000071046a7220 */ /* 0x001fc80000410000 */
[----:B------:R-:W-:Y:S01]  /*0e70*/  FFMA.FTZ R7, R107, R110, R106 ;  /* 0x0000006e6b077223 */ /* 0x000fe2000001006a */
[----:B------:R-:W-:Y:S01]  /*0e80*/  FADD.FTZ R110, R110, -R113 ;  /* 0x800000716e6e7221 */ /* 0x000fe20000010000 */
[----:B------:R-:W-:Y:S02]  /*0e90*/  IADD3 R113, R5, 0x100, RZ ;  /* 0x0000010005717810 */ /* 0x000fe40007ffe0ff */
[----:B-1----:R-:W-:Y:S01]  /*0ea0*/  FMUL.FTZ R7, R104, R7 ;  /* 0x0000000768077220 */ /* 0x002fe20000410000 */
[----:B------:R-:W-:Y:S01]  /*0eb0*/  FMUL.FTZ R110, R110, R110 ;  /* 0x0000006e6e6e7220 */ /* 0x000fe20000410000 */
[----:B---3--:R-:W-:-:S03]  /*0ec0*/  FADD.FTZ R105, R6, R105 ;  /* 0x0000006906697221 */ /* 0x008fc60000010000 */
[----:B------:R-:W-:Y:S01]  /*0ed0*/  FMUL.FTZ R107, R107, R110 ;  /* 0x0000006e6b6b7220 */ /* 0x000fe20000410000 */
[----:B------:R-:W0:Y:S03]  /*0ee0*/  SHFL.IDX PT, R7, R7, RZ, 0x1f ;  /* 0x00001fff07077589 */ /* 0x000e2600000e0000 */
[----:B------:R-:W-:-:S04]  /*0ef0*/  FMUL.FTZ R107, R4, R107 ;  /* 0x0000006b046b7220 */ /* 0x000fc80000410000 */
[----:B------:R-:W-:Y:S02]  /*0f00*/  FFMA.FTZ R107, R104, R107, R105 ;  /* 0x0000006b686b7223 */ /* 0x000fe40000010069 */
[----:B------:R-:W1:Y:S03]  /*0f10*/  @!P1 LDC.64 R104, c[0x0][0x230] ;  /* 0x00008c00ff689b82 */ /* 0x000e660000000a00 */
[----:B------:R3:W2:Y:S05]  /*0f20*/  SHFL.IDX PT, R109, R107, RZ, 0x1f ;  /* 0x00001fff6b6d7589 */ /* 0x0006aa00000e0000 */
[----:B---3--:R-:W3:Y:S01]  /*0f30*/  @!P1 LDC.64 R106, c[0x0][0x238] ;  /* 0x00008e00ff6a9b82 */ /* 0x008ee20000000a00 */
[--C-:B0-----:R-:W-:Y:S01]  /*0f40*/  FADD.FTZ R2, R100, -R7.reuse ;  /* 0x8000000764027221 */ /* 0x101fe20000010000 */
[--C-:B------:R-:W-:Y:S01]  /*0f50*/  FADD.FTZ R6, R101, -R7.reuse ;  /* 0x8000000765067221 */ /* 0x100fe20000010000 */
[--C-:B------:R-:W-:Y:S01]  /*0f60*/  FADD.FTZ R3, R102, -R7.reuse ;  /* 0x8000000766037221 */ /* 0x100fe20000010000 */
[--C-:B------:R-:W-:Y:S01]  /*0f70*/  FADD.FTZ R101, R74, -R7.reuse ;  /* 0x800000074a657221 */ /* 0x100fe20000010000 */
[--C-:B------:R-:W-:Y:S01]  /*0f80*/  FADD.FTZ R102, R75, -R7.reuse ;  /* 0x800000074b667221 */ /* 0x100fe20000010000 */
[----:B------:R-:W-:-:S02]  /*0f90*/  FADD.FTZ R77, R77, -R7 ;  /* 0x800000074d4d7221 */ /* 0x000fc40000010000 */
[----:B------:R-:W0:Y:S01]  /*0fa0*/  LDC.64 R74, c[0x0][0x228] ;  /* 0x00008a00ff4a7b82 */ /* 0x000e220000000a00 */
[--C-:B------:R-:W-:Y:S01]  /*0fb0*/  FADD.FTZ R4, R103, -R7.reuse ;  /* 0x8000000767047221 */ /* 0x100fe20000010000 */
[----:B------:R-:W-:Y:S01]  /*0fc0*/  FADD.FTZ R96, R96, -R7 ;  /* 0x8000000760607221 */ /* 0x000fe20000010000 */
[----:B-1----:R-:W-:-:S04]  /*0fd0*/  @!P1 IMAD.WIDE R104, R0, 0x4, R104 ;  /* 0x0000000400689825 */ /* 0x002fc800078e0268 */
[--C-:B------:R-:W-:Y:S01]  /*0fe0*/  FADD.FTZ R97, R97, -R7.reuse ;  /* 0x8000000761617221 */ /* 0x100fe20000010000 */
[--C-:B------:R-:W-:Y:S01]  /*0ff0*/  FADD.FTZ R98, R98, -R7.reuse ;  /* 0x8000000762627221 */ /* 0x100fe20000010000 */
[----:B--2---:R-:W-:Y:S01]  /*1000*/  FFMA.FTZ R100, R109, 0.000244140625, R108 ;  /* 0x398000006d647823 */ /* 0x004fe2000001006c */
[--C-:B------:R-:W-:Y:S01]  /*1010*/  FADD.FTZ R99, R99, -R7.reuse ;  /* 0x8000000763637221 */ /* 0x100fe20000010000 */
[--C-:B------:R-:W-:Y:S01]  /*1020*/  FADD.FTZ R84, R84, -R7.reuse ;  /* 0x8000000754547221 */ /* 0x100fe20000010000 */
[--C-:B------:R-:W-:Y:S01]  /*1030*/  FADD.FTZ R85, R85, -R7.reuse ;  /* 0x8000000755557221 */ /* 0x100fe20000010000 */
[--C-:B------:R-:W-:Y:S01]  /*1040*/  FADD.FTZ R86, R86, -R7.reuse ;  /* 0x8000000756567221 */ /* 0x100fe20000010000 */
[--C-:B------:R-:W-:Y:S01]  /*1050*/  FADD.FTZ R87, R87, -R7.reuse ;  /* 0x8000000757577221 */ /* 0x100fe20000010000 */
[----:B------:R-:W1:Y:S01]  /*1060*/  MUFU.RSQ R100, R100 ;  /* 0x0000006400647308 */ /* 0x000e620000001400 */
[----:B------:R-:W-:Y:S01]  /*1070*/  FADD.FTZ R88, R88, -R7 ;  /* 0x8000000758587221 */ /* 0x000fe20000010000 */
[----:B---3--:R-:W-:-:S04]  /*1080*/  @!P1 IMAD.WIDE R106, R0, 0x4, R106 ;  /* 0x00000004006a9825 */ /* 0x008fc800078e026a */
        /* <DEDUP_REMOVED lines=15> */
[----:B------:R-:W-:Y:S01]  /*1180*/  IADD3 R77, R5, 0x280, RZ ;  /* 0x00000280054d7810 */ /* 0x000fe20007ffe0ff */
[--C-:B------:R-:W-:Y:S01]  /*1190*/  FADD.FTZ R78, R78, -R7.reuse ;  /* 0x800000074e4e7221 */ /* 0x100fe20000010000 */
[----:B------:R-:W-:Y:S01]  /*11a0*/  FADD.FTZ R79, R79, -R7 ;  /* 0x800000074f4f7221 */ /* 0x000fe20000010000 */
        /* <DEDUP_REMOVED lines=30> */
[C---:B-1----:R-:W-:Y:S01]  /*1390*/  FMUL.FTZ R7, R100.reuse, R76 ;  /* 0x0000004c64077220 */ /* 0x042fe20000410000 */
[C---:B------:R-:W-:Y:S01]  /*13a0*/  FMUL.FTZ R104, R100.reuse, R78 ;  /* 0x0000004e64687220 */ /* 0x040fe20000410000 */
[----:B------:R-:W-:Y:S01]  /*13b0*/  FMUL.FTZ R105, R100, R79 ;  /* 0x0000004f64697220 */ /* 0x000fe20000410000 */
[----:B------:R-:W-:Y:S01]  /*13c0*/  IADD3 R109, R5, 0x200, RZ ;  /* 0x00000200056d7810 */ /* 0x000fe20007ffe0ff */
[----:B0-----:R-:W-:Y:S01]  /*13d0*/  IMAD.WIDE.U32 R106, R77, 0x10, R74 ;  /* 0x000000104d6a7825 */ /* 0x001fe200078e004a */
[----:B------:R-:W-:-:S03]  /*13e0*/  IADD3 R100, R5, 0x300, RZ ;  /* 0x0000030005647810 */ /* 0x000fc60007ffe0ff */
[----:B-----5:R-:W-:Y:S01]  /*13f0*/  FFMA.FTZ R78, R10, R3, R42 ;  /* 0x000000030a4e7223 */ /* 0x020fe2000001002a */
[----:B------:R-:W-:Y:S01]  /*1400*/  FFMA.FTZ R77, R9, R6, R41 ;  /* 0x00000006094d7223 */ /* 0x000fe20000010029 */
        /* <DEDUP_REMOVED lines=23> */
[----:B------:R-:W-:Y:S01]  /*1580*/  IMAD.WIDE.U32 R2, R100, 0x10, R74 ;  /* 0x0000001064027825 */ /* 0x000fe200078e004a */
[----:B------:R0:W-:Y:S03]  /*1590*/  STG.E.128 desc[UR4][R118.64], R76 ;  /* 0x0000004c76007986 */ /* 0x0001e6000c101d04 */
[----:B------:R-:W-:Y:S01]  /*15a0*/  FFMA.FTZ R93, R29, R93, R61 ;  /* 0x0000005d1d5d7223 */ /* 0x000fe2000001003d */
[----:B------:R-:W-:Y:S01]  /*15b0*/  FFMA.FTZ R92, R28, R92, R60 ;  /* 0x0000005c1c5c7223 */ /* 0x000fe2000001003c */
[----:B------:R-:W-:-:S04]  /*15c0*/  IMAD.WIDE.U32 R116, R116, 0x10, R74 ;  /* 0x0000001074747825 */ /* 0x000fc800078e004a */
        /* <DEDUP_REMOVED lines=8> */
[----:B------:R-:W-:Y:S02]  /*1650*/  IADD3 R0, R0, UR6, RZ ;  /* 0x0000000600007c10 */ /* 0x000fe4000fffe0ff */
[----:B------:R-:W-:Y:S01]  /*1660*/  SEL R4, RZ, 0x1, P0 ;  /* 0x00000001ff047807 */ /* 0x000fe20000000000 */
[----:B------:R1:W-:Y:S01]  /*1670*/  STG.E.128 desc[UR4][R110.64], R88 ;  /* 0x000000586e007986 */ /* 0x0003e2000c101d04 */
[----:B------:R-:W-:Y:S01]  /*1680*/  ISETP.GE.AND P1, PT, R0, UR7, PT ;  /* 0x0000000700007c0c */ /* 0x000fe2000bf26270 */
[----:B0-----:R-:W-:Y:S01]  /*1690*/  FFMA.FTZ R77, R37, R103, R69 ;  /* 0x00000067254d7223 */ /* 0x001fe20000010045 */
[----:B------:R-:W-:Y:S01]  /*16a0*/  FFMA.FTZ R76, R36, R7, R68 ;  /* 0x00000007244c7223 */ /* 0x000fe20000010044 */
[----:B------:R-:W-:Y:S01]  /*16b0*/  FFMA.FTZ R78, R38, R104, R70 ;  /* 0x00000068264e7223 */ /* 0x000fe20000010046 */
[----:B------:R-:W-:Y:S01]  /*16c0*/  FFMA.FTZ R79, R39, R105, R71 ;  /* 0x00000069274f7223 */ /* 0x000fe20000010047 */
[----:B------:R1:W-:Y:S04]  /*16d0*/  STG.E.128 desc[UR4][R108.64], R80 ;  /* 0x000000506c007986 */ /* 0x0003e8000c101d04 */
[----:B------:R1:W-:Y:S04]  /*16e0*/  STG.E.128 desc[UR4][R106.64], R92 ;  /* 0x0000005c6a007986 */ /* 0x0003e8000c101d04 */
[----:B------:R1:W-:Y:S04]  /*16f0*/  STG.E.128 desc[UR4][R2.64], R72 ;  /* 0x0000004802007986 */ /* 0x0003e8000c101d04 */
[----:B------:R1:W-:Y:S01]  /*1700*/  STG.E.128 desc[UR4][R116.64], R76 ;  /* 0x0000004c74007986 */ /* 0x0003e2000c101d04 */
[----:B------:R-:W-:Y:S05]  /*1710*/  @!P1 BRA `(.L_x_1459) ;  /* 0xffffffe800c09947 */ /* 0x000fea000383ffff */
[----:B------:R-:W-:Y:S05]  /*1720*/  EXIT ;  /* 0x000000000000794d */ /* 0x000fea0003800000 */
.L_x_1458:
[----:B------:R-:W-:Y:S01]  /*1730*/  HFMA2.MMA R110, -RZ, RZ, 0, 5.9604644775390625e-08 ;  /* 0x00000001ff6e7435 */ /* 0x000fe200000001ff */
[----:B------:R-:W-:Y:S02]  /*1740*/  MOV R111, R2 ;  /* 0x00000002006f7202 */ /* 0x000fe40000000f00 */
[----:B------:R-:W-:Y:S02]  /*1750*/  MOV R113, 0x1f ;  /* 0x0000001f00717802 */ /* 0x000fe40000000f00 */
[----:B------:R-:W-:-:S07]  /*1760*/  MOV R108, 0xffffffff ;  /* 0xffffffff006c7802 */ /* 0x000fce0000000f00 */
[----:B-----5:R-:W-:Y:S05]  /*1770*/  WARPSYNC.COLLECTIVE R108, `(.L_x_1460) ;  /* 0x000000006c087348 */ /* 0x020fea0003c00000 */
[----:B------:R0:W1:Y:S02]  /*1780*/  SHFL.BFLY P2, R109, R111, R110, R113 ;  /* 0x0c00006e6f6d7389 */ /* 0x0000640000040071 */
[----:B01---5:R-:W-:Y:S01]  /*1790*/  ENDCOLLECTIVE ;  /* 0x000000000000791b */ /* 0x023fe20003800000 */
.L_x_1460:
[----:B------:R-:W-:Y:S01]  /*17a0*/  HFMA2.MMA R110, -RZ, RZ, 0, 1.1920928955078125e-07 ;  /* 0x00000002ff6e7435 */ /* 0x000fe200000001ff */
[----:B------:R-:W-:-:S05]  /*17b0*/  MOV R105, R109 ;  /* 0x0000006d00697202 */ /* 0x000fca0000000f00 */
[----:B------:R-:W-:-:S05]  /*17c0*/  FADD.FTZ R105, R2, R105 ;  /* 0x0000006902697221 */ /* 0x000fca0000010000 */
[----:B------:R-:W-:-:S07]  /*17d0*/  MOV R111, R105 ;  /* 0x00000069006f7202 */ /* 0x000fce0000000f00 */
[----:B------:R-:W-:Y:S05]  /*17e0*/  WARPSYNC.COLLECTIVE R108, `(.L_x_1461) ;  /* 0x000000006c087348 */ /* 0x000fea0003c00000 */
[----:B------:R0:W1:Y:S02]  /*17f0*/  SHFL.BFLY P2, R109, R111, R110, R113 ;  /* 0x0c00006e6f6d7389 */ /* 0x0000640000040071 */
[----:B01----:R-:W-:Y:S01]  /*1800*/  ENDCOLLECTIVE ;  /* 0x000000000000791b */ /* 0x003fe20003800000 */
.L_x_1461:
[----:B------:R-:W-:Y:S01]  /*1810*/  HFMA2.MMA R110, -RZ, RZ, 0, 2.384185791015625e-07 ;  /* 0x00000004ff6e7435 */ /* 0x000fe200000001ff */
[----:B------:R-:W-:-:S05]  /*1820*/  MOV R6, R109 ;  /* 0x0000006d00067202 */ /* 0x000fca0000000f00 */
[----:B------:R-:W-:-:S05]  /*1830*/  FADD.FTZ R104, R105, R6 ;  /* 0x0000000669687221 */ /* 0x000fca0000010000 */
[----:B------:R-:W-:-:S07]  /*1840*/  MOV R111, R104 ;  /* 0x00000068006f7202 */ /* 0x000fce0000000f00 */
[----:B------:R-:W-:Y:S05]  /*1850*/  WARPSYNC.COLLECTIVE R108, `(.L_x_1462) ;  /* 0x000000006c087348 */ /* 0x000fea0003c00000 */
[----:B------:R0:W1:Y:S02]  /*1860*/  SHFL.BFLY P2, R109, R111, R110, R113 ;  /* 0x0c00006e6f6d7389 */ /* 0x0000640000040071 */
[----:B01----:R-:W-:Y:S01]  /*1870*/  ENDCOLLECTIVE ;  /* 0x000000000000791b */ /* 0x003fe20003800000 */
.L_x_1462:
[----:B------:R-:W-:Y:S01]  /*1880*/  HFMA2.MMA R110, -RZ, RZ, 0, 4.76837158203125e-07 ;  /* 0x00000008ff6e7435 */ /* 0x000fe200000001ff */
[----:B------:R-:W-:-:S05]  /*1890*/  MOV R107, R109 ;  /* 0x0000006d006b7202 */ /* 0x000fca0000000f00 */
[----:B------:R-:W-:-:S05]  /*18a0*/  FADD.FTZ R107, R104, R107 ;  /* 0x0000006b686b7221 */ /* 0x000fca0000010000 */
[----:B------:R-:W-:-:S07]  /*18b0*/  MOV R111, R107 ;  /* 0x0000006b006f7202 */ /* 0x000fce0000000f00 */
[----:B------:R-:W-:Y:S05]  /*18c0*/  WARPSYNC.COLLECTIVE R108, `(.L_x_1463) ;  /* 0x000000006c087348 */ /* 0x000fea0003c00000 */
[----:B------:R0:W1:Y:S02]  /*18d0*/  SHFL.BFLY P2, R109, R111, R110, R113 ;  /* 0x0c00006e6f6d7389 */ /* 0x0000640000040071 */
[----:B01----:R-:W-:Y:S01]  /*18e0*/  ENDCOLLECTIVE ;  /* 0x000000000000791b */ /* 0x003fe20003800000 */
.L_x_1463:
[----:B------:R-:W-:Y:S01]  /*18f0*/  HFMA2.MMA R110, -RZ, RZ, 0, 9.5367431640625e-07 ;  /* 0x00000010ff6e7435 */ /* 0x000fe200000001ff */
[----:B------:R-:W-:-:S05]  /*1900*/  MOV R6, R109 ;  /* 0x0000006d00067202 */ /* 0x000fca0000000f00 */
[----:B------:R-:W-:-:S05]  /*1910*/  FADD.FTZ R106, R107, R6 ;  /* 0x000000066b6a7221 */ /* 0x000fca0000010000 */
[----:B------:R-:W-:-:S07]  /*1920*/  MOV R111, R106 ;  /* 0x0000006a006f7202 */ /* 0x000fce0000000f00 */
[----:B------:R-:W-:Y:S05]  /*1930*/  WARPSYNC.COLLECTIVE R108, `(.L_x_1464) ;  /* 0x000000006c087348 */ /* 0x000fea0003c00000 */
[----:B------:R0:W1:Y:S02]  /*1940*/  SHFL.BFLY P2, R109, R111, R110, R113 ;  /* 0x0c00006e6f6d7389 */ /* 0x0000640000040071 */
[----:B01----:R-:W-:Y:S01]  /*1950*/  ENDCOLLECTIVE ;  /* 0x000000000000791b */ /* 0x003fe20003800000 */
.L_x_1464:
[----:B------:R-:W-:Y:S01]  /*1960*/  HFMA2.MMA R110, -RZ, RZ, 0, 5.9604644775390625e-08 ;  /* 0x00000001ff6e7435 */ /* 0x000fe200000001ff */
[----:B------:R-:W-:-:S04]  /*1970*/  FADD.FTZ R6, R106, R109 ;  /* 0x0000006d6a067221 */ /* 0x000fc80000010000 */
        /* <DEDUP_REMOVED lines=69> */
.L_x_1465:
[----:B------:R-:W-:Y:S01]  /*1dd0*/  HFMA2.MMA R110, -RZ, RZ, 0, 1.1920928955078125e-07 ;  /* 0x00000002ff6e7435 */ /* 0x000fe200000001ff */
[----:B------:R-:W-:-:S05]  /*1de0*/  MOV R105, R109 ;  /* 0x0000006d00697202 */ /* 0x000fca0000000f00 */
[----:B------:R-:W-:-:S05]  /*1df0*/  FADD.FTZ R105, R2, R105 ;  /* 0x0000006902697221 */ /* 0x000fca0000010000 */
[----:B------:R-:W-:-:S07]  /*1e00*/  MOV R111, R105 ;  /* 0x00000069006f7202 */ /* 0x000fce0000000f00 */
[----:B------:R-:W-:Y:S05]  /*1e10*/  WARPSYNC.COLLECTIVE R108, `(.L_x_1466) ;  /* 0x000000006c087348 */ /* 0x000fea0003c00000 */
[----:B------:R0:W1:Y:S02]  /*1e20*/  SHFL.BFLY P2, R109, R111, R110, R113 ;  /* 0x0c00006e6f6d7389 */ /* 0x0000640000040071 */
[----:B01----:R-:W-:Y:S01]  /*1e30*/  ENDCOLLECTIVE ;  /* 0x000000000000791b */ /* 0x003fe20003800000 */
.L_x_1466:
[----:B------:R-:W-:Y:S01]  /*1e40*/  HFMA2.MMA R110, -RZ, RZ, 0, 2.384185791015625e-07 ;  /* 0x00000004ff6e7435 */ /* 0x000fe200000001ff */
[----:B------:R-:W-:-:S05]  /*1e50*/  MOV R104, R109 ;  /* 0x0000006d00687202 */ /* 0x000fca0000000f00 */
[----:B------:R-:W-:-:S05]  /*1e60*/  FADD.FTZ R104, R105, R104 ;  /* 0x0000006869687221 */ /* 0x000fca0000010000 */
[----:B------:R-:W-:-:S07]  /*1e70*/  MOV R111, R104 ;  /* 0x00000068006f7202 */ /* 0x000fce0000000f00 */
[----:B------:R-:W-:Y:S05]  /*1e80*/  WARPSYNC.COLLECTIVE R108, `(.L_x_1467) ;  /* 0x000000006c087348 */ /* 0x000fea0003c00000 */
[----:B------:R0:W1:Y:S02]  /*1e90*/  SHFL.BFLY P2, R109, R111, R110, R113 ;  /* 0x0c00006e6f6d7389 */ /* 0x0000640000040071 */
[----:B01----:R-:W-:Y:S01]  /*1ea0*/  ENDCOLLECTIVE ;  /* 0x000000000000791b */ /* 0x003fe20003800000 */
.L_x_1467:
[----:B------:R-:W-:Y:S01]  /*1eb0*/  HFMA2.MMA R110, -RZ, RZ, 0, 4.76837158203125e-07 ;  /* 0x00000008ff6e7435 */ /* 0x000fe200000001ff */
[----:B------:R-:W-:-:S05]  /*1ec0*/  MOV R107, R109 ;  /* 0x0000006d006b7202 */ /* 0x000fca0000000f00 */
[----:B------:R-:W-:-:S05]  /*1ed0*/  FADD.FTZ R107, R104, R107 ;  /* 0x0000006b686b7221 */ /* 0x000fca0000010000 */
[----:B------:R-:W-:-:S07]  /*1ee0*/  MOV R111, R107 ;  /* 0x0000006b006f7202 */ /* 0x000fce0000000f00 */
[----:B------:R-:W-:Y:S05]  /*1ef0*/  WARPSYNC.COLLECTIVE R108, `(.L_x_1468) ;  /* 0x000000006c087348 */ /* 0x000fea0003c00000 */
[----:B------:R0:W1:Y:S02]  /*1f00*/  SHFL.BFLY P2, R109, R111, R110, R113 ;  /* 0x0c00006e6f6d7389 */ /* 0x0000640000040071 */
[----:B01----:R-:W-:Y:S01]  /*1f10*/  ENDCOLLECTIVE ;  /* 0x000000000000791b */ /* 0x003fe20003800000 */
.L_x_1468:
[----:B------:R-:W-:Y:S01]  /*1f20*/  HFMA2.MMA R110, -RZ, RZ, 0, 9.5367431640625e-07 ;  /* 0x00000010ff6e7435 */ /* 0x000fe200000001ff */
[----:B------:R-:W-:-:S05]  /*1f30*/  MOV R106, R109 ;  /* 0x0000006d006a7202 */ /* 0x000fca0000000f00 */
[----:B------:R-:W-:-:S05]  /*1f40*/  FADD.FTZ R106, R107, R106 ;  /* 0x0000006a6b6a7221 */ /* 0x000fca0000010000 */
[----:B------:R-:W-:-:S07]  /*1f50*/  MOV R111, R106 ;  /* 0x0000006a006f7202 */ /* 0x000fce0000000f00 */
[----:B------:R-:W-:Y:S05]  /*1f60*/  WARPSYNC.COLLECTIVE R108, `(.L_x_1469) ;  /* 0x000000006c087348 */ /* 0x000fea0003c00000 */
[----:B------:R0:W1:Y:S02]  /*1f70*/  SHFL.BFLY P2, R109, R111, R110, R113 ;  /* 0x0c00006e6f6d7389 */ /* 0x0000640000040071 */
[----:B01----:R-:W-:Y:S01]  /*1f80*/  ENDCOLLECTIVE ;  /* 0x000000000000791b */ /* 0x003fe20003800000 */
.L_x_1469:
[----:B------:R-:W-:Y:S05]  /*1f90*/  BRA `(.L_x_1470) ;  /* 0xffffffe800fc7947 */ /* 0x000fea000383ffff */
.L_x_1471:
        /* <DEDUP_REMOVED lines=14> */
.L_x_2081:


//--------------------- .text._ZN10layer_norm13ln_fwd_kernelINS_13Kernel_traitsI13__nv_bfloat16fS2_fjLj3840ELj1ELj1ELj4ELj4ENS_18Kernel_traits_baseILj3840ES2_fS2_fjLj128EEEEEEEvNS_9FwdParamsE --------------------------
	.section	.text._ZN10layer_norm13ln_fwd_kernelINS_13Kernel_traitsI13__nv_bfloat16fS2_fjLj3840ELj1ELj1ELj4ELj4ENS_18Kernel_traits_baseILj3840ES2_fS2_fjLj128EEEEEEEvNS_9FwdParamsE,"ax",@progbits
	.align	128
        .global         _ZN10layer_norm13ln_fwd_kernelINS_13Kernel_traitsI13__nv_bfloat16fS2_fjLj3840ELj1ELj1ELj4ELj4ENS_18Kernel_traits_baseILj3840ES2_fS2_fjLj128EEEEEEEvNS_9FwdParamsE
        .type           _ZN10layer_norm13ln_fwd_kernelINS_13Kernel_traitsI13__nv_bfloat16fS2_fjLj3840ELj1ELj1ELj4ELj4ENS_18Kernel_traits_baseILj3840ES2_fS2_fjLj128EEEEEEEvNS_9FwdParamsE,@function
        .size           _ZN10layer_norm13ln_fwd_kernelINS_13Kernel_traitsI13__nv_bfloat16fS2_fjLj3840ELj1ELj1ELj4ELj4ENS_18Kernel_traits_baseILj3840ES2_fS2_fjLj128EEEEEEEvNS_9FwdParamsE,(.L_x_2082 - _ZN10layer_norm13ln_fwd_kernelINS_13Kernel_traitsI13__nv_bfloat16fS2_fjLj3840ELj1ELj1ELj4ELj4ENS_18Kernel_traits_baseILj3840ES2_fS2_fjLj128EEEEEEEvNS_9FwdParamsE)
        .other          _ZN10layer_norm13ln_fwd_kernelINS_13Kernel_traitsI13__nv_bfloat16fS2_fjLj3840ELj1ELj1ELj4ELj4ENS_18Kernel_traits_baseILj3840ES2_fS2_fjLj128EEEEEEEvNS_9FwdParamsE,@"STO_CUDA_ENTRY STV_DEFAULT"
_ZN10layer_norm13ln_fwd_kernelINS_13Kernel_traitsI13__nv_bfloat16fS2_fjLj3840ELj1ELj1ELj4ELj4ENS_18Kernel_traits_baseILj3840ES2_fS2_fjLj128EEEEEEEvNS_9FwdParamsE:
.text._ZN10layer_norm13ln_fwd_kernelINS_13Kernel_traitsI13__nv_bfloat16fS2_fjLj3840ELj1ELj1ELj4ELj4ENS_18Kernel_traits_baseILj3840ES2_fS2_fjLj128EEEEEEEvNS_9FwdParamsE:
        /* <DEDUP_REMOVED lines=77> */
[----:B------:R0:W5:Y:S02]  /*04d0*/  LDG.E.U16 R65, desc[UR4][R4.64+0x1d00] ;  /* 0x001d000404417981 */ /* 0x000164000c1e1500 */
.L_x_1473:
[----:B-1----:R-:W1:Y:S01]  /*04e0*/  S2R R14, SR_TID.X ;  /* 0x00000000000e7919 */ /* 0x002e620000002100 */
[----:B0-----:R-:W0:Y:S01]  /*04f0*/  LDC.64 R2, c[0x0][0x220] ;  /* 0x00008800ff027b82 */ /* 0x001e220000000a00 */
[----:B-1----:R-:W-:-:S05]  /*0500*/  LOP3.LUT R4, R14, 0x7f, RZ, 0xc0, !PT ;  /* 0x0000007f0e047812 */ /* 0x002fca00078ec0ff */
[----:B------:R-:W-:-:S04]  /*0510*/  IMAD R163, R63, 0xf00, R4 ;  /* 0x00000f003fa37824 */ /* 0x000fc800078e0204 */
[C-C-:B0-----:R-:W-:Y:S01]  /*0520*/  IMAD.WIDE.U32 R4, R163.reuse, 0x4, R2.reuse ;  /* 0x00000004a3047825 */ /* 0x141fe200078e0002 */
[C---:B------:R-:W-:Y:S02]  /*0530*/  IADD3 R161, R163.reuse, 0x80, RZ ;  /* 0x00000080a3a17810 */ /* 0x040fe40007ffe0ff */
[----:B------:R-:W-:Y:S02]  /*0540*/  IADD3 R159, R163, 0x100, RZ ;  /* 0x00000100a39f7810 */ /* 0x000fe40007ffe0ff */
[----:B------:R0:W2:Y:S01]  /*0550*/  LDG.E R135, desc[UR4][R4.64] ;  /* 0x0000000404877981 */ /* 0x0000a2000c1e1900 */
[----:B------:R-:W-:Y:S01]  /*0560*/  IMAD.WIDE.U32 R6, R161, 0x4, R2 ;  /* 0x00000004a1067825 */ /* 0x000fe200078e0002 */
[----:B------:R-:W-:-:S03]  /*0570*/  IADD3 R157, R163, 0x180, RZ ;  /* 0x00000180a39d7810 */ /* 0x000fc60007ffe0ff */
[--C-:B------:R-:W-:Y:S01]  /*0580*/  IMAD.WIDE.U32 R8, R159, 0x4, R2.reuse ;  /* 0x000000049f087825 */ /* 0x100fe200078e0002 */
[----:B------:R1:W3:Y:S01]  /*0590*/  LDG.E R133, desc[UR4][R6.64] ;  /* 0x0000000406857981 */ /* 0x0002e2000c1e1900 */
[----:B------:R-:W-:Y:S02]  /*05a0*/  IADD3 R155, R163, 0x200, RZ ;  /* 0x00000200a39b7810 */ /* 0x000fe40007ffe0ff */
[--C-:B------:R-:W-:Y:S01]  /*05b0*/  IMAD.WIDE.U32 R10, R157, 0x4, R2.reuse ;  /* 0x000000049d0a7825 */ /* 0x100fe200078e0002 */
[----:B------:R-:W4:Y:S01]  /*05c0*/  LDG.E R131, desc[UR4][R8.64] ;  /* 0x0000000408837981 */ /* 0x000f22000c1e1900 */
[----:B------:R-:W-:Y:S02]  /*05d0*/  IADD3 R15, R163, 0x280, RZ ;  /* 0x00000280a30f7810 */ /* 0x000fe40007ffe0ff */
[----:B------:R-:W-:Y:S01]  /*05e0*/  IMAD.WIDE.U32 R12, R155, 0x4, R2 ;  /* 0x000000049b0c7825 */ /* 0x000fe200078e0002 */
[----:B------:R-:W4:Y:S01]  /*05f0*/  LDG.E R129, desc[UR4][R10.64] ;  /* 0x000000040a817981 */ /* 0x000f22000c1e1900 */
[----:B------:R-:W-:-:S02]  /*0600*/  IADD3 R17, R163, 0x300, RZ ;  /* 0x00000300a3117810 */ /* 0x000fc40007ffe0ff */
[--C-:B------:R-:W-:Y:S01]  /*0610*/  IMAD.WIDE.U32 R28, R15, 0x4, R2.reuse ;  /* 0x000000040f1c7825 */ /* 0x100fe200078e0002 */
[----:B------:R1:W4:Y:S01]  /*0620*/  LDG.E R127, desc[UR4][R12.64] ;  /* 0x000000040c7f7981 */ /* 0x000322000c1e1900 */
[----:B------:R-:W-:Y:S02]  /*0630*/  IADD3 R19, R163, 0x380, RZ ;  /* 0x00000380a3137810 */ /* 0x000fe40007ffe0ff */
[--C-:B------:R-:W-:Y:S01]  /*0640*/  IMAD.WIDE.U32 R24, R17, 0x4, R2.reuse ;  /* 0x0000000411187825 */ /* 0x100fe200078e0002 */
[----:B------:R1:W4:Y:S01]  /*0650*/  LDG.E R125, desc[UR4][R28.64] ;  /* 0x000000041c7d7981 */ /* 0x000322000c1e1900 */
[----:B------:R-:W-:Y:S02]  /*0660*/  IADD3 R21, R163, 0x400, RZ ;  /* 0x00000400a3157810 */ /* 0x000fe40007ffe0ff */
[--C-:B0-----:R-:W-:Y:S02]  /*0670*/  IMAD.WIDE.U32 R4, R19, 0x4, R2.reuse ;  /* 0x0000000413047825 */ /* 0x101fe400078e0002 */
[----:B------:R-:W4:Y:S01]  /*0680*/  LDG.E R25, desc[UR4][R24.64] ;  /* 0x0000000418197981 */ /* 0x000f22000c1e1900 */
        /* <DEDUP_REMOVED lines=43> */
[--C-:B------:R-:W-:Y:S01]  /*0940*/  IMAD.WIDE.U32 R4, R49, 0x4, R2.reuse ;  /* 0x0000000431047825 */ /* 0x100fe200078e0002 */
[----:B------:R-:W-:Y:S01]  /*0950*/  IADD3 R53, R163, 0xc00, RZ ;  /* 0x00000c00a3357810 */ /* 0x000fe20007ffe0ff */
[----:B------:R1:W4:Y:S02]  /*0960*/  LDG.E R30, desc[UR4][R8.64] ;  /* 0x00000004081e7981 */ /* 0x000324000c1e1900 */
[--C-:B------:R-:W-:Y:S01]  /*0970*/  IMAD.WIDE.U32 R6, R51, 0x4, R2.reuse ;  /* 0x0000000433067825 */ /* 0x100fe200078e0002 */
[----:B------:R-:W-:Y:S01]  /*0980*/  IADD3 R55, R163, 0xc80, RZ ;  /* 0x00000c80a3377810 */ /* 0x000fe20007ffe0ff */
[----:B------:R1:W4:Y:S02]  /*0990*/  LDG.E R32, desc[UR4][R4.64] ;  /* 0x0000000404207981 */ /* 0x000324000c1e1900 */
[--C-:B0-----:R-:W-:Y:S01]  /*09a0*/  IMAD.WIDE.U32 R12, R53, 0x4, R2.reuse ;  /* 0x00000004350c7825 */ /* 0x101fe200078e0002 */
[----:B------:R-:W-:Y:S01]  /*09b0*/  IADD3 R57, R163, 0xd00, RZ ;  /* 0x00000d00a3397810 */ /* 0x000fe20007ffe0ff */
[----:B------:R0:W4:Y:S02]  /*09c0*/  LDG.E R34, desc[UR4][R6.64] ;  /* 0x0000000406227981 */ /* 0x000124000c1e1900 */
[----:B-1----:R-:W-:-:S02]  /*09d0*/  IMAD.WIDE.U32 R10, R55, 0x4, R2 ;  /* 0x00000004370a7825 */ /* 0x002fc400078e0002 */
[----:B------:R-:W4:Y:S01]  /*09e0*/  LDG.E R13, desc[UR4][R12.64] ;  /* 0x000000040c0d7981 */ /* 0x000f22000c1e1900 */
[----:B------:R-:W-:Y:S01]  /*09f0*/  IADD3 R59, R163, 0xd80, RZ ;  /* 0x00000d80a33b7810 */ /* 0x000fe20007ffe0ff */
[--C-:B------:R-:W-:Y:S01]  /*0a00*/  IMAD.WIDE.U32 R8, R57, 0x4, R2.reuse ;  /* 0x0000000439087825 */ /* 0x100fe200078e0002 */
[----:B------:R-:W-:Y:S01]  /*0a10*/  IADD3 R61, R163, 0xe00, RZ ;  /* 0x00000e00a33d7810 */ /* 0x000fe20007ffe0ff */
[----:B------:R-:W4:Y:S02]  /*0a20*/  LDG.E R11, desc[UR4][R10.64] ;  /* 0x000000040a0b7981 */ /* 0x000f24000c1e1900 */
[--C-:B------:R-:W-:Y:S02]  /*0a30*/  IMAD.WIDE.U32 R4, R59, 0x4, R2.reuse ;  /* 0x000000043b047825 */ /* 0x100fe400078e0002 */
[----:B------:R-:W4:Y:S01]  /*0a40*/  LDG.E R9, desc[UR4][R8.64] ;  /* 0x0000000408097981 */ /* 0x000f22000c1e1900 */
[----:B------:R-:W-:Y:S01]  /*0a50*/  IADD3 R149, R163, 0xe80, RZ ;  /* 0x00000e80a3957810 */ /* 0x000fe20007ffe0ff */
[----:B0-----:R-:W-:-:S02]  /*0a60*/  IMAD.WIDE.U32 R6, R61, 0x4, R2 ;  /* 0x000000043d067825 */ /* 0x001fc400078e0002 */
[----:B------:R0:W4:Y:S02]  /*0a70*/  LDG.E R36, desc[UR4][R4.64] ;  /* 0x0000000404247981 */ /* 0x000124000c1e1900 */
[----:B------:R-:W-:Y:S02]  /*0a80*/  IMAD.WIDE.U32 R2, R149, 0x4, R2 ;  /* 0x0000000495027825 */ /* 0x000fe400078e0002 */
[----:B------:R-:W4:Y:S04]  /*0a90*/  LDG.E R7, desc[UR4][R6.64] ;  /* 0x0000000406077981 */ /* 0x000f28000c1e1900 */
[----:B------:R1:W4:Y:S01]  /*0aa0*/  LDG.E R12, desc[UR4][R2.64] ;  /* 0x00000004020c7981 */ /* 0x000322000c1e1900 */
[----:B------:R-:W-:Y:S02]  /*0ab0*/  LOP3.LUT P0, RZ, R16, 0xff, RZ, 0xc0, !PT ;  /* 0x000000ff10ff7812 */ /* 0x000fe4000780c0ff */
[----:B0-----:R-:W-:Y:S01]  /*0ac0*/  SHF.R.U32.HI R4, RZ, 0x5, R14 ;  /* 0x00000005ff047819 */ /* 0x001fe2000001160e */
[----:B------:R-:W-:-:S03]  /*0ad0*/  UMOV UR8, 0xffffffff ;  /* 0xffffffff00087882 */ /* 0x000fc60000000000 */
[----:B------:R-:W-:Y:S02]  /*0ae0*/  LOP3.LUT R5, R4, 0x7fffffc, RZ, 0xc0, !PT ;  /* 0x07fffffc04057812 */ /* 0x000fe400078ec0ff */
[----:B------:R-:W-:-:S05]  /*0af0*/  LOP3.LUT P1, RZ, R14, 0x1f, RZ, 0xc0, !PT ;  /* 0x0000001f0eff7812 */ /* 0x000fca000782c0ff */
        /* <DEDUP_REMOVED lines=42> */
[----:B------:R-:W-:-:S04]  /*0da0*/  FMUL.FTZ R2, R2, 0.0010416667209938168526 ;  /* 0x3a88888902027820 */ /* 0x000fc80000410000 */
        /* <DEDUP_REMOVED lines=69> */
.L_x_1484:
[----:B------:R-:W2:Y:S01]  /*1200*/  @!P1 S2R R8, SR_CgaCtaId ;  /* 0x0000000000089919 */ /* 0x000ea20000008800 */
[----:B------:R-:W-:Y:S01]  /*1210*/  LOP3.LUT R10, R14, 0x1f, RZ, 0xc0, !PT ;  /* 0x0000001f0e0a7812 */ /* 0x000fe200078ec0ff */
[----:B------:R-:W-:Y:S05]  /*1220*/  WARPSYNC.ALL ;  /* 0x0000000000007948 */ /* 0x000fea0003800000 */
[----:B------:R-:W-:Y:S02]  /*1230*/  ISETP.GT.U32.AND P2, PT, R10, 0x3, PT ;  /* 0x000000030a00780c */ /* 0x000fe40003f44070 */
[----:B------:R-:W-:Y:S02]  /*1240*/  @!P1 MOV R3, 0x400 ;  /* 0x0000040000039802 */ /* 0x000fe40000000f00 */
[----:B------:R-:W-:-:S09]  /*1250*/  LOP3.LUT R6, R4, 0x3, RZ, 0xc0, !PT ;  /* 0x0000000304067812 */ /* 0x000fd200078ec0ff */
[----:B------:R-:W3:Y:S01]  /*1260*/  @!P2 S2R R40, SR_CgaCtaId ;  /* 0x000000000028a919 */ /* 0x000ee20000008800 */
[C---:B------:R-:W-:Y:S02]  /*1270*/  @!P2 IADD3 R10, R5.reuse, R10, RZ ;  /* 0x0000000a050aa210 */ /* 0x040fe40007ffe0ff */
[----:B--2---:R-:W-:Y:S02]  /*1280*/  @!P1 LEA R4, R8, R3, 0x18 ;  /* 0x0000000308049211 */ /* 0x004fe400078ec0ff */
[----:B------:R-:W-:-:S04]  /*1290*/  @!P1 IADD3 R3, R5, R6, RZ ;  /* 0x0000000605039210 */ /* 0x000fc80007ffe0ff */
[----:B------:R-:W-:Y:S01]  /*12a0*/  @!P1 LEA R8, R3, R4, 0x3 ;  /* 0x0000000403089211 */ /* 0x000fe200078e18ff */
[----:B-1----:R-:W-:Y:S01]  /*12b0*/  FADD.FTZ R3, R16, R38 ;  /* 0x0000002610037221 */ /* 0x002fe20000010000 */
[----:B------:R-:W-:-:S04]  /*12c0*/  @!P2 MOV R4, 0x400 ;  /* 0x000004000004a802 */ /* 0x000fc80000000f00 */
[----:B------:R-:W-:Y:S01]  /*12d0*/  @!P1 STS.64 [R8], R2 ;  /* 0x0000000208009388 */ /* 0x000fe20000000a00 */
[----:B------:R-:W-:Y:S01]  /*12e0*/  BAR.SYNC.DEFER_BLOCKING 0x0 ;  /* 0x0000000000007b1d */ /* 0x000fe20000010000 */
[----:B------:R-:W-:Y:S02]  /*12f0*/  LOP3.LUT P1, RZ, R6, 0x1f, R14, 0xf8, !PT ;  /* 0x0000001f06ff7812 */ /* 0x000fe4000782f80e */
[----:B---3--:R-:W-:-:S05]  /*1300*/  @!P2 LEA R4, R40, R4, 0x18 ;  /* 0x000000042804a211 */ /* 0x008fca00078ec0ff */
[----:B------:R-:W1:Y:S01]  /*1310*/  LDC R6, c[0x0][0x260] ;  /* 0x00009800ff067b82 */ /* 0x000e620000000800 */
[----:B0-----:R-:W-:Y:S02]  /*1320*/  @!P2 LEA R16, R10, R4, 0x3 ;  /* 0x000000040a10a211 */ /* 0x001fe400078e18ff */
[----:B------:R-:W-:Y:S02]  /*1330*/  CS2R R4, SRZ ;  /* 0x0000000000047805 */ /* 0x000fe4000001ff00 */
[----:B------:R-:W-:Y:S02]  /*1340*/  MOV R10, RZ ;  /* 0x000000ff000a7202 */ /* 0x000fe40000000f00 */
[----:B------:R-:W-:-:S05]  /*1350*/  @!P2 MOV R10, 0x44700000 ;  /* 0x44700000000aa802 */ /* 0x000fca0000000f00 */
[----:B------:R-:W0:Y:S04]  /*1360*/  SHFL.DOWN PT, R38, R10, 0x2, 0x1f ;  /* 0x08401f000a267f89 */ /* 0x000e2800000e0000 */
[----:B------:R-:W2:Y:S01]  /*1370*/  @!P2 LDS.64 R4, [R16] ;  /* 0x000000001004a984 */ /* 0x000ea20000000a00 */
        /* <DEDUP_REMOVED lines=14> */
[----:B------:R-:W-:Y:S01]  /*1460*/  FFMA.FTZ R2, R8, R5, R2 ;  /* 0x0000000508027223 */ /* 0x000fe20000010002 */
[----:B------:R-:W-:-:S04]  /*1470*/  FADD.FTZ R8, R3, R16 ;  /* 0x0000001003087221 */ /* 0x000fc80000010000 */
[----:B------:R-:W2:Y:S02]  /*1480*/  SHFL.DOWN PT, R5, R2, 0x1, 0x1f ;  /* 0x08201f0002057f89 */ /* 0x000ea400000e0000 */
[----:B------:R-:W3:Y:S01]  /*1490*/  MUFU.RCP R8, R8 ;  /* 0x0000000800087308 */ /* 0x000ee20000001000 */
[----:B0-----:R-:W-:Y:S01]  /*14a0*/  FADD.FTZ R10, R42, -R4 ;  /* 0x800000042a0a7221 */ /* 0x001fe20000010000 */
[----:B------:R-:W-:-:S03]  /*14b0*/  FMUL.FTZ R4, R16, R4 ;  /* 0x0000000410047220 */ /* 0x000fc60000410000 */
[----:B------:R-:W-:-:S04]  /*14c0*/  FMUL.FTZ R10, R10, R10 ;  /* 0x0000000a0a0a7220 */ /* 0x000fc80000410000 */
[C---:B------:R-:W-:Y:S01]  /*14d0*/  FMUL.FTZ R10, R3.reuse, R10 ;  /* 0x0000000a030a7220 */ /* 0x040fe20000410000 */
[----:B------:R-:W-:Y:S01]  /*14e0*/  FFMA.FTZ R3, R3, R42, R4 ;  /* 0x0000002a03037223 */ /* 0x000fe20000010004 */
[----:B--2---:R-:W-:Y:S02]  /*14f0*/  FADD.FTZ R5, R2, R5 ;  /* 0x0000000502057221 */ /* 0x004fe40000010000 */
[----:B------:R-:W-:Y:S01]  /*1500*/  FMUL.FTZ R10, R16, R10 ;  /* 0x0000000a100a7220 */ /* 0x000fe20000410000 */
[C---:B---3--:R-:W-:Y:S02]  /*1510*/  FMUL.FTZ R4, R8.reuse, R3 ;  /* 0x0000000308047220 */ /* 0x048fe40000410000 */
[----:B------:R-:W0:Y:S01]  /*1520*/  @!P1 LDC.64 R2, c[0x0][0x230] ;  /* 0x00008c00ff029b82 */ /* 0x000e220000000a00 */
[----:B------:R-:W-:Y:S02]  /*1530*/  FFMA.FTZ R5, R8, R10, R5 ;  /* 0x0000000a08057223 */ /* 0x000fe40000010005 */
[----:B------:R-:W2:Y:S04]  /*1540*/  SHFL.IDX PT, R52, R4, RZ, 0x1f ;  /* 0x00001fff04347589 */ /* 0x000ea800000e0000 */
[----:B------:R-:W1:Y:S01]  /*1550*/  SHFL.IDX PT, R5, R5, RZ, 0x1f ;  /* 0x00001fff05057589 */ /* 0x000e6200000e0000 */
[----:B0-----:R-:W-:-:S04]  /*1560*/  @!P1 IMAD.WIDE R2, R63, 0x4, R2 ;  /* 0x000000043f029825 */ /* 0x001fc800078e0202 */
[--C-:B--2---:R-:W-:Y:S01]  /*1570*/  FADD.FTZ R140, R165, -R52.reuse ;  /* 0x80000034a58c7221 */ /* 0x104fe20000010000 */
[--C-:B------:R-:W-:Y:S01]  /*1580*/  FADD.FTZ R4, R13, -R52.reuse ;  /* 0x800000340d047221 */ /* 0x100fe20000010000 */
[----:B------:R0:W-:Y:S01]  /*1590*/  @!P1 STG.E desc[UR4][R2.64], R52 ;  /* 0x0000003402009986 */ /* 0x0001e2000c101904 */
[----:B------:R-:W-:Y:S01]  /*15a0*/  FADD.FTZ R24, R24, -R52 ;  /* 0x8000003418187221 */ /* 0x000fe20000010000 */
[----:B-1----:R-:W-:Y:S01]  /*15b0*/  FFMA.FTZ R6, R5, 0.00026041668024845421314, R6 ;  /* 0x3988888905067823 */ /* 0x002fe20000010006 */
[--C-:B------:R-:W-:Y:S01]  /*15c0*/  FADD.FTZ R14, R135, -R52.reuse ;  /* 0x80000034870e7221 */ /* 0x100fe20000010000 */
[--C-:B------:R-:W-:Y:S01]  /*15d0*/  FADD.FTZ R16, R133, -R52.reuse ;  /* 0x8000003485107221 */ /* 0x100fe20000010000 */
[--C-:B------:R-:W-:Y:S01]  /*15e0*/  FADD.FTZ R8, R9, -R52.reuse ;  /* 0x8000003409087221 */ /* 0x100fe20000010000 */
[----:B------:R1:W2:Y:S01]  /*15f0*/  MUFU.RSQ R165, R6 ;  /* 0x0000000600a57308 */ /* 0x0002a20000001400 */
        /* <DEDUP_REMOVED lines=16> */
[C---:B--2---:R-:W-:Y:S01]  /*1700*/  FMUL.FTZ R4, R165.reuse, R4 ;  /* 0x00000004a5047220 */ /* 0x044fe20000410000 */
[C---:B------:R-:W-:Y:S01]  /*1710*/  FMUL.FTZ R24, R165.reuse, R24 ;  /* 0x00000018a5187220 */ /* 0x040fe20000410000 */
[C---:B------:R-:W-:Y:S01]  /*1720*/  FMUL.FTZ R120, R165.reuse, R14 ;  /* 0x0000000ea5787220 */ /* 0x040fe20000410000 */
[C---:B------:R-:W-:Y:S01]  /*1730*/  FMUL.FTZ R6, R165.reuse, R6 ;  /* 0x00000006a5067220 */ /* 0x040fe20000410000 */
[C---:B------:R-:W-:Y:S01]  /*1740*/  FMUL.FTZ R58, R165.reuse, R16 ;  /* 0x00000010a53a7220 */ /* 0x040fe20000410000 */
[----:B------:R-:W-:Y:S01]  /*1750*/  F2FP.BF16.F32.PACK_AB R146, RZ, R4 ;  /* 0x00000004ff92723e */ /* 0x000fe200000010ff */
[C---:B------:R-:W-:Y:S01]  /*1760*/  FMUL.FTZ R8, R165.reuse, R8 ;  /* 0x00000008a5087220 */ /* 0x040fe20000410000 */
[----:B------:R-:W1:Y:S01]  /*1770*/  @!P1 LDC.64 R4, c[0x0][0x238] ;  /* 0x00008e00ff049b82 */ /* 0x000e620000000a00 */
        /* <DEDUP_REMOVED lines=12> */
[----:B------:R-:W-:Y:S01]  /*1840*/  F2FP.BF16.F32.PACK_AB R24, RZ, R24 ;  /* 0x00000018ff18723e */ /* 0x000fe200000010ff */
[C---:B------:R-:W-:Y:S01]  /*1850*/  FMUL.FTZ R12, R165.reuse, R12 ;  /* 0x0000000ca50c7220 */ /* 0x040fe20000410000 */
[C---:B------:R-:W-:Y:S01]  /*1860*/  FMUL.FTZ R126, R165.reuse, R42 ;  /* 0x0000002aa57e7220 */ /* 0x040fe20000410000 */
        /* <DEDUP_REMOVED lines=15> */
[----:B-----5:R-:W-:Y:S01]  /*1960*/  HFMA2.BF16_V2 R140, R82.H0_H0, R24.H0_H0, R87.H0_H0 ;  /* 0x20000018528c7231 */ /* 0x020fe20000240857 */
[----:B------:R-:W-:Y:S01]  /*1970*/  F2FP.BF16.F32.PACK_AB R12, RZ, R12 ;  /* 0x0000000cff0c723e */ /* 0x000fe200000010ff */
[----:B------:R-:W-:Y:S01]  /*1980*/  FMUL.FTZ R50, R165, R60 ;  /* 0x0000003ca5327220 */ /* 0x000fe20000410000 */
[----:B------:R-:W-:Y:S01]  /*1990*/  F2FP.BF16.F32.PACK_AB R126, RZ, R126 ;  /* 0x0000007eff7e723e */ /* 0x000fe200000010ff */
[----:B-1----:R-:W-:Y:S01]  /*19a0*/  @!P1 IMAD.WIDE R24, R63, 0x4, R4 ;  /* 0x000000043f189825 */ /* 0x002fe200078e0204 */
[----:B------:R-:W-:-:S03]  /*19b0*/  F2FP.BF16.F32.PACK_AB R54, RZ, R54 ;  /* 0x00000036ff36723e */ /* 0x000fc600000010ff */
[----:B------:R-:W-:Y:S01]  /*19c0*/  FMUL.FTZ R132, R165, R122 ;  /* 0x0000007aa5847220 */ /* 0x000fe20000410000 */
[----:B------:R-:W-:Y:S02]  /*19d0*/  HFMA2.BF16_V2 R120, R118.H0_H0, R120.H0_H0, R123.H0_H0 ;  /* 0x2000007876787231 */ /* 0x000fe4000024087b */
[----:B0-----:R-:W-:-:S04]  /*19e0*/  IMAD.WIDE.U32 R4, R163, 0x2, R2 ;  /* 0x00000002a3047825 */ /* 0x001fc800078e0002 */
[----:B------:R-:W-:Y:S01]  /*19f0*/  HFMA2.BF16_V2 R147, R68.H0_H0, R6.H0_H0, R73.H0_H0 ;  /* 0x2000000644937231 */ /* 0x000fe20000240849 */
[----:B------:R-:W-:Y:S01]  /*1a00*/  F2FP.BF16.F32.PACK_AB R128, RZ, R128 ;  /* 0x00000080ff80723e */ /* 0x000fe200000010ff */
[C---:B------:R-:W-:Y:S01]  /*1a10*/  FMUL.FTZ R18, R165.reuse, R18 ;  /* 0x00000012a5127220 */ /* 0x040fe20000410000 */
[----:B------:R-:W-:Y:S01]  /*1a20*/  FMUL.FTZ R28, R165, R28 ;  /* 0x0000001ca51c7220 */ /* 0x000fe20000410000 */
[----:B------:R-:W-:Y:S02]  /*1a30*/  HFMA2.BF16_V2 R122, R116.H0_H0, R58.H0_H0, R121.H0_H0 ;  /* 0x2000003a747a7231 */ /* 0x000fe40000240879 */
[----:B------:R-:W-:-:S04]  /*1a40*/  IMAD.WIDE.U32 R6, R161, 0x2, R2 ;  /* 0x00000002a1067825 */ /* 0x000fc800078e0002 */
[----:B------:R-:W-:Y:S01]  /*1a50*/  HFMA2.BF16_V2 R148, R66.H0_H0, R8.H0_H0, R71.H0_H0 ;  /* 0x2000000842947231 */ /* 0x000fe20000240847 */
[----:B------:R-:W-:Y:S01]  /*1a60*/  F2FP.BF16.F32.PACK_AB R52, RZ, R52 ;  /* 0x00000034ff34723e */ /* 0x000fe200000010ff */
[----:B------:R-:W-:Y:S01]  /*1a70*/  HFMA2.BF16_V2 R124, R114.H0_H0, R124.H0_H0, R119.H0_H0 ;  /* 0x2000007c727c7231 */ /* 0x000fe20000240877 */
[----:B------:R-:W-:Y:S01]  /*1a80*/  F2FP.BF16.F32.PACK_AB R20, RZ, R20 ;  /* 0x00000014ff14723e */ /* 0x000fe200000010ff */
[----:B------:R-:W-:Y:S02]  /*1a90*/  HFMA2.BF16_V2 R151, R62.H0_H0, R10.H0_H0, R67.H0_H0 ;  /* 0x2000000a3e977231 */ /* 0x000fe40000240843 */
[----:B------:R-:W-:Y:S01]  /*1aa0*/  IMAD.WIDE.U32 R8, R159, 0x2, R2 ;  /* 0x000000029f087825 */ /* 0x000fe200078e0002 */
[----:B------:R-:W-:-:S03]  /*1ab0*/  F2FP.BF16.F32.PACK_AB R130, RZ, R130 ;  /* 0x00000082ff82723e */ /* 0x000fc600000010ff */
[C---:B------:R-:W-:Y:S01]  /*1ac0*/  FMUL.FTZ R46, R165.reuse, R138 ;  /* 0x0000008aa52e7220 */ /* 0x040fe20000410000 */
[C---:B------:R-:W-:Y:S01]  /*1ad0*/  FMUL.FTZ R22, R165.reuse, R22 ;  /* 0x00000016a5167220 */ /* 0x040fe20000410000 */
[----:B------:R-:W-:Y:S01]  /*1ae0*/  FMUL.FTZ R32, R165, R32 ;  /* 0x00000020a5207220 */ /* 0x000fe20000410000 */
[----:B------:R-:W-:Y:S02]  /*1af0*/  HFMA2.BF16_V2 R125, R112.H0_H0, R56.H0_H0, R117.H0_H0 ;  /* 0x20000038707d7231 */ /* 0x000fe40000240875 */
[----:B------:R-:W-:-:S04]  /*1b00*/  IMAD.WIDE.U32 R10, R157, 0x2, R2 ;  /* 0x000000029d0a7825 */ /* 0x000fc800078e0002 */
[----:B------:R-:W-:Y:S01]  /*1b10*/  HFMA2.BF16_V2 R152, R0.H0_H0, R12.H0_H0, R65.H0_H0 ;  /* 0x2000000c00987231 */ /* 0x000fe20000240841 */
[----:B------:R-:W-:Y:S01]  /*1b20*/  F2FP.BF16.F32.PACK_AB R50, RZ, R50 ;  /* 0x00000032ff32723e */ /* 0x000fe200000010ff */
[----:B------:R-:W-:Y:S01]  /*1b30*/  FMUL.FTZ R34, R165, R34 ;  /* 0x00000022a5227220 */ /* 0x000fe20000410000 */
[----:B------:R-:W-:Y:S01]  /*1b40*/  HFMA2.BF16_V2 R126, R110.H0_H0, R126.H0_H0, R115.H0_H0 ;  /* 0x2000007e6e7e7231 */ /* 0x000fe20000240873 */
[----:B------:R0:W-:Y:S01]  /*1b50*/  @!P1 STG.E desc[UR4][R24.64], R165 ;  /* 0x000000a518009986 */ /* 0x0001e2000c101904 */
[----:B------:R-:W-:Y:S01]  /*1b60*/  IMAD.WIDE.U32 R12, R155, 0x2, R2 ;  /* 0x000000029b0c7825 */ /* 0x000fe200078e0002 */
[----:B------:R-:W-:-:S03]  /*1b70*/  F2FP.BF16.F32.PACK_AB R132, RZ, R132 ;  /* 0x00000084ff84723e */ /* 0x000fc600000010ff */
[C---:B------:R-:W-:Y:S01]  /*1b80*/  FMUL.FTZ R26, R165.reuse, R26 ;  /* 0x0000001aa51a7220 */ /* 0x040fe20000410000 */
[----:B------:R-:W-:Y:S01]  /*1b90*/  FMUL.FTZ R36, R165, R36 ;  /* 0x00000024a5247220 */ /* 0x000fe20000410000 */
[----:B------:R-:W-:Y:S02]  /*1ba0*/  HFMA2.BF16_V2 R127, R108.H0_H0, R54.H0_H0, R113.H0_H0 ;  /* 0x200000366c7f7231 */ /* 0x000fe40000240871 */
[--C-:B------:R-:W-:Y:S01]  /*1bb0*/  IMAD.WIDE.U32 R14, R15, 0x2, R2.reuse ;  /* 0x000000020f0e7825 */ /* 0x100fe200078e0002 */
[----:B------:R-:W-:Y:S01]  /*1bc0*/  STG.E.U16 desc[UR4][R4.64], R120 ;  /* 0x0000007804007986 */ /* 0x000fe2000c101504 */
[----:B------:R-:W-:Y:S02]  /*1bd0*/  F2FP.BF16.F32.PACK_AB R48, RZ, R48 ;  /* 0x00000030ff30723e */ /* 0x000fe400000010ff */
[----:B------:R-:W-:Y:S01]  /*1be0*/  FMUL.FTZ R30, R165, R30 ;  /* 0x0000001ea51e7220 */ /* 0x000fe20000410000 */
[----:B------:R-:W-:Y:S01]  /*1bf0*/  F2FP.BF16.F32.PACK_AB R44, RZ, R18 ;  /* 0x00000012ff2c723e */ /* 0x000fe200000010ff */
[----:B------:R-:W-:Y:S01]  /*1c00*/  HFMA2.BF16_V2 R128, R106.H0_H0, R128.H0_H0, R111.H0_H0 ;  /* 0x200000806a807231 */ /* 0x000fe2000024086f */
[----:B------:R-:W-:Y:S01]  /*1c10*/  F2FP.BF16.F32.PACK_AB R28, RZ, R28 ;  /* 0x0000001cff1c723e */ /* 0x000fe200000010ff */
[----:B------:R-:W-:Y:S01]  /*1c20*/  IMAD.WIDE.U32 R16, R17, 0x2, R2 ;  /* 0x0000000211107825 */ /* 0x000fe200078e0002 */
[----:B------:R-:W-:Y:S01]  /*1c30*/  STG.E.U16 desc[UR4][R6.64], R122 ;  /* 0x0000007a06007986 */ /* 0x000fe2000c101504 */
[----:B------:R-:W-:-:S02]  /*1c40*/  F2FP.BF16.F32.PACK_AB R134, RZ, R134 ;  /* 0x00000086ff86723e */ /* 0x000fc400000010ff */
[----:B------:R-:W-:Y:S02]  /*1c50*/  HFMA2.BF16_V2 R129, R104.H0_H0, R52.H0_H0, R109.H0_H0 ;  /* 0x2000003468817231 */ /* 0x000fe4000024086d */
[----:B------:R-:W-:-:S04]  /*1c60*/  IMAD.WIDE.U32 R18, R19, 0x2, R2 ;  /* 0x0000000213127825 */ /* 0x000fc800078e0002 */
[----:B------:R-:W-:Y:S01]  /*1c70*/  HFMA2.BF16_V2 R138, R86.H0_H0, R20.H0_H0, R91.H0_H0 ;  /* 0x20000014568a7231 */ /* 0x000fe2000024085b */
[----:B------:R-:W-:Y:S01]  /*1c80*/  STG.E.U16 desc[UR4][R8.64], R124 ;  /* 0x0000007c08007986 */ /* 0x000fe2000c101504 */
[----:B------:R-:W-:Y:S01]  /*1c90*/  F2FP.BF16.F32.PACK_AB R46, RZ, R46 ;  /* 0x0000002eff2e723e */ /* 0x000fe200000010ff */
[----:B------:R-:W-:Y:S01]  /*1ca0*/  HFMA2.BF16_V2 R130, R102.H0_H0, R130.H0_H0, R107.H0_H0 ;  /* 0x2000008266827231 */ /* 0x000fe2000024086b */
[----:B------:R-:W-:Y:S01]  /*1cb0*/  F2FP.BF16.F32.PACK_AB R42, RZ, R22 ;  /* 0x00000016ff2a723e */ /* 0x000fe200000010ff */
[--C-:B------:R-:W-:Y:S01]  /*1cc0*/  IMAD.WIDE.U32 R20, R21, 0x2, R2.reuse ;  /* 0x0000000215147825 */ /* 0x100fe200078e0002 */
[----:B------:R-:W-:Y:S01]  /*1cd0*/  F2FP.BF16.F32.PACK_AB R32, RZ, R32 ;  /* 0x00000020ff20723e */ /* 0x000fe200000010ff */
[----:B------:R-:W-:Y:S01]  /*1ce0*/  STG.E.U16 desc[UR4][R10.64], R125 ;  /* 0x0000007d0a007986 */ /* 0x000fe2000c101504 */
[----:B------:R-:W-:Y:S01]  /*1cf0*/  F2FP.BF16.F32.PACK_AB R136, RZ, R136 ;  /* 0x00000088ff88723e */ /* 0x000fe200000010ff */
[----:B------:R-:W-:Y:S01]  /*1d00*/  HFMA2.BF16_V2 R131, R100.H0_H0, R50.H0_H0, R105.H0_H0 ;  /* 0x2000003264837231 */ /* 0x000fe20000240869 */
[----:B------:R-:W-:Y:S01]  /*1d10*/  F2FP.BF16.F32.PACK_AB R34, RZ, R34 ;  /* 0x00000022ff22723e */ /* 0x000fe200000010ff */
[----:B------:R-:W-:Y:S01]  /*1d20*/  IMAD.WIDE.U32 R22, R23, 0x2, R2 ;  /* 0x0000000217167825 */ /* 0x000fe200078e0002 */
[----:B------:R-:W-:Y:S01]  /*1d30*/  STG.E.U16 desc[UR4][R12.64], R126 ;  /* 0x0000007e0c007986 */ /* 0x000fe2000c101504 */
[----:B------:R-:W-:-:S02]  /*1d40*/  F2FP.BF16.F32.PACK_AB R40, RZ, R26 ;  /* 0x0000001aff28723e */ /* 0x000fc400000010ff */
[----:B------:R-:W-:Y:S01]  /*1d50*/  HFMA2.BF16_V2 R132, R98.H0_H0, R132.H0_H0, R103.H0_H0 ;  /* 0x2000008462847231 */ /* 0x000fe20000240867 */
[----:B------:R-:W-:Y:S01]  /*1d60*/  F2FP.BF16.F32.PACK_AB R36, RZ, R36 ;  /* 0x00000024ff24723e */ /* 0x000fe200000010ff */
[--C-:B0-----:R-:W-:Y:S01]  /*1d70*/  IMAD.WIDE.U32 R24, R153, 0x2, R2.reuse ;  /* 0x0000000299187825 */ /* 0x101fe200078e0002 */
[----:B------:R-:W-:Y:S01]  /*1d80*/  STG.E.U16 desc[UR4][R14.64], R127 ;  /* 0x0000007f0e007986 */ /* 0x000fe2000c101504 */
[----:B------:R-:W-:Y:S02]  /*1d90*/  F2FP.BF16.F32.PACK_AB R38, RZ, R30 ;  /* 0x0000001eff26723e */ /* 0x000fe400000010ff */
[----:B------:R-:W-:Y:S02]  /*1da0*/  HFMA2.BF16_V2 R133, R96.H0_H0, R48.H0_H0, R101.H0_H0 ;  /* 0x2000003060857231 */ /* 0x000fe40000240865 */
[----:B------:R-:W-:-:S04]  /*1db0*/  IMAD.WIDE.U32 R26, R27, 0x2, R2 ;  /* 0x000000021b1a7825 */ /* 0x000fc800078e0002 */
[----:B------:R-:W-:Y:S01]  /*1dc0*/  HFMA2.BF16_V2 R142, R78.H0_H0, R28.H0_H0, R83.H0_H0 ;  /* 0x2000001c4e8e7231 */ /* 0x000fe20000240853 */
[----:B------:R0:W-:Y:S01]  /*1dd0*/  STG.E.U16 desc[UR4][R16.64], R128 ;  /* 0x0000008010007986 */ /* 0x0001e2000c101504 */
        /* <DEDUP_REMOVED lines=21> */
[--C-:B------:R-:W-:Y:S01]  /*1f30*/  IMAD.WIDE.U32 R38, R39, 0x2, R2.reuse ;  /* 0x0000000227267825 */ /* 0x100fe200078e0002 */
[----:B------:R-:W-:Y:S01]  /*1f40*/  IADD3 R63, R63, UR6, RZ ;  /* 0x000000063f3f7c10 */ /* 0x000fe2000fffe0ff */
[----:B------:R1:W-:Y:S01]  /*1f50*/  STG.E.U16 desc[UR4][R28.64], R134 ;  /* 0x000000861c007986 */ /* 0x0003e2000c101504 */
[----:B0-----:R-:W-:Y:S01]  /*1f60*/  SEL R16, RZ, 0x1, P0 ;  /* 0x00000001ff107807 */ /* 0x001fe20000000000 */
[--C-:B------:R-:W-:Y:S01]  /*1f70*/  IMAD.WIDE.U32 R40, R41, 0x2, R2.reuse ;  /* 0x0000000229287825 */ /* 0x100fe200078e0002 */
[----:B------:R-:W-:Y:S01]  /*1f80*/  ISETP.GE.AND P1, PT, R63, UR7, PT ;  /* 0x000000073f007c0c */ /* 0x000fe2000bf26270 */
[----:B------:R1:W-:Y:S02]  /*1f90*/  STG.E.U16 desc[UR4][R30.64], R135 ;  /* 0x000000871e007986 */ /* 0x0003e4000c101504 */
[----:B------:R-:W-:-:S02]  /*1fa0*/  IMAD.WIDE.U32 R42, R43, 0x2, R2 ;  /* 0x000000022b2a7825 */ /* 0x000fc400078e0002 */
[----:B------:R1:W-:Y:S02]  /*1fb0*/  STG.E.U16 desc[UR4][R32.64], R136 ;  /* 0x0000008820007986 */ /* 0x0003e4000c101504 */
[--C-:B------:R-:W-:Y:S02]  /*1fc0*/  IMAD.WIDE.U32 R44, R45, 0x2, R2.reuse ;  /* 0x000000022d2c7825 */ /* 0x100fe400078e0002 */
[----:B------:R1:W-:Y:S02]  /*1fd0*/  STG.E.U16 desc[UR4][R34.64], R137 ;  /* 0x0000008922007986 */ /* 0x0003e4000c101504 */
[--C-:B------:R-:W-:Y:S02]  /*1fe0*/  IMAD.WIDE.U32 R46, R47, 0x2, R2.reuse ;  /* 0x000000022f2e7825 */ /* 0x100fe400078e0002 */
        /* <DEDUP_REMOVED lines=15> */
[----:B------:R-:W-:Y:S02]  /*20e0*/  IMAD.WIDE.U32 R2, R149, 0x2, R2 ;  /* 0x0000000295027825 */ /* 0x000fe400078e0002 */
        /* <DEDUP_REMOVED lines=8> */
.L_x_1472:
[----:B------:R-:W-:Y:S01]  /*2170*/  HFMA2.MMA R44, -RZ, RZ, 0, 5.9604644775390625e-08 ;  /* 0x00000001ff2c7435 */ /* 0x000fe200000001ff */
[----:B------:R-:W-:Y:S02]  /*2180*/  MOV R42, R3 ;  /* 0x00000003002a7202 */ /* 0x000fe40000000f00 */
[----:B------:R-:W-:Y:S02]  /*2190*/  MOV R46, 0x1f ;  /* 0x0000001f002e7802 */ /* 0x000fe40000000f00 */
[----:B------:R-:W-:-:S07]  /*21a0*/  MOV R40, 0xffffffff ;  /* 0xffffffff00287802 */ /* 0x000fce0000000f00 */
[----:B-----5:R-:W-:Y:S05]  /*21b0*/  WARPSYNC.COLLECTIVE R40, `(.L_x_1474) ;  /* 0x0000000028087348 */ /* 0x020fea0003c00000 */
[----:B------:R0:W1:Y:S02]  /*21c0*/  SHFL.BFLY P2, R38, R42, R44, R46 ;  /* 0x0c00002c2a267389 */ /* 0x000064000004002e */
[----:B01---5:R-:W-:Y:S01]  /*21d0*/  ENDCOLLECTIVE ;  /* 0x000000000000791b */ /* 0x023fe20003800000 */
.L_x_1474:
[----:B------:R-:W-:Y:S01]  /*21e0*/  HFMA2.MMA R44, -RZ, RZ, 0, 1.1920928955078125e-07 ;  /* 0x00000002ff2c7435 */ /* 0x000fe200000001ff */
[----:B------:R-:W-:-:S05]  /*21f0*/  MOV R2, R38 ;  /* 0x0000002600027202 */ /* 0x000fca0000000f00 */
[----:B------:R-:W-:-:S05]  /*2200*/  FADD.FTZ R6, R3, R2 ;  /* 0x0000000203067221 */ /* 0x000fca0000010000 */
[----:B------:R-:W-:-:S07]  /*2210*/  MOV R42, R6 ;  /* 0x00000006002a7202 */ /* 0x000fce0000000f00 */
[----:B------:R-:W-:Y:S05]  /*2220*/  WARPSYNC.COLLECTIVE R40, `(.L_x_1475) ;  /* 0x0000000028087348 */ /* 0x000fea0003c00000 */
[----:B------:R0:W1:Y:S02]  /*2230*/  SHFL.BFLY P2, R38, R42, R44, R46 ;  /* 0x0c00002c2a267389 */ /* 0x000064000004002e */
[----:B01----:R-:W-:Y:S01]  /*2240*/  ENDCOLLECTIVE ;  /* 0x000000000000791b */ /* 0x003fe20003800000 */
.L_x_1475:
[----:B------:R-:W-:Y:S01]  /*2250*/  HFMA2.MMA R44, -RZ, RZ, 0, 2.384185791015625e-07 ;  /* 0x00000004ff2c7435 */ /* 0x000fe200000001ff */
[----:B------:R-:W-:-:S05]  /*2260*/  MOV R2, R38 ;  /* 0x0000002600027202 */ /* 0x000fca0000000f00 */
[----:B------:R-:W-:-:S05]  /*2270*/  FADD.FTZ R8, R6, R2 ;  /* 0x0000000206087221 */ /* 0x000fca0000010000 */
[----:B------:R-:W-:-:S07]  /*2280*/  MOV R42, R8 ;  /* 0x00000008002a7202 */ /* 0x000fce0000000f00 */
[----:B------:R-:W-:Y:S05]  /*2290*/  WARPSYNC.COLLECTIVE R40, `(.L_x_1476) ;  /* 0x0000000028087348 */ /* 0x000fea0003c00000 */
[----:B------:R0:W1:Y:S02]  /*22a0*/  SHFL.BFLY P2, R38, R42, R44, R46 ;  /* 0x0c00002c2a267389 */ /* 0x000064000004002e */
[----:B01----:R-:W-:Y:S01]  /*22b0*/  ENDCOLLECTIVE ;  /* 0x000000000000791b */ /* 0x003fe20003800000 */
.L_x_1476:
[----:B------:R-:W-:Y:S01]  /*22c0*/  HFMA2.MMA R44, -RZ, RZ, 0, 4.76837158203125e-07 ;  /* 0x00000008ff2c7435 */ /* 0x000fe200000001ff */
[----:B------:R-:W-:-:S05]  /*22d0*/  MOV R2, R38 ;  /* 0x0000002600027202 */ /* 0x000fca0000000f00 */
[----:B------:R-:W-:-:S05]  /*22e0*/  FADD.FTZ R10, R8, R2 ;  /* 0x00000002080a7221 */ /* 0x000fca0000010000 */
[----:B------:R-:W-:-:S07]  /*22f0*/  MOV R42, R10 ;  /* 0x0000000a002a7202 */ /* 0x000fce0000000f00 */
[----:B------:R-:W-:Y:S05]  /*2300*/  WARPSYNC.COLLECTIVE R40, `(.L_x_1477) ;  /* 0x0000000028087348 */ /* 0x000fea0003c00000 */
[----:B------:R0:W1:Y:S02]  /*2310*/  SHFL.BFLY P2, R38, R42, R44, R46 ;  /* 0x0c00002c2a267389 */ /* 0x000064000004002e */
[----:B01----:R-:W-:Y:S01]  /*2320*/  ENDCOLLECTIVE ;  /* 0x000000000000791b */ /* 0x003fe20003800000 */
.L_x_1477:
[----:B------:R-:W-:Y:S01]  /*2330*/  HFMA2.MMA R44, -RZ, RZ, 0, 9.5367431640625e-07 ;  /* 0x00000010ff2c7435 */ /* 0x000fe200000001ff */
[----:B------:R-:W-:-:S05]  /*2340*/  MOV R2, R38 ;  /* 0x0000002600027202 */ /* 0x000fca0000000f00 */
[----:B------:R-:W-:-:S05]  /*2350*/  FADD.FTZ R16, R10, R2 ;  /* 0x000000020a107221 */ /* 0x000fca0000010000 */
[----:B------:R-:W-:-:S07]  /*2360*/  MOV R42, R16 ;  /* 0x00000010002a7202 */ /* 0x000fce0000000f00 */
[----:B------:R-:W-:Y:S05]  /*2370*/  WARPSYNC.COLLECTIVE R40, `(.L_x_1478) ;  /* 0x0000000028087348 */ /* 0x000fea0003c00000 */
[----:B------:R0:W1:Y:S02]  /*2380*/  SHFL.BFLY P2, R38, R42, R44, R46 ;  /* 0x0c00002c2a267389 */ /* 0x000064000004002e */
[----:B01----:R-:W-:Y:S01]  /*2390*/  ENDCOLLECTIVE ;  /* 0x000000000000791b */ /* 0x003fe20003800000 */
.L_x_1478:
[----:B------:R-:W-:Y:S01]  /*23a0*/  HFMA2.MMA R44, -RZ, RZ, 0, 5.9604644775390625e-08 ;  /* 0x00000001ff2c7435 */ /* 0x000fe200000001ff */
[----:B------:R-:W-:-:S05]  /*23b0*/  MOV R2, R38 ;  /* 0x0000002600027202 */ /* 0x000fca0000000f00 */
[----:B------:R-:W-:-:S04]  /*23c0*/  FADD.FTZ R2, R16, R2 ;  /* 0x0000000210027221 */ /* 0x000fc80000010000 */
[----:B------:R-:W-:-:S04]  /*23d0*/  FMUL.FTZ R2, R2, 0.0010416667209938168526 ;  /* 0x3a88888902027820 */ /* 0x000fc80000410000 */
        /* <DEDUP_REMOVED lines=64> */
.L_x_1479:
[----:B------:R-:W-:Y:S01]  /*27e0*/  HFMA2.MMA R44, -RZ, RZ, 0, 1.1920928955078125e-07 ;  /* 0x00000002ff2c7435 */ /* 0x000fe200000001ff */
[----:B------:R-:W-:-:S05]  /*27f0*/  MOV R6, R38 ;  /* 0x0000002600067202 */ /* 0x000fca0000000f00 */
[----:B------:R-:W-:-:S05]  /*2800*/  FADD.FTZ R6, R3, R6 ;  /* 0x0000000603067221 */ /* 0x000fca0000010000 */
[----:B------:R-:W-:-:S07]  /*2810*/  MOV R42, R6 ;  /* 0x00000006002a7202 */ /* 0x000fce0000000f00 */
[----:B------:R-:W-:Y:S05]  /*2820*/  WARPSYNC.COLLECTIVE R40, `(.L_x_1480) ;  /* 0x0000000028087348 */ /* 0x000fea0003c00000 */
[----:B------:R0:W1:Y:S02]  /*2830*/  SHFL.BFLY P2, R38, R42, R44, R46 ;  /* 0x0c00002c2a267389 */ /* 0x000064000004002e */
[----:B01----:R-:W-:Y:S01]  /*2840*/  ENDCOLLECTIVE ;  /* 0x000000000000791b */ /* 0x003fe20003800000 */
.L_x_1480:
[----:B------:R-:W-:Y:S01]  /*2850*/  HFMA2.MMA R44, -RZ, RZ, 0, 2.384185791015625e-07 ;  /* 0x00000004ff2c7435 */ /* 0x000fe200000001ff */
[----:B------:R-:W-:-:S05]  /*2860*/  MOV R8, R38 ;  /* 0x0000002600087202 */ /* 0x000fca0000000f00 */
[----:B------:R-:W-:-:S05]  /*2870*/  FADD.FTZ R8, R6, R8 ;  /* 0x0000000806087221 */ /* 0x000fca0000010000 */
[----:B------:R-:W-:-:S07]  /*2880*/  MOV R42, R8 ;  /* 0x00000008002a7202 */ /* 0x000fce0000000f00 */
[----:B------:R-:W-:Y:S05]  /*2890*/  WARPSYNC.COLLECTIVE R40, `(.L_x_1481) ;  /* 0x0000000028087348 */ /* 0x000fea0003c00000 */
[----:B------:R0:W1:Y:S02]  /*28a0*/  SHFL.BFLY P2, R38, R42, R44, R46 ;  /* 0x0c00002c2a267389 */ /* 0x000064000004002e */
[----:B01----:R-:W-:Y:S01]  /*28b0*/  ENDCOLLECTIVE ;  /* 0x000000000000791b */ /* 0x003fe20003800000 */
.L_x_1481:
[----:B------:R-:W-:Y:S01]  /*28c0*/  HFMA2.MMA R44, -RZ, RZ, 0, 4.76837158203125e-07 ;  /* 0x00000008ff2c7435 */ /* 0x000fe200000001ff */
[----:B------:R-:W-:-:S05]  /*28d0*/  MOV R10, R38 ;  /* 0x00000026000a7202 */ /* 0x000fca0000000f00 */
[----:B------:R-:W-:-:S05]  /*28e0*/  FADD.FTZ R10, R8, R10 ;  /* 0x0000000a080a7221 */ /* 0x000fca0000010000 */
[----:B------:R-:W-:-:S07]  /*28f0*/  MOV R42, R10 ;  /* 0x0000000a002a7202 */ /* 0x000fce0000000f00 */
[----:B------:R-:W-:Y:S05]  /*2900*/  WARPSYNC.COLLECTIVE R40, `(.L_x_1482) ;  /* 0x0000000028087348 */ /* 0x000fea0003c00000 */
[----:B------:R0:W1:Y:S02]  /*2910*/  SHFL.BFLY P2, R38, R42, R44, R46 ;  /* 0x0c00002c2a267389 */ /* 0x000064000004002e */
[----:B01----:R-:W-:Y:S01]  /*2920*/  ENDCOLLECTIVE ;  /* 0x000000000000791b */ /* 0x003fe20003800000 */
.L_x_1482:
[----:B------:R-:W-:Y:S01]  /*2930*/  HFMA2.MMA R44, -RZ, RZ, 0, 9.5367431640625e-07 ;  /* 0x00000010ff2c7435 */ /* 0x000fe200000001ff */
[----:B------:R-:W-:-:S05]  /*2940*/  MOV R16, R38 ;  /* 0x0000002600107202 */ /* 0x000fca0000000f00 */
[----:B------:R-:W-:-:S05]  /*2950*/  FADD.FTZ R16, R10, R16 ;  /* 0x000000100a107221 */ /* 0x000fca0000010000 */
[----:B------:R-:W-:-:S07]  /*2960*/  MOV R42, R16 ;  /* 0x00000010002a7202 */ /* 0x000fce0000000f00 */
[----:B------:R-:W-:Y:S05]  /*2970*/  WARPSYNC.COLLECTIVE R40, `(.L_x_1483) ;  /* 0x0000000028087348 */ /* 0x000fea0003c00000 */
[----:B------:R0:W1:Y:S02]  /*2980*/  SHFL.BFLY P2, R38, R42, R44, R46 ;  /* 0x0c00002c2a267389 */ /* 0x000064000004002e */
[----:B01----:R-:W-:Y:S01]  /*2990*/  ENDCOLLECTIVE ;  /* 0x000000000000791b */ /* 0x003fe20003800000 */
.L_x_1483:
[----:B------:R-:W-:Y:S05]  /*29a0*/  BRA `(.L_x_1484) ;  /* 0xffffffe800147947 */ /* 0x000fea000383ffff */
.L_x_1485:
        /* <DEDUP_REMOVED lines=13> */
.L_x_2082:


//--------------------- .text._ZN10layer_norm13ln_fwd_kernelINS_13Kernel_traitsI13__nv_bfloat16S2_S2_fjLj3840ELj1ELj1ELj4ELj4ENS_18Kernel_traits_baseILj3840ES2_S2_S2_fjLj128EEEEEEEvNS_9FwdParamsE --------------------------
	.section	.text._ZN10layer_norm13ln_fwd_kernelINS_13Kernel_traitsI13__nv_bfloat16S2_S2_fjLj3840ELj1ELj1ELj4ELj4ENS_18Kernel_traits_baseILj3840ES2_S2_S2_fjLj128EEEEEEEvNS_9FwdParamsE,"ax",@progbits
	.align	128
        .global         _ZN10layer_norm13ln_fwd_kernelINS_13Kernel_traitsI13__nv_bfloat16S2_S2_fjLj3840ELj1ELj1ELj4ELj4ENS_18Kernel_traits_baseILj3840ES2_S2_S2_fjLj128EEEEEEEvNS_9FwdParamsE
        .type           _ZN10layer_norm13ln_fwd_kernelINS_13Kernel_traitsI13__nv_bfloat16S2_S2_fjLj3840ELj1ELj1ELj4ELj4ENS_18Kernel_traits_baseILj3840ES2_S2_S2_fjLj128EEEEEEEvNS_9FwdParamsE,@function
        .size           _ZN10layer_norm13ln_fwd_kernelINS_13Kernel_traitsI13__nv_bfloat16S2_S2_fjLj3840ELj1ELj1ELj4ELj4ENS_18Kernel_traits_baseILj3840ES2_S2_S2_fjLj128EEEEEEEvNS_9FwdParamsE,(.L_x_2083 - _ZN10layer_norm13ln_fwd_kernelINS_13Kernel_traitsI13__nv_bfloat16S2_S2_fjLj3840ELj1ELj1ELj4ELj4ENS_18Kernel_traits_baseILj3840ES2_S2_S2_fjLj128EEEEEEEvNS_9FwdParamsE)
        .other          _ZN10layer_norm13ln_fwd_kernelINS_13Kernel_traitsI13__nv_bfloat16S2_S2_fjLj3840ELj1ELj1ELj4ELj4ENS_18Kernel_traits_baseILj3840ES2_S2_S2_fjLj128EEEEEEEvNS_9FwdParamsE,@"STO_CUDA_ENTRY STV_DEFAULT"
_ZN10layer_norm13ln_fwd_kernelINS_13Kernel_traitsI13__nv_bfloat16S2_S2_fjLj3840ELj1ELj1ELj4ELj4ENS_18Kernel_traits_baseILj3840ES2_S2_S2_fjLj128EEEEEEEvNS_9FwdParamsE:
.text._ZN10layer_norm13ln_fwd_kernelINS_13Kernel_traitsI13__nv_bfloat16S2_S2_fjLj3840ELj1ELj1ELj4ELj4ENS_18Kernel_traits_baseILj3840ES2_S2_S2_fjLj128EEEEEEEvNS_9FwdParamsE:
        /* <DEDUP_REMOVED lines=47> */
[----:B------:R0:W5:Y:S02]  /*02f0*/  LDG.E R59, desc[UR4][R4.64] ;  /* 0x00000004043b7981 */ /* 0x000164000c1e1900 */
.L_x_1487:
[----:B------:R-:W1:Y:S01]  /*0300*/  S2R R10, SR_TID.X ;  /* 0x00000000000a7919 */ /* 0x000e620000002100 */
[----:B0--3--:R-:W0:Y:S01]  /*0310*/  LDC.64 R2, c[0x0][0x220] ;  /* 0x00008800ff027b82 */ /* 0x009e220000000a00 */
[----:B-1----:R-:W-:-:S05]  /*0320*/  LOP3.LUT R17, R10, 0x7f, RZ, 0xc0, !PT ;  /* 0x0000007f0a117812 */ /* 0x002fca00078ec0ff */
[----:B------:R-:W-:-:S04]  /*0330*/  IMAD R17, R60, 0x780, R17 ;  /* 0x000007803c117824 */ /* 0x000fc800078e0211 */
[C---:B0-----:R-:W-:Y:S01]  /*0340*/  IMAD.WIDE.U32 R68, R17.reuse, 0x4, R2 ;  /* 0x0000000411447825 */ /* 0x041fe200078e0002 */
[----:B------:R-:W-:-:S05]  /*0350*/  IADD3 R8, R17, 0x80, RZ ;  /* 0x0000008011087810 */ /* 0x000fca0007ffe0ff */
        /* <DEDUP_REMOVED lines=8> */
[----:B------:R-:W-:-:S05]  /*03e0*/  IADD3 R11, R17, 0x200, RZ ;  /* 0x00000200110b7810 */ /* 0x000fca0007ffe0ff */
[----:B------:R1:W4:Y:S01]  /*03f0*/  LDG.E R18, desc[UR4][R18.64] ;  /* 0x0000000412127981 */ /* 0x000322000c1e1900 */
[----:B------:R-:W-:Y:S01]  /*0400*/  IMAD.WIDE.U32 R20, R11, 0x4, R2 ;  /* 0x000000040b147825 */ /* 0x000fe200078e0002 */
[----:B------:R-:W-:-:S05]  /*0410*/  IADD3 R13, R17, 0x280, RZ ;  /* 0x00000280110d7810 */ /* 0x000fca0007ffe0ff */
[----:B------:R1:W4:Y:S01]  /*0420*/  LDG.E R20, desc[UR4][R20.64] ;  /* 0x0000000414147981 */ /* 0x000322000c1e1900 */
[----:B------:R-:W-:Y:S01]  /*0430*/  IMAD.WIDE.U32 R22, R13, 0x4, R2 ;  /* 0x000000040d167825 */ /* 0x000fe200078e0002 */
[----:B------:R-:W-:-:S04]  /*0440*/  IADD3 R15, R17, 0x300, RZ ;  /* 0x00000300110f7810 */ /* 0x000fc80007ffe0ff */
[----:B------:R1:W4:Y:S01]  /*0450*/  LDG.E R89, desc[UR4][R22.64] ;  /* 0x0000000416597981 */ /* 0x000322000c1e1900 */
[----:B------:R-:W-:Y:S01]  /*0460*/  IMAD.WIDE.U32 R24, R15, 0x4, R2 ;  /* 0x000000040f187825 */ /* 0x000fe200078e0002 */
[----:B------:R-:W-:-:S04]  /*0470*/  IADD3 R91, R17, 0x380, RZ ;  /* 0x00000380115b7810 */ /* 0x000fc80007ffe0ff */
[----:B------:R1:W4:Y:S01]  /*0480*/  LDG.E R26, desc[UR4][R24.64] ;  /* 0x00000004181a7981 */ /* 0x000322000c1e1900 */
[----:B0-----:R-:W-:Y:S01]  /*0490*/  IMAD.WIDE.U32 R6, R91, 0x4, R2 ;  /* 0x000000045b067825 */ /* 0x001fe200078e0002 */
[----:B-1----:R-:W-:-:S04]  /*04a0*/  IADD3 R19, R17, 0x400, RZ ;  /* 0x0000040011137810 */ /* 0x002fc80007ffe0ff */
        /* <DEDUP_REMOVED lines=8> */
[----:B------:R-:W-:-:S05]  /*0530*/  IADD3 R25, R17, 0x580, RZ ;  /* 0x0000058011197810 */ /* 0x000fca0007ffe0ff */
[----:B------:R-:W4:Y:S01]  /*0540*/  LDG.E R65, desc[UR4][R64.64] ;  /* 0x0000000440417981 */ /* 0x000f22000c1e1900 */
[----:B------:R-:W-:Y:S01]  /*0550*/  IMAD.WIDE.U32 R62, R25, 0x4, R2 ;  /* 0x00000004193e7825 */ /* 0x000fe200078e0002 */
[----:B------:R-:W-:-:S05]  /*0560*/  IADD3 R27, R17, 0x600, RZ ;  /* 0x00000600111b7810 */ /* 0x000fca0007ffe0ff */
[----:B------:R4:W4:Y:S01]  /*0570*/  LDG.E R63, desc[UR4][R62.64] ;  /* 0x000000043e3f7981 */ /* 0x000922000c1e1900 */
[----:B0-----:R-:W-:Y:S01]  /*0580*/  IMAD.WIDE.U32 R6, R27, 0x4, R2 ;  /* 0x000000041b067825 */ /* 0x001fe200078e0002 */
[----:B------:R-:W-:-:S05]  /*0590*/  IADD3 R29, R17, 0x680, RZ ;  /* 0x00000680111d7810 */ /* 0x000fca0007ffe0ff */
[----:B------:R-:W4:Y:S01]  /*05a0*/  LDG.E R6, desc[UR4][R6.64] ;  /* 0x0000000406067981 */ /* 0x000f22000c1e1900 */
[----:B-1----:R-:W-:Y:S01]  /*05b0*/  IMAD.WIDE.U32 R4, R29, 0x4, R2 ;  /* 0x000000041d047825 */ /* 0x002fe200078e0002 */
[----:B------:R-:W-:-:S05]  /*05c0*/  IADD3 R61, R17, 0x700, RZ ;  /* 0x00000700113d7810 */ /* 0x000fca0007ffe0ff */
[----:B------:R-:W4:Y:S01]  /*05d0*/  LDG.E R4, desc[UR4][R4.64] ;  /* 0x0000000404047981 */ /* 0x000f22000c1e1900 */
[----:B------:R-:W-:-:S06]  /*05e0*/  IMAD.WIDE.U32 R2, R61, 0x4, R2 ;  /* 0x000000043d027825 */ /* 0x000fcc00078e0002 */
[----:B------:R0:W4:Y:S01]  /*05f0*/  LDG.E R2, desc[UR4][R2.64] ;  /* 0x0000000402027981 */ /* 0x000122000c1e1900 */
[----:B------:R-:W-:Y:S01]  /*0600*/  LOP3.LUT P0, RZ, R0, 0xff, RZ, 0xc0, !PT ;  /* 0x000000ff00ff7812 */ /* 0x000fe2000780c0ff */
[----:B------:R-:W-:Y:S01]  /*0610*/  UMOV UR8, 0xffffffff ;  /* 0xffffffff00087882 */ /* 0x000fe20000000000 */
[----:B------:R-:W-:Y:S02]  /*0620*/  LOP3.LUT P1, RZ, R10, 0x1f, RZ, 0xc0, !PT ;  /* 0x0000001f0aff7812 */ /* 0x000fe4000782c0ff */
[C---:B--2---:R-:W-:Y:S02]  /*0630*/  PRMT R22, R68.reuse, 0x7632, R22 ;  /* 0x0000763244167816 */ /* 0x044fe40000000016 */
[----:B------:R-:W-:Y:S02]  /*0640*/  SHF.L.U32 R24, R68, 0x10, RZ ;  /* 0x0000001044187819 */ /* 0x000fe400000006ff */
[----:B------:R-:W-:Y:S02]  /*0650*/  SHF.L.U32 R22, R22, 0x10, RZ ;  /* 0x0000001016167819 */ /* 0x000fe400000006ff */
[C---:B---3--:R-:W-:Y:S01]  /*0660*/  PRMT R83, R12.reuse, 0x7632, R83 ;  /* 0x000076320c537816 */ /* 0x048fe20000000053 */
[----:B------:R-:W-:Y:S01]  /*0670*/  FADD.FTZ R69, RZ, R24 ;  /* 0x00000018ff457221 */ /* 0x000fe20000010000 */
[----:B------:R-:W-:-:S02]  /*0680*/  SHF.L.U32 R12, R12, 0x10, RZ ;  /* 0x000000100c0c7819 */ /* 0x000fc400000006ff */
[----:B------:R-:W-:Y:S01]  /*0690*/  SHF.L.U32 R83, R83, 0x10, RZ ;  /* 0x0000001053537819 */ /* 0x000fe200000006ff */
[----:B------:R-:W-:Y:S01]  /*06a0*/  FADD.FTZ R69, R22, R69 ;  /* 0x0000004516457221 */ /* 0x000fe20000010000 */
[C---:B----4-:R-:W-:Y:S02]  /*06b0*/  PRMT R85, R14.reuse, 0x7632, R85 ;  /* 0x000076320e557816 */ /* 0x050fe40000000055 */
[----:B------:R-:W-:Y:S01]  /*06c0*/  SHF.L.U32 R14, R14, 0x10, RZ ;  /* 0x000000100e0e7819 */ /* 0x000fe200000006ff */
[----:B------:R-:W-:Y:S01]  /*06d0*/  FADD.FTZ R62, R12, R69 ;  /* 0x000000450c3e7221 */ /* 0x000fe20000010000 */
[----:B------:R-:W-:-:S03]  /*06e0*/  SHF.L.U32 R85, R85, 0x10, RZ ;  /* 0x0000001055557819 */ /* 0x000fc600000006ff */
[----:B0-----:R-:W-:Y:S01]  /*06f0*/  FADD.FTZ R3, R83, R62 ;  /* 0x0000003e53037221 */ /* 0x001fe20000010000 */
[C---:B------:R-:W-:Y:S02]  /*0700*/  PRMT R92, R18.reuse, 0x7632, R92 ;  /* 0x00007632125c7816 */ /* 0x040fe4000000005c */
        /* <DEDUP_REMOVED lines=45> */
[----:B------:R-:W-:-:S02]  /*09e0*/  SHF.R.U32.HI R3, RZ, 0x5, R10 ;  /* 0x00000005ff037819 */ /* 0x000fc4000001160a */
        /* <DEDUP_REMOVED lines=99> */
.L_x_1498:
[----:B------:R-:W2:Y:S01]  /*1020*/  @!P1 S2R R6, SR_CgaCtaId ;  /* 0x0000000000069919 */ /* 0x000ea20000008800 */
[----:B------:R-:W-:Y:S01]  /*1030*/  LOP3.LUT R5, R10, 0x1f, RZ, 0xc0, !PT ;  /* 0x0000001f0a057812 */ /* 0x000fe200078ec0ff */
[----:B------:R-:W-:Y:S05]  /*1040*/  WARPSYNC.ALL ;  /* 0x0000000000007948 */ /* 0x000fea0003800000 */
[----:B------:R-:W-:Y:S02]  /*1050*/  ISETP.GT.U32.AND P2, PT, R5, 0x3, PT ;  /* 0x000000030500780c */ /* 0x000fe40003f44070 */
[----:B------:R-:W-:Y:S02]  /*1060*/  LOP3.LUT R7, R3, 0x3, RZ, 0xc0, !PT ;  /* 0x0000000303077812 */ /* 0x000fe400078ec0ff */
[----:B------:R-:W-:-:S09]  /*1070*/  @!P1 MOV R3, 0x400 ;  /* 0x0000040000039802 */ /* 0x000fd20000000f00 */
[----:B------:R-:W3:Y:S01]  /*1080*/  @!P2 S2R R75, SR_CgaCtaId ;  /* 0x00000000004ba919 */ /* 0x000ee20000008800 */
[----:B--2---:R-:W-:Y:S02]  /*1090*/  @!P1 LEA R6, R6, R3, 0x18 ;  /* 0x0000000306069211 */ /* 0x004fe400078ec0ff */
[C---:B------:R-:W-:Y:S02]  /*10a0*/  @!P1 IADD3 R3, R4.reuse, R7, RZ ;  /* 0x0000000704039210 */ /* 0x040fe40007ffe0ff */
[----:B------:R-:W-:Y:S02]  /*10b0*/  @!P2 IADD3 R4, R4, R5, RZ ;  /* 0x000000050404a210 */ /* 0x000fe40007ffe0ff */
[----:B------:R-:W-:Y:S01]  /*10c0*/  @!P1 LEA R6, R3, R6, 0x3 ;  /* 0x0000000603069211 */ /* 0x000fe200078e18ff */
[----:B-1----:R-:W-:Y:S01]  /*10d0*/  FADD.FTZ R3, R0, R70 ;  /* 0x0000004600037221 */ /* 0x002fe20000010000 */
[----:B0-----:R-:W-:-:S04]  /*10e0*/  @!P2 MOV R0, 0x400 ;  /* 0x000004000000a802 */ /* 0x001fc80000000f00 */
        /* <DEDUP_REMOVED lines=8> */
[----:B------:R-:W0:Y:S04]  /*1170*/  SHFL.DOWN PT, R26, R75, 0x2, 0x1f ;  /* 0x08401f004b1a7f89 */ /* 0x000e2800000e0000 */
[----:B------:R1:W2:Y:S02]  /*1180*/  @!P2 LDS.64 R4, [R16] ;  /* 0x000000001004a984 */ /* 0x0002a40000000a00 */
[----:B-1----:R-:W1:Y:S01]  /*1190*/  LDC R16, c[0x0][0x260] ;  /* 0x00009800ff107b82 */ /* 0x002e620000000800 */
[----:B0-----:R-:W-:-:S04]  /*11a0*/  FADD.FTZ R0, R26, R75 ;  /* 0x0000004b1a007221 */ /* 0x001fc80000010000 */
[----:B------:R-:W0:Y:S01]  /*11b0*/  MUFU.RCP R2, R0 ;  /* 0x0000000000027308 */ /* 0x000e220000001000 */
[----:B--2---:R-:W2:Y:S04]  /*11c0*/  SHFL.DOWN PT, R28, R4, 0x2, 0x1f ;  /* 0x08401f00041c7f89 */ /* 0x004ea800000e0000 */
[----:B------:R-:W3:Y:S01]  /*11d0*/  SHFL.DOWN PT, R6, R5, 0x2, 0x1f ;  /* 0x08401f0005067f89 */ /* 0x000ee200000e0000 */
[----:B--2---:R-:W-:Y:S01]  /*11e0*/  FADD.FTZ R3, -R28, R4 ;  /* 0x000000041c037221 */ /* 0x004fe20000010100 */
[----:B------:R-:W-:-:S03]  /*11f0*/  FMUL.FTZ R70, R26, R28 ;  /* 0x0000001c1a467220 */ /* 0x000fc60000410000 */
[----:B------:R-:W-:Y:S01]  /*1200*/  FMUL.FTZ R28, R3, R3 ;  /* 0x00000003031c7220 */ /* 0x000fe20000410000 */
[----:B------:R-:W-:Y:S01]  /*1210*/  FFMA.FTZ R70, R75, R4, R70 ;  /* 0x000000044b467223 */ /* 0x000fe20000010046 */
[----:B---3--:R-:W-:Y:S02]  /*1220*/  FADD.FTZ R6, R6, R5 ;  /* 0x0000000506067221 */ /* 0x008fe40000010000 */
[----:B------:R-:W-:Y:S02]  /*1230*/  FMUL.FTZ R3, R28, R75 ;  /* 0x0000004b1c037220 */ /* 0x000fe40000410000 */
[----:B------:R-:W2:Y:S02]  /*1240*/  SHFL.DOWN PT, R75, R0, 0x1, 0x1f ;  /* 0x08201f00004b7f89 */ /* 0x000ea400000e0000 */
[----:B------:R-:W-:Y:S01]  /*1250*/  FMUL.FTZ R26, R26, R3 ;  /* 0x000000031a1a7220 */ /* 0x000fe20000410000 */
[----:B0-----:R-:W-:-:S03]  /*1260*/  FMUL.FTZ R3, R2, R70 ;  /* 0x0000004602037220 */ /* 0x001fc60000410000 */
[----:B------:R-:W-:Y:S02]  /*1270*/  FFMA.FTZ R6, R2, R26, R6 ;  /* 0x0000001a02067223 */ /* 0x000fe40000010006 */
[----:B------:R-:W0:Y:S04]  /*1280*/  SHFL.DOWN PT, R4, R3, 0x1, 0x1f ;  /* 0x08201f0003047f89 */ /* 0x000e2800000e0000 */
[----:B------:R-:W3:Y:S01]  /*1290*/  SHFL.DOWN PT, R5, R6, 0x1, 0x1f ;  /* 0x08201f0006057f89 */ /* 0x000ee200000e0000 */
[----:B--2---:R-:W-:-:S06]  /*12a0*/  FADD.FTZ R2, R0, R75 ;  /* 0x0000004b00027221 */ /* 0x004fcc0000010000 */
[----:B------:R-:W2:Y:S01]  /*12b0*/  MUFU.RCP R2, R2 ;  /* 0x0000000200027308 */ /* 0x000ea20000001000 */
[----:B0-----:R-:W-:-:S04]  /*12c0*/  FADD.FTZ R7, R3, -R4 ;  /* 0x8000000403077221 */ /* 0x001fc80000010000 */
[----:B------:R-:W-:Y:S01]  /*12d0*/  FMUL.FTZ R7, R7, R7 ;  /* 0x0000000707077220 */ /* 0x000fe20000410000 */
[----:B---3--:R-:W-:-:S03]  /*12e0*/  FADD.FTZ R5, R6, R5 ;  /* 0x0000000506057221 */ /* 0x008fc60000010000 */
[----:B------:R-:W-:Y:S01]  /*12f0*/  FMUL.FTZ R10, R0, R7 ;  /* 0x00000007000a7220 */ /* 0x000fe20000410000 */
[----:B------:R-:W-:-:S03]  /*1300*/  FMUL.FTZ R7, R75, R4 ;  /* 0x000000044b077220 */ /* 0x000fc60000410000 */
[----:B------:R-:W-:Y:S01]  /*1310*/  FMUL.FTZ R10, R75, R10 ;  /* 0x0000000a4b0a7220 */ /* 0x000fe20000410000 */
[----:B------:R-:W-:-:S03]  /*1320*/  FFMA.FTZ R7, R0, R3, R7 ;  /* 0x0000000300077223 */ /* 0x000fc60000010007 */
[C---:B--2---:R-:W-:Y:S01]  /*1330*/  FFMA.FTZ R0, R2.reuse, R10, R5 ;  /* 0x0000000a02007223 */ /* 0x044fe20000010005 */
[----:B------:R-:W-:Y:S02]  /*1340*/  FMUL.FTZ R75, R2, R7 ;  /* 0x00000007024b7220 */ /* 0x000fe40000410000 */
[----:B------:R-:W0:Y:S02]  /*1350*/  @!P1 LDC.64 R2, c[0x0][0x230] ;  /* 0x00008c00ff029b82 */ /* 0x000e240000000a00 */
[----:B------:R-:W1:Y:S04]  /*1360*/  SHFL.IDX PT, R5, R0, RZ, 0x1f ;  /* 0x00001fff00057589 */ /* 0x000e6800000e0000 */
[----:B------:R-:W2:Y:S01]  /*1370*/  SHFL.IDX PT, R75, R75, RZ, 0x1f ;  /* 0x00001fff4b4b7589 */ /* 0x000ea200000e0000 */
[----:B0-----:R-:W-:-:S04]  /*1380*/  @!P1 IMAD.WIDE R6, R60, 0x4, R2 ;  /* 0x000000043c069825 */ /* 0x001fc800078e0202 */
[----:B-1----:R-:W-:Y:S02]  /*1390*/  FFMA.FTZ R16, R5, 0.00026041668024845421314, R16 ;  /* 0x3988888905107823 */ /* 0x002fe40000010010 */
[----:B------:R-:W0:Y:S01]  /*13a0*/  @!P1 LDC.64 R4, c[0x0][0x238] ;  /* 0x00008e00ff049b82 */ /* 0x000e220000000a00 */
[--C-:B--2---:R-:W-:Y:S01]  /*13b0*/  FADD.FTZ R0, R89, -R75.reuse ;  /* 0x8000004b59007221 */ /* 0x104fe20000010000 */
[--C-:B------:R-:W-:Y:S01]  /*13c0*/  FADD.FTZ R2, R24, -R75.reuse ;  /* 0x8000004b18027221 */ /* 0x100fe20000010000 */
[----:B------:R1:W2:Y:S01]  /*13d0*/  MUFU.RSQ R89, R16 ;  /* 0x0000001000597308 */ /* 0x0002a20000001400 */
        /* <DEDUP_REMOVED lines=15> */
[--C-:B-1----:R-:W-:Y:S01]  /*14d0*/  FADD.FTZ R16, R67, -R75.reuse ;  /* 0x8000004b43107221 */ /* 0x102fe20000010000 */
[C---:B--2---:R-:W-:Y:S01]  /*14e0*/  FMUL.FTZ R22, R89.reuse, R2 ;  /* 0x0000000259167220 */ /* 0x044fe20000410000 */
[C---:B------:R-:W-:Y:S01]  /*14f0*/  FMUL.FTZ R3, R89.reuse, R10 ;  /* 0x0000000a59037220 */ /* 0x040fe20000410000 */
[C---:B------:R-:W-:Y:S01]  /*1500*/  FMUL.FTZ R14, R89.reuse, R14 ;  /* 0x0000000e590e7220 */ /* 0x040fe20000410000 */
[C---:B------:R-:W-:Y:S01]  /*1510*/  FMUL.FTZ R85, R89.reuse, R85 ;  /* 0x0000005559557220 */ /* 0x040fe20000410000 */
[C---:B------:R-:W-:Y:S01]  /*1520*/  FMUL.FTZ R12, R89.reuse, R12 ;  /* 0x0000000c590c7220 */ /* 0x040fe20000410000 */
[----:B------:R-:W-:Y:S01]  /*1530*/  FMUL.FTZ R83, R89, R83 ;  /* 0x0000005359537220 */ /* 0x000fe20000410000 */
[----:B------:R-:W-:Y:S01]  /*1540*/  F2FP.BF16.F32.PACK_AB R22, R3, R22 ;  /* 0x000000160316723e */ /* 0x000fe200000010ff */
[C---:B------:R-:W-:Y:S01]  /*1550*/  FMUL.FTZ R20, R89.reuse, R20 ;  /* 0x0000001459147220 */ /* 0x040fe20000410000 */
[----:B------:R-:W1:Y:S01]  /*1560*/  LDC.64 R2, c[0x0][0x228] ;  /* 0x00008a00ff027b82 */ /* 0x000e620000000a00 */
[----:B---3--:R-:W-:Y:S01]  /*1570*/  FMUL.FTZ R7, R89, R90 ;  /* 0x0000005a59077220 */ /* 0x008fe20000410000 */
[--C-:B------:R-:W-:Y:S01]  /*1580*/  FADD.FTZ R78, R65, -R75.reuse ;  /* 0x8000004b414e7221 */ /* 0x100fe20000010000 */
[C---:B------:R-:W-:Y:S01]  /*1590*/  FMUL.FTZ R18, R89.reuse, R18 ;  /* 0x0000001259127220 */ /* 0x040fe20000410000 */
[C---:B------:R-:W-:Y:S01]  /*15a0*/  FMUL.FTZ R87, R89.reuse, R92 ;  /* 0x0000005c59577220 */ /* 0x040fe20000410000 */
[--C-:B------:R-:W-:Y:S01]  /*15b0*/  FADD.FTZ R64, R64, -R75.reuse ;  /* 0x8000004b40407221 */ /* 0x100fe20000010000 */
[--C-:B------:R-:W-:Y:S01]  /*15c0*/  FADD.FTZ R84, R84, -R75.reuse ;  /* 0x8000004b54547221 */ /* 0x100fe20000010000 */
[C---:B------:R-:W-:Y:S01]  /*15d0*/  FMUL.FTZ R62, R89.reuse, R62 ;  /* 0x0000003e593e7220 */ /* 0x040fe20000410000 */
[----:B------:R-:W-:Y:S01]  /*15e0*/  FMUL.FTZ R65, R89, R86 ;  /* 0x0000005659417220 */ /* 0x000fe20000410000 */
[--C-:B------:R-:W-:Y:S01]  /*15f0*/  FADD.FTZ R10, R63, -R75.reuse ;  /* 0x8000004b3f0a7221 */ /* 0x100fe20000010000 */
[----:B------:R-:W-:Y:S01]  /*1600*/  F2FP.BF16.F32.PACK_AB R85, R85, R14 ;  /* 0x0000000e5555723e */ /* 0x000fe200000010ff */
[--C-:B------:R-:W-:Y:S01]  /*1610*/  FADD.FTZ R72, R79, -R75.reuse ;  /* 0x8000004b4f487221 */ /* 0x100fe20000010000 */
[----:B------:R-:W-:Y:S01]  /*1620*/  FADD.FTZ R74, R73, -R75 ;  /* 0x8000004b494a7221 */ /* 0x000fe20000010000 */
[----:B0-----:R-:W-:-:S04]  /*1630*/  @!P1 IMAD.WIDE R4, R60, 0x4, R4 ;  /* 0x000000043c049825 */ /* 0x001fc800078e0204 */
[C---:B------:R-:W-:Y:S01]  /*1640*/  FMUL.FTZ R0, R89.reuse, R0 ;  /* 0x0000000059007220 */ /* 0x040fe20000410000 */
[C---:B------:R-:W-:Y:S01]  /*1650*/  FMUL.FTZ R63, R89.reuse, R88 ;  /* 0x00000058593f7220 */ /* 0x040fe20000410000 */
[----:B-----5:R-:W-:Y:S01]  /*1660*/  HFMA2.MMA.BF16_V2 R22, R59, R22, R44 ;  /* 0x000000163b167235 */ /* 0x020fe2000020002c */
        /* <DEDUP_REMOVED lines=10> */
[----:B------:R-:W-:Y:S01]  /*1710*/  FADD.FTZ R76, R69, -R75 ;  /* 0x8000004b454c7221 */ /* 0x000fe20000010000 */
[C---:B------:R-:W-:Y:S01]  /*1720*/  FMUL.FTZ R64, R89.reuse, R64 ;  /* 0x0000004059407220 */ /* 0x040fe20000410000 */
[----:B------:R-:W-:Y:S01]  /*1730*/  FMUL.FTZ R67, R89, R84 ;  /* 0x0000005459437220 */ /* 0x000fe20000410000 */
[----:B-1----:R-:W-:Y:S01]  /*1740*/  IMAD.WIDE.U32 R16, R17, 0x4, R2 ;  /* 0x0000000411107825 */ /* 0x002fe200078e0002 */
[----:B------:R-:W-:Y:S01]  /*1750*/  F2FP.BF16.F32.PACK_AB R28, R87, R18 ;  /* 0x00000012571c723e */ /* 0x000fe200000010ff */
[----:B------:R0:W-:Y:S01]  /*1760*/  @!P1 STG.E desc[UR4][R4.64], R89 ;  /* 0x0000005904009986 */ /* 0x0001e2000c101904 */
        /* <DEDUP_REMOVED lines=16> */
[--C-:B0-----:R-:W-:Y:S01]  /*1870*/  IMAD.WIDE.U32 R4, R8, 0x4, R2.reuse ;  /* 0x0000000408047825 */ /* 0x101fe200078e0002 */
[----:B------:R-:W-:Y:S03]  /*1880*/  STG.E desc[UR4][R16.64], R22 ;  /* 0x0000001610007986 */ /* 0x000fe6000c101904 */
[----:B------:R-:W-:Y:S01]  /*1890*/  HFMA2.BF16_V2 R87, R56, R28, R41 ;  /* 0x0000001c38577231 */ /* 0x000fe20000200029 */
[----:B------:R-:W-:Y:S01]  /*18a0*/  HFMA2.MMA.BF16_V2 R89, R55, R20, R40 ;  /* 0x0000001437597235 */ /* 0x000fe20000200028 */
[--C-:B------:R-:W-:Y:S01]  /*18b0*/  IMAD.WIDE.U32 R6, R93, 0x4, R2.reuse ;  /* 0x000000045d067825 */ /* 0x100fe200078e0002 */
[----:B------:R-:W-:Y:S01]  /*18c0*/  F2FP.BF16.F32.PACK_AB R64, R67, R64 ;  /* 0x000000404340723e */ /* 0x000fe200000010ff */
[----:B------:R-:W-:Y:S01]  /*18d0*/  HFMA2.MMA.BF16_V2 R63, R53, R62, R38 ;  /* 0x0000003e353f7235 */ /* 0x000fe20000200026 */
[----:B------:R0:W-:Y:S01]  /*18e0*/  STG.E desc[UR4][R4.64], R83 ;  /* 0x0000005304007986 */ /* 0x0001e2000c101904 */
[----:B------:R-:W-:Y:S01]  /*18f0*/  IMAD.WIDE.U32 R8, R9, 0x4, R2 ;  /* 0x0000000409087825 */ /* 0x000fe200078e0002 */
[----:B------:R-:W-:-:S02]  /*1900*/  F2FP.BF16.F32.PACK_AB R66, R69, R66 ;  /* 0x000000424542723e */ /* 0x000fc400000010ff */
[----:B------:R1:W-:Y:S01]  /*1910*/  STG.E desc[UR4][R6.64], R85 ;  /* 0x0000005506007986 */ /* 0x0003e2000c101904 */
[--C-:B------:R-:W-:Y:S01]  /*1920*/  IMAD.WIDE.U32 R10, R11, 0x4, R2.reuse ;  /* 0x000000040b0a7825 */ /* 0x100fe200078e0002 */
[----:B------:R-:W-:Y:S02]  /*1930*/  F2FP.BF16.F32.PACK_AB R68, R71, R68 ;  /* 0x000000444744723e */ /* 0x000fe400000010ff */
[----:B------:R2:W-:Y:S01]  /*1940*/  STG.E desc[UR4][R8.64], R87 ;  /* 0x0000005708007986 */ /* 0x0005e2000c101904 */
[----:B------:R-:W-:Y:S01]  /*1950*/  IMAD.WIDE.U32 R12, R13, 0x4, R2 ;  /* 0x000000040d0c7825 */ /* 0x000fe200078e0002 */
[----:B------:R-:W-:-:S03]  /*1960*/  F2FP.BF16.F32.PACK_AB R74, R77, R74 ;  /* 0x0000004a4d4a723e */ /* 0x000fc600000010ff */
[----:B0-----:R-:W-:Y:S02]  /*1970*/  HFMA2.BF16_V2 R5, R52, R64, R37 ;  /* 0x0000004034057231 */ /* 0x001fe40000200025 */
[--C-:B------:R-:W-:Y:S01]  /*1980*/  IMAD.WIDE.U32 R14, R15, 0x4, R2.reuse ;  /* 0x000000040f0e7825 */ /* 0x100fe200078e0002 */
[----:B------:R-:W-:Y:S01]  /*1990*/  STG.E desc[UR4][R10.64], R89 ;  /* 0x000000590a007986 */ /* 0x000fe2000c101904 */
[----:B------:R-:W-:Y:S01]  /*19a0*/  F2FP.BF16.F32.PACK_AB R72, R75, R72 ;  /* 0x000000484b48723e */ /* 0x000fe200000010ff */
[----:B-1----:R-:W-:Y:S01]  /*19b0*/  HFMA2.MMA.BF16_V2 R7, R51, R66, R36 ;  /* 0x0000004233077235 */ /* 0x002fe20000200024 */
[----:B------:R-:W-:Y:S01]  /*19c0*/  IMAD.WIDE.U32 R16, R91, 0x4, R2 ;  /* 0x000000045b107825 */ /* 0x000fe200078e0002 */
[----:B------:R-:W-:-:S03]  /*19d0*/  F2FP.BF16.F32.PACK_AB R76, R79, R76 ;  /* 0x0000004c4f4c723e */ /* 0x000fc600000010ff */
[----:B--2---:R-:W-:Y:S02]  /*19e0*/  HFMA2.BF16_V2 R9, R50, R68, R35 ;  /* 0x0000004432097231 */ /* 0x004fe40000200023 */
[----:B------:R-:W-:Y:S01]  /*19f0*/  IMAD.WIDE.U32 R18, R19, 0x4, R2 ;  /* 0x0000000413127825 */ /* 0x000fe200078e0002 */
[----:B------:R-:W-:-:S03]  /*1a00*/  IADD3 R60, R60, UR6, RZ ;  /* 0x000000063c3c7c10 */ /* 0x000fc6000fffe0ff */
[----:B------:R-:W-:Y:S01]  /*1a10*/  IMAD.WIDE.U32 R20, R21, 0x4, R2 ;  /* 0x0000000415147825 */ /* 0x000fe200078e0002 */
[----:B------:R-:W-:-:S03]  /*1a20*/  ISETP.GE.AND P1, PT, R60, UR7, PT ;  /* 0x000000073c007c0c */ /* 0x000fc6000bf26270 */
[----:B------:R-:W-:-:S04]  /*1a30*/  IMAD.WIDE.U32 R22, R23, 0x4, R2 ;  /* 0x0000000417167825 */ /* 0x000fc800078e0002 */
[----:B------:R-:W-:-:S04]  /*1a40*/  IMAD.WIDE.U32 R24, R25, 0x4, R2 ;  /* 0x0000000419187825 */ /* 0x000fc800078e0002 */
[----:B------:R-:W-:-:S04]  /*1a50*/  IMAD.WIDE.U32 R26, R27, 0x4, R2 ;  /* 0x000000041b1a7825 */ /* 0x000fc800078e0002 */
[----:B------:R-:W-:-:S04]  /*1a60*/  IMAD.WIDE.U32 R28, R29, 0x4, R2 ;  /* 0x000000041d1c7825 */ /* 0x000fc800078e0002 */
[----:B------:R-:W-:-:S04]  /*1a70*/  IMAD.WIDE.U32 R2, R61, 0x4, R2 ;  /* 0x000000043d027825 */ /* 0x000fc800078e0002 */
[----:B------:R-:W-:Y:S01]  /*1a80*/  HFMA2.BF16_V2 R61, R54, R0, R39 ;  /* 0x00000000363d7231 */ /* 0x000fe20000200027 */
[----:B------:R-:W-:-:S04]  /*1a90*/  SEL R0, RZ, 0x1, P0 ;  /* 0x00000001ff007807 */ /* 0x000fc80000000000 */
[----:B------:R0:W-:Y:S04]  /*1aa0*/  STG.E desc[UR4][R12.64], R61 ;  /* 0x0000003d0c007986 */ /* 0x0001e8000c101904 */
[----:B------:R1:W-:Y:S04]  /*1ab0*/  STG.E desc[UR4][R14.64], R63 ;  /* 0x0000003f0e007986 */ /* 0x0003e8000c101904 */
[----:B------:R2:W-:Y:S01]  /*1ac0*/  STG.E desc[UR4][R16.64], R5 ;  /* 0x0000000510007986 */ /* 0x0005e2000c101904 */
[----:B0-----:R-:W-:Y:S01]  /*1ad0*/  HFMA2.MMA.BF16_V2 R61, R47, R74, R32 ;  /* 0x0000004a2f3d7235 */ /* 0x001fe20000200020 */
[----:B------:R-:W-:-:S02]  /*1ae0*/  HFMA2.BF16_V2 R13, R48, R72, R33 ;  /* 0x00000048300d7231 */ /* 0x000fc40000200021 */
[----:B------:R3:W-:Y:S01]  /*1af0*/  STG.E desc[UR4][R18.64], R7 ;  /* 0x0000000712007986 */ /* 0x0007e2000c101904 */
[----:B-1----:R-:W-:-:S03]  /*1b00*/  F2FP.BF16.F32.PACK_AB R15, R81, R78 ;  /* 0x0000004e510f723e */ /* 0x002fc600000010ff */
[----:B------:R3:W-:Y:S01]  /*1b10*/  STG.E desc[UR4][R20.64], R9 ;  /* 0x0000000914007986 */ /* 0x0007e2000c101904 */
[----:B--2---:R-:W-:Y:S01]  /*1b20*/  F2FP.BF16.F32.PACK_AB R17, R73, R70 ;  /* 0x000000464911723e */ /* 0x004fe200000010ff */
[----:B------:R-:W-:Y:S01]  /*1b30*/  HFMA2.BF16_V2 R5, R46, R76, R31 ;  /* 0x0000004c2e057231 */ /* 0x000fe2000020001f */
[----:B------:R-:W-:-:S04]  /*1b40*/  HFMA2.MMA.BF16_V2 R15, R45, R15, R30 ;  /* 0x0000000f2d0f7235 */ /* 0x000fc8000020001e */
[----:B------:R-:W-:-:S07]  /*1b50*/  HFMA2.MMA.BF16_V2 R11, R49, R17, R34 ;  /* 0x00000011310b7235 */ /* 0x000fce0000200022 */
[----:B------:R3:W-:Y:S04]  /*1b60*/  STG.E desc[UR4][R22.64], R11 ;  /* 0x0000000b16007986 */ /* 0x0007e8000c101904 */
[----:B------:R3:W-:Y:S04]  /*1b70*/  STG.E desc[UR4][R24.64], R13 ;  /* 0x0000000d18007986 */ /* 0x0007e8000c101904 */
[----:B------:R3:W-:Y:S04]  /*1b80*/  STG.E desc[UR4][R26.64], R61 ;  /* 0x0000003d1a007986 */ /* 0x0007e8000c101904 */
[----:B------:R3:W-:Y:S04]  /*1b90*/  STG.E desc[UR4][R28.64], R5 ;  /* 0x000000051c007986 */ /* 0x0007e8000c101904 */
[----:B------:R3:W-:Y:S01]  /*1ba0*/  STG.E desc[UR4][R2.64], R15 ;  /* 0x0000000f02007986 */ /* 0x0007e2000c101904 */
[----:B------:R-:W-:Y:S05]  /*1bb0*/  @!P1 BRA `(.L_x_1487) ;  /* 0xffffffe400d09947 */ /* 0x000fea000383ffff */
[----:B------:R-:W-:Y:S05]  /*1bc0*/  EXIT ;  /* 0x000000000000794d */ /* 0x000fea0003800000 */
.L_x_1486:
[----:B------:R-:W-:Y:S01]  /*1bd0*/  HFMA2.MMA R6, -RZ, RZ, 0, 1.847743988037109375e-06 ;  /* 0x0000001fff067435 */ /* 0x000fe200000001ff */
[----:B------:R-:W-:Y:S02]  /*1be0*/  MOV R5, 0x1 ;  /* 0x0000000100057802 */ /* 0x000fe40000000f00 */
[----:B------:R-:W-:-:S08]  /*1bf0*/  MOV R7, 0xffffffff ;  /* 0xffffffff00077802 */ /* 0x000fd00000000f00 */
[----:B-----5:R-:W-:Y:S05]  /*1c00*/  WARPSYNC.COLLECTIVE R7, `(.L_x_1488) ;  /* 0x0000000007087348 */ /* 0x020fea0003c00000 */
[----:B------:R0:W1:Y:S02]  /*1c10*/  SHFL.BFLY P2, R72, R16, R5, R6 ;  /* 0x0c00000510487389 */ /* 0x0000640000040006 */
[----:B01---5:R-:W-:Y:S01]  /*1c20*/  ENDCOLLECTIVE ;  /* 0x000000000000791b */ /* 0x023fe20003800000 */
.L_x_1488:
[----:B------:R-:W-:Y:S01]  /*1c30*/  HFMA2.MMA R5, -RZ, RZ, 0, 1.1920928955078125e-07 ;  /* 0x00000002ff057435 */ /* 0x000fe200000001ff */
[----:B------:R-:W-:-:S05]  /*1c40*/  MOV R75, R72 ;  /* 0x00000048004b7202 */ /* 0x000fca0000000f00 */
[----:B------:R-:W-:-:S05]  /*1c50*/  FADD.FTZ R75, R16, R75 ;  /* 0x0000004b104b7221 */ /* 0x000fca0000010000 */
[----:B------:R-:W-:-:S07]  /*1c60*/  MOV R16, R75 ;  /* 0x0000004b00107202 */ /* 0x000fce0000000f00 */
[----:B------:R-:W-:Y:S05]  /*1c70*/  WARPSYNC.COLLECTIVE R7, `(.L_x_1489) ;  /* 0x0000000007087348 */ /* 0x000fea0003c00000 */
[----:B------:R0:W1:Y:S02]  /*1c80*/  SHFL.BFLY P2, R72, R16, R5, R6 ;  /* 0x0c00000510487389 */ /* 0x0000640000040006 */
[----:B01----:R-:W-:Y:S01]  /*1c90*/  ENDCOLLECTIVE ;  /* 0x000000000000791b */ /* 0x003fe20003800000 */
.L_x_1489:
[----:B------:R-:W-:Y:S01]  /*1ca0*/  HFMA2.MMA R5, -RZ, RZ, 0, 2.384185791015625e-07 ;  /* 0x00000004ff057435 */ /* 0x000fe200000001ff */
[----:B------:R-:W-:-:S05]  /*1cb0*/  MOV R0, R72 ;  /* 0x0000004800007202 */ /* 0x000fca0000000f00 */
[----:B------:R-:W-:-:S05]  /*1cc0*/  FADD.FTZ R26, R75, R0 ;  /* 0x000000004b1a7221 */ /* 0x000fca0000010000 */
[----:B------:R-:W-:-:S07]  /*1cd0*/  MOV R16, R26 ;  /* 0x0000001a00107202 */ /* 0x000fce0000000f00 */
[----:B------:R-:W-:Y:S05]  /*1ce0*/  WARPSYNC.COLLECTIVE R7, `(.L_x_1490) ;  /* 0x0000000007087348 */ /* 0x000fea0003c00000 */
[----:B------:R0:W1:Y:S02]  /*1cf0*/  SHFL.BFLY P2, R72, R16, R5, R6 ;  /* 0x0c00000510487389 */ /* 0x0000640000040006 */
[----:B01----:R-:W-:Y:S01]  /*1d00*/  ENDCOLLECTIVE ;  /* 0x000000000000791b */ /* 0x003fe20003800000 */
.L_x_1490:
[----:B------:R-:W-:Y:S01]  /*1d10*/  HFMA2.MMA R5, -RZ, RZ, 0, 4.76837158203125e-07 ;  /* 0x00000008ff057435 */ /* 0x000fe200000001ff */
[----:B------:R-:W-:-:S05]  /*1d20*/  MOV R0, R72 ;  /* 0x0000004800007202 */ /* 0x000fca0000000f00 */
[----:B------:R-:W-:-:S05]  /*1d30*/  FADD.FTZ R28, R26, R0 ;  /* 0x000000001a1c7221 */ /* 0x000fca0000010000 */
[----:B------:R-:W-:-:S07]  /*1d40*/  MOV R16, R28 ;  /* 0x0000001c00107202 */ /* 0x000fce0000000f00 */
[----:B------:R-:W-:Y:S05]  /*1d50*/  WARPSYNC.COLLECTIVE R7, `(.L_x_1491) ;  /* 0x0000000007087348 */ /* 0x000fea0003c00000 */
[----:B------:R0:W1:Y:S02]  /*1d60*/  SHFL.BFLY P2, R72, R16, R5, R6 ;  /* 0x0c00000510487389 */ /* 0x0000640000040006 */
[----:B01----:R-:W-:Y:S01]  /*1d70*/  ENDCOLLECTIVE ;  /* 0x000000000000791b */ /* 0x003fe20003800000 */
.L_x_1491:
[----:B------:R-:W-:Y:S01]  /*1d80*/  HFMA2.MMA R5, -RZ, RZ, 0, 9.5367431640625e-07 ;  /* 0x00000010ff057435 */ /* 0x000fe200000001ff */
[----:B------:R-:W-:-:S05]  /*1d90*/  MOV R0, R72 ;  /* 0x0000004800007202 */ /* 0x000fca0000000f00 */
[----:B------:R-:W-:-:S05]  /*1da0*/  FADD.FTZ R70, R28, R0 ;  /* 0x000000001c467221 */ /* 0x000fca0000010000 */
[----:B------:R-:W-:-:S07]  /*1db0*/  MOV R16, R70 ;  /* 0x0000004600107202 */ /* 0x000fce0000000f00 */
[----:B------:R-:W-:Y:S05]  /*1dc0*/  WARPSYNC.COLLECTIVE R7, `(.L_x_1492) ;  /* 0x0000000007087348 */ /* 0x000fea0003c00000 */
[----:B------:R0:W1:Y:S02]  /*1dd0*/  SHFL.BFLY P2, R72, R16, R5, R6 ;  /* 0x0c00000510487389 */ /* 0x0000640000040006 */
[----:B01----:R-:W-:Y:S01]  /*1de0*/  ENDCOLLECTIVE ;  /* 0x000000000000791b */ /* 0x003fe20003800000 */
.L_x_1492:
[----:B------:R-:W-:-:S05]  /*1df0*/  MOV R0, R72 ;  /* 0x0000004800007202 */ /* 0x000fca0000000f00 */
[----:B------:R-:W-:-:S04]  /*1e00*/  FADD.FTZ R0, R70, R0 ;  /* 0x0000000046007221 */ /* 0x000fc80000010000 */
[----:B------:R-:W-:-:S04]  /*1e10*/  FMUL.FTZ R2, R0, 0.0010416667209938168526 ;  /* 0x3a88888900027820 */ /* 0x000fc80000410000 */
        /* <DEDUP_REMOVED lines=64> */
.L_x_1493:
[----:B------:R-:W-:Y:S01]  /*2220*/  HFMA2.MMA R5, -RZ, RZ, 0, 1.1920928955078125e-07 ;  /* 0x00000002ff057435 */ /* 0x000fe200000001ff */
[----:B------:R-:W-:-:S05]  /*2230*/  MOV R75, R72 ;  /* 0x00000048004b7202 */ /* 0x000fca0000000f00 */
[----:B------:R-:W-:-:S05]  /*2240*/  FADD.FTZ R75, R16, R75 ;  /* 0x0000004b104b7221 */ /* 0x000fca0000010000 */
[----:B------:R-:W-:-:S07]  /*2250*/  MOV R16, R75 ;  /* 0x0000004b00107202 */ /* 0x000fce0000000f00 */
[----:B------:R-:W-:Y:S05]  /*2260*/  WARPSYNC.COLLECTIVE R7, `(.L_x_1494) ;  /* 0x0000000007087348 */ /* 0x000fea0003c00000 */
[----:B------:R0:W1:Y:S02]  /*2270*/  SHFL.BFLY P2, R72, R16, R5, R6 ;  /* 0x0c00000510487389 */ /* 0x0000640000040006 */
[----:B01----:R-:W-:Y:S01]  /*2280*/  ENDCOLLECTIVE ;  /* 0x000000000000791b */ /* 0x003fe20003800000 */
.L_x_1494:
[----:B------:R-:W-:Y:S01]  /*2290*/  HFMA2.MMA R5, -RZ, RZ, 0, 2.384185791015625e-07 ;  /* 0x00000004ff057435 */ /* 0x000fe200000001ff */
[----:B------:R-:W-:-:S05]  /*22a0*/  MOV R0, R72 ;  /* 0x0000004800007202 */ /* 0x000fca0000000f00 */
[----:B------:R-:W-:-:S05]  /*22b0*/  FADD.FTZ R26, R75, R0 ;  /* 0x000000004b1a7221 */ /* 0x000fca0000010000 */
[----:B------:R-:W-:-:S07]  /*22c0*/  MOV R16, R26 ;  /* 0x0000001a00107202 */ /* 0x000fce0000000f00 */
[----:B------:R-:W-:Y:S05]  /*22d0*/  WARPSYNC.COLLECTIVE R7, `(.L_x_1495) ;  /* 0x0000000007087348 */ /* 0x000fea0003c00000 */
[----:B------:R0:W1:Y:S02]  /*22e0*/  SHFL.BFLY P2, R72, R16, R5, R6 ;  /* 0x0c00000510487389 */ /* 0x0000640000040006 */
[----:B01----:R-:W-:Y:S01]  /*22f0*/  ENDCOLLECTIVE ;  /* 0x000000000000791b */ /* 0x003fe20003800000 */
.L_x_1495:
[----:B------:R-:W-:Y:S01]  /*2300*/  HFMA2.MMA R5, -RZ, RZ, 0, 4.76837158203125e-07 ;  /* 0x00000008ff057435 */ /* 0x000fe200000001ff */
[----:B------:R-:W-:-:S05]  /*2310*/  MOV R0, R72 ;  /* 0x0000004800007202 */ /* 0x000fca0000000f00 */
[----:B------:R-:W-:-:S05]  /*2320*/  FADD.FTZ R28, R26, R0 ;  /* 0x000000001a1c7221 */ /* 0x000fca0000010000 */
[----:B------:R-:W-:-:S07]  /*2330*/  MOV R16, R28 ;  /* 0x0000001c00107202 */ /* 0x000fce0000000f00 */
[----:B------:R-:W-:Y:S05]  /*2340*/  WARPSYNC.COLLECTIVE R7, `(.L_x_1496) ;  /* 0x0000000007087348 */ /* 0x000fea0003c00000 */
[----:B------:R0:W1:Y:S02]  /*2350*/  SHFL.BFLY P2, R72, R16, R5, R6 ;  /* 0x0c00000510487389 */ /* 0x0000640000040006 */
[----:B01----:R-:W-:Y:S01]  /*2360*/  ENDCOLLECTIVE ;  /* 0x000000000000791b */ /* 0x003fe20003800000 */
.L_x_1496:
[----:B------:R-:W-:Y:S01]  /*2370*/  HFMA2.MMA R5, -RZ, RZ, 0, 9.5367431640625e-07 ;  /* 0x00000010ff057435 */ /* 0x000fe200000001ff */
[----:B------:R-:W-:-:S05]  /*2380*/  MOV R0, R72 ;  /* 0x0000004800007202 */ /* 0x000fca0000000f00 */
[----:B------:R-:W-:-:S05]  /*2390*/  FADD.FTZ R0, R28, R0 ;  /* 0x000000001c007221 */ /* 0x000fca0000010000 */
[----:B------:R-:W-:-:S07]  /*23a0*/  MOV R16, R0 ;  /* 0x0000000000107202 */ /* 0x000fce0000000f00 */
[----:B------:R-:W-:Y:S05]  /*23b0*/  WARPSYNC.COLLECTIVE R7, `(.L_x_1497) ;  /* 0x0000000007087348 */ /* 0x000fea0003c00000 */
[----:B------:R0:W1:Y:S02]  /*23c0*/  SHFL.BFLY P2, R72, R16, R5, R6 ;  /* 0x0c00000510487389 */ /* 0x0000640000040006 */
[----:B01----:R-:W-:Y:S01]  /*23d0*/  ENDCOLLECTIVE ;  /* 0x000000000000791b */ /* 0x003fe20003800000 */
.L_x_1497:
[----:B------:R-:W-:Y:S01]  /*23e0*/  MOV R70, R72 ;  /* 0x0000004800467202 */ /* 0x000fe20000000f00 */
[----:B------:R-:W-:Y:S06]  /*23f0*/  BRA `(.L_x_1498) ;  /* 0xffffffec00087947 */ /* 0x000fec000383ffff */
.L_x_1499:
        /* <DEDUP_REMOVED lines=16> */
.L_x_2083:


//--------------------- .text._ZN10layer_norm13ln_fwd_kernelINS_13Kernel_traitsI6__halffS2_fjLj3840ELj1ELj1ELj4ELj4ENS_18Kernel_traits_baseILj3840ES2_fS2_fjLj128EEEEEEEvNS_9FwdParamsE --------------------------
	.section	.text._ZN10layer_norm13ln_fwd_kernelINS_13Kernel_traitsI6__halffS2_fjLj3840ELj1ELj1ELj4ELj4ENS_18Kernel_traits_baseILj3840ES2_fS2_fjLj128EEEEEEEvNS_9FwdParamsE,"ax",@progbits
	.align	128
        .global         _ZN10layer_norm13ln_fwd_kernelINS_13Kernel_traitsI6__halffS2_fjLj3840ELj1ELj1ELj4ELj4ENS_18Kernel_traits_baseILj3840ES2_fS2_fjLj128EEEEEEEvNS_9FwdParamsE
        .type           _ZN10layer_norm13ln_fwd_kernelINS_13Kernel_traitsI6__halffS2_fjLj3840ELj1ELj1ELj4ELj4ENS_18Kernel_traits_baseILj3840ES2_fS2_fjLj128EEEEEEEvNS_9FwdParamsE,@function
        .size           _ZN10layer_norm13ln_fwd_kernelINS_13Kernel_traitsI6__halffS2_fjLj3840ELj1ELj1ELj4ELj4ENS_18Kernel_traits_baseILj3840ES2_fS2_fjLj128EEEEEEEvNS_9FwdParamsE,(.L_x_2084 - _ZN10layer_norm13ln_fwd_kernelINS_13Kernel_traitsI6__halffS2_fjLj3840ELj1ELj1ELj4ELj4ENS_18Kernel_traits_baseILj3840ES2_fS2_fjLj128EEEEEEEvNS_9FwdParamsE)
        .other          _ZN10layer_norm13ln_fwd_kernelINS_13Kernel_traitsI6__halffS2_fjLj3840ELj1ELj1ELj4ELj4ENS_18Kernel_traits_baseILj3840ES2_fS2_fjLj128EEEEEEEvNS_9FwdParamsE,@"STO_CUDA_ENTRY STV_DEFAULT"
_ZN10layer_norm13ln_fwd_kernelINS_13Kernel_traitsI6__halffS2_fjLj3840ELj1ELj1ELj4ELj4ENS_18Kernel_traits_baseILj3840ES2_fS2_fjLj128EEEEEEEvNS_9FwdParamsE:
.text._ZN10layer_norm13ln_fwd_kernelINS_13Kernel_traitsI6__halffS2_fjLj3840ELj1ELj1ELj4ELj4ENS_18Kernel_traits_baseILj3840ES2_fS2_fjLj128EEEEEEEvNS_9FwdParamsE:
        /* <DEDUP_REMOVED lines=78> */
.L_x_1501:
        /* <DEDUP_REMOVED lines=210> */
.L_x_1512:
        /* <DEDUP_REMOVED lines=85> */
[----:B------:R-:W-:Y:S01]  /*1750*/  F2FP.F16.F32.PACK_AB R146, RZ, R4 ;  /* 0x00000004ff92723e */ /* 0x000fe200000000ff */
        /* <DEDUP_REMOVED lines=14> */
[----:B------:R-:W-:Y:S01]  /*1840*/  F2FP.F16.F32.PACK_AB R24, RZ, R24 ;  /* 0x00000018ff18723e */ /* 0x000fe200000000ff */
[C---:B------:R-:W-:Y:S01]  /*1850*/  FMUL.FTZ R12, R165.reuse, R12 ;  /* 0x0000000ca50c7220 */ /* 0x040fe20000410000 */
[C---:B------:R-:W-:Y:S01]  /*1860*/  FMUL.FTZ R126, R165.reuse, R42 ;  /* 0x0000002aa57e7220 */ /* 0x040fe20000410000 */
        /* <DEDUP_REMOVED lines=15> */
[----:B-----5:R-:W-:Y:S01]  /*1960*/  HFMA2 R140, R82.H0_H0, R24.H0_H0, R87.H0_H0 ;  /* 0x20000018528c7231 */ /* 0x020fe20000040857 */
[----:B------:R-:W-:Y:S01]  /*1970*/  F2FP.F16.F32.PACK_AB R12, RZ, R12 ;  /* 0x0000000cff0c723e */ /* 0x000fe200000000ff */
[----:B------:R-:W-:Y:S01]  /*1980*/  FMUL.FTZ R50, R165, R60 ;  /* 0x0000003ca5327220 */ /* 0x000fe20000410000 */
[----:B------:R-:W-:Y:S01]  /*1990*/  F2FP.F16.F32.PACK_AB R126, RZ, R126 ;  /* 0x0000007eff7e723e */ /* 0x000fe200000000ff */
[----:B-1----:R-:W-:Y:S01]  /*19a0*/  @!P1 IMAD.WIDE R24, R63, 0x4, R4 ;  /* 0x000000043f189825 */ /* 0x002fe200078e0204 */
[----:B------:R-:W-:-:S03]  /*19b0*/  F2FP.F16.F32.PACK_AB R54, RZ, R54 ;  /* 0x00000036ff36723e */ /* 0x000fc600000000ff */
[----:B------:R-:W-:Y:S01]  /*19c0*/  FMUL.FTZ R132, R165, R122 ;  /* 0x0000007aa5847220 */ /* 0x000fe20000410000 */
[----:B------:R-:W-:Y:S02]  /*19d0*/  HFMA2 R120, R118.H0_H0, R120.H0_H0, R123.H0_H0 ;  /* 0x2000007876787231 */ /* 0x000fe4000004087b */
[----:B0-----:R-:W-:-:S04]  /*19e0*/  IMAD.WIDE.U32 R4, R163, 0x2, R2 ;  /* 0x00000002a3047825 */ /* 0x001fc800078e0002 */
[----:B------:R-:W-:Y:S01]  /*19f0*/  HFMA2 R147, R68.H0_H0, R6.H0_H0, R73.H0_H0 ;  /* 0x2000000644937231 */ /* 0x000fe20000040849 */
[----:B------:R-:W-:Y:S01]  /*1a00*/  F2FP.F16.F32.PACK_AB R128, RZ, R128 ;  /* 0x00000080ff80723e */ /* 0x000fe200000000ff */
[C---:B------:R-:W-:Y:S01]  /*1a10*/  FMUL.FTZ R18, R165.reuse, R18 ;  /* 0x00000012a5127220 */ /* 0x040fe20000410000 */
[----:B------:R-:W-:Y:S01]  /*1a20*/  FMUL.FTZ R28, R165, R28 ;  /* 0x0000001ca51c7220 */ /* 0x000fe20000410000 */
[----:B------:R-:W-:Y:S02]  /*1a30*/  HFMA2 R122, R116.H0_H0, R58.H0_H0, R121.H0_H0 ;  /* 0x2000003a747a7231 */ /* 0x000fe40000040879 */
[----:B------:R-:W-:-:S04]  /*1a40*/  IMAD.WIDE.U32 R6, R161, 0x2, R2 ;  /* 0x00000002a1067825 */ /* 0x000fc800078e0002 */
[----:B------:R-:W-:Y:S01]  /*1a50*/  HFMA2 R148, R66.H0_H0, R8.H0_H0, R71.H0_H0 ;  /* 0x2000000842947231 */ /* 0x000fe20000040847 */
[----:B------:R-:W-:Y:S01]  /*1a60*/  F2FP.F16.F32.PACK_AB R52, RZ, R52 ;  /* 0x00000034ff34723e */ /* 0x000fe200000000ff */
[----:B------:R-:W-:Y:S01]  /*1a70*/  HFMA2 R124, R114.H0_H0, R124.H0_H0, R119.H0_H0 ;  /* 0x2000007c727c7231 */ /* 0x000fe20000040877 */
[----:B------:R-:W-:Y:S01]  /*1a80*/  F2FP.F16.F32.PACK_AB R20, RZ, R20 ;  /* 0x00000014ff14723e */ /* 0x000fe200000000ff */
[----:B------:R-:W-:Y:S02]  /*1a90*/  HFMA2 R151, R62.H0_H0, R10.H0_H0, R67.H0_H0 ;  /* 0x2000000a3e977231 */ /* 0x000fe40000040843 */
[----:B------:R-:W-:Y:S01]  /*1aa0*/  IMAD.WIDE.U32 R8, R159, 0x2, R2 ;  /* 0x000000029f087825 */ /* 0x000fe200078e0002 */
[----:B------:R-:W-:-:S03]  /*1ab0*/  F2FP.F16.F32.PACK_AB R130, RZ, R130 ;  /* 0x00000082ff82723e */ /* 0x000fc600000000ff */
[C---:B------:R-:W-:Y:S01]  /*1ac0*/  FMUL.FTZ R46, R165.reuse, R138 ;  /* 0x0000008aa52e7220 */ /* 0x040fe20000410000 */
[C---:B------:R-:W-:Y:S01]  /*1ad0*/  FMUL.FTZ R22, R165.reuse, R22 ;  /* 0x00000016a5167220 */ /* 0x040fe20000410000 */
[----:B------:R-:W-:Y:S01]  /*1ae0*/  FMUL.FTZ R32, R165, R32 ;  /* 0x00000020a5207220 */ /* 0x000fe20000410000 */
[----:B------:R-:W-:Y:S02]  /*1af0*/  HFMA2 R125, R112.H0_H0, R56.H0_H0, R117.H0_H0 ;  /* 0x20000038707d7231 */ /* 0x000fe40000040875 */
[----:B------:R-:W-:-:S04]  /*1b00*/  IMAD.WIDE.U32 R10, R157, 0x2, R2 ;  /* 0x000000029d0a7825 */ /* 0x000fc800078e0002 */
[----:B------:R-:W-:Y:S01]  /*1b10*/  HFMA2 R152, R0.H0_H0, R12.H0_H0, R65.H0_H0 ;  /* 0x2000000c00987231 */ /* 0x000fe20000040841 */
[----:B------:R-:W-:Y:S01]  /*1b20*/  F2FP.F16.F32.PACK_AB R50, RZ, R50 ;  /* 0x00000032ff32723e */ /* 0x000fe200000000ff */
[----:B------:R-:W-:Y:S01]  /*1b30*/  FMUL.FTZ R34, R165, R34 ;  /* 0x00000022a5227220 */ /* 0x000fe20000410000 */
[----:B------:R-:W-:Y:S01]  /*1b40*/  HFMA2 R126, R110.H0_H0, R126.H0_H0, R115.H0_H0 ;  /* 0x2000007e6e7e7231 */ /* 0x000fe20000040873 */
[----:B------:R0:W-:Y:S01]  /*1b50*/  @!P1 STG.E desc[UR4][R24.64], R165 ;  /* 0x000000a518009986 */ /* 0x0001e2000c101904 */
[----:B------:R-:W-:Y:S01]  /*1b60*/  IMAD.WIDE.U32 R12, R155, 0x2, R2 ;  /* 0x000000029b0c7825 */ /* 0x000fe200078e0002 */
[----:B------:R-:W-:-:S03]  /*1b70*/  F2FP.F16.F32.PACK_AB R132, RZ, R132 ;  /* 0x00000084ff84723e */ /* 0x000fc600000000ff */
[C---:B------:R-:W-:Y:S01]  /*1b80*/  FMUL.FTZ R26, R165.reuse, R26 ;  /* 0x0000001aa51a7220 */ /* 0x040fe20000410000 */
[----:B------:R-:W-:Y:S01]  /*1b90*/  FMUL.FTZ R36, R165, R36 ;  /* 0x00000024a5247220 */ /* 0x000fe20000410000 */
[----:B------:R-:W-:Y:S02]  /*1ba0*/  HFMA2 R127, R108.H0_H0, R54.H0_H0, R113.H0_H0 ;  /* 0x200000366c7f7231 */ /* 0x000fe40000040871 */
[--C-:B------:R-:W-:Y:S01]  /*1bb0*/  IMAD.WIDE.U32 R14, R15, 0x2, R2.reuse ;  /* 0x000000020f0e7825 */ /* 0x100fe200078e0002 */
[----:B------:R-:W-:Y:S01]  /*1bc0*/  STG.E.U16 desc[UR4][R4.64], R120 ;  /* 0x0000007804007986 */ /* 0x000fe2000c101504 */
[----:B------:R-:W-:Y:S02]  /*1bd0*/  F2FP.F16.F32.PACK_AB R48, RZ, R48 ;  /* 0x00000030ff30723e */ /* 0x000fe400000000ff */
[----:B------:R-:W-:Y:S01]  /*1be0*/  FMUL.FTZ R30, R165, R30 ;  /* 0x0000001ea51e7220 */ /* 0x000fe20000410000 */
[----:B------:R-:W-:Y:S01]  /*1bf0*/  F2FP.F16.F32.PACK_AB R44, RZ, R18 ;  /* 0x00000012ff2c723e */ /* 0x000fe200000000ff */
[----:B------:R-:W-:Y:S01]  /*1c00*/  HFMA2 R128, R106.H0_H0, R128.H0_H0, R111.H0_H0 ;  /* 0x200000806a807231 */ /* 0x000fe2000004086f */
[----:B------:R-:W-:Y:S01]  /*1c10*/  F2FP.F16.F32.PACK_AB R28, RZ, R28 ;  /* 0x0000001cff1c723e */ /* 0x000fe200000000ff */
[----:B------:R-:W-:Y:S01]  /*1c20*/  IMAD.WIDE.U32 R16, R17, 0x2, R2 ;  /* 0x0000000211107825 */ /* 0x000fe200078e0002 */
[----:B------:R-:W-:Y:S01]  /*1c30*/  STG.E.U16 desc[UR4][R6.64], R122 ;  /* 0x0000007a06007986 */ /* 0x000fe2000c101504 */
[----:B------:R-:W-:-:S02]  /*1c40*/  F2FP.F16.F32.PACK_AB R134, RZ, R134 ;  /* 0x00000086ff86723e */ /* 0x000fc400000000ff */
[----:B------:R-:W-:Y:S02]  /*1c50*/  HFMA2 R129, R104.H0_H0, R52.H0_H0, R109.H0_H0 ;  /* 0x2000003468817231 */ /* 0x000fe4000004086d */
[----:B------:R-:W-:-:S04]  /*1c60*/  IMAD.WIDE.U32 R18, R19, 0x2, R2 ;  /* 0x0000000213127825 */ /* 0x000fc800078e0002 */
[----:B------:R-:W-:Y:S01]  /*1c70*/  HFMA2 R138, R86.H0_H0, R20.H0_H0, R91.H0_H0 ;  /* 0x20000014568a7231 */ /* 0x000fe2000004085b */
[----:B------:R-:W-:Y:S01]  /*1c80*/  STG.E.U16 desc[UR4][R8.64], R124 ;  /* 0x0000007c08007986 */ /* 0x000fe2000c101504 */
[----:B------:R-:W-:Y:S01]  /*1c90*/  F2FP.F16.F32.PACK_AB R46, RZ, R46 ;  /* 0x0000002eff2e723e */ /* 0x000fe200000000ff */
[----:B------:R-:W-:Y:S01]  /*1ca0*/  HFMA2 R130, R102.H0_H0, R130.H0_H0, R107.H0_H0 ;  /* 0x2000008266827231 */ /* 0x000fe2000004086b */
[----:B------:R-:W-:Y:S01]  /*1cb0*/  F2FP.F16.F32.PACK_AB R42, RZ, R22 ;  /* 0x00000016ff2a723e */ /* 0x000fe200000000ff */
[--C-:B------:R-:W-:Y:S01]  /*1cc0*/  IMAD.WIDE.U32 R20, R21, 0x2, R2.reuse ;  /* 0x0000000215147825 */ /* 0x100fe200078e0002 */
[----:B------:R-:W-:Y:S01]  /*1cd0*/  F2FP.F16.F32.PACK_AB R32, RZ, R32 ;  /* 0x00000020ff20723e */ /* 0x000fe200000000ff */
[----:B------:R-:W-:Y:S01]  /*1ce0*/  STG.E.U16 desc[UR4][R10.64], R125 ;  /* 0x0000007d0a007986 */ /* 0x000fe2000c101504 */
[----:B------:R-:W-:Y:S01]  /*1cf0*/  F2FP.F16.F32.PACK_AB R136, RZ, R136 ;  /* 0x00000088ff88723e */ /* 0x000fe200000000ff */
[----:B------:R-:W-:Y:S01]  /*1d00*/  HFMA2 R131, R100.H0_H0, R50.H0_H0, R105.H0_H0 ;  /* 0x2000003264837231 */ /* 0x000fe20000040869 */
[----:B------:R-:W-:Y:S01]  /*1d10*/  F2FP.F16.F32.PACK_AB R34, RZ, R34 ;  /* 0x00000022ff22723e */ /* 0x000fe200000000ff */
[----:B------:R-:W-:Y:S01]  /*1d20*/  IMAD.WIDE.U32 R22, R23, 0x2, R2 ;  /* 0x0000000217167825 */ /* 0x000fe200078e0002 */
[----:B------:R-:W-:Y:S01]  /*1d30*/  STG.E.U16 desc[UR4][R12.64], R126 ;  /* 0x0000007e0c007986 */ /* 0x000fe2000c101504 */
[----:B------:R-:W-:-:S02]  /*1d40*/  F2FP.F16.F32.PACK_AB R40, RZ, R26 ;  /* 0x0000001aff28723e */ /* 0x000fc400000000ff */
[----:B------:R-:W-:Y:S01]  /*1d50*/  HFMA2 R132, R98.H0_H0, R132.H0_H0, R103.H0_H0 ;  /* 0x2000008462847231 */ /* 0x000fe20000040867 */
[----:B------:R-:W-:Y:S01]  /*1d60*/  F2FP.F16.F32.PACK_AB R36, RZ, R36 ;  /* 0x00000024ff24723e */ /* 0x000fe200000000ff */
[--C-:B0-----:R-:W-:Y:S01]  /*1d70*/  IMAD.WIDE.U32 R24, R153, 0x2, R2.reuse ;  /* 0x0000000299187825 */ /* 0x101fe200078e0002 */
[----:B------:R-:W-:Y:S01]  /*1d80*/  STG.E.U16 desc[UR4][R14.64], R127 ;  /* 0x0000007f0e007986 */ /* 0x000fe2000c101504 */
[----:B------:R-:W-:Y:S02]  /*1d90*/  F2FP.F16.F32.PACK_AB R38, RZ, R30 ;  /* 0x0000001eff26723e */ /* 0x000fe400000000ff */
[----:B------:R-:W-:Y:S02]  /*1da0*/  HFMA2 R133, R96.H0_H0, R48.H0_H0, R101.H0_H0 ;  /* 0x2000003060857231 */ /* 0x000fe40000040865 */
[----:B------:R-:W-:-:S04]  /*1db0*/  IMAD.WIDE.U32 R26, R27, 0x2, R2 ;  /* 0x000000021b1a7825 */ /* 0x000fc800078e0002 */
[----:B------:R-:W-:Y:S01]  /*1dc0*/  HFMA2 R142, R78.H0_H0, R28.H0_H0, R83.H0_H0 ;  /* 0x2000001c4e8e7231 */ /* 0x000fe20000040853 */
[----:B------:R0:W-:Y:S01]  /*1dd0*/  STG.E.U16 desc[UR4][R16.64], R128 ;  /* 0x0000008010007986 */ /* 0x0001e2000c101504 */
        /* <DEDUP_REMOVED lines=57> */
.L_x_1500:
[----:B------:R-:W-:Y:S01]  /*2170*/  HFMA2.MMA R44, -RZ, RZ, 0, 5.9604644775390625e-08 ;  /* 0x00000001ff2c7435 */ /* 0x000fe200000001ff */
[----:B------:R-:W-:Y:S02]  /*2180*/  MOV R42, R3 ;  /* 0x00000003002a7202 */ /* 0x000fe40000000f00 */
[----:B------:R-:W-:Y:S02]  /*2190*/  MOV R46, 0x1f ;  /* 0x0000001f002e7802 */ /* 0x000fe40000000f00 */
[----:B------:R-:W-:-:S07]  /*21a0*/  MOV R40, 0xffffffff ;  /* 0xffffffff00287802 */ /* 0x000fce0000000f00 */
[----:B-----5:R-:W-:Y:S05]  /*21b0*/  WARPSYNC.COLLECTIVE R40, `(.L_x_1502) ;  /* 0x0000000028087348 */ /* 0x020fea0003c00000 */
[----:B------:R0:W1:Y:S02]  /*21c0*/  SHFL.BFLY P2, R38, R42, R44, R46 ;  /* 0x0c00002c2a267389 */ /* 0x000064000004002e */
[----:B01---5:R-:W-:Y:S01]  /*21d0*/  ENDCOLLECTIVE ;  /* 0x000000000000791b */ /* 0x023fe20003800000 */
.L_x_1502:
[----:B------:R-:W-:Y:S01]  /*21e0*/  HFMA2.MMA R44, -RZ, RZ, 0, 1.1920928955078125e-07 ;  /* 0x00000002ff2c7435 */ /* 0x000fe200000001ff */
[----:B------:R-:W-:-:S05]  /*21f0*/  MOV R2, R38 ;  /* 0x0000002600027202 */ /* 0x000fca0000000f00 */
[----:B------:R-:W-:-:S05]  /*2200*/  FADD.FTZ R6, R3, R2 ;  /* 0x0000000203067221 */ /* 0x000fca0000010000 */
[----:B------:R-:W-:-:S07]  /*2210*/  MOV R42, R6 ;  /* 0x00000006002a7202 */ /* 0x000fce0000000f00 */
[----:B------:R-:W-:Y:S05]  /*2220*/  WARPSYNC.COLLECTIVE R40, `(.L_x_1503) ;  /* 0x0000000028087348 */ /* 0x000fea0003c00000 */
[----:B------:R0:W1:Y:S02]  /*2230*/  SHFL.BFLY P2, R38, R42, R44, R46 ;  /* 0x0c00002c2a267389 */ /* 0x000064000004002e */
[----:B01----:R-:W-:Y:S01]  /*2240*/  ENDCOLLECTIVE ;  /* 0x000000000000791b */ /* 0x003fe20003800000 */
.L_x_1503:
[----:B------:R-:W-:Y:S01]  /*2250*/  HFMA2.MMA R44, -RZ, RZ, 0, 2.384185791015625e-07 ;  /* 0x00000004ff2c7435 */ /* 0x000fe200000001ff */
[----:B------:R-:W-:-:S05]  /*2260*/  MOV R2, R38 ;  /* 0x0000002600027202 */ /* 0x000fca0000000f00 */
[----:B------:R-:W-:-:S05]  /*2270*/  FADD.FTZ R8, R6, R2 ;  /* 0x0000000206087221 */ /* 0x000fca0000010000 */
[----:B------:R-:W-:-:S07]  /*2280*/  MOV R42, R8 ;  /* 0x00000008002a7202 */ /* 0x000fce0000000f00 */
[----:B------:R-:W-:Y:S05]  /*2290*/  WARPSYNC.COLLECTIVE R40, `(.L_x_1504) ;  /* 0x0000000028087348 */ /* 0x000fea0003c00000 */
[----:B------:R0:W1:Y:S02]  /*22a0*/  SHFL.BFLY P2, R38, R42, R44, R46 ;  /* 0x0c00002c2a267389 */ /* 0x000064000004002e */
[----:B01----:R-:W-:Y:S01]  /*22b0*/  ENDCOLLECTIVE ;  /* 0x000000000000791b */ /* 0x003fe20003800000 */
.L_x_1504:
[----:B------:R-:W-:Y:S01]  /*22c0*/  HFMA2.MMA R44, -RZ, RZ, 0, 4.76837158203125e-07 ;  /* 0x00000008ff2c7435 */ /* 0x000fe200000001ff */
[----:B------:R-:W-:-:S05]  /*22d0*/  MOV R2, R38 ;  /* 0x0000002600027202 */ /* 0x000fca0000000f00 */
[----:B------:R-:W-:-:S05]  /*22e0*/  FADD.FTZ R10, R8, R2 ;  /* 0x00000002080a7221 */ /* 0x000fca0000010000 */
[----:B------:R-:W-:-:S07]  /*22f0*/  MOV R42, R10 ;  /* 0x0000000a002a7202 */ /* 0x000fce0000000f00 */
[----:B------:R-:W-:Y:S05]  /*2300*/  WARPSYNC.COLLECTIVE R40, `(.L_x_1505) ;  /* 0x0000000028087348 */ /* 0x000fea0003c00000 */
[----:B------:R0:W1:Y:S02]  /*2310*/  SHFL.BFLY P2, R38, R42, R44, R46 ;  /* 0x0c00002c2a267389 */ /* 0x000064000004002e */
[----:B01----:R-:W-:Y:S01]  /*2320*/  ENDCOLLECTIVE ;  /* 0x000000000000791b */ /* 0x003fe20003800000 */
.L_x_1505:
[----:B------:R-:W-:Y:S01]  /*2330*/  HFMA2.MMA R44, -RZ, RZ, 0, 9.5367431640625e-07 ;  /* 0x00000010ff2c7435 */ /* 0x000fe200000001ff */
[----:B------:R-:W-:-:S05]  /*2340*/  MOV R2, R38 ;  /* 0x0000002600027202 */ /* 0x000fca0000000f00 */
[----:B------:R-:W-:-:S05]  /*2350*/  FADD.FTZ R16, R10, R2 ;  /* 0x000000020a107221 */ /* 0x000fca0000010000 */
[----:B------:R-:W-:-:S07]  /*2360*/  MOV R42, R16 ;  /* 0x00000010002a7202 */ /* 0x000fce0000000f00 */
[----:B------:R-:W-:Y:S05]  /*2370*/  WARPSYNC.COLLECTIVE R40, `(.L_x_1506) ;  /* 0x0000000028087348 */ /* 0x000fea0003c00000 */
[----:B------:R0:W1:Y:S02]  /*2380*/  SHFL.BFLY P2, R38, R42, R44, R46 ;  /* 0x0c00002c2a267389 */ /* 0x000064000004002e */
[----:B01----:R-:W-:Y:S01]  /*2390*/  ENDCOLLECTIVE ;  /* 0x000000000000791b */ /* 0x003fe20003800000 */
.L_x_1506:
        /* <DEDUP_REMOVED lines=68> */
.L_x_1507:
[----:B------:R-:W-:Y:S01]  /*27e0*/  HFMA2.MMA R44, -RZ, RZ, 0, 1.1920928955078125e-07 ;  /* 0x00000002ff2c7435 */ /* 0x000fe200000001ff */
[----:B------:R-:W-:-:S05]  /*27f0*/  MOV R6, R38 ;  /* 0x0000002600067202 */ /* 0x000fca0000000f00 */
[----:B------:R-:W-:-:S05]  /*2800*/  FADD.FTZ R6, R3, R6 ;  /* 0x0000000603067221 */ /* 0x000fca0000010000 */
[----:B------:R-:W-:-:S07]  /*2810*/  MOV R42, R6 ;  /* 0x00000006002a7202 */ /* 0x000fce0000000f00 */
[----:B------:R-:W-:Y:S05]  /*2820*/  WARPSYNC.COLLECTIVE R40, `(.L_x_1508) ;  /* 0x0000000028087348 */ /* 0x000fea0003c00000 */
[----:B------:R0:W1:Y:S02]  /*2830*/  SHFL.BFLY P2, R38, R42, R44, R46 ;  /* 0x0c00002c2a267389 */ /* 0x000064000004002e */
[----:B01----:R-:W-:Y:S01]  /*2840*/  ENDCOLLECTIVE ;  /* 0x000000000000791b */ /* 0x003fe20003800000 */
.L_x_1508:
[----:B------:R-:W-:Y:S01]  /*2850*/  HFMA2.MMA R44, -RZ, RZ, 0, 2.384185791015625e-07 ;  /* 0x00000004ff2c7435 */ /* 0x000fe200000001ff */
[----:B------:R-:W-:-:S05]  /*2860*/  MOV R8, R38 ;  /* 0x0000002600087202 */ /* 0x000fca0000000f00 */
[----:B------:R-:W-:-:S05]  /*2870*/  FADD.FTZ R8, R6, R8 ;  /* 0x0000000806087221 */ /* 0x000fca0000010000 */
[----:B------:R-:W-:-:S07]  /*2880*/  MOV R42, R8 ;  /* 0x00000008002a7202 */ /* 0x000fce0000000f00 */
[----:B------:R-:W-:Y:S05]  /*2890*/  WARPSYNC.COLLECTIVE R40, `(.L_x_1509) ;  /* 0x0000000028087348 */ /* 0x000fea0003c00000 */
[----:B------:R0:W1:Y:S02]  /*28a0*/  SHFL.BFLY P2, R38, R42, R44, R46 ;  /* 0x0c00002c2a267389 */ /* 0x000064000004002e */
[----:B01----:R-:W-:Y:S01]  /*28b0*/  ENDCOLLECTIVE ;  /* 0x000000000000791b */ /* 0x003fe20003800000 */
.L_x_1509:
[----:B------:R-:W-:Y:S01]  /*28c0*/  HFMA2.MMA R44, -RZ, RZ, 0, 4.76837158203125e-07 ;  /* 0x00000008ff2c7435 */ /* 0x000fe200000001ff */
[----:B------:R-:W-:-:S05]  /*28d0*/  MOV R10, R38 ;  /* 0x00000026000a7202 */ /* 0x000fca0000000f00 */
[----:B------:R-:W-:-:S05]  /*28e0*/  FADD.FTZ R10, R8, R10 ;  /* 0x0000000a080a7221 */ /* 0x000fca0000010000 */
[----:B------:R-:W-:-:S07]  /*28f0*/  MOV R42, R10 ;  /* 0x0000000a002a7202 */ /* 0x000fce0000000f00 */
[----:B------:R-:W-:Y:S05]  /*2900*/  WARPSYNC.COLLECTIVE R40, `(.L_x_1510) ;  /* 0x0000000028087348 */ /* 0x000fea0003c00000 */
[----:B------:R0:W1:Y:S02]  /*2910*/  SHFL.BFLY P2, R38, R42, R44, R46 ;  /* 0x0c00002c2a267389 */ /* 0x000064000004002e */
[----:B01----:R-:W-:Y:S01]  /*2920*/  ENDCOLLECTIVE ;  /* 0x000000000000791b */ /* 0x003fe20003800000 */
.L_x_1510:
[----:B------:R-:W-:Y:S01]  /*2930*/  HFMA2.MMA R44, -RZ, RZ, 0, 9.5367431640625e-07 ;  /* 0x00000010ff2c7435 */ /* 0x000fe200000001ff */
[----:B------:R-:W-:-:S05]  /*2940*/  MOV R16, R38 ;  /* 0x0000002600107202 */ /* 0x000fca0000000f00 */
[----:B------:R-:W-:-:S05]  /*2950*/  FADD.FTZ R16, R10, R16 ;  /* 0x000000100a107221 */ /* 0x000fca0000010000 */
[----:B------:R-:W-:-:S07]  /*2960*/  MOV R42, R16 ;  /* 0x00000010002a7202 */ /* 0x000fce0000000f00 */
[----:B------:R-:W-:Y:S05]  /*2970*/  WARPSYNC.COLLECTIVE R40, `(.L_x_1511) ;  /* 0x0000000028087348 */ /* 0x000fea0003c00000 */
[----:B------:R0:W1:Y:S02]  /*2980*/  SHFL.BFLY P2, R38, R42, R44, R46 ;  /* 0x0c00002c2a267389 */ /* 0x000064000004002e */
[----:B01----:R-:W-:Y:S01]  /*2990*/  ENDCOLLECTIVE ;  /* 0x000000000000791b */ /* 0x003fe20003800000 */
.L_x_1511:
[----:B------:R-:W-:Y:S05]  /*29a0*/  BRA `(.L_x_1512) ;  /* 0xffffffe800147947 */ /* 0x000fea000383ffff */
.L_x_1513:
        /* <DEDUP_REMOVED lines=13> */
.L_x_2084:


//--------------------- .text._ZN10layer_norm13ln_fwd_kernelINS_13Kernel_traitsI6__halfS2_S2_fjLj3840ELj1ELj1ELj4ELj4ENS_18Kernel_traits_baseILj3840ES2_S2_S2_fjLj128EEEEEEEvNS_9FwdParamsE --------------------------
	.section	.text._ZN10layer_norm13ln_fwd_kernelINS_13Kernel_traitsI6__halfS2_S2_fjLj3840ELj1ELj1ELj4ELj4ENS_18Kernel_traits_baseILj3840ES2_S2_S2_fjLj128EEEEEEEvNS_9FwdParamsE,"ax",@progbits
	.align	128
        .global         _ZN10layer_norm13ln_fwd_kernelINS_13Kernel_traitsI6__halfS2_S2_fjLj3840ELj1ELj1ELj4ELj4ENS_18Kernel_traits_baseILj3840ES2_S2_S2_fjLj128EEEEEEEvNS_9FwdParamsE
        .type           _ZN10layer_norm13ln_fwd_kernelINS_13Kernel_traitsI6__halfS2_S2_fjLj3840ELj1ELj1ELj4ELj4ENS_18Kernel_traits_baseILj3840ES2_S2_S2_fjLj128EEEEEEEvNS_9FwdParamsE,@function
        .size           _ZN10layer_norm13ln_fwd_kernelINS_13Kernel_traitsI6__halfS2_S2_fjLj3840ELj1ELj1ELj4ELj4ENS_18Kernel_traits_baseILj3840ES2_S2_S2_fjLj128EEEEEEEvNS_9FwdParamsE,(.L_x_2085 - _ZN10layer_norm13ln_fwd_kernelINS_13Kernel_traitsI6__halfS2_S2_fjLj3840ELj1ELj1ELj4ELj4ENS_18Kernel_traits_baseILj3840ES2_S2_S2_fjLj128EEEEEEEvNS_9FwdParamsE)
        .other          _ZN10layer_norm13ln_fwd_kernelINS_13Kernel_traitsI6__halfS2_S2_fjLj3840ELj1ELj1ELj4ELj4ENS_18Kernel_traits_baseILj3840ES2_S2_S2_fjLj128EEEEEEEvNS_9FwdParamsE,@"STO_CUDA_ENTRY STV_DEFAULT"
_ZN10layer_norm13ln_fwd_kernelINS_13Kernel_traitsI6__halfS2_S2_fjLj3840ELj1ELj1ELj4ELj4ENS_18Kernel_traits_baseILj3840ES2_S2_S2_fjLj128EEEEEEEvNS_9FwdParamsE:
.text._ZN10layer_norm13ln_fwd_kernelINS_13Kernel_traitsI6__halfS2_S2_fjLj3840ELj1ELj1ELj4ELj4ENS_18Kernel_traits_baseILj3840ES2_S2_S2_fjLj128EEEEEEEvNS_9FwdParamsE:
        /* <DEDUP_REMOVED lines=48> */
.L_x_1515:
[----:B------:R-:W1:Y:S01]  /*0300*/  S2R R10, SR_TID.X ;  /* 0x00000000000a7919 */ /* 0x000e620000002100 */
[----:B0--3--:R-:W0:Y:S01]  /*0310*/  LDC.64 R2, c[0x0][0x220] ;  /* 0x00008800ff027b82 */ /* 0x009e220000000a00 */
[----:B-1----:R-:W-:-:S05]  /*0320*/  LOP3.LUT R17, R10, 0x7f, RZ, 0xc0, !PT ;  /* 0x0000007f0a117812 */ /* 0x002fca00078ec0ff */
[----:B------:R-:W-:-:S04]  /*0330*/  IMAD R17, R60, 0x780, R17 ;  /* 0x000007803c117824 */ /* 0x000fc800078e0211 */
[C---:B0-----:R-:W-:Y:S01]  /*0340*/  IMAD.WIDE.U32 R12, R17.reuse, 0x4, R2 ;  /* 0x00000004110c7825 */ /* 0x041fe200078e0002 */
[----:B------:R-:W-:-:S05]  /*0350*/  IADD3 R8, R17, 0x80, RZ ;  /* 0x0000008011087810 */ /* 0x000fca0007ffe0ff */
[----:B------:R0:W2:Y:S01]  /*0360*/  LDG.E R12, desc[UR4][R12.64] ;  /* 0x000000040c0c7981 */ /* 0x0000a2000c1e1900 */
        /* <DEDUP_REMOVED lines=18> */
[----:B-1----:R-:W-:Y:S01]  /*0490*/  IMAD.WIDE.U32 R6, R91, 0x4, R2 ;  /* 0x000000045b067825 */ /* 0x002fe200078e0002 */
        /* <DEDUP_REMOVED lines=13> */
[----:B------:R-:W4:Y:S01]  /*0570*/  LDG.E R63, desc[UR4][R62.64] ;  /* 0x000000043e3f7981 */ /* 0x000f22000c1e1900 */
[----:B-1----:R-:W-:Y:S01]  /*0580*/  IMAD.WIDE.U32 R6, R27, 0x4, R2 ;  /* 0x000000041b067825 */ /* 0x002fe200078e0002 */
[----:B------:R-:W-:-:S05]  /*0590*/  IADD3 R29, R17, 0x680, RZ ;  /* 0x00000680111d7810 */ /* 0x000fca0007ffe0ff */
[----:B------:R-:W4:Y:S01]  /*05a0*/  LDG.E R6, desc[UR4][R6.64] ;  /* 0x0000000406067981 */ /* 0x000f22000c1e1900 */
[----:B0-----:R-:W-:Y:S01]  /*05b0*/  IMAD.WIDE.U32 R4, R29, 0x4, R2 ;  /* 0x000000041d047825 */ /* 0x001fe200078e0002 */
[----:B------:R-:W-:-:S05]  /*05c0*/  IADD3 R61, R17, 0x700, RZ ;  /* 0x00000700113d7810 */ /* 0x000fca0007ffe0ff */
[----:B------:R0:W4:Y:S01]  /*05d0*/  LDG.E R4, desc[UR4][R4.64] ;  /* 0x0000000404047981 */ /* 0x000122000c1e1900 */
[----:B------:R-:W-:-:S06]  /*05e0*/  IMAD.WIDE.U32 R2, R61, 0x4, R2 ;  /* 0x000000043d027825 */ /* 0x000fcc00078e0002 */
[----:B------:R1:W4:Y:S01]  /*05f0*/  LDG.E R2, desc[UR4][R2.64] ;  /* 0x0000000402027981 */ /* 0x000322000c1e1900 */
[----:B------:R-:W-:Y:S01]  /*0600*/  LOP3.LUT P0, RZ, R0, 0xff, RZ, 0xc0, !PT ;  /* 0x000000ff00ff7812 */ /* 0x000fe2000780c0ff */
[----:B------:R-:W-:Y:S01]  /*0610*/  UMOV UR8, 0xffffffff ;  /* 0xffffffff00087882 */ /* 0x000fe20000000000 */
[----:B------:R-:W-:Y:S01]  /*0620*/  LOP3.LUT P1, RZ, R10, 0x1f, RZ, 0xc0, !PT ;  /* 0x0000001f0aff7812 */ /* 0x000fe2000782c0ff */
        /* <DEDUP_REMOVED lines=9> */
[----:B0-----:R-:W-:Y:S01]  /*06c0*/  FADD.FTZ R5, R83, R16 ;  /* 0x0000001053057221 */ /* 0x001fe20000010000 */
[--C-:B------:R-:W-:Y:S02]  /*06d0*/  HADD2.F32 R18, -RZ, R92.reuse.H0_H0 ;  /* 0x2000005cff127230 */ /* 0x100fe40000004100 */
[----:B------:R-:W-:Y:S02]  /*06e0*/  HADD2.F32 R92, -RZ, R92.H1_H1 ;  /* 0x3000005cff5c7230 */ /* 0x000fe40000004100 */
[----:B------:R-:W-:Y:S01]  /*06f0*/  FADD.FTZ R16, R14, R5 ;  /* 0x000000050e107221 */ /* 0x000fe20000010000 */
[----:B------:R-:W-:-:S03]  /*0700*/  HADD2.F32 R20, -RZ, R90.H0_H0 ;  /* 0x2000005aff147230 */ /* 0x000fc60000004100 */
[----:B-1----:R-:W-:Y:S01]  /*0710*/  FADD.FTZ R3, R85, R16 ;  /* 0x0000001055037221 */ /* 0x002fe20000010000 */
        /* <DEDUP_REMOVED lines=33> */
[----:B------:R-:W-:Y:S01]  /*0930*/  HADD2.F32 R67, -RZ, R4.H1_H1 ;  /* 0x30000004ff437230 */ /* 0x000fe20000004100 */
[----:B------:R-:W-:Y:S02]  /*0940*/  SHF.R.U32.HI R4, RZ, 0x5, R10 ;  /* 0x00000005ff047819 */ /* 0x000fe4000001160a */
[----:B------:R-:W-:Y:S01]  /*0950*/  FADD.FTZ R16, R81, R16 ;  /* 0x0000001051107221 */ /* 0x000fe20000010000 */
[--C-:B------:R-:W-:Y:S01]  /*0960*/  HADD2.F32 R65, -RZ, R2.reuse.H0_H0 ;  /* 0x20000002ff417230 */ /* 0x100fe20000004100 */
[----:B------:R-:W-:Y:S01]  /*0970*/  LOP3.LUT R3, R4, 0x7fffffc, RZ, 0xc0, !PT ;  /* 0x07fffffc04037812 */ /* 0x000fe200078ec0ff */
[----:B------:R-:W-:Y:S02]  /*0980*/  HADD2.F32 R63, -RZ, R2.H1_H1 ;  /* 0x30000002ff3f7230 */ /* 0x000fe40000004100 */
        /* <DEDUP_REMOVED lines=90> */
.L_x_1526:
[----:B------:R-:W2:Y:S01]  /*0f30*/  @!P1 S2R R7, SR_CgaCtaId ;  /* 0x0000000000079919 */ /* 0x000ea20000008800 */
[----:B------:R-:W-:Y:S01]  /*0f40*/  LOP3.LUT R6, R10, 0x1f, RZ, 0xc0, !PT ;  /* 0x0000001f0a067812 */ /* 0x000fe200078ec0ff */
[----:B------:R-:W-:Y:S05]  /*0f50*/  WARPSYNC.ALL ;  /* 0x0000000000007948 */ /* 0x000fea0003800000 */
[----:B------:R-:W-:Y:S02]  /*0f60*/  ISETP.GT.U32.AND P2, PT, R6, 0x3, PT ;  /* 0x000000030600780c */ /* 0x000fe40003f44070 */
[----:B------:R-:W-:Y:S02]  /*0f70*/  LOP3.LUT R0, R4, 0x3, RZ, 0xc0, !PT ;  /* 0x0000000304007812 */ /* 0x000fe400078ec0ff */
[----:B------:R-:W-:-:S09]  /*0f80*/  @!P1 MOV R4, 0x400 ;  /* 0x0000040000049802 */ /* 0x000fd20000000f00 */
[----:B------:R-:W3:Y:S01]  /*0f90*/  @!P2 S2R R75, SR_CgaCtaId ;  /* 0x00000000004ba919 */ /* 0x000ee20000008800 */
[----:B------:R-:W-:Y:S02]  /*0fa0*/  @!P2 IADD3 R6, R3, R6, RZ ;  /* 0x000000060306a210 */ /* 0x000fe40007ffe0ff */
[----:B--2---:R-:W-:Y:S02]  /*0fb0*/  @!P1 LEA R7, R7, R4, 0x18 ;  /* 0x0000000407079211 */ /* 0x004fe400078ec0ff */
[----:B------:R-:W-:Y:S01]  /*0fc0*/  @!P1 IADD3 R4, R3, R0, RZ ;  /* 0x0000000003049210 */ /* 0x000fe20007ffe0ff */
[----:B-1----:R-:W-:-:S03]  /*0fd0*/  FADD.FTZ R3, R5, R72 ;  /* 0x0000004805037221 */ /* 0x002fc60000010000 */
[----:B------:R-:W-:Y:S02]  /*0fe0*/  @!P1 LEA R7, R4, R7, 0x3 ;  /* 0x0000000704079211 */ /* 0x000fe400078e18ff */
[----:B------:R-:W-:-:S03]  /*0ff0*/  @!P2 MOV R4, 0x400 ;  /* 0x000004000004a802 */ /* 0x000fc60000000f00 */
[----:B------:R-:W-:Y:S01]  /*1000*/  @!P1 STS.64 [R7], R2 ;  /* 0x0000000207009388 */ /* 0x000fe20000000a00 */
[----:B------:R-:W-:Y:S01]  /*1010*/  BAR.SYNC.DEFER_BLOCKING 0x0 ;  /* 0x0000000000007b1d */ /* 0x000fe20000010000 */
[----:B------:R-:W-:Y:S02]  /*1020*/  LOP3.LUT P1, RZ, R0, 0x1f, R10, 0xf8, !PT ;  /* 0x0000001f00ff7812 */ /* 0x000fe4000782f80a */
[----:B---3--:R-:W-:Y:S02]  /*1030*/  @!P2 LEA R75, R75, R4, 0x18 ;  /* 0x000000044b4ba211 */ /* 0x008fe400078ec0ff */
[----:B0-----:R-:W-:Y:S02]  /*1040*/  CS2R R4, SRZ ;  /* 0x0000000000047805 */ /* 0x001fe4000001ff00 */
[----:B------:R-:W-:Y:S02]  /*1050*/  @!P2 LEA R16, R6, R75, 0x3 ;  /* 0x0000004b0610a211 */ /* 0x000fe400078e18ff */
[----:B------:R-:W-:-:S02]  /*1060*/  MOV R75, RZ ;  /* 0x000000ff004b7202 */ /* 0x000fc40000000f00 */
        /* <DEDUP_REMOVED lines=30> */
[----:B------:R-:W-:Y:S01]  /*1250*/  FMUL.FTZ R75, R0, R5 ;  /* 0x00000005004b7220 */ /* 0x000fe20000410000 */
[----:B------:R-:W0:Y:S03]  /*1260*/  @!P1 LDC.64 R2, c[0x0][0x230] ;  /* 0x00008c00ff029b82 */ /* 0x000e260000000a00 */
        /* <DEDUP_REMOVED lines=30> */
[----:B------:R-:W-:Y:S01]  /*1450*/  F2FP.F16.F32.PACK_AB R22, R3, R22 ;  /* 0x000000160316723e */ /* 0x000fe200000000ff */
        /* <DEDUP_REMOVED lines=11> */
[----:B------:R-:W-:Y:S01]  /*1510*/  F2FP.F16.F32.PACK_AB R85, R85, R14 ;  /* 0x0000000e5555723e */ /* 0x000fe200000000ff */
[--C-:B------:R-:W-:Y:S01]  /*1520*/  FADD.FTZ R72, R79, -R75.reuse ;  /* 0x8000004b4f487221 */ /* 0x100fe20000010000 */
[----:B------:R-:W-:Y:S01]  /*1530*/  FADD.FTZ R74, R73, -R75 ;  /* 0x8000004b494a7221 */ /* 0x000fe20000010000 */
[----:B0-----:R-:W-:-:S04]  /*1540*/  @!P1 IMAD.WIDE R4, R60, 0x4, R4 ;  /* 0x000000043c049825 */ /* 0x001fc800078e0204 */
[C---:B------:R-:W-:Y:S01]  /*1550*/  FMUL.FTZ R0, R89.reuse, R0 ;  /* 0x0000000059007220 */ /* 0x040fe20000410000 */
[C---:B------:R-:W-:Y:S01]  /*1560*/  FMUL.FTZ R63, R89.reuse, R88 ;  /* 0x00000058593f7220 */ /* 0x040fe20000410000 */
[----:B-----5:R-:W-:Y:S01]  /*1570*/  HFMA2.MMA R22, R59, R22, R44 ;  /* 0x000000163b167235 */ /* 0x020fe2000000002c */
        /* <DEDUP_REMOVED lines=14> */
[----:B------:R-:W-:Y:S01]  /*1660*/  F2FP.F16.F32.PACK_AB R28, R87, R18 ;  /* 0x00000012571c723e */ /* 0x000fe200000000ff */
[----:B------:R0:W-:Y:S01]  /*1670*/  @!P1 STG.E desc[UR4][R4.64], R89 ;  /* 0x0000005904009986 */ /* 0x0001e2000c101904 */
[----:B------:R-:W-:Y:S01]  /*1680*/  F2FP.F16.F32.PACK_AB R62, R65, R62 ;  /* 0x0000003e413e723e */ /* 0x000fe200000000ff */
        /* <DEDUP_REMOVED lines=15> */
[--C-:B0-----:R-:W-:Y:S01]  /*1780*/  IMAD.WIDE.U32 R4, R8, 0x4, R2.reuse ;  /* 0x0000000408047825 */ /* 0x101fe200078e0002 */
[----:B------:R-:W-:Y:S03]  /*1790*/  STG.E desc[UR4][R16.64], R22 ;  /* 0x0000001610007986 */ /* 0x000fe6000c101904 */
[----:B------:R-:W-:Y:S01]  /*17a0*/  HFMA2 R87, R56, R28, R41 ;  /* 0x0000001c38577231 */ /* 0x000fe20000000029 */
[----:B------:R-:W-:Y:S01]  /*17b0*/  HFMA2.MMA R89, R55, R20, R40 ;  /* 0x0000001437597235 */ /* 0x000fe20000000028 */
[--C-:B------:R-:W-:Y:S01]  /*17c0*/  IMAD.WIDE.U32 R6, R93, 0x4, R2.reuse ;  /* 0x000000045d067825 */ /* 0x100fe200078e0002 */
[----:B------:R-:W-:Y:S01]  /*17d0*/  F2FP.F16.F32.PACK_AB R64, R67, R64 ;  /* 0x000000404340723e */ /* 0x000fe200000000ff */
[----:B------:R-:W-:Y:S01]  /*17e0*/  HFMA2.MMA R63, R53, R62, R38 ;  /* 0x0000003e353f7235 */ /* 0x000fe20000000026 */
[----:B------:R0:W-:Y:S01]  /*17f0*/  STG.E desc[UR4][R4.64], R83 ;  /* 0x0000005304007986 */ /* 0x0001e2000c101904 */
[----:B------:R-:W-:Y:S01]  /*1800*/  IMAD.WIDE.U32 R8, R9, 0x4, R2 ;  /* 0x0000000409087825 */ /* 0x000fe200078e0002 */
[----:B------:R-:W-:-:S02]  /*1810*/  F2FP.F16.F32.PACK_AB R66, R69, R66 ;  /* 0x000000424542723e */ /* 0x000fc400000000ff */
[----:B------:R1:W-:Y:S01]  /*1820*/  STG.E desc[UR4][R6.64], R85 ;  /* 0x0000005506007986 */ /* 0x0003e2000c101904 */
[--C-:B------:R-:W-:Y:S01]  /*1830*/  IMAD.WIDE.U32 R10, R11, 0x4, R2.reuse ;  /* 0x000000040b0a7825 */ /* 0x100fe200078e0002 */
[----:B------:R-:W-:Y:S02]  /*1840*/  F2FP.F16.F32.PACK_AB R68, R71, R68 ;  /* 0x000000444744723e */ /* 0x000fe400000000ff */
[----:B------:R2:W-:Y:S01]  /*1850*/  STG.E desc[UR4][R8.64], R87 ;  /* 0x0000005708007986 */ /* 0x0005e2000c101904 */
[----:B------:R-:W-:Y:S01]  /*1860*/  IMAD.WIDE.U32 R12, R13, 0x4, R2 ;  /* 0x000000040d0c7825 */ /* 0x000fe200078e0002 */
[----:B------:R-:W-:-:S03]  /*1870*/  F2FP.F16.F32.PACK_AB R74, R77, R74 ;  /* 0x0000004a4d4a723e */ /* 0x000fc600000000ff */
[----:B0-----:R-:W-:Y:S02]  /*1880*/  HFMA2 R5, R52, R64, R37 ;  /* 0x0000004034057231 */ /* 0x001fe40000000025 */
[--C-:B------:R-:W-:Y:S01]  /*1890*/  IMAD.WIDE.U32 R14, R15, 0x4, R2.reuse ;  /* 0x000000040f0e7825 */ /* 0x100fe200078e0002 */
[----:B------:R-:W-:Y:S01]  /*18a0*/  STG.E desc[UR4][R10.64], R89 ;  /* 0x000000590a007986 */ /* 0x000fe2000c101904 */
[----:B------:R-:W-:Y:S01]  /*18b0*/  F2FP.F16.F32.PACK_AB R72, R75, R72 ;  /* 0x000000484b48723e */ /* 0x000fe200000000ff */
[----:B-1----:R-:W-:Y:S01]  /*18c0*/  HFMA2.MMA R7, R51, R66, R36 ;  /* 0x0000004233077235 */ /* 0x002fe20000000024 */
[----:B------:R-:W-:Y:S01]  /*18d0*/  IMAD.WIDE.U32 R16, R91, 0x4, R2 ;  /* 0x000000045b107825 */ /* 0x000fe200078e0002 */
[----:B------:R-:W-:-:S03]  /*18e0*/  F2FP.F16.F32.PACK_AB R76, R79, R76 ;  /* 0x0000004c4f4c723e */ /* 0x000fc600000000ff */
[----:B--2---:R-:W-:Y:S02]  /*18f0*/  HFMA2 R9, R50, R68, R35 ;  /* 0x0000004432097231 */ /* 0x004fe40000000023 */
        /* <DEDUP_REMOVED lines=9> */
[----:B------:R-:W-:Y:S01]  /*1990*/  HFMA2 R61, R54, R0, R39 ;  /* 0x00000000363d7231 */ /* 0x000fe20000000027 */
[----:B------:R-:W-:-:S04]  /*19a0*/  SEL R0, RZ, 0x1, P0 ;  /* 0x00000001ff007807 */ /* 0x000fc80000000000 */
[----:B------:R0:W-:Y:S04]  /*19b0*/  STG.E desc[UR4][R12.64], R61 ;  /* 0x0000003d0c007986 */ /* 0x0001e8000c101904 */
[----:B------:R1:W-:Y:S04]  /*19c0*/  STG.E desc[UR4][R14.64], R63 ;  /* 0x0000003f0e007986 */ /* 0x0003e8000c101904 */
[----:B------:R2:W-:Y:S01]  /*19d0*/  STG.E desc[UR4][R16.64], R5 ;  /* 0x0000000510007986 */ /* 0x0005e2000c101904 */
[----:B0-----:R-:W-:Y:S01]  /*19e0*/  HFMA2.MMA R61, R47, R74, R32 ;  /* 0x0000004a2f3d7235 */ /* 0x001fe20000000020 */
[----:B------:R-:W-:-:S02]  /*19f0*/  HFMA2 R13, R48, R72, R33 ;  /* 0x00000048300d7231 */ /* 0x000fc40000000021 */
[----:B------:R3:W-:Y:S01]  /*1a00*/  STG.E desc[UR4][R18.64], R7 ;  /* 0x0000000712007986 */ /* 0x0007e2000c101904 */
[----:B-1----:R-:W-:-:S03]  /*1a10*/  F2FP.F16.F32.PACK_AB R15, R81, R78 ;  /* 0x0000004e510f723e */ /* 0x002fc600000000ff */
[----:B------:R3:W-:Y:S01]  /*1a20*/  STG.E desc[UR4][R20.64], R9 ;  /* 0x0000000914007986 */ /* 0x0007e2000c101904 */
[----:B--2---:R-:W-:Y:S01]  /*1a30*/  F2FP.F16.F32.PACK_AB R17, R73, R70 ;  /* 0x000000464911723e */ /* 0x004fe200000000ff */
[----:B------:R-:W-:Y:S01]  /*1a40*/  HFMA2 R5, R46, R76, R31 ;  /* 0x0000004c2e057231 */ /* 0x000fe2000000001f */
[----:B------:R-:W-:-:S04]  /*1a50*/  HFMA2.MMA R15, R45, R15, R30 ;  /* 0x0000000f2d0f7235 */ /* 0x000fc8000000001e */
[----:B------:R-:W-:-:S07]  /*1a60*/  HFMA2.MMA R11, R49, R17, R34 ;  /* 0x00000011310b7235 */ /* 0x000fce0000000022 */
[----:B------:R3:W-:Y:S04]  /*1a70*/  STG.E desc[UR4][R22.64], R11 ;  /* 0x0000000b16007986 */ /* 0x0007e8000c101904 */
[----:B------:R3:W-:Y:S04]  /*1a80*/  STG.E desc[UR4][R24.64], R13 ;  /* 0x0000000d18007986 */ /* 0x0007e8000c101904 */
[----:B------:R3:W-:Y:S04]  /*1a90*/  STG.E desc[UR4][R26.64], R61 ;  /* 0x0000003d1a007986 */ /* 0x0007e8000c101904 */
[----:B------:R3:W-:Y:S04]  /*1aa0*/  STG.E desc[UR4][R28.64], R5 ;  /* 0x000000051c007986 */ /* 0x0007e8000c101904 */
[----:B------:R3:W-:Y:S01]  /*1ab0*/  STG.E desc[UR4][R2.64], R15 ;  /* 0x0000000f02007986 */ /* 0x0007e2000c101904 */
[----:B------:R-:W-:Y:S05]  /*1ac0*/  @!P1 BRA `(.L_x_1515) ;  /* 0xffffffe8000c9947 */ /* 0x000fea000383ffff */
[----:B------:R-:W-:Y:S05]  /*1ad0*/  EXIT ;  /* 0x000000000000794d */ /* 0x000fea0003800000 */
.L_x_1514:
[----:B------:R-:W-:Y:S01]  /*1ae0*/  HFMA2.MMA R6, -RZ, RZ, 0, 5.9604644775390625e-08 ;  /* 0x00000001ff067435 */ /* 0x000fe200000001ff */
[----:B------:R-:W-:Y:S02]  /*1af0*/  MOV R74, R0 ;  /* 0x00000000004a7202 */ /* 0x000fe40000000f00 */
[----:B------:R-:W-:Y:S02]  /*1b00*/  MOV R7, 0x1f ;  /* 0x0000001f00077802 */ /* 0x000fe40000000f00 */
[----:B------:R-:W-:-:S07]  /*1b10*/  MOV R16, 0xffffffff ;  /* 0xffffffff00107802 */ /* 0x000fce0000000f00 */
[----:B-----5:R-:W-:Y:S05]  /*1b20*/  WARPSYNC.COLLECTIVE R16, `(.L_x_1516) ;  /* 0x0000000010087348 */ /* 0x020fea0003c00000 */
[----:B------:R0:W1:Y:S02]  /*1b30*/  SHFL.BFLY P2, R72, R74, R6, R7 ;  /* 0x0c0000064a487389 */ /* 0x0000640000040007 */
[----:B01---5:R-:W-:Y:S01]  /*1b40*/  ENDCOLLECTIVE ;  /* 0x000000000000791b */ /* 0x023fe20003800000 */
.L_x_1516:
[----:B------:R-:W-:Y:S01]  /*1b50*/  HFMA2.MMA R6, -RZ, RZ, 0, 1.1920928955078125e-07 ;  /* 0x00000002ff067435 */ /* 0x000fe200000001ff */
[----:B------:R-:W-:-:S05]  /*1b60*/  MOV R5, R72 ;  /* 0x0000004800057202 */ /* 0x000fca0000000f00 */
[----:B------:R-:W-:-:S05]  /*1b70*/  FADD.FTZ R5, R0, R5 ;  /* 0x0000000500057221 */ /* 0x000fca0000010000 */
[----:B------:R-:W-:-:S07]  /*1b80*/  MOV R74, R5 ;  /* 0x00000005004a7202 */ /* 0x000fce0000000f00 */
[----:B------:R-:W-:Y:S05]  /*1b90*/  WARPSYNC.COLLECTIVE R16, `(.L_x_1517) ;  /* 0x0000000010087348 */ /* 0x000fea0003c00000 */
[----:B------:R0:W1:Y:S02]  /*1ba0*/  SHFL.BFLY P2, R72, R74, R6, R7 ;  /* 0x0c0000064a487389 */ /* 0x0000640000040007 */
[----:B01----:R-:W-:Y:S01]  /*1bb0*/  ENDCOLLECTIVE ;  /* 0x000000000000791b */ /* 0x003fe20003800000 */
.L_x_1517:
[----:B------:R-:W-:Y:S01]  /*1bc0*/  HFMA2.MMA R6, -RZ, RZ, 0, 2.384185791015625e-07 ;  /* 0x00000004ff067435 */ /* 0x000fe200000001ff */
[----:B------:R-:W-:-:S05]  /*1bd0*/  MOV R2, R72 ;  /* 0x0000004800027202 */ /* 0x000fca0000000f00 */
[----:B------:R-:W-:-:S05]  /*1be0*/  FADD.FTZ R26, R5, R2 ;  /* 0x00000002051a7221 */ /* 0x000fca0000010000 */
[----:B------:R-:W-:-:S07]  /*1bf0*/  MOV R74, R26 ;  /* 0x0000001a004a7202 */ /* 0x000fce0000000f00 */
[----:B------:R-:W-:Y:S05]  /*1c00*/  WARPSYNC.COLLECTIVE R16, `(.L_x_1518) ;  /* 0x0000000010087348 */ /* 0x000fea0003c00000 */
[----:B------:R0:W1:Y:S02]  /*1c10*/  SHFL.BFLY P2, R72, R74, R6, R7 ;  /* 0x0c0000064a487389 */ /* 0x0000640000040007 */
[----:B01----:R-:W-:Y:S01]  /*1c20*/  ENDCOLLECTIVE ;  /* 0x000000000000791b */ /* 0x003fe20003800000 */
.L_x_1518:
[----:B------:R-:W-:Y:S01]  /*1c30*/  HFMA2.MMA R6, -RZ, RZ, 0, 4.76837158203125e-07 ;  /* 0x00000008ff067435 */ /* 0x000fe200000001ff */
[----:B------:R-:W-:-:S05]  /*1c40*/  MOV R75, R72 ;  /* 0x00000048004b7202 */ /* 0x000fca0000000f00 */
[----:B------:R-:W-:-:S05]  /*1c50*/  FADD.FTZ R75, R26, R75 ;  /* 0x0000004b1a4b7221 */ /* 0x000fca0000010000 */
[----:B------:R-:W-:-:S07]  /*1c60*/  MOV R74, R75 ;  /* 0x0000004b004a7202 */ /* 0x000fce0000000f00 */
[----:B------:R-:W-:Y:S05]  /*1c70*/  WARPSYNC.COLLECTIVE R16, `(.L_x_1519) ;  /* 0x0000000010087348 */ /* 0x000fea0003c00000 */
[----:B------:R0:W1:Y:S02]  /*1c80*/  SHFL.BFLY P2, R72, R74, R6, R7 ;  /* 0x0c0000064a487389 */ /* 0x0000640000040007 */
[----:B01----:R-:W-:Y:S01]  /*1c90*/  ENDCOLLECTIVE ;  /* 0x000000000000791b */ /* 0x003fe20003800000 */
.L_x_1519:
[----:B------:R-:W-:Y:S01]  /*1ca0*/  HFMA2.MMA R6, -RZ, RZ, 0, 9.5367431640625e-07 ;  /* 0x00000010ff067435 */ /* 0x000fe200000001ff */
[----:B------:R-:W-:-:S05]  /*1cb0*/  MOV R2, R72 ;  /* 0x0000004800027202 */ /* 0x000fca0000000f00 */
[----:B------:R-:W-:-:S05]  /*1cc0*/  FADD.FTZ R28, R75, R2 ;  /* 0x000000024b1c7221 */ /* 0x000fca0000010000 */
[----:B------:R-:W-:-:S07]  /*1cd0*/  MOV R74, R28 ;  /* 0x0000001c004a7202 */ /* 0x000fce0000000f00 */
[----:B------:R-:W-:Y:S05]  /*1ce0*/  WARPSYNC.COLLECTIVE R16, `(.L_x_1520) ;  /* 0x0000000010087348 */ /* 0x000fea0003c00000 */
[----:B------:R0:W1:Y:S02]  /*1cf0*/  SHFL.BFLY P2, R72, R74, R6, R7 ;  /* 0x0c0000064a487389 */ /* 0x0000640000040007 */
[----:B01----:R-:W-:Y:S01]  /*1d00*/  ENDCOLLECTIVE ;  /* 0x000000000000791b */ /* 0x003fe20003800000 */
.L_x_1520:
        /* <DEDUP_REMOVED lines=68> */
.L_x_1521:
[----:B------:R-:W-:Y:S01]  /*2150*/  HFMA2.MMA R6, -RZ, RZ, 0, 1.1920928955078125e-07 ;  /* 0x00000002ff067435 */ /* 0x000fe200000001ff */
[----:B------:R-:W-:-:S05]  /*2160*/  MOV R5, R72 ;  /* 0x0000004800057202 */ /* 0x000fca0000000f00 */
[----:B------:R-:W-:-:S05]  /*2170*/  FADD.FTZ R26, R0, R5 ;  /* 0x00000005001a7221 */ /* 0x000fca0000010000 */
[----:B------:R-:W-:-:S07]  /*2180*/  MOV R74, R26 ;  /* 0x0000001a004a7202 */ /* 0x000fce0000000f00 */
[----:B------:R-:W-:Y:S05]  /*2190*/  WARPSYNC.COLLECTIVE R16, `(.L_x_1522) ;  /* 0x0000000010087348 */ /* 0x000fea0003c00000 */
[----:B------:R0:W1:Y:S02]  /*21a0*/  SHFL.BFLY P2, R72, R74, R6, R7 ;  /* 0x0c0000064a487389 */ /* 0x0000640000040007 */
[----:B01----:R-:W-:Y:S01]  /*21b0*/  ENDCOLLECTIVE ;  /* 0x000000000000791b */ /* 0x003fe20003800000 */
.L_x_1522:
[----:B------:R-:W-:Y:S01]  /*21c0*/  HFMA2.MMA R6, -RZ, RZ, 0, 2.384185791015625e-07 ;  /* 0x00000004ff067435 */ /* 0x000fe200000001ff */
[----:B------:R-:W-:-:S05]  /*21d0*/  MOV R5, R72 ;  /* 0x0000004800057202 */ /* 0x000fca0000000f00 */
[----:B------:R-:W-:-:S05]  /*21e0*/  FADD.FTZ R28, R26, R5 ;  /* 0x000000051a1c7221 */ /* 0x000fca0000010000 */
[----:B------:R-:W-:-:S07]  /*21f0*/  MOV R74, R28 ;  /* 0x0000001c004a7202 */ /* 0x000fce0000000f00 */
[----:B------:R-:W-:Y:S05]  /*2200*/  WARPSYNC.COLLECTIVE R16, `(.L_x_1523) ;  /* 0x0000000010087348 */ /* 0x000fea0003c00000 */
[----:B------:R0:W1:Y:S02]  /*2210*/  SHFL.BFLY P2, R72, R74, R6, R7 ;  /* 0x0c0000064a487389 */ /* 0x0000640000040007 */
[----:B01----:R-:W-:Y:S01]  /*2220*/  ENDCOLLECTIVE ;  /* 0x000000000000791b */ /* 0x003fe20003800000 */
.L_x_1523:
[----:B------:R-:W-:Y:S01]  /*2230*/  HFMA2.MMA R6, -RZ, RZ, 0, 4.76837158203125e-07 ;  /* 0x00000008ff067435 */ /* 0x000fe200000001ff */
[----:B------:R-:W-:-:S05]  /*2240*/  MOV R5, R72 ;  /* 0x0000004800057202 */ /* 0x000fca0000000f00 */
[----:B------:R-:W-:-:S05]  /*2250*/  FADD.FTZ R70, R28, R5 ;  /* 0x000000051c467221 */ /* 0x000fca0000010000 */
[----:B------:R-:W-:-:S07]  /*2260*/  MOV R74, R70 ;  /* 0x00000046004a7202 */ /* 0x000fce0000000f00 */
[----:B------:R-:W-:Y:S05]  /*2270*/  WARPSYNC.COLLECTIVE R16, `(.L_x_1524) ;  /* 0x0000000010087348 */ /* 0x000fea0003c00000 */
[----:B------:R0:W1:Y:S02]  /*2280*/  SHFL.BFLY P2, R72, R74, R6, R7 ;  /* 0x0c0000064a487389 */ /* 0x0000640000040007 */
[----:B01----:R-:W-:Y:S01]  /*2290*/  ENDCOLLECTIVE ;  /* 0x000000000000791b */ /* 0x003fe20003800000 */
.L_x_1524:
[----:B------:R-:W-:Y:S01]  /*22a0*/  HFMA2.MMA R6, -RZ, RZ, 0, 9.5367431640625e-07 ;  /* 0x00000010ff067435 */ /* 0x000fe200000001ff */
[----:B------:R-:W-:-:S05]  /*22b0*/  MOV R5, R72 ;  /* 0x0000004800057202 */ /* 0x000fca0000000f00 */
[----:B------:R-:W-:-:S05]  /*22c0*/  FADD.FTZ R5, R70, R5 ;  /* 0x0000000546057221 */ /* 0x000fca0000010000 */
[----:B------:R-:W-:-:S07]  /*22d0*/  MOV R74, R5 ;  /* 0x00000005004a7202 */ /* 0x000fce0000000f00 */
[----:B------:R-:W-:Y:S05]  /*22e0*/  WARPSYNC.COLLECTIVE R16, `(.L_x_1525) ;  /* 0x0000000010087348 */ /* 0x000fea0003c00000 */
[----:B------:R0:W1:Y:S02]  /*22f0*/  SHFL.BFLY P2, R72, R74, R6, R7 ;  /* 0x0c0000064a487389 */ /* 0x0000640000040007 */
[----:B01----:R-:W-:Y:S01]  /*2300*/  ENDCOLLECTIVE ;  /* 0x000000000000791b */ /* 0x003fe20003800000 */
.L_x_1525:
[----:B------:R-:W-:Y:S05]  /*2310*/  BRA `(.L_x_1526) ;  /* 0xffffffec00047947 */ /* 0x000fea000383ffff */
.L_x_1527:
        /* <DEDUP_REMOVED lines=14> */
.L_x_2085:


//--------------------- .text._ZN10layer_norm13ln_fwd_kernelINS_13Kernel_traitsIffffjLj3840ELj1ELj1ELj4ELj4ENS_18Kernel_traits_baseILj3840EffffjLj128EEEEEEEvNS_9FwdParamsE --------------------------
	.section	.text._ZN10layer_norm13ln_fwd_kernelINS_13Kernel_traitsIffffjLj3840ELj1ELj1ELj4ELj4ENS_18Kernel_traits_baseILj3840EffffjLj128EEEEEEEvNS_9FwdParamsE,"ax",@progbits
	.align	128
        .global         _ZN10layer_norm13ln_fwd_kernelINS_13Kernel_traitsIffffjLj3840ELj1ELj1ELj4ELj4ENS_18Kernel_traits_baseILj3840EffffjLj128EEEEEEEvNS_9FwdParamsE
        .type           _ZN10layer_norm13ln_fwd_kernelINS_13Kernel_traitsIffffjLj3840ELj1ELj1ELj4ELj4ENS_18Kernel_traits_baseILj3840EffffjLj128EEEEEEEvNS_9FwdParamsE,@function
        .size           _ZN10layer_norm13ln_fwd_kernelINS_13Kernel_traitsIffffjLj3840ELj1ELj1ELj4ELj4ENS_18Kernel_traits_baseILj3840EffffjLj128EEEEEEEvNS_9FwdParamsE,(.L_x_2086 - _ZN10layer_norm13ln_fwd_kernelINS_13Kernel_traitsIffffjLj3840ELj1ELj1ELj4ELj4ENS_18Kernel_traits_baseILj3840EffffjLj128EEEEEEEvNS_9FwdParamsE)
        .other          _ZN10layer_norm13ln_fwd_kernelINS_13Kernel_traitsIffffjLj3840ELj1ELj1ELj4ELj4ENS_18Kernel_traits_baseILj3840EffffjLj128EEEEEEEvNS_9FwdParamsE,@"STO_CUDA_ENTRY STV_DEFAULT"
_ZN10layer_norm13ln_fwd_kernelINS_13Kernel_traitsIffffjLj3840ELj1ELj1ELj4ELj4ENS_18Kernel_traits_baseILj3840EffffjLj128EEEEEEEvNS_9FwdParamsE:
.text._ZN10layer_norm13ln_fwd_kernelINS_13Kernel_traitsIffffjLj3840ELj1ELj1ELj4ELj4ENS_18Kernel_traits_baseILj3840EffffjLj128EEEEEEEvNS_9FwdParamsE:
        /* <DEDUP_REMOVED lines=78> */
.L_x_1529:
[----:B------:R-:W1:Y:S01]  /*04e0*/  S2R R14, SR_TID.X ;  /* 0x00000000000e7919 */ /* 0x000e620000002100 */
[----:B0-2---:R-:W0:Y:S01]  /*04f0*/  LDC.64 R2, c[0x0][0x220] ;  /* 0x00008800ff027b82 */ /* 0x005e220000000a00 */
        /* <DEDUP_REMOVED lines=21> */
[----:B------:R-:W4:Y:S01]  /*0650*/  LDG.E R133, desc[UR4][R22.64] ;  /* 0x0000000416857981 */ /* 0x000f22000c1e1900 */
[----:B------:R-:W-:Y:S02]  /*0660*/  IADD3 R19, R25, 0x400, RZ ;  /* 0x0000040019137810 */ /* 0x000fe40007ffe0ff */
[----:B0-----:R-:W-:Y:S01]  /*0670*/  IMAD.WIDE.U32 R4, R17, 0x4, R2 ;  /* 0x0000000411047825 */ /* 0x001fe200078e0002 */
[----:B------:R0:W4:Y:S01]  /*0680*/  LDG.E R135, desc[UR4][R28.64] ;  /* 0x000000041c877981 */ /* 0x000122000c1e1900 */
[----:B------:R-:W-:-:S02]  /*0690*/  IADD3 R21, R25, 0x480, RZ ;  /* 0x0000048019157810 */ /* 0x000fc40007ffe0ff */
[--C-:B-1----:R-:W-:Y:S01]  /*06a0*/  IMAD.WIDE.U32 R6, R19, 0x4, R2.reuse ;  /* 0x0000000413067825 */ /* 0x102fe200078e0002 */
[----:B------:R1:W4:Y:S01]  /*06b0*/  LDG.E R137, desc[UR4][R4.64] ;  /* 0x0000000404897981 */ /* 0x000322000c1e1900 */
[----:B------:R-:W-:Y:S02]  /*06c0*/  IADD3 R153, R25, 0x500, RZ ;  /* 0x0000050019997810 */ /* 0x000fe40007ffe0ff */
[--C-:B------:R-:W-:Y:S01]  /*06d0*/  IMAD.WIDE.U32 R12, R21, 0x4, R2.reuse ;  /* 0x00000004150c7825 */ /* 0x100fe200078e0002 */
[----:B------:R1:W4:Y:S01]  /*06e0*/  LDG.E R139, desc[UR4][R6.64] ;  /* 0x00000004068b7981 */ /* 0x000322000c1e1900 */
[----:B------:R-:W-:Y:S02]  /*06f0*/  IADD3 R151, R25, 0x580, RZ ;  /* 0x0000058019977810 */ /* 0x000fe40007ffe0ff */
[----:B------:R-:W-:Y:S01]  /*0700*/  IMAD.WIDE.U32 R10, R153, 0x4, R2 ;  /* 0x00000004990a7825 */ /* 0x000fe200078e0002 */
[----:B------:R1:W4:Y:S01]  /*0710*/  LDG.E R141, desc[UR4][R12.64] ;  /* 0x000000040c8d7981 */ /* 0x000322000c1e1900 */
[----:B------:R-:W-:-:S02]  /*0720*/  IADD3 R27, R25, 0x600, RZ ;  /* 0x00000600191b7810 */ /* 0x000fc40007ffe0ff */
[--C-:B------:R-:W-:Y:S01]  /*0730*/  IMAD.WIDE.U32 R8, R151, 0x4, R2.reuse ;  /* 0x0000000497087825 */ /* 0x100fe200078e0002 */
[----:B------:R1:W4:Y:S01]  /*0740*/  LDG.E R143, desc[UR4][R10.64] ;  /* 0x000000040a8f7981 */ /* 0x000322000c1e1900 */
[----:B0-----:R-:W-:Y:S02]  /*0750*/  IADD3 R29, R25, 0x680, RZ ;  /* 0x00000680191d7810 */ /* 0x001fe40007ffe0ff */
[--C-:B-1----:R-:W-:Y:S01]  /*0760*/  IMAD.WIDE.U32 R4, R27, 0x4, R2.reuse ;  /* 0x000000041b047825 */ /* 0x102fe200078e0002 */
[----:B------:R0:W4:Y:S01]  /*0770*/  LDG.E R145, desc[UR4][R8.64] ;  /* 0x0000000408917981 */ /* 0x000122000c1e1900 */
[----:B------:R-:W-:Y:S02]  /*0780*/  IADD3 R31, R25, 0x700, RZ ;  /* 0x00000700191f7810 */ /* 0x000fe40007ffe0ff */
[----:B------:R-:W-:Y:S01]  /*0790*/  IMAD.WIDE.U32 R6, R29, 0x4, R2 ;  /* 0x000000041d067825 */ /* 0x000fe200078e0002 */
[----:B------:R1:W4:Y:S01]  /*07a0*/  LDG.E R147, desc[UR4][R4.64] ;  /* 0x0000000404937981 */ /* 0x000322000c1e1900 */
[----:B------:R-:W-:-:S02]  /*07b0*/  IADD3 R33, R25, 0x780, RZ ;  /* 0x0000078019217810 */ /* 0x000fc40007ffe0ff */
[--C-:B------:R-:W-:Y:S01]  /*07c0*/  IMAD.WIDE.U32 R12, R31, 0x4, R2.reuse ;  /* 0x000000041f0c7825 */ /* 0x100fe200078e0002 */
[----:B------:R1:W4:Y:S01]  /*07d0*/  LDG.E R149, desc[UR4][R6.64] ;  /* 0x0000000406957981 */ /* 0x000322000c1e1900 */
[----:B------:R-:W-:Y:S02]  /*07e0*/  IADD3 R35, R25, 0x800, RZ ;  /* 0x0000080019237810 */ /* 0x000fe40007ffe0ff */
[--C-:B------:R-:W-:Y:S01]  /*07f0*/  IMAD.WIDE.U32 R10, R33, 0x4, R2.reuse ;  /* 0x00000004210a7825 */ /* 0x100fe200078e0002 */
[----:B------:R1:W4:Y:S01]  /*0800*/  LDG.E R163, desc[UR4][R12.64] ;  /* 0x000000040ca37981 */ /* 0x000322000c1e1900 */
        /* <DEDUP_REMOVED lines=13> */
[--C-:B0-----:R-:W-:Y:S01]  /*08e0*/  IMAD.WIDE.U32 R10, R43, 0x4, R2.reuse ;  /* 0x000000042b0a7825 */ /* 0x101fe200078e0002 */
[----:B------:R0:W4:Y:S01]  /*08f0*/  LDG.E R24, desc[UR4][R12.64] ;  /* 0x000000040c187981 */ /* 0x000122000c1e1900 */
[----:B------:R-:W-:Y:S02]  /*0900*/  IADD3 R47, R25, 0xb00, RZ ;  /* 0x00000b00192f7810 */ /* 0x000fe40007ffe0ff */
        /* <DEDUP_REMOVED lines=9> */
[--C-:B0-----:R-:W-:Y:S01]  /*09a0*/  IMAD.WIDE.U32 R12, R51, 0x4, R2.reuse ;  /* 0x00000004330c7825 */ /* 0x101fe200078e0002 */
[----:B------:R0:W4:Y:S01]  /*09b0*/  LDG.E R32, desc[UR4][R6.64] ;  /* 0x0000000406207981 */ /* 0x000122000c1e1900 */
[----:B------:R-:W-:Y:S02]  /*09c0*/  IADD3 R55, R25, 0xd00, RZ ;  /* 0x00000d0019377810 */ /* 0x000fe40007ffe0ff */
[--C-:B-1----:R-:W-:Y:S02]  /*09d0*/  IMAD.WIDE.U32 R10, R53, 0x4, R2.reuse ;  /* 0x00000004350a7825 */ /* 0x102fe400078e0002 */
[----:B------:R-:W4:Y:S01]  /*09e0*/  LDG.E R13, desc[UR4][R12.64] ;  /* 0x000000040c0d7981 */ /* 0x000f22000c1e1900 */
[----:B------:R-:W-:Y:S01]  /*09f0*/  IADD3 R57, R25, 0xd80, RZ ;  /* 0x00000d8019397810 */ /* 0x000fe20007ffe0ff */
[--C-:B------:R-:W-:Y:S01]  /*0a00*/  IMAD.WIDE.U32 R8, R55, 0x4, R2.reuse ;  /* 0x0000000437087825 */ /* 0x100fe200078e0002 */
[----:B------:R-:W-:Y:S01]  /*0a10*/  IADD3 R59, R25, 0xe00, RZ ;  /* 0x00000e00193b7810 */ /* 0x000fe20007ffe0ff */
[----:B------:R-:W4:Y:S02]  /*0a20*/  LDG.E R11, desc[UR4][R10.64] ;  /* 0x000000040a0b7981 */ /* 0x000f24000c1e1900 */
[----:B------:R-:W-:-:S02]  /*0a30*/  IMAD.WIDE.U32 R4, R57, 0x4, R2 ;  /* 0x0000000439047825 */ /* 0x000fc400078e0002 */
[----:B------:R-:W4:Y:S01]  /*0a40*/  LDG.E R9, desc[UR4][R8.64] ;  /* 0x0000000408097981 */ /* 0x000f22000c1e1900 */
[----:B------:R-:W-:Y:S01]  /*0a50*/  IADD3 R121, R25, 0xe80, RZ ;  /* 0x00000e8019797810 */ /* 0x000fe20007ffe0ff */
[--C-:B0-----:R-:W-:Y:S02]  /*0a60*/  IMAD.WIDE.U32 R6, R59, 0x4, R2.reuse ;  /* 0x000000043b067825 */ /* 0x101fe400078e0002 */
[----:B------:R-:W4:Y:S02]  /*0a70*/  LDG.E R34, desc[UR4][R4.64] ;  /* 0x0000000404227981 */ /* 0x000f24000c1e1900 */
[----:B------:R-:W-:Y:S02]  /*0a80*/  IMAD.WIDE.U32 R2, R121, 0x4, R2 ;  /* 0x0000000479027825 */ /* 0x000fe400078e0002 */
[----:B------:R-:W4:Y:S04]  /*0a90*/  LDG.E R7, desc[UR4][R6.64] ;  /* 0x0000000406077981 */ /* 0x000f28000c1e1900 */
[----:B------:R0:W4:Y:S01]  /*0aa0*/  LDG.E R12, desc[UR4][R2.64] ;  /* 0x00000004020c7981 */ /* 0x000122000c1e1900 */
[----:B------:R-:W-:Y:S01]  /*0ab0*/  LOP3.LUT P0, RZ, R0, 0xff, RZ, 0xc0, !PT ;  /* 0x000000ff00ff7812 */ /* 0x000fe2000780c0ff */
[----:B------:R-:W-:Y:S01]  /*0ac0*/  UMOV UR8, 0xffffffff ;  /* 0xffffffff00087882 */ /* 0x000fe20000000000 */
[----:B------:R-:W-:Y:S01]  /*0ad0*/  LOP3.LUT P1, RZ, R14, 0x1f, RZ, 0xc0, !PT ;  /* 0x0000001f0eff7812 */ /* 0x000fe2000782c0ff */
        /* <DEDUP_REMOVED lines=15> */
[----:B0-----:R-:W-:-:S04]  /*0bd0*/  FADD.FTZ R3, R22, R165 ;  /* 0x000000a516037221 */ /* 0x001fc80000010000 */
        /* <DEDUP_REMOVED lines=98> */
.L_x_1540:
        /* <DEDUP_REMOVED lines=39> */
[----:B------:R-:W-:Y:S02]  /*1470*/  FFMA.FTZ R0, R3, R22, R0 ;  /* 0x0000001603007223 */ /* 0x000fe40000010000 */
[----:B------:R-:W2:Y:S03]  /*1480*/  @!P1 LDC.64 R22, c[0x0][0x238] ;  /* 0x00008e00ff169b82 */ /* 0x000ea60000000a00 */
[----:B------:R-:W3:Y:S01]  /*1490*/  SHFL.DOWN PT, R3, R0, 0x1, 0x1f ;  /* 0x08201f0000037f89 */ /* 0x000ee200000e0000 */
[----:B0-----:R-:W-:-:S04]  /*14a0*/  FADD.FTZ R6, R36, -R4 ;  /* 0x8000000424067221 */ /* 0x001fc80000010000 */
[----:B------:R-:W-:Y:S01]  /*14b0*/  FMUL.FTZ R6, R6, R6 ;  /* 0x0000000606067220 */ /* 0x000fe20000410000 */
[----:B--2---:R-:W-:-:S04]  /*14c0*/  @!P1 IMAD.WIDE R22, R60, 0x4, R22 ;  /* 0x000000043c169825 */ /* 0x004fc800078e0216 */
[----:B------:R-:W-:Y:S01]  /*14d0*/  FMUL.FTZ R10, R2, R6 ;  /* 0x00000006020a7220 */ /* 0x000fe20000410000 */
[----:B---3--:R-:W-:Y:S01]  /*14e0*/  FADD.FTZ R6, R0, R3 ;  /* 0x0000000300067221 */ /* 0x008fe20000010000 */
[C---:B------:R-:W-:Y:S02]  /*14f0*/  FMUL.FTZ R3, R8.reuse, R4 ;  /* 0x0000000408037220 */ /* 0x040fe40000410000 */
[----:B------:R-:W-:Y:S02]  /*1500*/  FMUL.FTZ R10, R8, R10 ;  /* 0x0000000a080a7220 */ /* 0x000fe40000410000 */
[----:B------:R-:W0:Y:S01]  /*1510*/  LDC R8, c[0x0][0x260] ;  /* 0x00009800ff087b82 */ /* 0x000e220000000800 */
[----:B------:R-:W-:Y:S01]  /*1520*/  FFMA.FTZ R2, R2, R36, R3 ;  /* 0x0000002402027223 */ /* 0x000fe20000010003 */
[----:B-1----:R-:W-:-:S03]  /*1530*/  FFMA.FTZ R6, R5, R10, R6 ;  /* 0x0000000a05067223 */ /* 0x002fc60000010006 */
[----:B------:R-:W-:Y:S02]  /*1540*/  FMUL.FTZ R0, R5, R2 ;  /* 0x0000000205007220 */ /* 0x000fe40000410000 */
[----:B------:R-:W0:Y:S01]  /*1550*/  SHFL.IDX PT, R3, R6, RZ, 0x1f ;  /* 0x00001fff06037589 */ /* 0x000e2200000e0000 */
[----:B------:R-:W1:Y:S03]  /*1560*/  @!P1 LDC.64 R4, c[0x0][0x230] ;  /* 0x00008c00ff049b82 */ /* 0x000e660000000a00 */
[----:B------:R-:W2:Y:S01]  /*1570*/  SHFL.IDX PT, R48, R0, RZ, 0x1f ;  /* 0x00001fff00307589 */ /* 0x000ea200000e0000 */
[----:B0-----:R-:W-:Y:S01]  /*1580*/  FFMA.FTZ R8, R3, 0.00026041668024845421314, R8 ;  /* 0x3988888903087823 */ /* 0x001fe20000010008 */
[----:B-1----:R-:W-:-:S03]  /*1590*/  @!P1 IMAD.WIDE R4, R60, 0x4, R4 ;  /* 0x000000043c049825 */ /* 0x002fc600078e0204 */
[----:B------:R-:W0:Y:S01]  /*15a0*/  LDC.64 R2, c[0x0][0x228] ;  /* 0x00008a00ff027b82 */ /* 0x000e220000000a00 */
[----:B------:R-:W-:Y:S01]  /*15b0*/  IADD3 R60, R60, UR6, RZ ;  /* 0x000000063c3c7c10 */ /* 0x000fe2000fffe0ff */
[--C-:B--2---:R-:W-:Y:S01]  /*15c0*/  FADD.FTZ R130, R163, -R48.reuse ;  /* 0x80000030a3827221 */ /* 0x104fe20000010000 */
[--C-:B------:R-:W-:Y:S01]  /*15d0*/  FADD.FTZ R10, R123, -R48.reuse ;  /* 0x800000307b0a7221 */ /* 0x100fe20000010000 */
        /* <DEDUP_REMOVED lines=18> */
[----:B------:R-:W-:Y:S01]  /*1700*/  FMUL.FTZ R146, R163, R146 ;  /* 0x00000092a3927220 */ /* 0x000fe20000410000 */
[----:B------:R-:W-:Y:S01]  /*1710*/  FADD.FTZ R42, R145, -R48 ;  /* 0x80000030912a7221 */ /* 0x000fe20000010000 */
[----:B0-----:R-:W-:-:S04]  /*1720*/  IMAD.WIDE.U32 R24, R25, 0x4, R2 ;  /* 0x0000000419187825 */ /* 0x001fc800078e0002 */
[----:B-----5:R-:W-:Y:S01]  /*1730*/  FFMA.FTZ R165, R119, R10, R90 ;  /* 0x0000000a77a57223 */ /* 0x020fe2000001005a */
        /* <DEDUP_REMOVED lines=8> */
[----:B------:R-:W-:Y:S01]  /*17c0*/  @!P1 STG.E desc[UR4][R22.64], R163 ;  /* 0x000000a316009986 */ /* 0x000fe2000c101904 */
[----:B------:R-:W-:Y:S01]  /*17d0*/  FMUL.FTZ R148, R163, R148 ;  /* 0x00000094a3947220 */ /* 0x000fe20000410000 */
[--C-:B------:R-:W-:Y:S01]  /*17e0*/  FADD.FTZ R124, R139, -R48.reuse ;  /* 0x800000308b7c7221 */ /* 0x100fe20000010000 */
[----:B------:R-:W-:Y:S01]  /*17f0*/  FMUL.FTZ R149, R163, R6 ;  /* 0x00000006a3957220 */ /* 0x000fe20000410000 */
[----:B------:R0:W-:Y:S01]  /*1800*/  STG.E desc[UR4][R24.64], R165 ;  /* 0x000000a518007986 */ /* 0x0001e2000c101904 */
[----:B------:R-:W-:Y:S01]  /*1810*/  FADD.FTZ R126, R143, -R48 ;  /* 0x800000308f7e7221 */ /* 0x000fe20000010000 */
[----:B------:R-:W-:Y:S01]  /*1820*/  FMUL.FTZ R0, R163, R36 ;  /* 0x00000024a3007220 */ /* 0x000fe20000410000 */
[----:B--2---:R-:W-:-:S04]  /*1830*/  IMAD.WIDE.U32 R4, R7, 0x4, R2 ;  /* 0x0000000407047825 */ /* 0x004fc800078e0002 */
        /* <DEDUP_REMOVED lines=20> */
[----:B------:R-:W-:Y:S01]  /*1980*/  FFMA.FTZ R147, R117, R147, R88 ;  /* 0x0000009375937223 */ /* 0x000fe20000010058 */
[----:B------:R-:W-:Y:S01]  /*1990*/  FMUL.FTZ R124, R163, R124 ;  /* 0x0000007ca37c7220 */ /* 0x000fe20000410000 */
[----:B------:R-:W-:Y:S01]  /*19a0*/  FFMA.FTZ R149, R115, R149, R86 ;  /* 0x0000009573957223 */ /* 0x000fe20000010056 */
[----:B------:R-:W-:-:S04]  /*19b0*/  IMAD.WIDE.U32 R22, R153, 0x4, R2 ;  /* 0x0000000499167825 */ /* 0x000fc800078e0002 */
[----:B------:R-:W-:Y:S01]  /*19c0*/  FFMA.FTZ R153, R118, R148, R87 ;  /* 0x0000009476997223 */ /* 0x000fe20000010057 */
[----:B------:R-:W-:Y:S01]  /*19d0*/  FMUL.FTZ R126, R163, R126 ;  /* 0x0000007ea37e7220 */ /* 0x000fe20000410000 */
[----:B------:R0:W-:Y:S01]  /*19e0*/  STG.E desc[UR4][R4.64], R151 ;  /* 0x0000009704007986 */ /* 0x0001e2000c101904 */
[----:B------:R-:W-:-:S04]  /*19f0*/  IMAD.WIDE.U32 R8, R159, 0x4, R2 ;  /* 0x000000049f087825 */ /* 0x000fc800078e0002 */
[----:B------:R-:W-:Y:S01]  /*1a00*/  FFMA.FTZ R123, R114, R123, R83 ;  /* 0x0000007b727b7223 */ /* 0x000fe20000010053 */
[----:B------:R-:W-:Y:S01]  /*1a10*/  FMUL.FTZ R128, R163, R128 ;  /* 0x00000080a3807220 */ /* 0x000fe20000410000 */
[----:B------:R1:W-:Y:S01]  /*1a20*/  STG.E desc[UR4][R6.64], R147 ;  /* 0x0000009306007986 */ /* 0x0003e2000c101904 */
[----:B------:R-:W-:-:S04]  /*1a30*/  IMAD.WIDE.U32 R10, R157, 0x4, R2 ;  /* 0x000000049d0a7825 */ /* 0x000fc800078e0002 */
[----:B------:R-:W-:Y:S01]  /*1a40*/  FFMA.FTZ R157, R111, R124, R82 ;  /* 0x0000007c6f9d7223 */ /* 0x000fe20000010052 */
[----:B------:R-:W-:Y:S01]  /*1a50*/  FFMA.FTZ R125, R112, R125, R81 ;  /* 0x0000007d707d7223 */ /* 0x000fe20000010051 */
[----:B------:R2:W-:Y:S01]  /*1a60*/  STG.E desc[UR4][R8.64], R153 ;  /* 0x0000009908007986 */ /* 0x0005e2000c101904 */
[----:B------:R-:W-:-:S04]  /*1a70*/  IMAD.WIDE.U32 R12, R155, 0x4, R2 ;  /* 0x000000049b0c7825 */ /* 0x000fc800078e0002 */
[----:B------:R-:W-:Y:S01]  /*1a80*/  FFMA.FTZ R155, R113, R122, R84 ;  /* 0x0000007a719b7223 */ /* 0x000fe20000010054 */
[----:B------:R-:W-:Y:S01]  /*1a90*/  FMUL.FTZ R130, R163, R130 ;  /* 0x00000082a3827220 */ /* 0x000fe20000410000 */
[----:B------:R3:W-:Y:S01]  /*1aa0*/  STG.E desc[UR4][R10.64], R149 ;  /* 0x000000950a007986 */ /* 0x0007e2000c101904 */
[----:B------:R-:W-:-:S04]  /*1ab0*/  IMAD.WIDE.U32 R14, R15, 0x4, R2 ;  /* 0x000000040f0e7825 */ /* 0x000fc800078e0002 */
[----:B0-----:R-:W-:Y:S01]  /*1ac0*/  FFMA.FTZ R5, R109, R126, R80 ;  /* 0x0000007e6d057223 */ /* 0x001fe20000010050 */
[----:B------:R-:W-:Y:S01]  /*1ad0*/  FFMA.FTZ R127, R110, R127, R79 ;  /* 0x0000007f6e7f7223 */ /* 0x000fe2000001004f */
[----:B------:R-:W-:Y:S01]  /*1ae0*/  FMUL.FTZ R132, R163, R132 ;  /* 0x00000084a3847220 */ /* 0x000fe20000410000 */
[----:B------:R-:W-:-:S04]  /*1af0*/  IMAD.WIDE.U32 R16, R17, 0x4, R2 ;  /* 0x0000000411107825 */ /* 0x000fc800078e0002 */
[----:B-1----:R-:W-:Y:S01]  /*1b00*/  FFMA.FTZ R7, R107, R128, R78 ;  /* 0x000000806b077223 */ /* 0x002fe2000001004e */
[----:B------:R-:W-:Y:S01]  /*1b10*/  FFMA.FTZ R129, R108, R129, R77 ;  /* 0x000000816c817223 */ /* 0x000fe2000001004d */
[----:B------:R-:W-:Y:S01]  /*1b20*/  FMUL.FTZ R134, R163, R134 ;  /* 0x00000086a3867220 */ /* 0x000fe20000410000 */
[----:B------:R-:W-:-:S04]  /*1b30*/  IMAD.WIDE.U32 R18, R19, 0x4, R2 ;  /* 0x0000000413127825 */ /* 0x000fc800078e0002 */
[----:B--2---:R-:W-:Y:S01]  /*1b40*/  FFMA.FTZ R9, R105, R130, R76 ;  /* 0x0000008269097223 */ /* 0x004fe2000001004c */
[----:B------:R-:W-:Y:S01]  /*1b50*/  FFMA.FTZ R131, R106, R131, R75 ;  /* 0x000000836a837223 */ /* 0x000fe2000001004b */
[----:B------:R-:W-:Y:S01]  /*1b60*/  FMUL.FTZ R136, R163, R136 ;  /* 0x00000088a3887220 */ /* 0x000fe20000410000 */
[----:B------:R-:W-:-:S04]  /*1b70*/  IMAD.WIDE.U32 R20, R21, 0x4, R2 ;  /* 0x0000000415147825 */ /* 0x000fc800078e0002 */
[----:B---3--:R-:W-:Y:S01]  /*1b80*/  FFMA.FTZ R11, R103, R132, R74 ;  /* 0x00000084670b7223 */ /* 0x008fe2000001004a */
[----:B------:R-:W-:Y:S01]  /*1b90*/  FFMA.FTZ R133, R104, R133, R73 ;  /* 0x0000008568857223 */ /* 0x000fe20000010049 */
[----:B------:R-:W-:Y:S01]  /*1ba0*/  FMUL.FTZ R138, R163, R138 ;  /* 0x0000008aa38a7220 */ /* 0x000fe20000410000 */
[----:B------:R-:W-:-:S04]  /*1bb0*/  IMAD.WIDE.U32 R26, R27, 0x4, R2 ;  /* 0x000000041b1a7825 */ /* 0x000fc800078e0002 */
[----:B------:R-:W-:Y:S01]  /*1bc0*/  FFMA.FTZ R135, R102, R135, R71 ;  /* 0x0000008766877223 */ /* 0x000fe20000010047 */
[----:B------:R-:W-:Y:S01]  /*1bd0*/  FMUL.FTZ R140, R163, R140 ;  /* 0x0000008ca38c7220 */ /* 0x000fe20000410000 */
[----:B------:R-:W-:Y:S01]  /*1be0*/  FFMA.FTZ R137, R100, R137, R69 ;  /* 0x0000008964897223 */ /* 0x000fe20000010045 */
        /* <DEDUP_REMOVED lines=25> */
[----:B------:R-:W-:-:S04]  /*1d80*/  SEL R0, RZ, 0x1, P0 ;  /* 0x00000001ff007807 */ /* 0x000fc80000000000 */
[----:B------:R0:W-:Y:S04]  /*1d90*/  STG.E desc[UR4][R12.64], R121 ;  /* 0x000000790c007986 */ /* 0x0001e8000c101904 */
[----:B------:R-:W-:Y:S04]  /*1da0*/  STG.E desc[UR4][R14.64], R155 ;  /* 0x0000009b0e007986 */ /* 0x000fe8000c101904 */
[----:B------:R-:W-:Y:S04]  /*1db0*/  STG.E desc[UR4][R16.64], R123 ;  /* 0x0000007b10007986 */ /* 0x000fe8000c101904 */
[----:B------:R-:W-:Y:S01]  /*1dc0*/  STG.E desc[UR4][R18.64], R157 ;  /* 0x0000009d12007986 */ /* 0x000fe2000c101904 */
[----:B0-----:R-:W-:-:S03]  /*1dd0*/  FFMA.FTZ R13, R101, R134, R72 ;  /* 0x00000086650d7223 */ /* 0x001fc60000010048 */
[----:B------:R-:W-:Y:S04]  /*1de0*/  STG.E desc[UR4][R20.64], R125 ;  /* 0x0000007d14007986 */ /* 0x000fe8000c101904 */
        /* <DEDUP_REMOVED lines=9> */
[----:B------:R-:W-:Y:S01]  /*1e80*/  STG.E desc[UR4][R36.64], R133 ;  /* 0x0000008524007986 */ /* 0x000fe2000c101904 */
[----:B0-----:R-:W-:-:S03]  /*1e90*/  FFMA.FTZ R9, R95, R140, R66 ;  /* 0x0000008c5f097223 */ /* 0x001fc60000010042 */
[----:B------:R0:W-:Y:S04]  /*1ea0*/  STG.E desc[UR4][R38.64], R13 ;  /* 0x0000000d26007986 */ /* 0x0001e8000c101904 */
[----:B------:R2:W-:Y:S01]  /*1eb0*/  STG.E desc[UR4][R40.64], R135 ;  /* 0x0000008728007986 */ /* 0x0005e2000c101904 */
[----:B-1----:R-:W-:-:S03]  /*1ec0*/  FFMA.FTZ R11, R93, R142, R64 ;  /* 0x0000008e5d0b7223 */ /* 0x002fc60000010040 */
[----:B------:R2:W-:Y:S04]  /*1ed0*/  STG.E desc[UR4][R42.64], R5 ;  /* 0x000000052a007986 */ /* 0x0005e8000c101904 */
[----:B------:R2:W-:Y:S01]  /*1ee0*/  STG.E desc[UR4][R44.64], R137 ;  /* 0x000000892c007986 */ /* 0x0005e2000c101904 */
[----:B0-----:R-:W-:-:S03]  /*1ef0*/  FFMA.FTZ R13, R91, R144, R62 ;  /* 0x000000905b0d7223 */ /* 0x001fc6000001003e */
        /* <DEDUP_REMOVED lines=10> */
.L_x_1528:
[----:B------:R-:W-:Y:S01]  /*1fa0*/  HFMA2.MMA R40, -RZ, RZ, 0, 5.9604644775390625e-08 ;  /* 0x00000001ff287435 */ /* 0x000fe200000001ff */
[----:B------:R-:W-:Y:S02]  /*1fb0*/  MOV R38, R5 ;  /* 0x0000000500267202 */ /* 0x000fe40000000f00 */
[----:B------:R-:W-:Y:S02]  /*1fc0*/  MOV R42, 0x1f ;  /* 0x0000001f002a7802 */ /* 0x000fe40000000f00 */
[----:B------:R-:W-:-:S07]  /*1fd0*/  MOV R22, 0xffffffff ;  /* 0xffffffff00167802 */ /* 0x000fce0000000f00 */
[----:B-----5:R-:W-:Y:S05]  /*1fe0*/  WARPSYNC.COLLECTIVE R22, `(.L_x_1530) ;  /* 0x0000000016087348 */ /* 0x020fea0003c00000 */
[----:B------:R0:W1:Y:S02]  /*1ff0*/  SHFL.BFLY P2, R36, R38, R40, R42 ;  /* 0x0c00002826247389 */ /* 0x000064000004002a */
[----:B01---5:R-:W-:Y:S01]  /*2000*/  ENDCOLLECTIVE ;  /* 0x000000000000791b */ /* 0x023fe20003800000 */
.L_x_1530:
[----:B------:R-:W-:Y:S01]  /*2010*/  HFMA2.MMA R40, -RZ, RZ, 0, 1.1920928955078125e-07 ;  /* 0x00000002ff287435 */ /* 0x000fe200000001ff */
[----:B------:R-:W-:-:S05]  /*2020*/  MOV R0, R36 ;  /* 0x0000002400007202 */ /* 0x000fca0000000f00 */
[----:B------:R-:W-:-:S05]  /*2030*/  FADD.FTZ R6, R5, R0 ;  /* 0x0000000005067221 */ /* 0x000fca0000010000 */
[----:B------:R-:W-:-:S07]  /*2040*/  MOV R38, R6 ;  /* 0x0000000600267202 */ /* 0x000fce0000000f00 */
[----:B------:R-:W-:Y:S05]  /*2050*/  WARPSYNC.COLLECTIVE R22, `(.L_x_1531) ;  /* 0x0000000016087348 */ /* 0x000fea0003c00000 */
[----:B------:R0:W1:Y:S02]  /*2060*/  SHFL.BFLY P2, R36, R38, R40, R42 ;  /* 0x0c00002826247389 */ /* 0x000064000004002a */
[----:B01----:R-:W-:Y:S01]  /*2070*/  ENDCOLLECTIVE ;  /* 0x000000000000791b */ /* 0x003fe20003800000 */
.L_x_1531:
[----:B------:R-:W-:Y:S01]  /*2080*/  HFMA2.MMA R40, -RZ, RZ, 0, 2.384185791015625e-07 ;  /* 0x00000004ff287435 */ /* 0x000fe200000001ff */
[----:B------:R-:W-:-:S05]  /*2090*/  MOV R23, R36 ;  /* 0x0000002400177202 */ /* 0x000fca0000000f00 */
[----:B------:R-:W-:-:S05]  /*20a0*/  FADD.FTZ R23, R6, R23 ;  /* 0x0000001706177221 */ /* 0x000fca0000010000 */
[----:B------:R-:W-:-:S07]  /*20b0*/  MOV R38, R23 ;  /* 0x0000001700267202 */ /* 0x000fce0000000f00 */
[----:B------:R-:W-:Y:S05]  /*20c0*/  WARPSYNC.COLLECTIVE R22, `(.L_x_1532) ;  /* 0x0000000016087348 */ /* 0x000fea0003c00000 */
[----:B------:R0:W1:Y:S02]  /*20d0*/  SHFL.BFLY P2, R36, R38, R40, R42 ;  /* 0x0c00002826247389 */ /* 0x000064000004002a */
[----:B01----:R-:W-:Y:S01]  /*20e0*/  ENDCOLLECTIVE ;  /* 0x000000000000791b */ /* 0x003fe20003800000 */
.L_x_1532:
[----:B------:R-:W-:Y:S01]  /*20f0*/  HFMA2.MMA R40, -RZ, RZ, 0, 4.76837158203125e-07 ;  /* 0x00000008ff287435 */ /* 0x000fe200000001ff */
[----:B------:R-:W-:-:S05]  /*2100*/  MOV R0, R36 ;  /* 0x0000002400007202 */ /* 0x000fca0000000f00 */
[----:B------:R-:W-:-:S05]  /*2110*/  FADD.FTZ R8, R23, R0 ;  /* 0x0000000017087221 */ /* 0x000fca0000010000 */
[----:B------:R-:W-:-:S07]  /*2120*/  MOV R38, R8 ;  /* 0x0000000800267202 */ /* 0x000fce0000000f00 */
[----:B------:R-:W-:Y:S05]  /*2130*/  WARPSYNC.COLLECTIVE R22, `(.L_x_1533) ;  /* 0x0000000016087348 */ /* 0x000fea0003c00000 */
[----:B------:R0:W1:Y:S02]  /*2140*/  SHFL.BFLY P2, R36, R38, R40, R42 ;  /* 0x0c00002826247389 */ /* 0x000064000004002a */
[----:B01----:R-:W-:Y:S01]  /*2150*/  ENDCOLLECTIVE ;  /* 0x000000000000791b */ /* 0x003fe20003800000 */
.L_x_1533:
[----:B------:R-:W-:Y:S01]  /*2160*/  HFMA2.MMA R40, -RZ, RZ, 0, 9.5367431640625e-07 ;  /* 0x00000010ff287435 */ /* 0x000fe200000001ff */
[----:B------:R-:W-:-:S05]  /*2170*/  MOV R0, R36 ;  /* 0x0000002400007202 */ /* 0x000fca0000000f00 */
[----:B------:R-:W-:-:S05]  /*2180*/  FADD.FTZ R10, R8, R0 ;  /* 0x00000000080a7221 */ /* 0x000fca0000010000 */
[----:B------:R-:W-:-:S07]  /*2190*/  MOV R38, R10 ;  /* 0x0000000a00267202 */ /* 0x000fce0000000f00 */
[----:B------:R-:W-:Y:S05]  /*21a0*/  WARPSYNC.COLLECTIVE R22, `(.L_x_1534) ;  /* 0x0000000016087348 */ /* 0x000fea0003c00000 */
[----:B------:R0:W1:Y:S02]  /*21b0*/  SHFL.BFLY P2, R36, R38, R40, R42 ;  /* 0x0c00002826247389 */ /* 0x000064000004002a */
[----:B01----:R-:W-:Y:S01]  /*21c0*/  ENDCOLLECTIVE ;  /* 0x000000000000791b */ /* 0x003fe20003800000 */
.L_x_1534:
        /* <DEDUP_REMOVED lines=68> */
.L_x_1535:
[----:B------:R-:W-:Y:S01]  /*2610*/  HFMA2.MMA R40, -RZ, RZ, 0, 1.1920928955078125e-07 ;  /* 0x00000002ff287435 */ /* 0x000fe200000001ff */
[----:B------:R-:W-:-:S05]  /*2620*/  MOV R5, R36 ;  /* 0x0000002400057202 */ /* 0x000fca0000000f00 */
[----:B------:R-:W-:-:S05]  /*2630*/  FADD.FTZ R5, R0, R5 ;  /* 0x0000000500057221 */ /* 0x000fca0000010000 */
[----:B------:R-:W-:-:S07]  /*2640*/  MOV R38, R5 ;  /* 0x0000000500267202 */ /* 0x000fce0000000f00 */
[----:B------:R-:W-:Y:S05]  /*2650*/  WARPSYNC.COLLECTIVE R22, `(.L_x_1536) ;  /* 0x0000000016087348 */ /* 0x000fea0003c00000 */
[----:B------:R0:W1:Y:S02]  /*2660*/  SHFL.BFLY P2, R36, R38, R40, R42 ;  /* 0x0c00002826247389 */ /* 0x000064000004002a */
[----:B01----:R-:W-:Y:S01]  /*2670*/  ENDCOLLECTIVE ;  /* 0x000000000000791b */ /* 0x003fe20003800000 */
.L_x_1536:
[----:B------:R-:W-:Y:S01]  /*2680*/  HFMA2.MMA R40, -RZ, RZ, 0, 2.384185791015625e-07 ;  /* 0x00000004ff287435 */ /* 0x000fe200000001ff */
[----:B------:R-:W-:-:S05]  /*2690*/  MOV R6, R36 ;  /* 0x0000002400067202 */ /* 0x000fca0000000f00 */
[----:B------:R-:W-:-:S05]  /*26a0*/  FADD.FTZ R6, R5, R6 ;  /* 0x0000000605067221 */ /* 0x000fca0000010000 */
[----:B------:R-:W-:-:S07]  /*26b0*/  MOV R38, R6 ;  /* 0x0000000600267202 */ /* 0x000fce0000000f00 */
[----:B------:R-:W-:Y:S05]  /*26c0*/  WARPSYNC.COLLECTIVE R22, `(.L_x_1537) ;  /* 0x0000000016087348 */ /* 0x000fea0003c00000 */
[----:B------:R0:W1:Y:S02]  /*26d0*/  SHFL.BFLY P2, R36, R38, R40, R42 ;  /* 0x0c00002826247389 */ /* 0x000064000004002a */
[----:B01----:R-:W-:Y:S01]  /*26e0*/  ENDCOLLECTIVE ;  /* 0x000000000000791b */ /* 0x003fe20003800000 */
.L_x_1537:
[----:B------:R-:W-:Y:S01]  /*26f0*/  HFMA2.MMA R40, -RZ, RZ, 0, 4.76837158203125e-07 ;  /* 0x00000008ff287435 */ /* 0x000fe200000001ff */
[----:B------:R-:W-:-:S05]  /*2700*/  MOV R23, R36 ;  /* 0x0000002400177202 */ /* 0x000fca0000000f00 */
[----:B------:R-:W-:-:S05]  /*2710*/  FADD.FTZ R23, R6, R23 ;  /* 0x0000001706177221 */ /* 0x000fca0000010000 */
[----:B------:R-:W-:-:S07]  /*2720*/  MOV R38, R23 ;  /* 0x0000001700267202 */ /* 0x000fce0000000f00 */
[----:B------:R-:W-:Y:S05]  /*2730*/  WARPSYNC.COLLECTIVE R22, `(.L_x_1538) ;  /* 0x0000000016087348 */ /* 0x000fea0003c00000 */
[----:B------:R0:W1:Y:S02]  /*2740*/  SHFL.BFLY P2, R36, R38, R40, R42 ;  /* 0x0c00002826247389 */ /* 0x000064000004002a */
[----:B01----:R-:W-:Y:S01]  /*2750*/  ENDCOLLECTIVE ;  /* 0x000000000000791b */ /* 0x003fe20003800000 */
.L_x_1538:
[----:B------:R-:W-:Y:S01]  /*2760*/  HFMA2.MMA R40, -RZ, RZ, 0, 9.5367431640625e-07 ;  /* 0x00000010ff287435 */ /* 0x000fe200000001ff */
[----:B------:R-:W-:-:S05]  /*2770*/  MOV R8, R36 ;  /* 0x0000002400087202 */ /* 0x000fca0000000f00 */
[----:B------:R-:W-:-:S05]  /*2780*/  FADD.FTZ R8, R23, R8 ;  /* 0x0000000817087221 */ /* 0x000fca0000010000 */
[----:B------:R-:W-:-:S07]  /*2790*/  MOV R38, R8 ;  /* 0x0000000800267202 */ /* 0x000fce0000000f00 */
[----:B------:R-:W-:Y:S05]  /*27a0*/  WARPSYNC.COLLECTIVE R22, `(.L_x_1539) ;  /* 0x0000000016087348 */ /* 0x000fea0003c00000 */
[----:B------:R0:W1:Y:S02]  /*27b0*/  SHFL.BFLY P2, R36, R38, R40, R42 ;  /* 0x0c00002826247389 */ /* 0x000064000004002a */
[----:B01----:R-:W-:Y:S01]  /*27c0*/  ENDCOLLECTIVE ;  /* 0x000000000000791b */ /* 0x003fe20003800000 */
.L_x_1539:
[----:B------:R-:W-:Y:S01]  /*27d0*/  MOV R10, R36 ;  /* 0x00000024000a7202 */ /* 0x000fe20000000f00 */
[----:B------:R-:W-:Y:S06]  /*27e0*/  BRA `(.L_x_1540) ;  /* 0xffffffe800847947 */ /* 0x000fec000383ffff */
.L_x_1541:
        /* <DEDUP_REMOVED lines=9> */
.L_x_2086:


//--------------------- .text._ZN10layer_norm13ln_fwd_kernelINS_13Kernel_traitsI13__nv_bfloat16fS2_fjLj3072ELj1ELj1ELj4ELj16ENS_18Kernel_traits_baseILj3072ES2_fS2_fjLj128EEEEEEEvNS_9FwdParamsE --------------------------
	.section	.text._ZN10layer_norm13ln_fwd_kernelINS_13Kernel_traitsI13__nv_bfloat16fS2_fjLj3072ELj1ELj1ELj4ELj16ENS_18Kernel_traits_baseILj3072ES2_fS2_fjLj128EEEEEEEvNS_9FwdParamsE,"ax",@progbits
	.align	128
        .global         _ZN10layer_norm13ln_fwd_kernelINS_13Kernel_traitsI13__nv_bfloat16fS2_fjLj3072ELj1ELj1ELj4ELj16ENS_18Kernel_traits_baseILj3072ES2_fS2_fjLj128EEEEEEEvNS_9FwdParamsE
        .type           _ZN10layer_norm13ln_fwd_kernelINS_13Kernel_traitsI13__nv_bfloat16fS2_fjLj3072ELj1ELj1ELj4ELj16ENS_18Kernel_traits_baseILj3072ES2_fS2_fjLj128EEEEEEEvNS_9FwdParamsE,@function
        .size           _ZN10layer_norm13ln_fwd_kernelINS_13Kernel_traitsI13__nv_bfloat16fS2_fjLj3072ELj1ELj1ELj4ELj16ENS_18Kernel_traits_baseILj3072ES2_fS2_fjLj128EEEEEEEvNS_9FwdParamsE,(.L_x_2087 - _ZN10layer_norm13ln_fwd_kernelINS_13Kernel_traitsI13__nv_bfloat16fS2_fjLj3072ELj1ELj1ELj4ELj16ENS_18Kernel_traits_baseILj3072ES2_fS2_fjLj128EEEEEEEvNS_9FwdParamsE)
        .other          _ZN10layer_norm13ln_fwd_kernelINS_13Kernel_traitsI13__nv_bfloat16fS2_fjLj3072ELj1ELj1ELj4ELj16ENS_18Kernel_traits_baseILj3072ES2_fS2_fjLj128EEEEEEEvNS_9FwdParamsE,@"STO_CUDA_ENTRY STV_DEFAULT"
_ZN10layer_norm13ln_fwd_kernelINS_13Kernel_traitsI13__nv_bfloat16fS2_fjLj3072ELj1ELj1ELj4ELj16ENS_18Kernel_traits_baseILj3072ES2_fS2_fjLj128EEEEEEEvNS_9FwdParamsE:
.text._ZN10layer_norm13ln_fwd_kernelINS_13Kernel_traitsI13__nv_bfloat16fS2_fjLj3072ELj1ELj1ELj4ELj16ENS_18Kernel_traits_baseILj3072ES2_fS2_fjLj128EEEEEEEvNS_9FwdParamsE:
        /* <DEDUP_REMOVED lines=11> */
[----:B------:R-:W-:-:S04]  /*00b0*/  IADD3 R4, P0, R2, UR4, RZ ;  /* 0x0000000402047c10 */ /* 0x000fc8000ff1e0ff */
[----:B------:R-:W-:Y:S01]  /*00c0*/  IADD3.X R5, RZ, UR5, RZ, P0, !PT ;  /* 0x00000005ff057c10 */ /* 0x000fe200087fe4ff */
[----:B------:R-:W-:Y:S01]  /*00d0*/  ULDC.64 UR4, c[0x0][0x208] ;  /* 0x0000820000047ab9 */ /* 0x000fe20000000a00 */
[----:B------:R-:W-:-:S03]  /*00e0*/  IADD3 R2, P0, R2, UR6, RZ ;  /* 0x0000000602027c10 */ /* 0x000fc6000ff1e0ff */
[----:B------:R-:W2:Y:S04]  /*00f0*/  LDG.E.64 R40, desc[UR4][R4.64+0x800] ;  /* 0x0008000404287981 */ /* 0x000ea8000c1e1b00 */
[----:B------:R-:W3:Y:S01]  /*0100*/  LDG.E.64 R42, desc[UR4][R4.64+0xc00] ;  /* 0x000c0004042a7981 */ /* 0x000ee2000c1e1b00 */
[----:B------:R-:W-:Y:S01]  /*0110*/  IADD3.X R3, RZ, UR7, RZ, P0, !PT ;  /* 0x00000007ff037c10 */ /* 0x000fe200087fe4ff */
[----:B------:R-:W-:Y:S01]  /*0120*/  HFMA2.MMA R60, -RZ, RZ, 0, 5.9604644775390625e-08 ;  /* 0x00000001ff3c7435 */ /* 0x000fe200000001ff */
[----:B------:R-:W-:Y:S01]  /*0130*/  ULDC.64 UR6, c[0x0][0x210] ;  /* 0x0000840000067ab9 */ /* 0x000fe20000000a00 */
[----:B------:R-:W4:Y:S04]  /*0140*/  LDG.E.64 R44, desc[UR4][R4.64+0x1000] ;  /* 0x00100004042c7981 */ /* 0x000f28000c1e1b00 */
        /* <DEDUP_REMOVED lines=8> */
[----:B------:R3:W5:Y:S01]  /*01d0*/  LDG.E.64 R58, desc[UR4][R2.64+0x1400] ;  /* 0x00140004023a7981 */ /* 0x000762000c1e1b00 */
[----:B------:R-:W-:-:S02]  /*01e0*/  LOP3.LUT P0, RZ, R12, 0x1f, RZ, 0xc0, !PT ;  /* 0x0000001f0cff7812 */ /* 0x000fc4000780c0ff */
[----:B--2---:R-:W-:Y:S02]  /*01f0*/  SHF.R.U64 R8, R40, 0x10, R41 ;  /* 0x0000001028087819 */ /* 0x004fe40000001229 */
[----:B---3--:R-:W-:-:S04]  /*0200*/  SHF.R.U64 R2, R42, 0x10, R43 ;  /* 0x000000102a027819 */ /* 0x008fc8000000122b */
[----:B------:R-:W-:Y:S02]  /*0210*/  PRMT R8, R8, 0x5410, R2 ;  /* 0x0000541008087816 */ /* 0x000fe40000000002 */
[----:B----4-:R-:W-:Y:S02]  /*0220*/  SHF.R.U64 R9, R44, 0x10, R45 ;  /* 0x000000102c097819 */ /* 0x010fe4000000122d */
[----:B-----5:R-:W-:Y:S02]  /*0230*/  SHF.R.U64 R2, R46, 0x10, R47 ;  /* 0x000000102e027819 */ /* 0x020fe4000000122f */
[----:B------:R-:W-:Y:S02]  /*0240*/  SHF.R.U32.HI R66, RZ, 0x10, R37 ;  /* 0x00000010ff427819 */ /* 0x000fe40000011625 */
[----:B------:R-:W-:Y:S02]  /*0250*/  SHF.R.U32.HI R72, RZ, 0x10, R39 ;  /* 0x00000010ff487819 */ /* 0x000fe40000011627 */
[----:B------:R-:W-:-:S02]  /*0260*/  PRMT R9, R9, 0x5410, R2 ;  /* 0x0000541009097816 */ /* 0x000fc40000000002 */
[----:B------:R-:W-:Y:S02]  /*0270*/  PRMT R66, R66, 0x5410, R66 ;  /* 0x0000541042427816 */ /* 0x000fe40000000042 */
[----:B------:R-:W-:Y:S02]  /*0280*/  PRMT R72, R72, 0x5410, R72 ;  /* 0x0000541048487816 */ /* 0x000fe40000000048 */
[--C-:B------:R-:W-:Y:S02]  /*0290*/  SHF.R.U32.HI R4, RZ, 0x10, R49.reuse ;  /* 0x00000010ff047819 */ /* 0x100fe40000011631 */
[----:B------:R-:W-:Y:S02]  /*02a0*/  SHF.R.U64 R10, R48, 0x10, R49 ;  /* 0x00000010300a7819 */ /* 0x000fe40000001231 */
[--C-:B------:R-:W-:Y:S02]  /*02b0*/  SHF.R.U32.HI R2, RZ, 0x10, R51.reuse ;  /* 0x00000010ff027819 */ /* 0x100fe40000011633 */
[----:B------:R-:W-:-:S02]  /*02c0*/  SHF.R.U64 R3, R50, 0x10, R51 ;  /* 0x0000001032037819 */ /* 0x000fc40000001233 */
[----:B------:R-:W-:Y:S02]  /*02d0*/  SHF.R.U32.HI R73, RZ, 0x10, R41 ;  /* 0x00000010ff497819 */ /* 0x000fe40000011629 */
[----:B------:R-:W-:Y:S02]  /*02e0*/  SHF.R.U32.HI R74, RZ, 0x10, R43 ;  /* 0x00000010ff4a7819 */ /* 0x000fe4000001162b */
[----:B------:R-:W-:Y:S02]  /*02f0*/  PRMT R66, R4, 0x7610, R66 ;  /* 0x0000761004427816 */ /* 0x000fe40000000042 */
[----:B------:R-:W-:Y:S02]  /*0300*/  PRMT R72, R2, 0x7610, R72 ;  /* 0x0000761002487816 */ /* 0x000fe40000000048 */
[----:B------:R-:W-:Y:S02]  /*0310*/  PRMT R10, R10, 0x5410, R3 ;  /* 0x000054100a0a7816 */ /* 0x000fe40000000003 */
[----:B------:R-:W-:-:S02]  /*0320*/  PRMT R73, R73, 0x5410, R73 ;  /* 0x0000541049497816 */ /* 0x000fc40000000049 */
[----:B------:R-:W-:Y:S02]  /*0330*/  PRMT R74, R74, 0x5410, R74 ;  /* 0x000054104a4a7816 */ /* 0x000fe4000000004a */
[--C-:B------:R-:W-:Y:S02]  /*0340*/  SHF.R.U32.HI R4, RZ, 0x10, R53.reuse ;  /* 0x00000010ff047819 */ /* 0x100fe40000011635 */
[----:B------:R-:W-:Y:S02]  /*0350*/  SHF.R.U64 R11, R52, 0x10, R53 ;  /* 0x00000010340b7819 */ /* 0x000fe40000001235 */
[--C-:B------:R-:W-:Y:S02]  /*0360*/  SHF.R.U32.HI R2, RZ, 0x10, R55.reuse ;  /* 0x00000010ff027819 */ /* 0x100fe40000011637 */
[----:B------:R-:W-:Y:S02]  /*0370*/  SHF.R.U64 R3, R54, 0x10, R55 ;  /* 0x0000001036037819 */ /* 0x000fe40000001237 */
[----:B------:R-:W-:-:S02]  /*0380*/  SHF.R.U32.HI R75, RZ, 0x10, R45 ;  /* 0x00000010ff4b7819 */ /* 0x000fc4000001162d */
[----:B------:R-:W-:Y:S02]  /*0390*/  SHF.R.U32.HI R76, RZ, 0x10, R47 ;  /* 0x00000010ff4c7819 */ /* 0x000fe4000001162f */
[----:B------:R-:W-:Y:S02]  /*03a0*/  PRMT R73, R4, 0x7610, R73 ;  /* 0x0000761004497816 */ /* 0x000fe40000000049 */
[----:B------:R-:W-:Y:S02]  /*03b0*/  PRMT R74, R2, 0x7610, R74 ;  /* 0x00007610024a7816 */ /* 0x000fe4000000004a */
[----:B------:R-:W-:Y:S02]  /*03c0*/  PRMT R11, R11, 0x5410, R3 ;  /* 0x000054100b0b7816 */ /* 0x000fe40000000003 */
[----:B------:R-:W-:Y:S02]  /*03d0*/  SHF.R.U64 R7, R36, 0x10, R37 ;  /* 0x0000001024077819 */ /* 0x000fe40000001225 */
[----:B------:R-:W-:-:S02]  /*03e0*/  SHF.R.U64 R6, R38, 0x10, R39 ;  /* 0x0000001026067819 */ /* 0x000fc40000001227 */
[----:B------:R-:W-:Y:S02]  /*03f0*/  PRMT R75, R75, 0x5410, R75 ;  /* 0x000054104b4b7816 */ /* 0x000fe4000000004b */
[----:B------:R-:W-:Y:S02]  /*0400*/  PRMT R76, R76, 0x5410, R76 ;  /* 0x000054104c4c7816 */ /* 0x000fe4000000004c */
[--C-:B------:R-:W-:Y:S02]  /*0410*/  SHF.R.U32.HI R4, RZ, 0x10, R57.reuse ;  /* 0x00000010ff047819 */ /* 0x100fe40000011639 */
[----:B------:R-:W-:Y:S02]  /*0420*/  SHF.R.U64 R62, R56, 0x10, R57 ;  /* 0x00000010383e7819 */ /* 0x000fe40000001239 */
[--C-:B------:R-:W-:Y:S02]  /*0430*/  SHF.R.U32.HI R2, RZ, 0x10, R59.reuse ;  /* 0x00000010ff027819 */ /* 0x100fe4000001163b */
[----:B------:R-:W-:-:S02]  /*0440*/  SHF.R.U64 R3, R58, 0x10, R59 ;  /* 0x000000103a037819 */ /* 0x000fc4000000123b */
[----:B------:R-:W-:Y:S02]  /*0450*/  PRMT R7, R7, 0x5410, R6 ;  /* 0x0000541007077816 */ /* 0x000fe40000000006 */
[----:B------:R-:W-:Y:S02]  /*0460*/  PRMT R75, R4, 0x7610, R75 ;  /* 0x00007610044b7816 */ /* 0x000fe4000000004b */
[----:B------:R-:W-:Y:S02]  /*0470*/  PRMT R76, R2, 0x7610, R76 ;  /* 0x00007610024c7816 */ /* 0x000fe4000000004c */
[----:B------:R-:W-:-:S07]  /*0480*/  PRMT R62, R62, 0x5410, R3 ;  /* 0x000054103e3e7816 */ /* 0x000fce0000000003 */
.L_x_1543:
[----:B0-----:R-:W0:Y:S01]  /*0490*/  S2R R2, SR_TID.X ;  /* 0x0000000000027919 */ /* 0x001e220000002100 */
        /* <DEDUP_REMOVED lines=14> */
[----:B------:R-:W5:Y:S01]  /*0580*/  LDG.E.128 R24, desc[UR4][R24.64] ;  /* 0x0000000418187981 */ /* 0x000f62000c1e1d00 */
[----:B------:R-:W-:Y:S01]  /*0590*/  IMAD.WIDE.U32 R28, R3, 0x10, R32 ;  /* 0x00000010031c7825 */ /* 0x000fe200078e0020 */
[----:B------:R-:W-:-:S05]  /*05a0*/  IADD3 R6, R6, 0x280, RZ ;  /* 0x0000028006067810 */ /* 0x000fca0007ffe0ff */
[----:B------:R-:W5:Y:S01]  /*05b0*/  LDG.E.128 R28, desc[UR4][R28.64] ;  /* 0x000000041c1c7981 */ /* 0x000f62000c1e1d00 */
[----:B------:R-:W-:-:S06]  /*05c0*/  IMAD.WIDE.U32 R32, R6, 0x10, R32 ;  /* 0x0000001006207825 */ /* 0x000fcc00078e0020 */
[----:B------:R-:W5:Y:S01]  /*05d0*/  LDG.E.128 R32, desc[UR4][R32.64] ;  /* 0x0000000420207981 */ /* 0x000f62000c1e1d00 */
[----:B------:R-:W-:Y:S01]  /*05e0*/  LOP3.LUT P1, RZ, R60, 0xff, RZ, 0xc0, !PT ;  /* 0x000000ff3cff7812 */ /* 0x000fe2000782c0ff */
[----:B------:R-:W-:Y:S01]  /*05f0*/  UMOV UR8, 0xffffffff ;  /* 0xffffffff00087882 */ /* 0x000fe20000000000 */
[----:B------:R-:W0:Y:S02]  /*0600*/  S2R R63, SR_TID.X ;  /* 0x00000000003f7919 */ /* 0x000e240000002100 */
[----:B0-----:R-:W-:-:S04]  /*0610*/  SHF.R.U32.HI R64, RZ, 0x5, R63 ;  /* 0x00000005ff407819 */ /* 0x001fc8000001163f */
[----:B------:R-:W-:-:S04]  /*0620*/  LOP3.LUT R64, R64, 0x7fffffc, RZ, 0xc0, !PT ;  /* 0x07fffffc40407812 */ /* 0x000fc800078ec0ff */
[----:B------:R-:W-:-:S04]  /*0630*/  IADD3 R63, R64, 0x4, RZ ;  /* 0x00000004403f7810 */ /* 0x000fc80007ffe0ff */
        /* <DEDUP_REMOVED lines=13> */
[----:B-----5:R-:W-:-:S04]  /*0710*/  FADD.FTZ R61, R24, R61 ;  /* 0x0000003d183d7221 */ /* 0x020fc80000010000 */
        /* <DEDUP_REMOVED lines=22> */
[----:B------:R-:W-:-:S04]  /*0880*/  FMUL.FTZ R60, R60, 0.001302083372138440609 ;  /* 0x3aaaaaab3c3c7820 */ /* 0x000fc80000410000 */
        /* <DEDUP_REMOVED lines=57> */
.L_x_1554:
[----:B------:R-:W2:Y:S01]  /*0c20*/  S2R R64, SR_TID.X ;  /* 0x0000000000407919 */ /* 0x000ea20000002100 */
[----:B------:R-:W-:Y:S01]  /*0c30*/  @!P0 MOV R65, 0x400 ;  /* 0x0000040000418802 */ /* 0x000fe20000000f00 */
[----:B01----:R-:W-:Y:S01]  /*0c40*/  FADD.FTZ R61, R61, R67 ;  /* 0x000000433d3d7221 */ /* 0x003fe20000010000 */
[----:B------:R-:W-:Y:S05]  /*0c50*/  WARPSYNC.ALL ;  /* 0x0000000000007948 */ /* 0x000fea0003800000 */
[----:B------:R-:W0:Y:S01]  /*0c60*/  @!P0 S2R R68, SR_CgaCtaId ;  /* 0x0000000000448919 */ /* 0x000e220000008800 */
[----:B--2---:R-:W-:Y:S02]  /*0c70*/  LOP3.LUT R77, R64, 0x1f, RZ, 0xc0, !PT ;  /* 0x0000001f404d7812 */ /* 0x004fe400078ec0ff */
[----:B------:R-:W-:-:S02]  /*0c80*/  @!P0 SHF.R.U32.HI R69, RZ, 0x5, R64 ;  /* 0x00000005ff458819 */ /* 0x000fc40000011640 */
[----:B------:R-:W-:Y:S02]  /*0c90*/  ISETP.GT.U32.AND P2, PT, R77, 0x3, PT ;  /* 0x000000034d00780c */ /* 0x000fe40003f44070 */
[----:B------:R-:W-:Y:S02]  /*0ca0*/  @!P0 LOP3.LUT R69, R69, 0x3, RZ, 0xc0, !PT ;  /* 0x0000000345458812 */ /* 0x000fe400078ec0ff */
[----:B0-----:R-:W-:Y:S02]  /*0cb0*/  @!P0 LEA R68, R68, R65, 0x18 ;  /* 0x0000004144448211 */ /* 0x001fe400078ec0ff */
[----:B------:R-:W-:-:S04]  /*0cc0*/  @!P0 IADD3 R69, R63, R69, RZ ;  /* 0x000000453f458210 */ /* 0x000fc80007ffe0ff */
[----:B------:R-:W-:-:S03]  /*0cd0*/  @!P0 LEA R68, R69, R68, 0x3 ;  /* 0x0000004445448211 */ /* 0x000fc600078e18ff */
[----:B------:R-:W0:Y:S01]  /*0ce0*/  @!P2 S2R R64, SR_CgaCtaId ;  /* 0x000000000040a919 */ /* 0x000e220000008800 */
[----:B------:R-:W-:Y:S02]  /*0cf0*/  @!P2 MOV R65, 0x400 ;  /* 0x000004000041a802 */ /* 0x000fe40000000f00 */
[----:B------:R-:W-:Y:S01]  /*0d00*/  @!P2 IADD3 R63, R63, R77, RZ ;  /* 0x0000004d3f3fa210 */ /* 0x000fe20007ffe0ff */
[----:B------:R1:W-:Y:S02]  /*0d10*/  @!P0 STS.64 [R68], R60 ;  /* 0x0000003c44008388 */ /* 0x0003e40000000a00 */
[----:B-1----:R-:W-:Y:S02]  /*0d20*/  CS2R R60, SRZ ;  /* 0x00000000003c7805 */ /* 0x002fe4000001ff00 */
[----:B0-----:R-:W-:-:S04]  /*0d30*/  @!P2 LEA R64, R64, R65, 0x18 ;  /* 0x000000414040a211 */ /* 0x001fc800078ec0ff */
[----:B------:R-:W-:Y:S01]  /*0d40*/  @!P2 LEA R63, R63, R64, 0x3 ;  /* 0x000000403f3fa211 */ /* 0x000fe200078e18ff */
[----:B------:R-:W-:Y:S06]  /*0d50*/  BAR.SYNC.DEFER_BLOCKING 0x0 ;  /* 0x0000000000007b1d */ /* 0x000fec0000010000 */
[----:B------:R0:W-:Y:S02]  /*0d60*/  @!P2 LDS.64 R60, [R63] ;  /* 0x000000003f3ca984 */ /* 0x0001e40000000a00 */
[----:B0-----:R-:W-:Y:S02]  /*0d70*/  MOV R63, RZ ;  /* 0x000000ff003f7202 */ /* 0x001fe40000000f00 */
[----:B------:R-:W-:-:S05]  /*0d80*/  @!P2 MOV R63, 0x44400000 ;  /* 0x44400000003fa802 */ /* 0x000fca0000000f00 */
[----:B------:R-:W0:Y:S02]  /*0d90*/  SHFL.DOWN PT, R64, R63, 0x2, 0x1f ;  /* 0x08401f003f407f89 */ /* 0x000e2400000e0000 */
[C---:B0-----:R-:W-:Y:S02]  /*0da0*/  FADD.FTZ R65, R64.reuse, R63 ;  /* 0x0000003f40417221 */ /* 0x041fe40000010000 */
[----:B------:R-:W0:Y:S02]  /*0db0*/  SHFL.DOWN PT, R70, R60, 0x2, 0x1f ;  /* 0x08401f003c467f89 */ /* 0x000e2400000e0000 */
[----:B------:R-:W1:Y:S02]  /*0dc0*/  MUFU.RCP R68, R65 ;  /* 0x0000004100447308 */ /* 0x000e640000001000 */
[----:B------:R-:W2:Y:S04]  /*0dd0*/  SHFL.DOWN PT, R67, R61, 0x2, 0x1f ;  /* 0x08401f003d437f89 */ /* 0x000ea800000e0000 */
[----:B------:R-:W3:Y:S01]  /*0de0*/  SHFL.DOWN PT, R71, R65, 0x1, 0x1f ;  /* 0x08201f0041477f89 */ /* 0x000ee200000e0000 */
[----:B0-----:R-:W-:Y:S01]  /*0df0*/  FMUL.FTZ R69, R64, R70 ;  /* 0x0000004640457220 */ /* 0x001fe20000410000 */
[----:B------:R-:W-:-:S03]  /*0e00*/  FADD.FTZ R70, -R70, R60 ;  /* 0x0000003c46467221 */ /* 0x000fc60000010100 */
[----:B------:R-:W-:Y:S01]  /*0e10*/  FFMA.FTZ R69, R63, R60, R69 ;  /* 0x0000003c3f457223 */ /* 0x000fe20000010045 */
[----:B------:R-:W-:Y:S01]  /*0e20*/  FMUL.FTZ R70, R70, R70 ;  /* 0x0000004646467220 */ /* 0x000fe20000410000 */
[----:B--2---:R-:W-:Y:S02]  /*0e30*/  FADD.FTZ R67, R67, R61 ;  /* 0x0000003d43437221 */ /* 0x004fe40000010000 */
[----:B-1----:R-:W-:Y:S01]  /*0e40*/  FMUL.FTZ R69, R68, R69 ;  /* 0x0000004544457220 */ /* 0x002fe20000410000 */
[----:B------:R-:W-:Y:S01]  /*0e50*/  FMUL.FTZ R70, R70, R63 ;  /* 0x0000003f46467220 */ /* 0x000fe20000410000 */
[----:B---3--:R-:W-:-:S03]  /*0e60*/  FADD.FTZ R63, R65, R71 ;  /* 0x00000047413f7221 */ /* 0x008fc60000010000 */
[----:B------:R-:W0:Y:S01]  /*0e70*/  SHFL.DOWN PT, R60, R69, 0x1, 0x1f ;  /* 0x08201f00453c7f89 */ /* 0x000e2200000e0000 */
[----:B------:R-:W-:Y:S02]  /*0e80*/  FMUL.FTZ R70, R64, R70 ;  /* 0x0000004640467220 */ /* 0x000fe40000410000 */
[----:B------:R-:W1:Y:S02]  /*0e90*/  MUFU.RCP R63, R63 ;  /* 0x0000003f003f7308 */ /* 0x000e640000001000 */
[----:B------:R-:W-:Y:S02]  /*0ea0*/  FFMA.FTZ R68, R68, R70, R67 ;  /* 0x0000004644447223 */ /* 0x000fe40000010043 */
[----:B------:R-:W2:Y:S03]  /*0eb0*/  S2R R67, SR_TID.X ;  /* 0x0000000000437919 */ /* 0x000ea60000002100 */
[----:B------:R-:W3:Y:S01]  /*0ec0*/  SHFL.DOWN PT, R61, R68, 0x1, 0x1f ;  /* 0x08201f00443d7f89 */ /* 0x000ee200000e0000 */
[----:B0-----:R-:W-:Y:S01]  /*0ed0*/  FADD.FTZ R64, R69, -R60 ;  /* 0x8000003c45407221 */ /* 0x001fe20000010000 */
[----:B------:R-:W-:-:S03]  /*0ee0*/  FMUL.FTZ R60, R71, R60 ;  /* 0x0000003c473c7220 */ /* 0x000fc60000410000 */
[----:B------:R-:W-:Y:S01]  /*0ef0*/  FMUL.FTZ R64, R64, R64 ;  /* 0x0000004040407220 */ /* 0x000fe20000410000 */
[----:B------:R-:W-:-:S03]  /*0f00*/  FFMA.FTZ R60, R65, R69, R60 ;  /* 0x00000045413c7223 */ /* 0x000fc6000001003c */
[----:B------:R-:W-:Y:S01]  /*0f10*/  FMUL.FTZ R64, R65, R64 ;  /* 0x0000004041407220 */ /* 0x000fe20000410000 */
[----:B-1----:R-:W-:Y:S01]  /*0f20*/  FMUL.FTZ R60, R63, R60 ;  /* 0x0000003c3f3c7220 */ /* 0x002fe20000410000 */
[----:B---3--:R-:W-:Y:S02]  /*0f30*/  FADD.FTZ R61, R68, R61 ;  /* 0x0000003d443d7221 */ /* 0x008fe40000010000 */
[----:B------:R-:W-:-:S03]  /*0f40*/  FMUL.FTZ R64, R71, R64 ;  /* 0x0000004047407220 */ /* 0x000fc60000410000 */
[----:B------:R-:W0:Y:S01]  /*0f50*/  SHFL.IDX PT, R60, R60, RZ, 0x1f ;  /* 0x00001fff3c3c7589 */ /* 0x000e2200000e0000 */
[----:B------:R-:W-:Y:S01]  /*0f60*/  FFMA.FTZ R63, R63, R64, R61 ;  /* 0x000000403f3f7223 */ /* 0x000fe2000001003d */
[----:B--2---:R-:W-:Y:S01]  /*0f70*/  SHF.R.U32.HI R61, RZ, 0x5, R67 ;  /* 0x00000005ff3d7819 */ /* 0x004fe20000011643 */
[----:B------:R-:W1:Y:S01]  /*0f80*/  LDC R64, c[0x0][0x260] ;  /* 0x00009800ff407b82 */ /* 0x000e620000000800 */
[----:B------:R-:W-:Y:S02]  /*0f90*/  LOP3.LUT R67, R67, 0x7f, RZ, 0xc0, !PT ;  /* 0x0000007f43437812 */ /* 0x000fe400078ec0ff */
[----:B------:R-:W-:Y:S01]  /*0fa0*/  LOP3.LUT P2, RZ, R77, 0x3, R61, 0xf8, !PT ;  /* 0x000000034dff7812 */ /* 0x000fe2000784f83d */
        /* <DEDUP_REMOVED lines=8> */
[----:B-1----:R-:W-:Y:S01]  /*1030*/  FFMA.FTZ R12, R63, 0.00032552084303461015224, R64 ;  /* 0x39aaaaab3f0c7823 */ /* 0x002fe20000010040 */
        /* <DEDUP_REMOVED lines=34> */
[----:B------:R-:W-:Y:S01]  /*1260*/  PRMT R14, R14, 0x5410, R13 ;  /* 0x000054100e0e7816 */ /* 0x000fe2000000000d */
[----:B------:R-:W-:Y:S01]  /*1270*/  FMUL.FTZ R30, R12, R30 ;  /* 0x0000001e0c1e7220 */ /* 0x000fe20000410000 */
[----:B------:R-:W-:Y:S01]  /*1280*/  PRMT R18, R18, 0x5410, R17 ;  /* 0x0000541012127816 */ /* 0x000fe20000000011 */
[----:B------:R-:W-:Y:S01]  /*1290*/  FMUL.FTZ R65, R12, R31 ;  /* 0x0000001f0c417220 */ /* 0x000fe20000410000 */
[--C-:B------:R-:W-:Y:S01]  /*12a0*/  PRMT R13, R48, 0x5410, R10.reuse ;  /* 0x00005410300d7816 */ /* 0x100fe2000000000a */
[----:B------:R-:W-:Y:S01]  /*12b0*/  FMUL.FTZ R31, R12, R32 ;  /* 0x000000200c1f7220 */ /* 0x000fe20000410000 */
[--C-:B------:R-:W-:Y:S01]  /*12c0*/  PRMT R17, R36, 0x5410, R7.reuse ;  /* 0x0000541024117816 */ /* 0x100fe20000000007 */
[C---:B------:R-:W-:Y:S01]  /*12d0*/  FMUL.FTZ R32, R12.reuse, R35 ;  /* 0x000000230c207220 */ /* 0x040fe20000410000 */
[----:B------:R-:W-:Y:S01]  /*12e0*/  F2FP.BF16.F32.PACK_AB R16, RZ, R20 ;  /* 0x00000014ff10723e */ /* 0x000fe200000010ff */
[C---:B------:R-:W-:Y:S01]  /*12f0*/  FMUL.FTZ R20, R12.reuse, R21 ;  /* 0x000000150c147220 */ /* 0x040fe20000410000 */
[C---:B------:R-:W-:Y:S01]  /*1300*/  FMUL.FTZ R21, R12.reuse, R22 ;  /* 0x000000160c157220 */ /* 0x040fe20000410000 */
[----:B------:R-:W-:Y:S01]  /*1310*/  FMUL.FTZ R22, R12, R24 ;  /* 0x000000180c167220 */ /* 0x000fe20000410000 */
[----:B------:R-:W-:Y:S01]  /*1320*/  HFMA2.MMA.BF16_V2 R13, R13, R14, R17 ;  /* 0x0000000e0d0d7235 */ /* 0x000fe20000200011 */
[----:B------:R-:W-:Y:S01]  /*1330*/  PRMT R14, R50, 0x7610, R10 ;  /* 0x00007610320e7816 */ /* 0x000fe2000000000a */
[----:B------:R-:W-:Y:S01]  /*1340*/  FMUL.FTZ R24, R12, R25 ;  /* 0x000000190c187220 */ /* 0x000fe20000410000 */
[----:B------:R-:W-:Y:S01]  /*1350*/  PRMT R17, R38, 0x7610, R7 ;  /* 0x0000761026117816 */ /* 0x000fe20000000007 */
[C---:B------:R-:W-:Y:S01]  /*1360*/  FMUL.FTZ R25, R12.reuse, R27 ;  /* 0x0000001b0c197220 */ /* 0x040fe20000410000 */
[----:B------:R-:W-:Y:S01]  /*1370*/  F2FP.BF16.F32.PACK_AB R20, RZ, R20 ;  /* 0x00000014ff14723e */ /* 0x000fe200000010ff */
[----:B------:R-:W-:Y:S01]  /*1380*/  FMUL.FTZ R19, R12, R19 ;  /* 0x000000130c137220 */ /* 0x000fe20000410000 */
[----:B------:R-:W-:Y:S01]  /*1390*/  F2FP.BF16.F32.PACK_AB R22, RZ, R22 ;  /* 0x00000016ff16723e */ /* 0x000fe200000010ff */
[----:B------:R-:W-:Y:S01]  /*13a0*/  HFMA2.BF16_V2 R17, R14, R18, R17 ;  /* 0x000000120e117231 */ /* 0x000fe20000200011 */
[----:B------:R-:W-:Y:S01]  /*13b0*/  PRMT R16, R16, 0x5410, R20 ;  /* 0x0000541010107816 */ /* 0x000fe20000000014 */
[----:B------:R-:W-:Y:S01]  /*13c0*/  FMUL.FTZ R23, R12, R23 ;  /* 0x000000170c177220 */ /* 0x000fe20000410000 */
[----:B------:R-:W-:-:S02]  /*13d0*/  PRMT R14, R52, 0x5410, R11 ;  /* 0x00005410340e7816 */ /* 0x000fc4000000000b */
[----:B------:R-:W-:Y:S02]  /*13e0*/  PRMT R18, R40, 0x5410, R8 ;  /* 0x0000541028127816 */ /* 0x000fe40000000008 */
[----:B------:R-:W-:Y:S02]  /*13f0*/  F2FP.BF16.F32.PACK_AB R24, RZ, R24 ;  /* 0x00000018ff18723e */ /* 0x000fe400000010ff */
[----:B------:R-:W-:Y:S02]  /*1400*/  F2FP.BF16.F32.PACK_AB R27, RZ, R26 ;  /* 0x0000001aff1b723e */ /* 0x000fe400000010ff */
[----:B------:R-:W-:Y:S01]  /*1410*/  HFMA2.MMA.BF16_V2 R16, R14, R16, R18 ;  /* 0x000000100e107235 */ /* 0x000fe20000200012 */
[----:B------:R-:W-:Y:S02]  /*1420*/  PRMT R22, R22, 0x5410, R24 ;  /* 0x0000541016167816 */ /* 0x000fe40000000018 */
[----:B------:R-:W-:Y:S01]  /*1430*/  PRMT R14, R54, 0x7610, R11 ;  /* 0x00007610360e7816 */ /* 0x000fe2000000000b */
[----:B------:R-:W-:Y:S01]  /*1440*/  HFMA2.BF16_V2 R35, R55.H0_H0, R27.H0_H0, R43.H0_H0 ;  /* 0x2000001b37237231 */ /* 0x000fe2000024082b */
[----:B------:R-:W-:-:S02]  /*1450*/  PRMT R18, R42, 0x7610, R8 ;  /* 0x000076102a127816 */ /* 0x000fc40000000008 */
[----:B------:R-:W-:Y:S02]  /*1460*/  F2FP.BF16.F32.PACK_AB R26, RZ, R28 ;  /* 0x0000001cff1a723e */ /* 0x000fe400000010ff */
[----:B------:R-:W-:Y:S01]  /*1470*/  F2FP.BF16.F32.PACK_AB R28, RZ, R29 ;  /* 0x0000001dff1c723e */ /* 0x000fe200000010ff */
[----:B------:R-:W-:Y:S01]  /*1480*/  HFMA2.BF16_V2 R14, R14, R22, R18 ;  /* 0x000000160e0e7231 */ /* 0x000fe20000200012 */
[----:B------:R-:W-:Y:S01]  /*1490*/  F2FP.BF16.F32.PACK_AB R29, RZ, R30 ;  /* 0x0000001eff1d723e */ /* 0x000fe200000010ff */
[----:B------:R-:W-:Y:S01]  /*14a0*/  FMUL.FTZ R30, R12, R33 ;  /* 0x000000210c1e7220 */ /* 0x000fe20000410000 */
[----:B------:R-:W-:Y:S01]  /*14b0*/  PRMT R22, R26, 0x5410, R28 ;  /* 0x000054101a167816 */ /* 0x000fe2000000001c */
[----:B------:R-:W-:Y:S01]  /*14c0*/  HFMA2.BF16_V2 R33, R49.H0_H0, R15.H0_H0, R37.H0_H0 ;  /* 0x2000000f31217231 */ /* 0x000fe20000240825 */
[----:B------:R-:W-:Y:S01]  /*14d0*/  PRMT R18, R56, 0x5410, R62 ;  /* 0x0000541038127816 */ /* 0x000fe2000000003e */
[----:B------:R-:W-:Y:S01]  /*14e0*/  HFMA2.BF16_V2 R29, R57.H0_H0, R29.H0_H0, R45.H0_H0 ;  /* 0x2000001d391d7231 */ /* 0x000fe2000024082d */
[----:B------:R-:W-:-:S02]  /*14f0*/  PRMT R20, R44, 0x5410, R9 ;  /* 0x000054102c147816 */ /* 0x000fc40000000009 */
[----:B------:R-:W-:Y:S02]  /*1500*/  F2FP.BF16.F32.PACK_AB R31, RZ, R31 ;  /* 0x0000001fff1f723e */ /* 0x000fe400000010ff */
[----:B------:R-:W-:Y:S02]  /*1510*/  F2FP.BF16.F32.PACK_AB R30, RZ, R30 ;  /* 0x0000001eff1e723e */ /* 0x000fe400000010ff */
[----:B------:R-:W-:Y:S01]  /*1520*/  PRMT R28, R13, 0x7632, R28 ;  /* 0x000076320d1c7816 */ /* 0x000fe2000000001c */
[----:B------:R-:W-:Y:S01]  /*1530*/  HFMA2.MMA.BF16_V2 R22, R18, R22, R20 ;  /* 0x0000001612167235 */ /* 0x000fe20000200014 */
[----:B------:R-:W-:Y:S02]  /*1540*/  PRMT R26, R31, 0x5410, R30 ;  /* 0x000054101f1a7816 */ /* 0x000fe4000000001e */
[----:B------:R-:W-:Y:S02]  /*1550*/  PRMT R18, R58, 0x7610, R62 ;  /* 0x000076103a127816 */ /* 0x000fe4000000003e */
[----:B------:R-:W-:-:S02]  /*1560*/  PRMT R20, R46, 0x7610, R9 ;  /* 0x000076102e147816 */ /* 0x000fc40000000009 */
[----:B------:R-:W-:Y:S02]  /*1570*/  LOP3.LUT R28, R28, 0xffff, RZ, 0xc0, !PT ;  /* 0x0000ffff1c1c7812 */ /* 0x000fe400078ec0ff */
[----:B------:R-:W-:Y:S01]  /*1580*/  F2FP.BF16.F32.PACK_AB R63, RZ, R63 ;  /* 0x0000003fff3f723e */ /* 0x000fe200000010ff */
[----:B------:R-:W-:Y:S01]  /*1590*/  HFMA2.BF16_V2 R26, R18, R26, R20 ;  /* 0x0000001a121a7231 */ /* 0x000fe20000200014 */
[----:B------:R-:W-:Y:S02]  /*15a0*/  PRMT R20, R13, 0x7610, R20 ;  /* 0x000076100d147816 */ /* 0x000fe40000000014 */
[C---:B------:R-:W-:Y:S01]  /*15b0*/  SHF.L.U32 R30, R28.reuse, 0x10, RZ ;  /* 0x000000101c1e7819 */ /* 0x040fe200000006ff */
[----:B------:R-:W-:Y:S01]  /*15c0*/  HFMA2.BF16_V2 R63, R51.H0_H0, R63.H0_H0, R39.H0_H0 ;  /* 0x2000003f333f7231 */ /* 0x000fe20000240827 */
[----:B------:R-:W-:Y:S02]  /*15d0*/  LOP3.LUT R13, R33, 0xffff, RZ, 0xc0, !PT ;  /* 0x0000ffff210d7812 */ /* 0x000fe400078ec0ff */
[----:B------:R-:W-:-:S02]  /*15e0*/  SHF.L.U64.HI R28, R28, 0x10, RZ ;  /* 0x000000101c1c7819 */ /* 0x000fc400000102ff */
[----:B------:R-:W-:Y:S02]  /*15f0*/  PRMT R24, R17, 0x7632, R24 ;  /* 0x0000763211187816 */ /* 0x000fe40000000018 */
[--C-:B------:R-:W-:Y:S02]  /*1600*/  LOP3.LUT R13, R13, 0xffff0000, R28.reuse, 0xf8, !PT ;  /* 0xffff00000d0d7812 */ /* 0x100fe400078ef81c */
[----:B------:R-:W-:Y:S02]  /*1610*/  F2FP.BF16.F32.PACK_AB R21, RZ, R21 ;  /* 0x00000015ff15723e */ /* 0x000fe400000010ff */
[----:B------:R-:W-:Y:S02]  /*1620*/  PRMT R28, R16, 0x7632, R28 ;  /* 0x00007632101c7816 */ /* 0x000fe4000000001c */
[----:B------:R-:W-:Y:S02]  /*1630*/  F2FP.BF16.F32.PACK_AB R32, RZ, R32 ;  /* 0x00000020ff20723e */ /* 0x000fe400000010ff */
[----:B------:R-:W-:-:S02]  /*1640*/  LOP3.LUT R24, R24, 0xffff, RZ, 0xc0, !PT ;  /* 0x0000ffff18187812 */ /* 0x000fc400078ec0ff */
[----:B------:R-:W-:Y:S01]  /*1650*/  F2FP.BF16.F32.PACK_AB R61, RZ, R64 ;  /* 0x00000040ff3d723e */ /* 0x000fe200000010ff */
[----:B------:R-:W-:Y:S01]  /*1660*/  FMUL.FTZ R64, R12, R34 ;  /* 0x000000220c407220 */ /* 0x000fe20000410000 */
[----:B------:R-:W-:Y:S01]  /*1670*/  LOP3.LUT R28, R28, 0xffff, RZ, 0xc0, !PT ;  /* 0x0000ffff1c1c7812 */ /* 0x000fe200078ec0ff */
[----:B------:R-:W-:Y:S01]  /*1680*/  HFMA2.BF16_V2 R34, R53.H0_H0, R21.H0_H0, R41.H0_H0 ;  /* 0x2000001535227231 */ /* 0x000fe20000240829 */
[----:B------:R-:W-:Y:S01]  /*1690*/  SHF.L.U32 R18, R24, 0x10, RZ ;  /* 0x0000001018127819 */ /* 0x000fe200000006ff */
[----:B------:R-:W-:Y:S01]  /*16a0*/  HFMA2.BF16_V2 R27, R76.H0_H0, R32.H0_H0, R76.H1_H1 ;  /* 0x200000204c1b7231 */ /* 0x000fe2000026084c */
[----:B------:R-:W-:Y:S01]  /*16b0*/  PRMT R31, R63, 0x7610, R31 ;  /* 0x000076103f1f7816 */ /* 0x000fe2000000001f */
[----:B------:R-:W-:Y:S01]  /*16c0*/  HFMA2.BF16_V2 R61, R66.H0_H0, R61.H0_H0, R66.H1_H1 ;  /* 0x2000003d423d7231 */ /* 0x000fe20000260842 */
[----:B------:R-:W-:Y:S02]  /*16d0*/  LOP3.LUT R20, R30, 0xffff, R20, 0xf8, !PT ;  /* 0x0000ffff1e147812 */ /* 0x000fe400078ef814 */
[----:B------:R-:W-:-:S02]  /*16e0*/  SHF.L.U64.HI R32, R24, 0x10, RZ ;  /* 0x0000001018207819 */ /* 0x000fc400000102ff */
[C---:B------:R-:W-:Y:S02]  /*16f0*/  SHF.L.U32 R30, R28.reuse, 0x10, RZ ;  /* 0x000000101c1e7819 */ /* 0x040fe400000006ff */
[----:B------:R-:W-:Y:S02]  /*1700*/  SHF.L.U64.HI R24, R28, 0x10, RZ ;  /* 0x000000101c187819 */ /* 0x000fe400000102ff */
[--C-:B------:R-:W-:Y:S02]  /*1710*/  LOP3.LUT R18, R18, 0xffff, R17.reuse, 0xf8, !PT ;  /* 0x0000ffff12127812 */ /* 0x100fe400078ef811 */
[----:B------:R-:W-:Y:S02]  /*1720*/  PRMT R28, R14, 0x7632, R28 ;  /* 0x000076320e1c7816 */ /* 0x000fe4000000001c */
[----:B------:R-:W-:Y:S02]  /*1730*/  PRMT R17, R34, 0x7610, R17 ;  /* 0x0000761022117816 */ /* 0x000fe40000000011 */
[----:B------:R-:W-:-:S02]  /*1740*/  LOP3.LUT R31, R31, 0xffff, RZ, 0xc0, !PT ;  /* 0x0000ffff1f1f7812 */ /* 0x000fc400078ec0ff */
[----:B------:R-:W-:Y:S02]  /*1750*/  PRMT R63, R22, 0x7632, R63 ;  /* 0x00007632163f7816 */ /* 0x000fe4000000003f */
[----:B------:R-:W-:Y:S02]  /*1760*/  F2FP.BF16.F32.PACK_AB R19, RZ, R19 ;  /* 0x00000013ff13723e */ /* 0x000fe400000010ff */
[----:B------:R-:W-:Y:S02]  /*1770*/  F2FP.BF16.F32.PACK_AB R25, RZ, R25 ;  /* 0x00000019ff19723e */ /* 0x000fe400000010ff */
[----:B------:R-:W-:Y:S01]  /*1780*/  LOP3.LUT R28, R28, 0xffff, RZ, 0xc0, !PT ;  /* 0x0000ffff1c1c7812 */ /* 0x000fe200078ec0ff */
[----:B------:R-:W-:Y:S01]  /*1790*/  HFMA2.BF16_V2 R15, R72.H0_H0, R19.H0_H0, R72.H1_H1 ;  /* 0x20000013480f7231 */ /* 0x000fe20000260848 */
[----:B------:R-:W-:Y:S01]  /*17a0*/  F2FP.BF16.F32.PACK_AB R64, RZ, R64 ;  /* 0x00000040ff40723e */ /* 0x000fe200000010ff */
[----:B------:R-:W-:Y:S01]  /*17b0*/  HFMA2.BF16_V2 R19, R74.H0_H0, R25.H0_H0, R74.H1_H1 ;  /* 0x200000194a137231 */ /* 0x000fe2000026084a */
[----:B------:R-:W-:-:S02]  /*17c0*/  LOP3.LUT R17, R17, 0xffff, RZ, 0xc0, !PT ;  /* 0x0000ffff11117812 */ /* 0x000fc400078ec0ff */
[--C-:B------:R-:W-:Y:S01]  /*17d0*/  LOP3.LUT R31, R31, 0xffff0000, R32.reuse, 0xf8, !PT ;  /* 0xffff00001f1f7812 */ /* 0x100fe200078ef820 */
[----:B------:R-:W-:Y:S01]  /*17e0*/  HFMA2.BF16_V2 R25, R59.H0_H0, R64.H0_H0, R47.H0_H0 ;  /* 0x200000403b197231 */ /* 0x000fe2000024082f */
[----:B------:R-:W-:Y:S02]  /*17f0*/  PRMT R32, R35, 0x7610, R32 ;  /* 0x0000761023207816 */ /* 0x000fe40000000020 */
[----:B------:R-:W-:Y:S02]  /*1800*/  LOP3.LUT R63, R63, 0xffff, RZ, 0xc0, !PT ;  /* 0x0000ffff3f3f7812 */ /* 0x000fe400078ec0ff */
[----:B------:R-:W-:Y:S02]  /*1810*/  LOP3.LUT R16, R30, 0xffff, R16, 0xf8, !PT ;  /* 0x0000ffff1e107812 */ /* 0x000fe400078ef810 */
[----:B------:R-:W-:Y:S02]  /*1820*/  SHF.L.U32 R30, R28, 0x10, RZ ;  /* 0x000000101c1e7819 */ /* 0x000fe400000006ff */
[----:B------:R-:W-:-:S02]  /*1830*/  LOP3.LUT R17, R17, 0xffff0000, R24, 0xf8, !PT ;  /* 0xffff000011117812 */ /* 0x000fc400078ef818 */
[----:B------:R-:W-:Y:S02]  /*1840*/  SHF.L.U64.HI R28, R28, 0x10, RZ ;  /* 0x000000101c1c7819 */ /* 0x000fe400000102ff */
[----:B------:R-:W-:Y:S02]  /*1850*/  LOP3.LUT R32, R32, 0xffff, RZ, 0xc0, !PT ;  /* 0x0000ffff20207812 */ /* 0x000fe400078ec0ff */
[----:B------:R-:W-:Y:S02]  /*1860*/  SHF.L.U32 R24, R63, 0x10, RZ ;  /* 0x000000103f187819 */ /* 0x000fe400000006ff */
[----:B------:R-:W-:Y:S02]  /*1870*/  LOP3.LUT R14, R30, 0xffff, R14, 0xf8, !PT ;  /* 0x0000ffff1e0e7812 */ /* 0x000fe400078ef80e */
[----:B------:R-:W-:Y:S02]  /*1880*/  LOP3.LUT R32, R32, 0xffff0000, R28, 0xf8, !PT ;  /* 0xffff000020207812 */ /* 0x000fe400078ef81c */
[----:B------:R-:W-:-:S02]  /*1890*/  PRMT R30, R29, 0x7610, R30 ;  /* 0x000076101d1e7816 */ /* 0x000fc4000000001e */
[----:B------:R-:W-:Y:S01]  /*18a0*/  F2FP.BF16.F32.PACK_AB R23, RZ, R23 ;  /* 0x00000017ff17723e */ /* 0x000fe200000010ff */
[----:B------:R-:W0:Y:S01]  /*18b0*/  @!P2 LDC.64 R28, c[0x0][0x230] ;  /* 0x00008c00ff1cab82 */ /* 0x000e220000000a00 */
[----:B------:R-:W-:Y:S02]  /*18c0*/  LOP3.LUT R22, R24, 0xffff, R22, 0xf8, !PT ;  /* 0x0000ffff18167812 */ /* 0x000fe400078ef816 */
[----:B------:R-:W-:Y:S01]  /*18d0*/  PRMT R34, R25, 0x7610, R34 ;  /* 0x0000761019227816 */ /* 0x000fe20000000022 */
[----:B------:R-:W-:Y:S01]  /*18e0*/  HFMA2.BF16_V2 R21, R73.H0_H0, R23.H0_H0, R73.H1_H1 ;  /* 0x2000001749157231 */ /* 0x000fe20000260849 */
[----:B------:R-:W-:Y:S02]  /*18f0*/  F2FP.BF16.F32.PACK_AB R65, RZ, R65 ;  /* 0x00000041ff41723e */ /* 0x000fe400000010ff */
[----:B------:R-:W-:Y:S01]  /*1900*/  PRMT R33, R26, 0x7632, R33 ;  /* 0x000076321a217816 */ /* 0x000fe20000000021 */
[----:B------:R-:W1:Y:S01]  /*1910*/  @!P2 LDC.64 R24, c[0x0][0x238] ;  /* 0x00008e00ff18ab82 */ /* 0x000e620000000a00 */
[----:B------:R-:W-:Y:S01]  /*1920*/  LOP3.LUT R34, R34, 0xffff, RZ, 0xc0, !PT ;  /* 0x0000ffff22227812 */ /* 0x000fe200078ec0ff */
[----:B------:R-:W-:Y:S01]  /*1930*/  HFMA2.BF16_V2 R23, R75.H0_H0, R65.H0_H0, R75.H1_H1 ;  /* 0x200000414b177231 */ /* 0x000fe2000026084b */
[----:B------:R-:W-:-:S02]  /*1940*/  LOP3.LUT R33, R33, 0xffff, RZ, 0xc0, !PT ;  /* 0x0000ffff21217812 */ /* 0x000fc400078ec0ff */
[----:B------:R-:W-:Y:S02]  /*1950*/  LOP3.LUT R61, R61, 0xffff, RZ, 0xc0, !PT ;  /* 0x0000ffff3d3d7812 */ /* 0x000fe400078ec0ff */
[C---:B------:R-:W-:Y:S01]  /*1960*/  SHF.L.U32 R35, R33.reuse, 0x10, RZ ;  /* 0x0000001021237819 */ /* 0x040fe200000006ff */
[----:B------:R-:W2:Y:S01]  /*1970*/  LDC.64 R64, c[0x0][0x228] ;  /* 0x00008a00ff407b82 */ /* 0x000ea20000000a00 */
[----:B------:R-:W-:Y:S02]  /*1980*/  SHF.L.U64.HI R33, R33, 0x10, RZ ;  /* 0x0000001021217819 */ /* 0x000fe400000102ff */
[----:B------:R-:W-:Y:S02]  /*1990*/  LOP3.LUT R26, R35, 0xffff, R26, 0xf8, !PT ;  /* 0x0000ffff231a7812 */ /* 0x000fe400078ef81a */
[----:B------:R-:W-:Y:S02]  /*19a0*/  LOP3.LUT R33, R34, 0xffff0000, R33, 0xf8, !PT ;  /* 0xffff000022217812 */ /* 0x000fe400078ef821 */
[----:B------:R-:W-:Y:S01]  /*19b0*/  PRMT R34, R21, 0x7610, R34 ;  /* 0x0000761015227816 */ /* 0x000fe20000000022 */
[----:B0-----:R-:W-:Y:S01]  /*19c0*/  @!P2 IMAD.WIDE R28, R0, 0x4, R28 ;  /* 0x00000004001ca825 */ /* 0x001fe200078e021c */
[----:B------:R-:W-:-:S02]  /*19d0*/  PRMT R35, R19, 0x7610, R35 ;  /* 0x0000761013237816 */ /* 0x000fc40000000023 */
[----:B------:R-:W-:Y:S01]  /*19e0*/  PRMT R21, R13, 0x5410, R61 ;  /* 0x000054100d157816 */ /* 0x000fe2000000003d */
[----:B------:R-:W-:Y:S01]  /*19f0*/  IMAD R13, R0, 0x300, R67 ;  /* 0x00000300000d7824 */ /* 0x000fe200078e0243 */
[----:B------:R-:W-:Y:S01]  /*1a00*/  LOP3.LUT R30, R30, 0xffff, RZ, 0xc0, !PT ;  /* 0x0000ffff1e1e7812 */ /* 0x000fe200078ec0ff */
[----:B------:R2:W-:Y:S01]  /*1a10*/  @!P2 STG.E desc[UR4][R28.64], R60 ;  /* 0x0000003c1c00a986 */ /* 0x0005e2000c101904 */
[----:B------:R-:W-:Y:S01]  /*1a20*/  SHF.L.U64.HI R63, R63, 0x10, RZ ;  /* 0x000000103f3f7819 */ /* 0x000fe200000102ff */
[----:B-1----:R-:W-:Y:S01]  /*1a30*/  @!P2 IMAD.WIDE R24, R0, 0x4, R24 ;  /* 0x000000040018a825 */ /* 0x002fe200078e0218 */
[----:B------:R-:W-:Y:S02]  /*1a40*/  LOP3.LUT R15, R15, 0xffff, RZ, 0xc0, !PT ;  /* 0x0000ffff0f0f7812 */ /* 0x000fe400078ec0ff */
[----:B------:R-:W-:Y:S02]  /*1a50*/  LOP3.LUT R34, R34, 0xffff, RZ, 0xc0, !PT ;  /* 0x0000ffff22227812 */ /* 0x000fe400078ec0ff */
[----:B------:R-:W-:Y:S01]  /*1a60*/  LOP3.LUT R35, R35, 0xffff, RZ, 0xc0, !PT ;  /* 0x0000ffff23237812 */ /* 0x000fe200078ec0ff */
[----:B------:R0:W-:Y:S01]  /*1a70*/  @!P2 STG.E desc[UR4][R24.64], R12 ;  /* 0x0000000c1800a986 */ /* 0x0001e2000c101904 */
[----:B------:R-:W-:-:S02]  /*1a80*/  LOP3.LUT R30, R30, 0xffff0000, R63, 0xf8, !PT ;  /* 0xffff00001e1e7812 */ /* 0x000fc400078ef83f */
[----:B------:R-:W-:Y:S01]  /*1a90*/  LOP3.LUT R23, R23, 0xffff, RZ, 0xc0, !PT ;  /* 0x0000ffff17177812 */ /* 0x000fe200078ec0ff */
[----:B--2---:R-:W-:Y:S01]  /*1aa0*/  IMAD.WIDE.U32 R28, R5, 0x8, R64 ;  /* 0x00000008051c7825 */ /* 0x004fe200078e0040 */
[----:B------:R-:W-:Y:S02]  /*1ab0*/  PRMT R19, R31, 0x5410, R15 ;  /* 0x000054101f137816 */ /* 0x000fe4000000000f */
[----:B------:R-:W-:Y:S01]  /*1ac0*/  LOP3.LUT R27, R27, 0xffff, RZ, 0xc0, !PT ;  /* 0x0000ffff1b1b7812 */ /* 0x000fe200078ec0ff */
[----:B------:R-:W-:Y:S01]  /*1ad0*/  IMAD.WIDE.U32 R4, R4, 0x8, R64 ;  /* 0x0000000804047825 */ /* 0x000fe200078e0040 */
[----:B------:R-:W-:Y:S02]  /*1ae0*/  PRMT R17, R17, 0x5410, R34 ;  /* 0x0000541011117816 */ /* 0x000fe40000000022 */
[----:B------:R-:W-:Y:S01]  /*1af0*/  PRMT R15, R32, 0x5410, R35 ;  /* 0x00005410200f7816 */ /* 0x000fe20000000023 */
[----:B0-----:R-:W-:Y:S01]  /*1b00*/  IMAD.WIDE.U32 R12, R13, 0x8, R64 ;  /* 0x000000080d0c7825 */ /* 0x001fe200078e0040 */
[----:B------:R-:W-:-:S02]  /*1b10*/  PRMT R23, R30, 0x5410, R23 ;  /* 0x000054101e177816 */ /* 0x000fc40000000017 */
[----:B------:R-:W-:Y:S01]  /*1b20*/  PRMT R27, R33, 0x5410, R27 ;  /* 0x00005410211b7816 */ /* 0x000fe2000000001b */
[--C-:B------:R-:W-:Y:S01]  /*1b30*/  IMAD.WIDE.U32 R24, R2, 0x8, R64.reuse ;  /* 0x0000000802187825 */ /* 0x100fe200078e0040 */
[----:B------:R0:W-:Y:S01]  /*1b40*/  STG.E.64 desc[UR4][R12.64], R20 ;  /* 0x000000140c007986 */ /* 0x0001e2000c101b04 */
[----:B------:R-:W-:Y:S02]  /*1b50*/  IADD3 R0, R0, UR6, RZ ;  /* 0x0000000600007c10 */ /* 0x000fe4000fffe0ff */
[--C-:B------:R-:W-:Y:S01]  /*1b60*/  IMAD.WIDE.U32 R2, R3, 0x8, R64.reuse ;  /* 0x0000000803027825 */ /* 0x100fe200078e0040 */
[----:B------:R0:W-:Y:S01]  /*1b70*/  STG.E.64 desc[UR4][R24.64], R18 ;  /* 0x0000001218007986 */ /* 0x0001e2000c101b04 */
[----:B------:R-:W-:Y:S02]  /*1b80*/  ISETP.GE.AND P2, PT, R0, UR7, PT ;  /* 0x0000000700007c0c */ /* 0x000fe4000bf46270 */
[----:B------:R-:W-:Y:S01]  /*1b90*/  IMAD.WIDE.U32 R30, R6, 0x8, R64 ;  /* 0x00000008061e7825 */ /* 0x000fe200078e0040 */
[----:B------:R0:W-:Y:S01]  /*1ba0*/  STG.E.64 desc[UR4][R28.64], R16 ;  /* 0x000000101c007986 */ /* 0x0001e2000c101b04 */
[----:B------:R-:W-:-:S03]  /*1bb0*/  SEL R60, RZ, 0x1, P1 ;  /* 0x00000001ff3c7807 */ /* 0x000fc60000800000 */
[----:B------:R0:W-:Y:S04]  /*1bc0*/  STG.E.64 desc[UR4][R4.64], R14 ;  /* 0x0000000e04007986 */ /* 0x0001e8000c101b04 */
[----:B------:R0:W-:Y:S04]  /*1bd0*/  STG.E.64 desc[UR4][R2.64], R22 ;  /* 0x0000001602007986 */ /* 0x0001e8000c101b04 */
[----:B------:R0:W-:Y:S01]  /*1be0*/  STG.E.64 desc[UR4][R30.64], R26 ;  /* 0x0000001a1e007986 */ /* 0x0001e2000c101b04 */
[----:B------:R-:W-:Y:S05]  /*1bf0*/  @!P2 BRA `(.L_x_1543) ;  /* 0xffffffe80024a947 */ /* 0x000fea000383ffff */
[----:B------:R-:W-:Y:S05]  /*1c00*/  EXIT ;  /* 0x000000000000794d */ /* 0x000fea0003800000 */
.L_x_1542:
[----:B------:R-:W-:Y:S01]  /*1c10*/  HFMA2.MMA R67, -RZ, RZ, 0, 5.9604644775390625e-08 ;  /* 0x00000001ff437435 */ /* 0x000fe200000001ff */
[----:B------:R-:W-:Y:S02]  /*1c20*/  MOV R70, R60 ;  /* 0x0000003c00467202 */ /* 0x000fe40000000f00 */
[----:B------:R-:W-:Y:S02]  /*1c30*/  MOV R65, 0x1f ;  /* 0x0000001f00417802 */ /* 0x000fe40000000f00 */
[----:B------:R-:W-:-:S07]  /*1c40*/  MOV R64, 0xffffffff ;  /* 0xffffffff00407802 */ /* 0x000fce0000000f00 */
[----:B------:R-:W-:Y:S05]  /*1c50*/  WARPSYNC.COLLECTIVE R64, `(.L_x_1544) ;  /* 0x0000000040087348 */ /* 0x000fea0003c00000 */
[----:B------:R0:W1:Y:S02]  /*1c60*/  SHFL.BFLY P2, R68, R70, R67, R65 ;  /* 0x0c00004346447389 */ /* 0x0000640000040041 */
[----:B01----:R-:W-:Y:S01]  /*1c70*/  ENDCOLLECTIVE ;  /* 0x000000000000791b */ /* 0x003fe20003800000 */
.L_x_1544:
[----:B------:R-:W-:Y:S01]  /*1c80*/  HFMA2.MMA R67, -RZ, RZ, 0, 1.1920928955078125e-07 ;  /* 0x00000002ff437435 */ /* 0x000fe200000001ff */
[----:B------:R-:W-:-:S05]  /*1c90*/  FADD.FTZ R60, R60, R68 ;  /* 0x000000443c3c7221 */ /* 0x000fca0000010000 */
[----:B------:R-:W-:-:S07]  /*1ca0*/  MOV R70, R60 ;  /* 0x0000003c00467202 */ /* 0x000fce0000000f00 */
[----:B------:R-:W-:Y:S05]  /*1cb0*/  WARPSYNC.COLLECTIVE R64, `(.L_x_1545) ;  /* 0x0000000040087348 */ /* 0x000fea0003c00000 */
[----:B------:R0:W1:Y:S02]  /*1cc0*/  SHFL.BFLY P2, R68, R70, R67, R65 ;  /* 0x0c00004346447389 */ /* 0x0000640000040041 */
[----:B01----:R-:W-:Y:S01]  /*1cd0*/  ENDCOLLECTIVE ;  /* 0x000000000000791b */ /* 0x003fe20003800000 */
.L_x_1545:
[----:B------:R-:W-:Y:S01]  /*1ce0*/  HFMA2.MMA R67, -RZ, RZ, 0, 2.384185791015625e-07 ;  /* 0x00000004ff437435 */ /* 0x000fe200000001ff */
[----:B------:R-:W-:-:S05]  /*1cf0*/  FADD.FTZ R60, R60, R68 ;  /* 0x000000443c3c7221 */ /* 0x000fca0000010000 */
[----:B------:R-:W-:-:S07]  /*1d00*/  MOV R70, R60 ;  /* 0x0000003c00467202 */ /* 0x000fce0000000f00 */
[----:B------:R-:W-:Y:S05]  /*1d10*/  WARPSYNC.COLLECTIVE R64, `(.L_x_1546) ;  /* 0x0000000040087348 */ /* 0x000fea0003c00000 */
[----:B------:R0:W1:Y:S02]  /*1d20*/  SHFL.BFLY P2, R68, R70, R67, R65 ;  /* 0x0c00004346447389 */ /* 0x0000640000040041 */
[----:B01----:R-:W-:Y:S01]  /*1d30*/  ENDCOLLECTIVE ;  /* 0x000000000000791b */ /* 0x003fe20003800000 */
.L_x_1546:
[----:B------:R-:W-:Y:S01]  /*1d40*/  HFMA2.MMA R67, -RZ, RZ, 0, 4.76837158203125e-07 ;  /* 0x00000008ff437435 */ /* 0x000fe200000001ff */
[----:B------:R-:W-:-:S05]  /*1d50*/  FADD.FTZ R60, R60, R68 ;  /* 0x000000443c3c7221 */ /* 0x000fca0000010000 */
[----:B------:R-:W-:-:S07]  /*1d60*/  MOV R70, R60 ;  /* 0x0000003c00467202 */ /* 0x000fce0000000f00 */
[----:B------:R-:W-:Y:S05]  /*1d70*/  WARPSYNC.COLLECTIVE R64, `(.L_x_1547) ;  /* 0x0000000040087348 */ /* 0x000fea0003c00000 */
[----:B------:R0:W1:Y:S02]  /*1d80*/  SHFL.BFLY P2, R68, R70, R67, R65 ;  /* 0x0c00004346447389 */ /* 0x0000640000040041 */
[----:B01----:R-:W-:Y:S01]  /*1d90*/  ENDCOLLECTIVE ;  /* 0x000000000000791b */ /* 0x003fe20003800000 */
.L_x_1547:
[----:B------:R-:W-:Y:S01]  /*1da0*/  HFMA2.MMA R67, -RZ, RZ, 0, 9.5367431640625e-07 ;  /* 0x00000010ff437435 */ /* 0x000fe200000001ff */
[----:B------:R-:W-:-:S05]  /*1db0*/  FADD.FTZ R60, R60, R68 ;  /* 0x000000443c3c7221 */ /* 0x000fca0000010000 */
[----:B------:R-:W-:-:S07]  /*1dc0*/  MOV R70, R60 ;  /* 0x0000003c00467202 */ /* 0x000fce0000000f00 */
[----:B------:R-:W-:Y:S05]  /*1dd0*/  WARPSYNC.COLLECTIVE R64, `(.L_x_1548) ;  /* 0x0000000040087348 */ /* 0x000fea0003c00000 */
[----:B------:R0:W1:Y:S02]  /*1de0*/  SHFL.BFLY P2, R68, R70, R67, R65 ;  /* 0x0c00004346447389 */ /* 0x0000640000040041 */
[----:B01----:R-:W-:Y:S01]  /*1df0*/  ENDCOLLECTIVE ;  /* 0x000000000000791b */ /* 0x003fe20003800000 */
.L_x_1548:
[----:B------:R-:W-:Y:S01]  /*1e00*/  HFMA2.MMA R67, -RZ, RZ, 0, 5.9604644775390625e-08 ;  /* 0x00000001ff437435 */ /* 0x000fe200000001ff */
[----:B------:R-:W-:-:S04]  /*1e10*/  FADD.FTZ R60, R60, R68 ;  /* 0x000000443c3c7221 */ /* 0x000fc80000010000 */
[----:B------:R-:W-:-:S04]  /*1e20*/  FMUL.FTZ R60, R60, 0.001302083372138440609 ;  /* 0x3aaaaaab3c3c7820 */ /* 0x000fc80000410000 */
[----:B------:R-:W-:-:S04]  /*1e30*/  FADD.FTZ R61, R12, -R60 ;  /* 0x8000003c0c3d7221 */ /* 0x000fc80000010000 */
[----:B------:R-:W-:Y:S01]  /*1e40*/  FFMA.FTZ R68, R61, R61, RZ ;  /* 0x0000003d3d447223 */ /* 0x000fe200000100ff */
        /* <DEDUP_REMOVED lines=51> */
.L_x_1549:
[----:B------:R-:W-:Y:S01]  /*2180*/  HFMA2.MMA R67, -RZ, RZ, 0, 1.1920928955078125e-07 ;  /* 0x00000002ff437435 */ /* 0x000fe200000001ff */
[----:B------:R-:W-:-:S05]  /*2190*/  FADD.FTZ R61, R61, R68 ;  /* 0x000000443d3d7221 */ /* 0x000fca0000010000 */
[----:B------:R-:W-:-:S07]  /*21a0*/  MOV R70, R61 ;  /* 0x0000003d00467202 */ /* 0x000fce0000000f00 */
[----:B------:R-:W-:Y:S05]  /*21b0*/  WARPSYNC.COLLECTIVE R64, `(.L_x_1550) ;  /* 0x0000000040087348 */ /* 0x000fea0003c00000 */
[----:B------:R0:W1:Y:S02]  /*21c0*/  SHFL.BFLY P2, R68, R70, R67, R65 ;  /* 0x0c00004346447389 */ /* 0x0000640000040041 */
[----:B01----:R-:W-:Y:S01]  /*21d0*/  ENDCOLLECTIVE ;  /* 0x000000000000791b */ /* 0x003fe20003800000 */
.L_x_1550:
[----:B------:R-:W-:Y:S01]  /*21e0*/  HFMA2.MMA R67, -RZ, RZ, 0, 2.384185791015625e-07 ;  /* 0x00000004ff437435 */ /* 0x000fe200000001ff */
[----:B------:R-:W-:-:S05]  /*21f0*/  FADD.FTZ R61, R61, R68 ;  /* 0x000000443d3d7221 */ /* 0x000fca0000010000 */
[----:B------:R-:W-:-:S07]  /*2200*/  MOV R70, R61 ;  /* 0x0000003d00467202 */ /* 0x000fce0000000f00 */
[----:B------:R-:W-:Y:S05]  /*2210*/  WARPSYNC.COLLECTIVE R64, `(.L_x_1551) ;  /* 0x0000000040087348 */ /* 0x000fea0003c00000 */
[----:B------:R0:W1:Y:S02]  /*2220*/  SHFL.BFLY P2, R68, R70, R67, R65 ;  /* 0x0c00004346447389 */ /* 0x0000640000040041 */
[----:B01----:R-:W-:Y:S01]  /*2230*/  ENDCOLLECTIVE ;  /* 0x000000000000791b */ /* 0x003fe20003800000 */
.L_x_1551:
[----:B------:R-:W-:Y:S01]  /*2240*/  HFMA2.MMA R67, -RZ, RZ, 0, 4.76837158203125e-07 ;  /* 0x00000008ff437435 */ /* 0x000fe200000001ff */
[----:B------:R-:W-:-:S05]  /*2250*/  FADD.FTZ R61, R61, R68 ;  /* 0x000000443d3d7221 */ /* 0x000fca0000010000 */
[----:B------:R-:W-:-:S07]  /*2260*/  MOV R70, R61 ;  /* 0x0000003d00467202 */ /* 0x000fce0000000f00 */
[----:B------:R-:W-:Y:S05]  /*2270*/  WARPSYNC.COLLECTIVE R64, `(.L_x_1552) ;  /* 0x0000000040087348 */ /* 0x000fea0003c00000 */
[----:B------:R0:W1:Y:S02]  /*2280*/  SHFL.BFLY P2, R68, R70, R67, R65 ;  /* 0x0c00004346447389 */ /* 0x0000640000040041 */
[----:B01----:R-:W-:Y:S01]  /*2290*/  ENDCOLLECTIVE ;  /* 0x000000000000791b */ /* 0x003fe20003800000 */
.L_x_1552:
[----:B------:R-:W-:Y:S01]  /*22a0*/  HFMA2.MMA R67, -RZ, RZ, 0, 9.5367431640625e-07 ;  /* 0x00000010ff437435 */ /* 0x000fe200000001ff */
[----:B------:R-:W-:-:S05]  /*22b0*/  FADD.FTZ R61, R61, R68 ;  /* 0x000000443d3d7221 */ /* 0x000fca0000010000 */
[----:B------:R-:W-:-:S07]  /*22c0*/  MOV R70, R61 ;  /* 0x0000003d00467202 */ /* 0x000fce0000000f00 */
[----:B------:R-:W-:Y:S05]  /*22d0*/  WARPSYNC.COLLECTIVE R64, `(.L_x_1553) ;  /* 0x0000000040087348 */ /* 0x000fea0003c00000 */
[----:B------:R0:W1:Y:S02]  /*22e0*/  SHFL.BFLY P2, R68, R70, R67, R65 ;  /* 0x0c00004346447389 */ /* 0x0000640000040041 */
[----:B01----:R-:W-:Y:S01]  /*22f0*/  ENDCOLLECTIVE ;  /* 0x000000000000791b */ /* 0x003fe20003800000 */
.L_x_1553:
[----:B------:R-:W-:Y:S01]  /*2300*/  MOV R67, R68 ;  /* 0x0000004400437202 */ /* 0x000fe20000000f00 */
[----:B------:R-:W-:Y:S06]  /*2310*/  BRA `(.L_x_1554) ;  /* 0xffffffe800407947 */ /* 0x000fec000383ffff */
.L_x_1555:
        /* <DEDUP_REMOVED lines=14> */
.L_x_2087:


//--------------------- .text._ZN10layer_norm13ln_fwd_kernelINS_13Kernel_traitsI13__nv_bfloat16S2_S2_fjLj3072ELj1ELj1ELj4ELj16ENS_18Kernel_traits_baseILj3072ES2_S2_S2_fjLj128EEEEEEEvNS_9FwdParamsE --------------------------
	.section	.text._ZN10layer_norm13ln_fwd_kernelINS_13Kernel_traitsI13__nv_bfloat16S2_S2_fjLj3072ELj1ELj1ELj4ELj16ENS_18Kernel_traits_baseILj3072ES2_S2_S2_fjLj128EEEEEEEvNS_9FwdParamsE,"ax",@progbits
	.align	128
        .global         _ZN10layer_norm13ln_fwd_kernelINS_13Kernel_traitsI13__nv_bfloat16S2_S2_fjLj3072ELj1ELj1ELj4ELj16ENS_18Kernel_traits_baseILj3072ES2_S2_S2_fjLj128EEEEEEEvNS_9FwdParamsE
        .type           _ZN10layer_norm13ln_fwd_kernelINS_13Kernel_traitsI13__nv_bfloat16S2_S2_fjLj3072ELj1ELj1ELj4ELj16ENS_18Kernel_traits_baseILj3072ES2_S2_S2_fjLj128EEEEEEEvNS_9FwdParamsE,@function
        .size           _ZN10layer_norm13ln_fwd_kernelINS_13Kernel_traitsI13__nv_bfloat16S2_S2_fjLj3072ELj1ELj1ELj4ELj16ENS_18Kernel_traits_baseILj3072ES2_S2_S2_fjLj128EEEEEEEvNS_9FwdParamsE,(.L_x_2088 - _ZN10layer_norm13ln_fwd_kernelINS_13Kernel_traitsI13__nv_bfloat16S2_S2_fjLj3072ELj1ELj1ELj4ELj16ENS_18Kernel_traits_baseILj3072ES2_S2_S2_fjLj128EEEEEEEvNS_9FwdParamsE)
        .other          _ZN10layer_norm13ln_fwd_kernelINS_13Kernel_traitsI13__nv_bfloat16S2_S2_fjLj3072ELj1ELj1ELj4ELj16ENS_18Kernel_traits_baseILj3072ES2_S2_S2_fjLj128EEEEEEEvNS_9FwdParamsE,@"STO_CUDA_ENTRY STV_DEFAULT"
_ZN10layer_norm13ln_fwd_kernelINS_13Kernel_traitsI13__nv_bfloat16S2_S2_fjLj3072ELj1ELj1ELj4ELj16ENS_18Kernel_traits_baseILj3072ES2_S2_S2_fjLj128EEEEEEEvNS_9FwdParamsE:
.text._ZN10layer_norm13ln_fwd_kernelINS_13Kernel_traitsI13__nv_bfloat16S2_S2_fjLj3072ELj1ELj1ELj4ELj16ENS_18Kernel_traits_baseILj3072ES2_S2_S2_fjLj128EEEEEEEvNS_9FwdParamsE:
        /* <DEDUP_REMOVED lines=23> */
[----:B------:R0:W5:Y:S02]  /*0170*/  LDG.E.128 R4, desc[UR4][R28.64+0x1000] ;  /* 0x001000041c047981 */ /* 0x000164000c1e1d00 */
.L_x_1557:
[----:B-1----:R-:W1:Y:S01]  /*0180*/  S2R R42, SR_TID.X ;  /* 0x00000000002a7919 */ /* 0x002e620000002100 */
[----:B------:R-:W2:Y:S01]  /*0190*/  LDC.64 R32, c[0x0][0x220] ;  /* 0x00008800ff207b82 */ /* 0x000ea20000000a00 */
[----:B-1----:R-:W-:-:S05]  /*01a0*/  LOP3.LUT R57, R42, 0x7f, RZ, 0xc0, !PT ;  /* 0x0000007f2a397812 */ /* 0x002fca00078ec0ff */
[----:B------:R-:W-:-:S04]  /*01b0*/  IMAD R57, R40, 0x180, R57 ;  /* 0x0000018028397824 */ /* 0x000fc800078e0239 */
[----:B--2---:R-:W-:-:S06]  /*01c0*/  IMAD.WIDE.U32 R36, R57, 0x10, R32 ;  /* 0x0000001039247825 */ /* 0x004fcc00078e0020 */
[----:B------:R-:W2:Y:S01]  /*01d0*/  LDG.E.128 R36, desc[UR4][R36.64] ;  /* 0x0000000424247981 */ /* 0x000ea2000c1e1d00 */
[----:B------:R-:W-:-:S05]  /*01e0*/  IADD3 R47, R57, 0x80, RZ ;  /* 0x00000080392f7810 */ /* 0x000fca0007ffe0ff */
[----:B0-----:R-:W-:-:S06]  /*01f0*/  IMAD.WIDE.U32 R28, R47, 0x10, R32 ;  /* 0x000000102f1c7825 */ /* 0x001fcc00078e0020 */
[----:B------:R-:W3:Y:S01]  /*0200*/  LDG.E.128 R28, desc[UR4][R28.64] ;  /* 0x000000041c1c7981 */ /* 0x000ee2000c1e1d00 */
        /* <DEDUP_REMOVED lines=53> */
[----:B------:R-:W-:Y:S02]  /*0560*/  SHF.R.U32.HI R31, RZ, 0x5, R42 ;  /* 0x00000005ff1f7819 */ /* 0x000fe4000001162a */
[----:B------:R-:W-:Y:S01]  /*0570*/  SHF.L.U32 R50, R50, 0x10, RZ ;  /* 0x0000001032327819 */ /* 0x000fe200000006ff */
[----:B------:R-:W-:Y:S01]  /*0580*/  FADD.FTZ R3, R67, R2 ;  /* 0x0000000243037221 */ /* 0x000fe20000010000 */
[----:B------:R-:W-:-:S03]  /*0590*/  LOP3.LUT R28, R31, 0x7fffffc, RZ, 0xc0, !PT ;  /* 0x07fffffc1f1c7812 */ /* 0x000fc600078ec0ff */
[----:B------:R-:W-:Y:S01]  /*05a0*/  FADD.FTZ R3, R38, R3 ;  /* 0x0000000326037221 */ /* 0x000fe20000010000 */
[----:B------:R-:W-:-:S03]  /*05b0*/  @!P0 IADD3 R28, R28, 0x4, RZ ;  /* 0x000000041c1c8810 */ /* 0x000fc60007ffe0ff */
        /* <DEDUP_REMOVED lines=79> */
.L_x_1568:
[----:B------:R-:W2:Y:S01]  /*0ab0*/  @!P1 S2R R29, SR_CgaCtaId ;  /* 0x00000000001d9919 */ /* 0x000ea20000008800 */
[----:B------:R-:W-:Y:S01]  /*0ac0*/  LOP3.LUT R30, R42, 0x1f, RZ, 0xc0, !PT ;  /* 0x0000001f2a1e7812 */ /* 0x000fe200078ec0ff */
[----:B-1----:R-:W-:Y:S01]  /*0ad0*/  FADD.FTZ R3, R58, R60 ;  /* 0x0000003c3a037221 */ /* 0x002fe20000010000 */
[----:B------:R-:W-:Y:S01]  /*0ae0*/  @!P1 MOV R0, 0x400 ;  /* 0x0000040000009802 */ /* 0x000fe20000000f00 */
[----:B------:R-:W-:Y:S05]  /*0af0*/  WARPSYNC.ALL ;  /* 0x0000000000007948 */ /* 0x000fea0003800000 */
[----:B------:R-:W-:Y:S02]  /*0b00*/  ISETP.GT.U32.AND P2, PT, R30, 0x3, PT ;  /* 0x000000031e00780c */ /* 0x000fe40003f44070 */
[----:B------:R-:W-:-:S11]  /*0b10*/  LOP3.LUT R31, R31, 0x3, RZ, 0xc0, !PT ;  /* 0x000000031f1f7812 */ /* 0x000fd600078ec0ff */
[----:B------:R-:W1:Y:S01]  /*0b20*/  @!P2 S2R R52, SR_CgaCtaId ;  /* 0x000000000034a919 */ /* 0x000e620000008800 */
[----:B--2---:R-:W-:Y:S02]  /*0b30*/  @!P1 LEA R29, R29, R0, 0x18 ;  /* 0x000000001d1d9211 */ /* 0x004fe400078ec0ff */
[C---:B------:R-:W-:Y:S02]  /*0b40*/  @!P1 IADD3 R0, R28.reuse, R31, RZ ;  /* 0x0000001f1c009210 */ /* 0x040fe40007ffe0ff */
[----:B------:R-:W-:Y:S02]  /*0b50*/  @!P2 IADD3 R28, R28, R30, RZ ;  /* 0x0000001e1c1ca210 */ /* 0x000fe40007ffe0ff */
[----:B------:R-:W-:Y:S02]  /*0b60*/  @!P1 LEA R0, R0, R29, 0x3 ;  /* 0x0000001d00009211 */ /* 0x000fe400078e18ff */
[----:B------:R-:W-:-:S03]  /*0b70*/  @!P2 MOV R29, 0x400 ;  /* 0x00000400001da802 */ /* 0x000fc60000000f00 */
[----:B------:R-:W-:Y:S01]  /*0b80*/  @!P1 STS.64 [R0], R2 ;  /* 0x0000000200009388 */ /* 0x000fe20000000a00 */
[----:B------:R-:W-:Y:S01]  /*0b90*/  BAR.SYNC.DEFER_BLOCKING 0x0 ;  /* 0x0000000000007b1d */ /* 0x000fe20000010000 */
[----:B------:R-:W-:Y:S02]  /*0ba0*/  LOP3.LUT P1, RZ, R31, 0x1f, R42, 0xf8, !PT ;  /* 0x0000001f1fff7812 */ /* 0x000fe4000782f82a */
[----:B-1----:R-:W-:-:S04]  /*0bb0*/  @!P2 LEA R52, R52, R29, 0x18 ;  /* 0x0000001d3434a211 */ /* 0x002fc800078ec0ff */
[----:B------:R-:W-:Y:S02]  /*0bc0*/  @!P2 LEA R54, R28, R52, 0x3 ;  /* 0x000000341c36a211 */ /* 0x000fe400078e18ff */
[----:B------:R-:W-:Y:S02]  /*0bd0*/  CS2R R28, SRZ ;  /* 0x00000000001c7805 */ /* 0x000fe4000001ff00 */
[----:B------:R-:W-:Y:S02]  /*0be0*/  MOV R52, RZ ;  /* 0x000000ff00347202 */ /* 0x000fe40000000f00 */
[----:B------:R-:W-:-:S05]  /*0bf0*/  @!P2 MOV R52, 0x44400000 ;  /* 0x444000000034a802 */ /* 0x000fca0000000f00 */
[----:B------:R-:W1:Y:S04]  /*0c00*/  SHFL.DOWN PT, R56, R52, 0x2, 0x1f ;  /* 0x08401f0034387f89 */ /* 0x000e6800000e0000 */
[----:B------:R-:W0:Y:S01]  /*0c10*/  @!P2 LDS.64 R28, [R54] ;  /* 0x00000000361ca984 */ /* 0x000e220000000a00 */
        /* <DEDUP_REMOVED lines=10> */
[----:B-1----:R-:W-:-:S03]  /*0cc0*/  FMUL.FTZ R52, R2, R58 ;  /* 0x0000003a02347220 */ /* 0x002fc60000410000 */
[----:B------:R-:W-:Y:S02]  /*0cd0*/  FMUL.FTZ R56, R56, R3 ;  /* 0x0000000338387220 */ /* 0x000fe40000410000 */
[----:B------:R-:W0:Y:S02]  /*0ce0*/  SHFL.DOWN PT, R3, R0, 0x1, 0x1f ;  /* 0x08201f0000037f89 */ /* 0x000e2400000e0000 */
[----:B------:R-:W-:Y:S02]  /*0cf0*/  FFMA.FTZ R30, R2, R56, R30 ;  /* 0x00000038021e7223 */ /* 0x000fe4000001001e */
[----:B------:R-:W1:Y:S04]  /*0d00*/  SHFL.DOWN PT, R28, R52, 0x1, 0x1f ;  /* 0x08201f00341c7f89 */ /* 0x000e6800000e0000 */
[----:B------:R-:W2:Y:S01]  /*0d10*/  SHFL.DOWN PT, R29, R30, 0x1, 0x1f ;  /* 0x08201f001e1d7f89 */ /* 0x000ea200000e0000 */
[----:B0-----:R-:W-:Y:S01]  /*0d20*/  FADD.FTZ R2, R0, R3 ;  /* 0x0000000300027221 */ /* 0x001fe20000010000 */
[----:B-1----:R-:W-:-:S05]  /*0d30*/  FADD.FTZ R54, R52, -R28 ;  /* 0x8000001c34367221 */ /* 0x002fca0000010000 */
[----:B------:R-:W0:Y:S01]  /*0d40*/  MUFU.RCP R2, R2 ;  /* 0x0000000200027308 */ /* 0x000e220000001000 */
[----:B------:R-:W-:Y:S01]  /*0d50*/  FMUL.FTZ R54, R54, R54 ;  /* 0x0000003636367220 */ /* 0x000fe20000410000 */
[----:B--2---:R-:W-:-:S03]  /*0d60*/  FADD.FTZ R29, R30, R29 ;  /* 0x0000001d1e1d7221 */ /* 0x004fc60000010000 */
[----:B------:R-:W-:-:S04]  /*0d70*/  FMUL.FTZ R54, R0, R54 ;  /* 0x0000003600367220 */ /* 0x000fc80000410000 */
[C---:B------:R-:W-:Y:S01]  /*0d80*/  FMUL.FTZ R54, R3.reuse, R54 ;  /* 0x0000003603367220 */ /* 0x040fe20000410000 */
[----:B------:R-:W-:-:S04]  /*0d90*/  FMUL.FTZ R3, R3, R28 ;  /* 0x0000001c03037220 */ /* 0x000fc80000410000 */
[----:B------:R-:W-:Y:S01]  /*0da0*/  FFMA.FTZ R3, R0, R52, R3 ;  /* 0x0000003400037223 */ /* 0x000fe20000010003 */
[C---:B0-----:R-:W-:Y:S02]  /*0db0*/  FFMA.FTZ R29, R2.reuse, R54, R29 ;  /* 0x00000036021d7223 */ /* 0x041fe4000001001d */
[----:B------:R-:W0:Y:S01]  /*0dc0*/  LDC R54, c[0x0][0x260] ;  /* 0x00009800ff367b82 */ /* 0x000e220000000800 */
[----:B------:R-:W-:-:S03]  /*0dd0*/  FMUL.FTZ R52, R2, R3 ;  /* 0x0000000302347220 */ /* 0x000fc60000410000 */
[----:B------:R-:W0:Y:S04]  /*0de0*/  SHFL.IDX PT, R29, R29, RZ, 0x1f ;  /* 0x00001fff1d1d7589 */ /* 0x000e2800000e0000 */
[----:B------:R-:W1:Y:S01]  /*0df0*/  SHFL.IDX PT, R52, R52, RZ, 0x1f ;  /* 0x00001fff34347589 */ /* 0x000e6200000e0000 */
[----:B------:R-:W2:Y:S01]  /*0e00*/  LDC.64 R2, c[0x0][0x228] ;  /* 0x00008a00ff027b82 */ /* 0x000ea20000000a00 */
[----:B0-----:R-:W-:Y:S01]  /*0e10*/  FFMA.FTZ R0, R29, 0.00032552084303461015224, R54 ;  /* 0x39aaaaab1d007823 */ /* 0x001fe20000010036 */
[--C-:B-1----:R-:W-:Y:S01]  /*0e20*/  FADD.FTZ R63, R63, -R52.reuse ;  /* 0x800000343f3f7221 */ /* 0x102fe20000010000 */
[----:B------:R-:W-:-:S04]  /*0e30*/  FADD.FTZ R65, R65, -R52 ;  /* 0x8000003441417221 */ /* 0x000fc80000010000 */
        /* <DEDUP_REMOVED lines=18> */
[----:B------:R-:W-:Y:S01]  /*0f60*/  FMUL.FTZ R63, R0, R31 ;  /* 0x0000001f003f7220 */ /* 0x000fe20000410000 */
[----:B--2---:R-:W-:-:S04]  /*0f70*/  IMAD.WIDE.U32 R30, R47, 0x10, R2 ;  /* 0x000000102f1e7825 */ /* 0x004fc800078e0002 */
[C---:B------:R-:W-:Y:S01]  /*0f80*/  FMUL.FTZ R44, R0.reuse, R29 ;  /* 0x0000001d002c7220 */ /* 0x040fe20000410000 */
[----:B------:R-:W-:Y:S01]  /*0f90*/  FADD.FTZ R47, R39, -R52 ;  /* 0x80000034272f7221 */ /* 0x000fe20000010000 */
        /* <DEDUP_REMOVED lines=10> */
[----:B------:R-:W0:Y:S01]  /*1040*/  @!P1 LDC.64 R42, c[0x0][0x230] ;  /* 0x00008c00ff2a9b82 */ /* 0x000e220000000a00 */
[----:B------:R-:W-:Y:S01]  /*1050*/  FMUL.FTZ R49, R0, R55 ;  /* 0x0000003700317220 */ /* 0x000fe20000410000 */
[----:B------:R-:W-:Y:S01]  /*1060*/  F2FP.BF16.F32.PACK_AB R39, R36, R39 ;  /* 0x000000272427723e */ /* 0x000fe200000010ff */
[C---:B------:R-:W-:Y:S01]  /*1070*/  FMUL.FTZ R56, R0.reuse, R53 ;  /* 0x0000003500387220 */ /* 0x040fe20000410000 */
[C---:B------:R-:W-:Y:S01]  /*1080*/  FMUL.FTZ R51, R0.reuse, R61 ;  /* 0x0000003d00337220 */ /* 0x040fe20000410000 */
[----:B------:R-:W-:Y:S01]  /*1090*/  FMUL.FTZ R58, R0, R59 ;  /* 0x0000003b003a7220 */ /* 0x000fe20000410000 */
[--C-:B------:R-:W-:Y:S01]  /*10a0*/  FADD.FTZ R53, R38, -R52.reuse ;  /* 0x8000003426357221 */ /* 0x100fe20000010000 */
[--C-:B------:R-:W-:Y:S01]  /*10b0*/  FADD.FTZ R55, R32, -R52.reuse ;  /* 0x8000003420377221 */ /* 0x100fe20000010000 */
[----:B------:R-:W1:Y:S01]  /*10c0*/  @!P1 LDC.64 R36, c[0x0][0x238] ;  /* 0x00008e00ff249b82 */ /* 0x000e620000000a00 */
[--C-:B------:R-:W-:Y:S01]  /*10d0*/  FADD.FTZ R57, R46, -R52.reuse ;  /* 0x800000342e397221 */ /* 0x100fe20000010000 */
[--C-:B------:R-:W-:Y:S01]  /*10e0*/  FADD.FTZ R59, R34, -R52.reuse ;  /* 0x80000034223b7221 */ /* 0x100fe20000010000 */
[--C-:B------:R-:W-:Y:S01]  /*10f0*/  FADD.FTZ R61, R48, -R52.reuse ;  /* 0x80000034303d7221 */ /* 0x100fe20000010000 */
[----:B------:R-:W-:Y:S01]  /*1100*/  F2FP.BF16.F32.PACK_AB R44, R63, R44 ;  /* 0x0000002c3f2c723e */ /* 0x000fe200000010ff */
        /* <DEDUP_REMOVED lines=12> */
[----:B0-----:R-:W-:Y:S01]  /*11d0*/  @!P1 IMAD.WIDE R42, R40, 0x4, R42 ;  /* 0x00000004282a9825 */ /* 0x001fe200078e022a */
[----:B------:R-:W-:-:S02]  /*11e0*/  F2FP.BF16.F32.PACK_AB R51, R58, R51 ;  /* 0x000000333a33723e */ /* 0x000fc400000010ff */
[----:B------:R-:W-:Y:S01]  /*11f0*/  F2FP.BF16.F32.PACK_AB R53, R34, R53 ;  /* 0x000000352235723e */ /* 0x000fe200000010ff */
[----:B-----5:R-:W-:Y:S01]  /*1200*/  HFMA2.MMA.BF16_V2 R34, R26, R39, R14 ;  /* 0x000000271a227235 */ /* 0x020fe2000020000e */
[----:B------:R-:W-:Y:S01]  /*1210*/  F2FP.BF16.F32.PACK_AB R46, R46, R33 ;  /* 0x000000212e2e723e */ /* 0x000fe200000010ff */
[----:B------:R-:W-:Y:S01]  /*1220*/  HFMA2.BF16_V2 R33, R25, R44, R13 ;  /* 0x0000002c19217231 */ /* 0x000fe2000020000d */
[----:B------:R-:W-:Y:S01]  /*1230*/  F2FP.BF16.F32.PACK_AB R59, R38, R59 ;  /* 0x0000003b263b723e */ /* 0x000fe200000010ff */
[----:B-1----:R-:W-:Y:S01]  /*1240*/  @!P1 IMAD.WIDE R54, R40, 0x4, R36 ;  /* 0x0000000428369825 */ /* 0x002fe200078e0224 */
[----:B------:R-:W-:Y:S01]  /*1250*/  F2FP.BF16.F32.PACK_AB R49, R56, R49 ;  /* 0x000000313831723e */ /* 0x000fe200000010ff */
[----:B------:R-:W-:Y:S01]  /*1260*/  HFMA2.MMA.BF16_V2 R36, R20, R47, R8 ;  /* 0x0000002f14247235 */ /* 0x000fe20000200008 */
        /* <DEDUP_REMOVED lines=12> */
[----:B------:R-:W-:-:S02]  /*1330*/  IADD3 R40, R40, UR6, RZ ;  /* 0x0000000628287c10 */ /* 0x000fc4000fffe0ff */
[----:B------:R1:W-:Y:S01]  /*1340*/  @!P1 STG.E desc[UR4][R54.64], R0 ;  /* 0x0000000036009986 */ /* 0x0003e2000c101904 */
[----:B------:R-:W-:Y:S02]  /*1350*/  SEL R48, RZ, 0x1, P0 ;  /* 0x00000001ff307807 */ /* 0x000fe40000000000 */
[----:B------:R-:W-:Y:S01]  /*1360*/  ISETP.GE.AND P1, PT, R40, UR7, PT ;  /* 0x0000000728007c0c */ /* 0x000fe2000bf26270 */
[----:B------:R1:W-:Y:S04]  /*1370*/  STG.E.128 desc[UR4][R28.64], R32 ;  /* 0x000000201c007986 */ /* 0x0003e8000c101d04 */
[----:B------:R1:W-:Y:S04]  /*1380*/  STG.E.128 desc[UR4][R30.64], R36 ;  /* 0x000000241e007986 */ /* 0x0003e8000c101d04 */
[----:B------:R1:W-:Y:S04]  /*1390*/  STG.E.128 desc[UR4][R2.64], R44 ;  /* 0x0000002c02007986 */ /* 0x0003e8000c101d04 */
[----:B------:R-:W-:Y:S05]  /*13a0*/  @!P1 BRA `(.L_x_1557) ;  /* 0xffffffec00749947 */ /* 0x000fea000383ffff */
[----:B------:R-:W-:Y:S05]  /*13b0*/  EXIT ;  /* 0x000000000000794d */ /* 0x000fea0003800000 */
.L_x_1556:
[----:B------:R-:W-:Y:S01]  /*13c0*/  HFMA2.MMA R3, -RZ, RZ, 0, 5.9604644775390625e-08 ;  /* 0x00000001ff037435 */ /* 0x000fe200000001ff */
[----:B------:R-:W-:Y:S02]  /*13d0*/  MOV R62, R0 ;  /* 0x00000000003e7202 */ /* 0x000fe40000000f00 */
[----:B------:R-:W-:Y:S02]  /*13e0*/  MOV R30, 0x1f ;  /* 0x0000001f001e7802 */ /* 0x000fe40000000f00 */
[----:B------:R-:W-:-:S07]  /*13f0*/  MOV R29, 0xffffffff ;  /* 0xffffffff001d7802 */ /* 0x000fce0000000f00 */
[----:B-----5:R-:W-:Y:S05]  /*1400*/  WARPSYNC.COLLECTIVE R29, `(.L_x_1558) ;  /* 0x000000001d087348 */ /* 0x020fea0003c00000 */
[----:B------:R0:W1:Y:S02]  /*1410*/  SHFL.BFLY P2, R60, R62, R3, R30 ;  /* 0x0c0000033e3c7389 */ /* 0x000064000004001e */
[----:B01---5:R-:W-:Y:S01]  /*1420*/  ENDCOLLECTIVE ;  /* 0x000000000000791b */ /* 0x023fe20003800000 */
.L_x_1558:
[----:B------:R-:W-:Y:S01]  /*1430*/  HFMA2.MMA R3, -RZ, RZ, 0, 1.1920928955078125e-07 ;  /* 0x00000002ff037435 */ /* 0x000fe200000001ff */
[----:B------:R-:W-:-:S05]  /*1440*/  MOV R2, R60 ;  /* 0x0000003c00027202 */ /* 0x000fca0000000f00 */
[----:B------:R-:W-:-:S05]  /*1450*/  FADD.FTZ R52, R0, R2 ;  /* 0x0000000200347221 */ /* 0x000fca0000010000 */
[----:B------:R-:W-:-:S07]  /*1460*/  MOV R62, R52 ;  /* 0x00000034003e7202 */ /* 0x000fce0000000f00 */
[----:B------:R-:W-:Y:S05]  /*1470*/  WARPSYNC.COLLECTIVE R29, `(.L_x_1559) ;  /* 0x000000001d087348 */ /* 0x000fea0003c00000 */
[----:B------:R0:W1:Y:S02]  /*1480*/  SHFL.BFLY P2, R60, R62, R3, R30 ;  /* 0x0c0000033e3c7389 */ /* 0x000064000004001e */
[----:B01----:R-:W-:Y:S01]  /*1490*/  ENDCOLLECTIVE ;  /* 0x000000000000791b */ /* 0x003fe20003800000 */
.L_x_1559:
[----:B------:R-:W-:Y:S01]  /*14a0*/  HFMA2.MMA R3, -RZ, RZ, 0, 2.384185791015625e-07 ;  /* 0x00000004ff037435 */ /* 0x000fe200000001ff */
[----:B------:R-:W-:-:S05]  /*14b0*/  MOV R2, R60 ;  /* 0x0000003c00027202 */ /* 0x000fca0000000f00 */
[----:B------:R-:W-:-:S05]  /*14c0*/  FADD.FTZ R54, R52, R2 ;  /* 0x0000000234367221 */ /* 0x000fca0000010000 */
[----:B------:R-:W-:-:S07]  /*14d0*/  MOV R62, R54 ;  /* 0x00000036003e7202 */ /* 0x000fce0000000f00 */
[----:B------:R-:W-:Y:S05]  /*14e0*/  WARPSYNC.COLLECTIVE R29, `(.L_x_1560) ;  /* 0x000000001d087348 */ /* 0x000fea0003c00000 */
[----:B------:R0:W1:Y:S02]  /*14f0*/  SHFL.BFLY P2, R60, R62, R3, R30 ;  /* 0x0c0000033e3c7389 */ /* 0x000064000004001e */
[----:B01----:R-:W-:Y:S01]  /*1500*/  ENDCOLLECTIVE ;  /* 0x000000000000791b */ /* 0x003fe20003800000 */
.L_x_1560:
[----:B------:R-:W-:Y:S01]  /*1510*/  HFMA2.MMA R3, -RZ, RZ, 0, 4.76837158203125e-07 ;  /* 0x00000008ff037435 */ /* 0x000fe200000001ff */
[----:B------:R-:W-:-:S05]  /*1520*/  MOV R2, R60 ;  /* 0x0000003c00027202 */ /* 0x000fca0000000f00 */
[----:B------:R-:W-:-:S05]  /*1530*/  FADD.FTZ R56, R54, R2 ;  /* 0x0000000236387221 */ /* 0x000fca0000010000 */
[----:B------:R-:W-:-:S07]  /*1540*/  MOV R62, R56 ;  /* 0x00000038003e7202 */ /* 0x000fce0000000f00 */
[----:B------:R-:W-:Y:S05]  /*1550*/  WARPSYNC.COLLECTIVE R29, `(.L_x_1561) ;  /* 0x000000001d087348 */ /* 0x000fea0003c00000 */
[----:B------:R0:W1:Y:S02]  /*1560*/  SHFL.BFLY P2, R60, R62, R3, R30 ;  /* 0x0c0000033e3c7389 */ /* 0x000064000004001e */
[----:B01----:R-:W-:Y:S01]  /*1570*/  ENDCOLLECTIVE ;  /* 0x000000000000791b */ /* 0x003fe20003800000 */
.L_x_1561:
[----:B------:R-:W-:Y:S01]  /*1580*/  HFMA2.MMA R3, -RZ, RZ, 0, 9.5367431640625e-07 ;  /* 0x00000010ff037435 */ /* 0x000fe200000001ff */
[----:B------:R-:W-:-:S05]  /*1590*/  MOV R2, R60 ;  /* 0x0000003c00027202 */ /* 0x000fca0000000f00 */
[----:B------:R-:W-:-:S05]  /*15a0*/  FADD.FTZ R58, R56, R2 ;  /* 0x00000002383a7221 */ /* 0x000fca0000010000 */
[----:B------:R-:W-:-:S07]  /*15b0*/  MOV R62, R58 ;  /* 0x0000003a003e7202 */ /* 0x000fce0000000f00 */
[----:B------:R-:W-:Y:S05]  /*15c0*/  WARPSYNC.COLLECTIVE R29, `(.L_x_1562) ;  /* 0x000000001d087348 */ /* 0x000fea0003c00000 */
[----:B------:R0:W1:Y:S02]  /*15d0*/  SHFL.BFLY P2, R60, R62, R3, R30 ;  /* 0x0c0000033e3c7389 */ /* 0x000064000004001e */
[----:B01----:R-:W-:Y:S01]  /*15e0*/  ENDCOLLECTIVE ;  /* 0x000000000000791b */ /* 0x003fe20003800000 */
.L_x_1562:
[----:B------:R-:W-:-:S05]  /*15f0*/  MOV R2, R60 ;  /* 0x0000003c00027202 */ /* 0x000fca0000000f00 */
[----:B------:R-:W-:-:S04]  /*1600*/  FADD.FTZ R2, R58, R2 ;  /* 0x000000023a027221 */ /* 0x000fc80000010000 */
[----:B------:R-:W-:-:S04]  /*1610*/  FMUL.FTZ R2, R2, 0.001302083372138440609 ;  /* 0x3aaaaaab02027820 */ /* 0x000fc80000410000 */
        /* <DEDUP_REMOVED lines=53> */
.L_x_1563:
[----:B------:R-:W-:Y:S01]  /*1970*/  HFMA2.MMA R3, -RZ, RZ, 0, 1.1920928955078125e-07 ;  /* 0x00000002ff037435 */ /* 0x000fe200000001ff */
[----:B------:R-:W-:-:S05]  /*1980*/  MOV R52, R60 ;  /* 0x0000003c00347202 */ /* 0x000fca0000000f00 */
[----:B------:R-:W-:-:S05]  /*1990*/  FADD.FTZ R52, R0, R52 ;  /* 0x0000003400347221 */ /* 0x000fca0000010000 */
[----:B------:R-:W-:-:S07]  /*19a0*/  MOV R62, R52 ;  /* 0x00000034003e7202 */ /* 0x000fce0000000f00 */
[----:B------:R-:W-:Y:S05]  /*19b0*/  WARPSYNC.COLLECTIVE R29, `(.L_x_1564) ;  /* 0x000000001d087348 */ /* 0x000fea0003c00000 */
[----:B------:R0:W1:Y:S02]  /*19c0*/  SHFL.BFLY P2, R60, R62, R3, R30 ;  /* 0x0c0000033e3c7389 */ /* 0x000064000004001e */
[----:B01----:R-:W-:Y:S01]  /*19d0*/  ENDCOLLECTIVE ;  /* 0x000000000000791b */ /* 0x003fe20003800000 */
.L_x_1564:
[----:B------:R-:W-:Y:S01]  /*19e0*/  HFMA2.MMA R3, -RZ, RZ, 0, 2.384185791015625e-07 ;  /* 0x00000004ff037435 */ /* 0x000fe200000001ff */
[----:B------:R-:W-:-:S05]  /*19f0*/  MOV R54, R60 ;  /* 0x0000003c00367202 */ /* 0x000fca0000000f00 */
[----:B------:R-:W-:-:S05]  /*1a00*/  FADD.FTZ R54, R52, R54 ;  /* 0x0000003634367221 */ /* 0x000fca0000010000 */
[----:B------:R-:W-:-:S07]  /*1a10*/  MOV R62, R54 ;  /* 0x00000036003e7202 */ /* 0x000fce0000000f00 */
[----:B------:R-:W-:Y:S05]  /*1a20*/  WARPSYNC.COLLECTIVE R29, `(.L_x_1565) ;  /* 0x000000001d087348 */ /* 0x000fea0003c00000 */
[----:B------:R0:W1:Y:S02]  /*1a30*/  SHFL.BFLY P2, R60, R62, R3, R30 ;  /* 0x0c0000033e3c7389 */ /* 0x000064000004001e */
[----:B01----:R-:W-:Y:S01]  /*1a40*/  ENDCOLLECTIVE ;  /* 0x000000000000791b */ /* 0x003fe20003800000 */
.L_x_1565:
[----:B------:R-:W-:Y:S01]  /*1a50*/  HFMA2.MMA R3, -RZ, RZ, 0, 4.76837158203125e-07 ;  /* 0x00000008ff037435 */ /* 0x000fe200000001ff */
[----:B------:R-:W-:-:S05]  /*1a60*/  MOV R56, R60 ;  /* 0x0000003c00387202 */ /* 0x000fca0000000f00 */
[----:B------:R-:W-:-:S05]  /*1a70*/  FADD.FTZ R56, R54, R56 ;  /* 0x0000003836387221 */ /* 0x000fca0000010000 */
[----:B------:R-:W-:-:S07]  /*1a80*/  MOV R62, R56 ;  /* 0x00000038003e7202 */ /* 0x000fce0000000f00 */
[----:B------:R-:W-:Y:S05]  /*1a90*/  WARPSYNC.COLLECTIVE R29, `(.L_x_1566) ;  /* 0x000000001d087348 */ /* 0x000fea0003c00000 */
[----:B------:R0:W1:Y:S02]  /*1aa0*/  SHFL.BFLY P2, R60, R62, R3, R30 ;  /* 0x0c0000033e3c7389 */ /* 0x000064000004001e */
[----:B01----:R-:W-:Y:S01]  /*1ab0*/  ENDCOLLECTIVE ;  /* 0x000000000000791b */ /* 0x003fe20003800000 */
.L_x_1566:
[----:B------:R-:W-:Y:S01]  /*1ac0*/  HFMA2.MMA R3, -RZ, RZ, 0, 9.5367431640625e-07 ;  /* 0x00000010ff037435 */ /* 0x000fe200000001ff */
[----:B------:R-:W-:-:S05]  /*1ad0*/  MOV R58, R60 ;  /* 0x0000003c003a7202 */ /* 0x000fca0000000f00 */
[----:B------:R-:W-:-:S05]  /*1ae0*/  FADD.FTZ R58, R56, R58 ;  /* 0x0000003a383a7221 */ /* 0x000fca0000010000 */
[----:B------:R-:W-:-:S07]  /*1af0*/  MOV R62, R58 ;  /* 0x0000003a003e7202 */ /* 0x000fce0000000f00 */
[----:B------:R-:W-:Y:S05]  /*1b00*/  WARPSYNC.COLLECTIVE R29, `(.L_x_1567) ;  /* 0x000000001d087348 */ /* 0x000fea0003c00000 */
[----:B------:R0:W1:Y:S02]  /*1b10*/  SHFL.BFLY P2, R60, R62, R3, R30 ;  /* 0x0c0000033e3c7389 */ /* 0x000064000004001e */
[----:B01----:R-:W-:Y:S01]  /*1b20*/  ENDCOLLECTIVE ;  /* 0x000000000000791b */ /* 0x003fe20003800000 */
.L_x_1567:
[----:B------:R-:W-:Y:S05]  /*1b30*/  BRA `(.L_x_1568) ;  /* 0xffffffec00dc7947 */ /* 0x000fea000383ffff */
.L_x_1569:
        /* <DEDUP_REMOVED lines=12> */
.L_x_2088:


//--------------------- .text._ZN10layer_norm13ln_fwd_kernelINS_13Kernel_traitsI6__halffS2_fjLj3072ELj1ELj1ELj4ELj16ENS_18Kernel_traits_baseILj3072ES2_fS2_fjLj128EEEEEEEvNS_9FwdParamsE --------------------------
	.section	.text._ZN10layer_norm13ln_fwd_kernelINS_13Kernel_traitsI6__halffS2_fjLj3072ELj1ELj1ELj4ELj16ENS_18Kernel_traits_baseILj3072ES2_fS2_fjLj128EEEEEEEvNS_9FwdParamsE,"ax",@progbits
	.align	128
        .global         _ZN10layer_norm13ln_fwd_kernelINS_13Kernel_traitsI6__halffS2_fjLj3072ELj1ELj1ELj4ELj16ENS_18Kernel_traits_baseILj3072ES2_fS2_fjLj128EEEEEEEvNS_9FwdParamsE
        .type           _ZN10layer_norm13ln_fwd_kernelINS_13Kernel_traitsI6__halffS2_fjLj3072ELj1ELj1ELj4ELj16ENS_18Kernel_traits_baseILj3072ES2_fS2_fjLj128EEEEEEEvNS_9FwdParamsE,@function
        .size           _ZN10layer_norm13ln_fwd_kernelINS_13Kernel_traitsI6__halffS2_fjLj3072ELj1ELj1ELj4ELj16ENS_18Kernel_traits_baseILj3072ES2_fS2_fjLj128EEEEEEEvNS_9FwdParamsE,(.L_x_2089 - _ZN10layer_norm13ln_fwd_kernelINS_13Kernel_traitsI6__halffS2_fjLj3072ELj1ELj1ELj4ELj16ENS_18Kernel_traits_baseILj3072ES2_fS2_fjLj128EEEEEEEvNS_9FwdParamsE)
        .other          _ZN10layer_norm13ln_fwd_kernelINS_13Kernel_traitsI6__halffS2_fjLj3072ELj1ELj1ELj4ELj16ENS_18Kernel_traits_baseILj3072ES2_fS2_fjLj128EEEEEEEvNS_9FwdParamsE,@"STO_CUDA_ENTRY STV_DEFAULT"
_ZN10layer_norm13ln_fwd_kernelINS_13Kernel_traitsI6__halffS2_fjLj3072ELj1ELj1ELj4ELj16ENS_18Kernel_traits_baseILj3072ES2_fS2_fjLj128EEEEEEEvNS_9FwdParamsE:
.text._ZN10layer_norm13ln_fwd_kernelINS_13Kernel_traitsI6__halffS2_fjLj3072ELj1ELj1ELj4ELj16ENS_18Kernel_traits_baseILj3072ES2_fS2_fjLj128EEEEEEEvNS_9FwdParamsE:
        /* <DEDUP_REMOVED lines=73> */
.L_x_1571:
        /* <DEDUP_REMOVED lines=121> */
.L_x_1582:
        /* <DEDUP_REMOVED lines=108> */
[----:B------:R-:W-:Y:S01]  /*12e0*/  F2FP.F16.F32.PACK_AB R16, RZ, R20 ;  /* 0x00000014ff10723e */ /* 0x000fe200000000ff */
[C---:B------:R-:W-:Y:S01]  /*12f0*/  FMUL.FTZ R20, R12.reuse, R21 ;  /* 0x000000150c147220 */ /* 0x040fe20000410000 */
[C---:B------:R-:W-:Y:S01]  /*1300*/  FMUL.FTZ R21, R12.reuse, R22 ;  /* 0x000000160c157220 */ /* 0x040fe20000410000 */
[----:B------:R-:W-:Y:S01]  /*1310*/  FMUL.FTZ R22, R12, R24 ;  /* 0x000000180c167220 */ /* 0x000fe20000410000 */
[----:B------:R-:W-:Y:S01]  /*1320*/  HFMA2.MMA R13, R13, R14, R17 ;  /* 0x0000000e0d0d7235 */ /* 0x000fe20000000011 */
[----:B------:R-:W-:Y:S01]  /*1330*/  PRMT R14, R50, 0x7610, R10 ;  /* 0x00007610320e7816 */ /* 0x000fe2000000000a */
[----:B------:R-:W-:Y:S01]  /*1340*/  FMUL.FTZ R24, R12, R25 ;  /* 0x000000190c187220 */ /* 0x000fe20000410000 */
[----:B------:R-:W-:Y:S01]  /*1350*/  PRMT R17, R38, 0x7610, R7 ;  /* 0x0000761026117816 */ /* 0x000fe20000000007 */
[C---:B------:R-:W-:Y:S01]  /*1360*/  FMUL.FTZ R25, R12.reuse, R27 ;  /* 0x0000001b0c197220 */ /* 0x040fe20000410000 */
[----:B------:R-:W-:Y:S01]  /*1370*/  F2FP.F16.F32.PACK_AB R20, RZ, R20 ;  /* 0x00000014ff14723e */ /* 0x000fe200000000ff */
[----:B------:R-:W-:Y:S01]  /*1380*/  FMUL.FTZ R19, R12, R19 ;  /* 0x000000130c137220 */ /* 0x000fe20000410000 */
[----:B------:R-:W-:Y:S01]  /*1390*/  F2FP.F16.F32.PACK_AB R22, RZ, R22 ;  /* 0x00000016ff16723e */ /* 0x000fe200000000ff */
[----:B------:R-:W-:Y:S01]  /*13a0*/  HFMA2 R17, R14, R18, R17 ;  /* 0x000000120e117231 */ /* 0x000fe20000000011 */
[----:B------:R-:W-:Y:S01]  /*13b0*/  PRMT R16, R16, 0x5410, R20 ;  /* 0x0000541010107816 */ /* 0x000fe20000000014 */
[----:B------:R-:W-:Y:S01]  /*13c0*/  FMUL.FTZ R23, R12, R23 ;  /* 0x000000170c177220 */ /* 0x000fe20000410000 */
[----:B------:R-:W-:-:S02]  /*13d0*/  PRMT R14, R52, 0x5410, R11 ;  /* 0x00005410340e7816 */ /* 0x000fc4000000000b */
[----:B------:R-:W-:Y:S02]  /*13e0*/  PRMT R18, R40, 0x5410, R8 ;  /* 0x0000541028127816 */ /* 0x000fe40000000008 */
[----:B------:R-:W-:Y:S02]  /*13f0*/  F2FP.F16.F32.PACK_AB R24, RZ, R24 ;  /* 0x00000018ff18723e */ /* 0x000fe400000000ff */
[----:B------:R-:W-:Y:S02]  /*1400*/  F2FP.F16.F32.PACK_AB R27, RZ, R26 ;  /* 0x0000001aff1b723e */ /* 0x000fe400000000ff */
[----:B------:R-:W-:Y:S01]  /*1410*/  HFMA2.MMA R16, R14, R16, R18 ;  /* 0x000000100e107235 */ /* 0x000fe20000000012 */
[----:B------:R-:W-:Y:S02]  /*1420*/  PRMT R22, R22, 0x5410, R24 ;  /* 0x0000541016167816 */ /* 0x000fe40000000018 */
[----:B------:R-:W-:Y:S01]  /*1430*/  PRMT R14, R54, 0x7610, R11 ;  /* 0x00007610360e7816 */ /* 0x000fe2000000000b */
[----:B------:R-:W-:Y:S01]  /*1440*/  HFMA2 R35, R55.H0_H0, R27.H0_H0, R43.H0_H0 ;  /* 0x2000001b37237231 */ /* 0x000fe2000004082b */
[----:B------:R-:W-:-:S02]  /*1450*/  PRMT R18, R42, 0x7610, R8 ;  /* 0x000076102a127816 */ /* 0x000fc40000000008 */
[----:B------:R-:W-:Y:S02]  /*1460*/  F2FP.F16.F32.PACK_AB R26, RZ, R28 ;  /* 0x0000001cff1a723e */ /* 0x000fe400000000ff */
[----:B------:R-:W-:Y:S01]  /*1470*/  F2FP.F16.F32.PACK_AB R28, RZ, R29 ;  /* 0x0000001dff1c723e */ /* 0x000fe200000000ff */
[----:B------:R-:W-:Y:S01]  /*1480*/  HFMA2 R14, R14, R22, R18 ;  /* 0x000000160e0e7231 */ /* 0x000fe20000000012 */
[----:B------:R-:W-:Y:S01]  /*1490*/  F2FP.F16.F32.PACK_AB R29, RZ, R30 ;  /* 0x0000001eff1d723e */ /* 0x000fe200000000ff */
[----:B------:R-:W-:Y:S01]  /*14a0*/  FMUL.FTZ R30, R12, R33 ;  /* 0x000000210c1e7220 */ /* 0x000fe20000410000 */
[----:B------:R-:W-:Y:S01]  /*14b0*/  PRMT R22, R26, 0x5410, R28 ;  /* 0x000054101a167816 */ /* 0x000fe2000000001c */
[----:B------:R-:W-:Y:S01]  /*14c0*/  HFMA2 R33, R49.H0_H0, R15.H0_H0, R37.H0_H0 ;  /* 0x2000000f31217231 */ /* 0x000fe20000040825 */
[----:B------:R-:W-:Y:S01]  /*14d0*/  PRMT R18, R56, 0x5410, R62 ;  /* 0x0000541038127816 */ /* 0x000fe2000000003e */
[----:B------:R-:W-:Y:S01]  /*14e0*/  HFMA2 R29, R57.H0_H0, R29.H0_H0, R45.H0_H0 ;  /* 0x2000001d391d7231 */ /* 0x000fe2000004082d */
[----:B------:R-:W-:-:S02]  /*14f0*/  PRMT R20, R44, 0x5410, R9 ;  /* 0x000054102c147816 */ /* 0x000fc40000000009 */
[----:B------:R-:W-:Y:S02]  /*1500*/  F2FP.F16.F32.PACK_AB R31, RZ, R31 ;  /* 0x0000001fff1f723e */ /* 0x000fe400000000ff */
[----:B------:R-:W-:Y:S02]  /*1510*/  F2FP.F16.F32.PACK_AB R30, RZ, R30 ;  /* 0x0000001eff1e723e */ /* 0x000fe400000000ff */
[----:B------:R-:W-:Y:S01]  /*1520*/  PRMT R28, R13, 0x7632, R28 ;  /* 0x000076320d1c7816 */ /* 0x000fe2000000001c */
[----:B------:R-:W-:Y:S01]  /*1530*/  HFMA2.MMA R22, R18, R22, R20 ;  /* 0x0000001612167235 */ /* 0x000fe20000000014 */
[----:B------:R-:W-:Y:S02]  /*1540*/  PRMT R26, R31, 0x5410, R30 ;  /* 0x000054101f1a7816 */ /* 0x000fe4000000001e */
[----:B------:R-:W-:Y:S02]  /*1550*/  PRMT R18, R58, 0x7610, R62 ;  /* 0x000076103a127816 */ /* 0x000fe4000000003e */
[----:B------:R-:W-:-:S02]  /*1560*/  PRMT R20, R46, 0x7610, R9 ;  /* 0x000076102e147816 */ /* 0x000fc40000000009 */
[----:B------:R-:W-:Y:S02]  /*1570*/  LOP3.LUT R28, R28, 0xffff, RZ, 0xc0, !PT ;  /* 0x0000ffff1c1c7812 */ /* 0x000fe400078ec0ff */
[----:B------:R-:W-:Y:S01]  /*1580*/  F2FP.F16.F32.PACK_AB R63, RZ, R63 ;  /* 0x0000003fff3f723e */ /* 0x000fe200000000ff */
[----:B------:R-:W-:Y:S01]  /*1590*/  HFMA2 R26, R18, R26, R20 ;  /* 0x0000001a121a7231 */ /* 0x000fe20000000014 */
[----:B------:R-:W-:Y:S02]  /*15a0*/  PRMT R20, R13, 0x7610, R20 ;  /* 0x000076100d147816 */ /* 0x000fe40000000014 */
[C---:B------:R-:W-:Y:S01]  /*15b0*/  SHF.L.U32 R30, R28.reuse, 0x10, RZ ;  /* 0x000000101c1e7819 */ /* 0x040fe200000006ff */
[----:B------:R-:W-:Y:S01]  /*15c0*/  HFMA2 R63, R51.H0_H0, R63.H0_H0, R39.H0_H0 ;  /* 0x2000003f333f7231 */ /* 0x000fe20000040827 */
[----:B------:R-:W-:Y:S02]  /*15d0*/  LOP3.LUT R13, R33, 0xffff, RZ, 0xc0, !PT ;  /* 0x0000ffff210d7812 */ /* 0x000fe400078ec0ff */
[----:B------:R-:W-:-:S02]  /*15e0*/  SHF.L.U64.HI R28, R28, 0x10, RZ ;  /* 0x000000101c1c7819 */ /* 0x000fc400000102ff */
[----:B------:R-:W-:Y:S02]  /*15f0*/  PRMT R24, R17, 0x7632, R24 ;  /* 0x0000763211187816 */ /* 0x000fe40000000018 */
[--C-:B------:R-:W-:Y:S02]  /*1600*/  LOP3.LUT R13, R13, 0xffff0000, R28.reuse, 0xf8, !PT ;  /* 0xffff00000d0d7812 */ /* 0x100fe400078ef81c */
[----:B------:R-:W-:Y:S02]  /*1610*/  F2FP.F16.F32.PACK_AB R21, RZ, R21 ;  /* 0x00000015ff15723e */ /* 0x000fe400000000ff */
[----:B------:R-:W-:Y:S02]  /*1620*/  PRMT R28, R16, 0x7632, R28 ;  /* 0x00007632101c7816 */ /* 0x000fe4000000001c */
[----:B------:R-:W-:Y:S02]  /*1630*/  F2FP.F16.F32.PACK_AB R32, RZ, R32 ;  /* 0x00000020ff20723e */ /* 0x000fe400000000ff */
[----:B------:R-:W-:-:S02]  /*1640*/  LOP3.LUT R24, R24, 0xffff, RZ, 0xc0, !PT ;  /* 0x0000ffff18187812 */ /* 0x000fc400078ec0ff */
[----:B------:R-:W-:Y:S01]  /*1650*/  F2FP.F16.F32.PACK_AB R61, RZ, R64 ;  /* 0x00000040ff3d723e */ /* 0x000fe200000000ff */
[----:B------:R-:W-:Y:S01]  /*1660*/  FMUL.FTZ R64, R12, R34 ;  /* 0x000000220c407220 */ /* 0x000fe20000410000 */
[----:B------:R-:W-:Y:S01]  /*1670*/  LOP3.LUT R28, R28, 0xffff, RZ, 0xc0, !PT ;  /* 0x0000ffff1c1c7812 */ /* 0x000fe200078ec0ff */
[----:B------:R-:W-:Y:S01]  /*1680*/  HFMA2 R34, R53.H0_H0, R21.H0_H0, R41.H0_H0 ;  /* 0x2000001535227231 */ /* 0x000fe20000040829 */
[----:B------:R-:W-:Y:S01]  /*1690*/  SHF.L.U32 R18, R24, 0x10, RZ ;  /* 0x0000001018127819 */ /* 0x000fe200000006ff */
[----:B------:R-:W-:Y:S01]  /*16a0*/  HFMA2 R27, R76.H0_H0, R32.H0_H0, R76.H1_H1 ;  /* 0x200000204c1b7231 */ /* 0x000fe2000006084c */
[----:B------:R-:W-:Y:S01]  /*16b0*/  PRMT R31, R63, 0x7610, R31 ;  /* 0x000076103f1f7816 */ /* 0x000fe2000000001f */
[----:B------:R-:W-:Y:S01]  /*16c0*/  HFMA2 R61, R66.H0_H0, R61.H0_H0, R66.H1_H1 ;  /* 0x2000003d423d7231 */ /* 0x000fe20000060842 */
        /* <DEDUP_REMOVED lines=9> */
[----:B------:R-:W-:Y:S02]  /*1760*/  F2FP.F16.F32.PACK_AB R19, RZ, R19 ;  /* 0x00000013ff13723e */ /* 0x000fe400000000ff */
[----:B------:R-:W-:Y:S02]  /*1770*/  F2FP.F16.F32.PACK_AB R25, RZ, R25 ;  /* 0x00000019ff19723e */ /* 0x000fe400000000ff */
[----:B------:R-:W-:Y:S01]  /*1780*/  LOP3.LUT R28, R28, 0xffff, RZ, 0xc0, !PT ;  /* 0x0000ffff1c1c7812 */ /* 0x000fe200078ec0ff */
[----:B------:R-:W-:Y:S01]  /*1790*/  HFMA2 R15, R72.H0_H0, R19.H0_H0, R72.H1_H1 ;  /* 0x20000013480f7231 */ /* 0x000fe20000060848 */
[----:B------:R-:W-:Y:S01]  /*17a0*/  F2FP.F16.F32.PACK_AB R64, RZ, R64 ;  /* 0x00000040ff40723e */ /* 0x000fe200000000ff */
[----:B------:R-:W-:Y:S01]  /*17b0*/  HFMA2 R19, R74.H0_H0, R25.H0_H0, R74.H1_H1 ;  /* 0x200000194a137231 */ /* 0x000fe2000006084a */
[----:B------:R-:W-:-:S02]  /*17c0*/  LOP3.LUT R17, R17, 0xffff, RZ, 0xc0, !PT ;  /* 0x0000ffff11117812 */ /* 0x000fc400078ec0ff */
[--C-:B------:R-:W-:Y:S01]  /*17d0*/  LOP3.LUT R31, R31, 0xffff0000, R32.reuse, 0xf8, !PT ;  /* 0xffff00001f1f7812 */ /* 0x100fe200078ef820 */
[----:B------:R-:W-:Y:S01]  /*17e0*/  HFMA2 R25, R59.H0_H0, R64.H0_H0, R47.H0_H0 ;  /* 0x200000403b197231 */ /* 0x000fe2000004082f */
        /* <DEDUP_REMOVED lines=11> */
[----:B------:R-:W-:Y:S01]  /*18a0*/  F2FP.F16.F32.PACK_AB R23, RZ, R23 ;  /* 0x00000017ff17723e */ /* 0x000fe200000000ff */
[----:B------:R-:W0:Y:S01]  /*18b0*/  @!P2 LDC.64 R28, c[0x0][0x230] ;  /* 0x00008c00ff1cab82 */ /* 0x000e220000000a00 */
[----:B------:R-:W-:Y:S02]  /*18c0*/  LOP3.LUT R22, R24, 0xffff, R22, 0xf8, !PT ;  /* 0x0000ffff18167812 */ /* 0x000fe400078ef816 */
[----:B------:R-:W-:Y:S01]  /*18d0*/  PRMT R34, R25, 0x7610, R34 ;  /* 0x0000761019227816 */ /* 0x000fe20000000022 */
[----:B------:R-:W-:Y:S01]  /*18e0*/  HFMA2 R21, R73.H0_H0, R23.H0_H0, R73.H1_H1 ;  /* 0x2000001749157231 */ /* 0x000fe20000060849 */
[----:B------:R-:W-:Y:S02]  /*18f0*/  F2FP.F16.F32.PACK_AB R65, RZ, R65 ;  /* 0x00000041ff41723e */ /* 0x000fe400000000ff */
[----:B------:R-:W-:Y:S01]  /*1900*/  PRMT R33, R26, 0x7632, R33 ;  /* 0x000076321a217816 */ /* 0x000fe20000000021 */
[----:B------:R-:W1:Y:S01]  /*1910*/  @!P2 LDC.64 R24, c[0x0][0x238] ;  /* 0x00008e00ff18ab82 */ /* 0x000e620000000a00 */
[----:B------:R-:W-:Y:S01]  /*1920*/  LOP3.LUT R34, R34, 0xffff, RZ, 0xc0, !PT ;  /* 0x0000ffff22227812 */ /* 0x000fe200078ec0ff */
[----:B------:R-:W-:Y:S01]  /*1930*/  HFMA2 R23, R75.H0_H0, R65.H0_H0, R75.H1_H1 ;  /* 0x200000414b177231 */ /* 0x000fe2000006084b */
        /* <DEDUP_REMOVED lines=45> */
.L_x_1570:
[----:B------:R-:W-:Y:S01]  /*1c10*/  HFMA2.MMA R67, -RZ, RZ, 0, 5.9604644775390625e-08 ;  /* 0x00000001ff437435 */ /* 0x000fe200000001ff */
[----:B------:R-:W-:Y:S02]  /*1c20*/  MOV R70, R60 ;  /* 0x0000003c00467202 */ /* 0x000fe40000000f00 */
[----:B------:R-:W-:Y:S02]  /*1c30*/  MOV R65, 0x1f ;  /* 0x0000001f00417802 */ /* 0x000fe40000000f00 */
[----:B------:R-:W-:-:S07]  /*1c40*/  MOV R64, 0xffffffff ;  /* 0xffffffff00407802 */ /* 0x000fce0000000f00 */
[----:B------:R-:W-:Y:S05]  /*1c50*/  WARPSYNC.COLLECTIVE R64, `(.L_x_1572) ;  /* 0x0000000040087348 */ /* 0x000fea0003c00000 */
[----:B------:R0:W1:Y:S02]  /*1c60*/  SHFL.BFLY P2, R68, R70, R67, R65 ;  /* 0x0c00004346447389 */ /* 0x0000640000040041 */
[----:B01----:R-:W-:Y:S01]  /*1c70*/  ENDCOLLECTIVE ;  /* 0x000000000000791b */ /* 0x003fe20003800000 */
.L_x_1572:
[----:B------:R-:W-:Y:S01]  /*1c80*/  HFMA2.MMA R67, -RZ, RZ, 0, 1.1920928955078125e-07 ;  /* 0x00000002ff437435 */ /* 0x000fe200000001ff */
[----:B------:R-:W-:-:S05]  /*1c90*/  FADD.FTZ R60, R60, R68 ;  /* 0x000000443c3c7221 */ /* 0x000fca0000010000 */
[----:B------:R-:W-:-:S07]  /*1ca0*/  MOV R70, R60 ;  /* 0x0000003c00467202 */ /* 0x000fce0000000f00 */
[----:B------:R-:W-:Y:S05]  /*1cb0*/  WARPSYNC.COLLECTIVE R64, `(.L_x_1573) ;  /* 0x0000000040087348 */ /* 0x000fea0003c00000 */
[----:B------:R0:W1:Y:S02]  /*1cc0*/  SHFL.BFLY P2, R68, R70, R67, R65 ;  /* 0x0c00004346447389 */ /* 0x0000640000040041 */
[----:B01----:R-:W-:Y:S01]  /*1cd0*/  ENDCOLLECTIVE ;  /* 0x000000000000791b */ /* 0x003fe20003800000 */
.L_x_1573:
[----:B------:R-:W-:Y:S01]  /*1ce0*/  HFMA2.MMA R67, -RZ, RZ, 0, 2.384185791015625e-07 ;  /* 0x00000004ff437435 */ /* 0x000fe200000001ff */
[----:B------:R-:W-:-:S05]  /*1cf0*/  FADD.FTZ R60, R60, R68 ;  /* 0x000000443c3c7221 */ /* 0x000fca0000010000 */
[----:B------:R-:W-:-:S07]  /*1d00*/  MOV R70, R60 ;  /* 0x0000003c00467202 */ /* 0x000fce0000000f00 */
[----:B------:R-:W-:Y:S05]  /*1d10*/  WARPSYNC.COLLECTIVE R64, `(.L_x_1574) ;  /* 0x0000000040087348 */ /* 0x000fea0003c00000 */
[----:B------:R0:W1:Y:S02]  /*1d20*/  SHFL.BFLY P2, R68, R70, R67, R65 ;  /* 0x0c00004346447389 */ /* 0x0000640000040041 */
[----:B01----:R-:W-:Y:S01]  /*1d30*/  ENDCOLLECTIVE ;  /* 0x000000000000791b */ /* 0x003fe20003800000 */
.L_x_1574:
[----:B------:R-:W-:Y:S01]  /*1d40*/  HFMA2.MMA R67, -RZ, RZ, 0, 4.76837158203125e-07 ;  /* 0x00000008ff437435 */ /* 0x000fe200000001ff */
[----:B------:R-:W-:-:S05]  /*1d50*/  FADD.FTZ R60, R60, R68 ;  /* 0x000000443c3c7221 */ /* 0x000fca0000010000 */
[----:B------:R-:W-:-:S07]  /*1d60*/  MOV R70, R60 ;  /* 0x0000003c00467202 */ /* 0x000fce0000000f00 */
[----:B------:R-:W-:Y:S05]  /*1d70*/  WARPSYNC.COLLECTIVE R64, `(.L_x_1575) ;  /* 0x0000000040087348 */ /* 0x000fea0003c00000 */
[----:B------:R0:W1:Y:S02]  /*1d80*/  SHFL.BFLY P2, R68, R70, R67, R65 ;  /* 0x0c00004346447389 */ /* 0x0000640000040041 */
[----:B01----:R-:W-:Y:S01]  /*1d90*/  ENDCOLLECTIVE ;  /* 0x000000000000791b */ /* 0x003fe20003800000 */
.L_x_1575:
[----:B------:R-:W-:Y:S01]  /*1da0*/  HFMA2.MMA R67, -RZ, RZ, 0, 9.5367431640625e-07 ;  /* 0x00000010ff437435 */ /* 0x000fe200000001ff */
[----:B------:R-:W-:-:S05]  /*1db0*/  FADD.FTZ R60, R60, R68 ;  /* 0x000000443c3c7221 */ /* 0x000fca0000010000 */
[----:B------:R-:W-:-:S07]  /*1dc0*/  MOV R70, R60 ;  /* 0x0000003c00467202 */ /* 0x000fce0000000f00 */
[----:B------:R-:W-:Y:S05]  /*1dd0*/  WARPSYNC.COLLECTIVE R64, `(.L_x_1576) ;  /* 0x0000000040087348 */ /* 0x000fea0003c00000 */
[----:B------:R0:W1:Y:S02]  /*1de0*/  SHFL.BFLY P2, R68, R70, R67, R65 ;  /* 0x0c00004346447389 */ /* 0x0000640000040041 */
[----:B01----:R-:W-:Y:S01]  /*1df0*/  ENDCOLLECTIVE ;  /* 0x000000000000791b */ /* 0x003fe20003800000 */
.L_x_1576:
        /* <DEDUP_REMOVED lines=56> */
.L_x_1577:
[----:B------:R-:W-:Y:S01]  /*2180*/  HFMA2.MMA R67, -RZ, RZ, 0, 1.1920928955078125e-07 ;  /* 0x00000002ff437435 */ /* 0x000fe200000001ff */
[----:B------:R-:W-:-:S05]  /*2190*/  FADD.FTZ R61, R61, R68 ;  /* 0x000000443d3d7221 */ /* 0x000fca0000010000 */
[----:B------:R-:W-:-:S07]  /*21a0*/  MOV R70, R61 ;  /* 0x0000003d00467202 */ /* 0x000fce0000000f00 */
[----:B------:R-:W-:Y:S05]  /*21b0*/  WARPSYNC.COLLECTIVE R64, `(.L_x_1578) ;  /* 0x0000000040087348 */ /* 0x000fea0003c00000 */
[----:B------:R0:W1:Y:S02]  /*21c0*/  SHFL.BFLY P2, R68, R70, R67, R65 ;  /* 0x0c00004346447389 */ /* 0x0000640000040041 */
[----:B01----:R-:W-:Y:S01]  /*21d0*/  ENDCOLLECTIVE ;  /* 0x000000000000791b */ /* 0x003fe20003800000 */
.L_x_1578:
[----:B------:R-:W-:Y:S01]  /*21e0*/  HFMA2.MMA R67, -RZ, RZ, 0, 2.384185791015625e-07 ;  /* 0x00000004ff437435 */ /* 0x000fe200000001ff */
[----:B------:R-:W-:-:S05]  /*21f0*/  FADD.FTZ R61, R61, R68 ;  /* 0x000000443d3d7221 */ /* 0x000fca0000010000 */
[----:B------:R-:W-:-:S07]  /*2200*/  MOV R70, R61 ;  /* 0x0000003d00467202 */ /* 0x000fce0000000f00 */
[----:B------:R-:W-:Y:S05]  /*2210*/  WARPSYNC.COLLECTIVE R64, `(.L_x_1579) ;  /* 0x0000000040087348 */ /* 0x000fea0003c00000 */
[----:B------:R0:W1:Y:S02]  /*2220*/  SHFL.BFLY P2, R68, R70, R67, R65 ;  /* 0x0c00004346447389 */ /* 0x0000640000040041 */
[----:B01----:R-:W-:Y:S01]  /*2230*/  ENDCOLLECTIVE ;  /* 0x000000000000791b */ /* 0x003fe20003800000 */
.L_x_1579:
[----:B------:R-:W-:Y:S01]  /*2240*/  HFMA2.MMA R67, -RZ, RZ, 0, 4.76837158203125e-07 ;  /* 0x00000008ff437435 */ /* 0x000fe200000001ff */
[----:B------:R-:W-:-:S05]  /*2250*/  FADD.FTZ R61, R61, R68 ;  /* 0x000000443d3d7221 */ /* 0x000fca0000010000 */
[----:B------:R-:W-:-:S07]  /*2260*/  MOV R70, R61 ;  /* 0x0000003d00467202 */ /* 0x000fce0000000f00 */
[----:B------:R-:W-:Y:S05]  /*2270*/  WARPSYNC.COLLECTIVE R64, `(.L_x_1580) ;  /* 0x0000000040087348 */ /* 0x000fea0003c00000 */
[----:B------:R0:W1:Y:S02]  /*2280*/  SHFL.BFLY P2, R68, R70, R67, R65 ;  /* 0x0c00004346447389 */ /* 0x0000640000040041 */
[----:B01----:R-:W-:Y:S01]  /*2290*/  ENDCOLLECTIVE ;  /* 0x000000000000791b */ /* 0x003fe20003800000 */
.L_x_1580:
[----:B------:R-:W-:Y:S01]  /*22a0*/  HFMA2.MMA R67, -RZ, RZ, 0, 9.5367431640625e-07 ;  /* 0x00000010ff437435 */ /* 0x000fe200000001ff */
[----:B------:R-:W-:-:S05]  /*22b0*/  FADD.FTZ R61, R61, R68 ;  /* 0x000000443d3d7221 */ /* 0x000fca0000010000 */
[----:B------:R-:W-:-:S07]  /*22c0*/  MOV R70, R61 ;  /* 0x0000003d00467202 */ /* 0x000fce0000000f00 */
[----:B------:R-:W-:Y:S05]  /*22d0*/  WARPSYNC.COLLECTIVE R64, `(.L_x_1581) ;  /* 0x0000000040087348 */ /* 0x000fea0003c00000 */
[----:B------:R0:W1:Y:S02]  /*22e0*/  SHFL.BFLY P2, R68, R70, R67, R65 ;  /* 0x0c00004346447389 */ /* 0x0000640000040041 */
[----:B01----:R-:W-:Y:S01]  /*22f0*/  ENDCOLLECTIVE ;  /* 0x000000000000791b */ /* 0x003fe20003800000 */
.L_x_1581:
[----:B------:R-:W-:Y:S01]  /*2300*/  MOV R67, R68 ;  /* 0x0000004400437202 */ /* 0x000fe20000000f00 */
[----:B------:R-:W-:Y:S06]  /*2310*/  BRA `(.L_x_1582) ;  /* 0xffffffe800407947 */ /* 0x000fec000383ffff */
.L_x_1583:
        /* <DEDUP_REMOVED lines=14> */
.L_x_2089:


//--------------------- .text._ZN10layer_norm13ln_fwd_kernelINS_13Kernel_traitsI6__halfS2_S2_fjLj3072ELj1ELj1ELj4ELj16ENS_18Kernel_traits_baseILj3072ES2_S2_S2_fjLj128EEEEEEEvNS_9FwdParamsE --------------------------
	.section	.text._ZN10layer_norm13ln_fwd_kernelINS_13Kernel_traitsI6__halfS2_S2_fjLj3072ELj1ELj1ELj4ELj16ENS_18Kernel_traits_baseILj3072ES2_S2_S2_fjLj128EEEEEEEvNS_9FwdParamsE,"ax",@progbits
	.align	128
        .global         _ZN10layer_norm13ln_fwd_kernelINS_13Kernel_traitsI6__halfS2_S2_fjLj3072ELj1ELj1ELj4ELj16ENS_18Kernel_traits_baseILj3072ES2_S2_S2_fjLj128EEEEEEEvNS_9FwdParamsE
        .type           _ZN10layer_norm13ln_fwd_kernelINS_13Kernel_traitsI6__halfS2_S2_fjLj3072ELj1ELj1ELj4ELj16ENS_18Kernel_traits_baseILj3072ES2_S2_S2_fjLj128EEEEEEEvNS_9FwdParamsE,@function
        .size           _ZN10layer_norm13ln_fwd_kernelINS_13Kernel_traitsI6__halfS2_S2_fjLj3072ELj1ELj1ELj4ELj16ENS_18Kernel_traits_baseILj3072ES2_S2_S2_fjLj128EEEEEEEvNS_9FwdParamsE,(.L_x_2090 - _ZN10layer_norm13ln_fwd_kernelINS_13Kernel_traitsI6__halfS2_S2_fjLj3072ELj1ELj1ELj4ELj16ENS_18Kernel_traits_baseILj3072ES2_S2_S2_fjLj128EEEEEEEvNS_9FwdParamsE)
        .other          _ZN10layer_norm13ln_fwd_kernelINS_13Kernel_traitsI6__halfS2_S2_fjLj3072ELj1ELj1ELj4ELj16ENS_18Kernel_traits_baseILj3072ES2_S2_S2_fjLj128EEEEEEEvNS_9FwdParamsE,@"STO_CUDA_ENTRY STV_DEFAULT"
_ZN10layer_norm13ln_fwd_kernelINS_13Kernel_traitsI6__halfS2_S2_fjLj3072ELj1ELj1ELj4ELj16ENS_18Kernel_traits_baseILj3072ES2_S2_S2_fjLj128EEEEEEEvNS_9FwdParamsE:
.text._ZN10layer_norm13ln_fwd_kernelINS_13Kernel_traitsI6__halfS2_S2_fjLj3072ELj1ELj1ELj4ELj16ENS_18Kernel_traits_baseILj3072ES2_S2_S2_fjLj128EEEEEEEvNS_9FwdParamsE:
        /* <DEDUP_REMOVED lines=15> */
[----:B------:R-:W-:Y:S02]  /*00f0*/  IADD3.X R7, RZ, UR7, RZ, P1, !PT ;  /* 0x00000007ff077c10 */ /* 0x000fe40008ffe4ff */
[----:B------:R-:W-:Y:S01]  /*0100*/  SHF.R.U32.HI R43, RZ, 0x5, R40 ;  /* 0x00000005ff2b7819 */ /* 0x000fe20000011628 */
[----:B------:R0:W5:Y:S01]  /*0110*/  LDG.E.128 R8, desc[UR4][R4.64] ;  /* 0x0000000404087981 */ /* 0x000162000c1e1d00 */
[----:B------:R-:W-:Y:S01]  /*0120*/  HFMA2.MMA R60, -RZ, RZ, 0, 5.9604644775390625e-08 ;  /* 0x00000001ff3c7435 */ /* 0x000fe200000001ff */
[----:B------:R-:W-:Y:S01]  /*0130*/  LOP3.LUT P0, RZ, R40, 0x1f, RZ, 0xc0, !PT ;  /* 0x0000001f28ff7812 */ /* 0x000fe2000780c0ff */
[----:B------:R-:W-:Y:S01]  /*0140*/  ULDC.64 UR6, c[0x0][0x210] ;  /* 0x0000840000067ab9 */ /* 0x000fe20000000a00 */
[----:B------:R0:W5:Y:S04]  /*0150*/  LDG.E.128 R12, desc[UR4][R4.64+0x800] ;  /* 0x00080004040c7981 */ /* 0x000168000c1e1d00 */
[----:B------:R0:W5:Y:S04]  /*0160*/  LDG.E.128 R16, desc[UR4][R4.64+0x1000] ;  /* 0x0010000404107981 */ /* 0x000168000c1e1d00 */
[----:B------:R0:W5:Y:S04]  /*0170*/  LDG.E.128 R20, desc[UR4][R6.64] ;  /* 0x0000000406147981 */ /* 0x000168000c1e1d00 */
[----:B------:R0:W5:Y:S04]  /*0180*/  LDG.E.128 R24, desc[UR4][R6.64+0x800] ;  /* 0x0008000406187981 */ /* 0x000168000c1e1d00 */
[----:B------:R0:W5:Y:S01]  /*0190*/  LDG.E.128 R28, desc[UR4][R6.64+0x1000] ;  /* 0x00100004061c7981 */ /* 0x000162000c1e1d00 */
[----:B------:R-:W-:-:S02]  /*01a0*/  LOP3.LUT R43, R43, 0x7fffffc, RZ, 0xc0, !PT ;  /* 0x07fffffc2b2b7812 */ /* 0x000fc400078ec0ff */
[----:B------:R-:W-:Y:S02]  /*01b0*/  LOP3.LUT R2, R40, 0x7f, RZ, 0xc0, !PT ;  /* 0x0000007f28027812 */ /* 0x000fe400078ec0ff */
[----:B------:R-:W-:-:S07]  /*01c0*/  IADD3 R0, R43, 0x4, RZ ;  /* 0x000000042b007810 */ /* 0x000fce0007ffe0ff */
.L_x_1585:
[----:B01----:R-:W0:Y:S01]  /*01d0*/  LDC.64 R4, c[0x0][0x220] ;  /* 0x00008800ff047b82 */ /* 0x003e220000000a00 */
        /* <DEDUP_REMOVED lines=9> */
[----:B------:R-:W-:Y:S01]  /*0270*/  UMOV UR8, 0xffffffff ;  /* 0xffffffff00087882 */ /* 0x000fe20000000000 */
[----:B------:R-:W-:Y:S01]  /*0280*/  LOP3.LUT P1, RZ, R60, 0xff, RZ, 0xc0, !PT ;  /* 0x000000ff3cff7812 */ /* 0x000fe2000782c0ff */
[--C-:B--2---:R-:W-:Y:S02]  /*0290*/  HADD2.F32 R59, -RZ, R32.reuse.H0_H0 ;  /* 0x20000020ff3b7230 */ /* 0x104fe40000004100 */
[----:B------:R-:W-:Y:S02]  /*02a0*/  HADD2.F32 R69, -RZ, R32.H1_H1 ;  /* 0x30000020ff457230 */ /* 0x000fe40000004100 */
[--C-:B------:R-:W-:Y:S02]  /*02b0*/  HADD2.F32 R67, -RZ, R33.reuse.H0_H0 ;  /* 0x20000021ff437230 */ /* 0x100fe40000004100 */
[----:B------:R-:W-:Y:S01]  /*02c0*/  FADD.FTZ R42, RZ, R59 ;  /* 0x0000003bff2a7221 */ /* 0x000fe20000010000 */
[----:B------:R-:W-:Y:S01]  /*02d0*/  HADD2.F32 R44, -RZ, R33.H1_H1 ;  /* 0x30000021ff2c7230 */ /* 0x000fe20000004100 */
[----:B------:R-:W-:Y:S01]  /*02e0*/  SEL R33, R0, R43, !P1 ;  /* 0x0000002b00217207 */ /* 0x000fe20004800000 */
[----:B------:R-:W-:-:S02]  /*02f0*/  HADD2.F32 R47, -RZ, R34.H0_H0 ;  /* 0x20000022ff2f7230 */ /* 0x000fc40000004100 */
[----:B------:R-:W-:Y:S01]  /*0300*/  FADD.FTZ R42, R69, R42 ;  /* 0x0000002a452a7221 */ /* 0x000fe20000010000 */
[----:B------:R-:W-:Y:S02]  /*0310*/  HADD2.F32 R53, -RZ, R34.H1_H1 ;  /* 0x30000022ff357230 */ /* 0x000fe40000004100 */
[--C-:B------:R-:W-:Y:S02]  /*0320*/  HADD2.F32 R51, -RZ, R35.reuse.H0_H0 ;  /* 0x20000023ff337230 */ /* 0x100fe40000004100 */
[----:B------:R-:W-:Y:S01]  /*0330*/  FADD.FTZ R3, R67, R42 ;  /* 0x0000002a43037221 */ /* 0x000fe20000010000 */
[----:B------:R-:W-:Y:S02]  /*0340*/  HADD2.F32 R57, -RZ, R35.H1_H1 ;  /* 0x30000023ff397230 */ /* 0x000fe40000004100 */
[--C-:B---3--:R-:W-:Y:S02]  /*0350*/  HADD2.F32 R55, -RZ, R36.reuse.H0_H0 ;  /* 0x20000024ff377230 */ /* 0x108fe40000004100 */
        /* <DEDUP_REMOVED lines=11> */
[--C-:B----4-:R-:W-:Y:S02]  /*0410*/  HADD2.F32 R39, -RZ, R4.reuse.H0_H0 ;  /* 0x20000004ff277230 */ /* 0x110fe40000004100 */
[----:B------:R-:W-:Y:S01]  /*0420*/  FADD.FTZ R32, R57, R32 ;  /* 0x0000002039207221 */ /* 0x000fe20000010000 */
[----:B------:R-:W-:Y:S02]  /*0430*/  HADD2.F32 R52, -RZ, R4.H1_H1 ;  /* 0x30000004ff347230 */ /* 0x000fe40000004100 */
        /* <DEDUP_REMOVED lines=17> */
[----:B------:R-:W-:-:S03]  /*0550*/  HADD2.F32 R3, -RZ, R7.H0_H0 ;  /* 0x20000007ff037230 */ /* 0x000fc60000004100 */
[----:B------:R-:W-:Y:S01]  /*0560*/  FADD.FTZ R4, R58, R5 ;  /* 0x000000053a047221 */ /* 0x000fe20000010000 */
[----:B------:R-:W-:-:S03]  /*0570*/  HADD2.F32 R5, -RZ, R7.H1_H1 ;  /* 0x30000007ff057230 */ /* 0x000fc60000004100 */
        /* <DEDUP_REMOVED lines=71> */
.L_x_1596:
[----:B------:R-:W-:Y:S01]  /*09f0*/  @!P0 SHF.R.U32.HI R34, RZ, 0x5, R40 ;  /* 0x00000005ff228819 */ /* 0x000fe20000011628 */
[----:B------:R-:W2:Y:S01]  /*0a00*/  @!P0 S2R R42, SR_CgaCtaId ;  /* 0x00000000002a8919 */ /* 0x000ea20000008800 */
[----:B------:R-:W-:Y:S01]  /*0a10*/  @!P0 MOV R7, 0x400 ;  /* 0x0000040000078802 */ /* 0x000fe20000000f00 */
[----:B------:R-:W-:Y:S05]  /*0a20*/  WARPSYNC.ALL ;  /* 0x0000000000007948 */ /* 0x000fea0003800000 */
[----:B------:R-:W3:Y:S01]  /*0a30*/  S2R R40, SR_TID.X ;  /* 0x0000000000287919 */ /* 0x000ee20000002100 */
[----:B------:R-:W-:-:S04]  /*0a40*/  @!P0 LOP3.LUT R34, R34, 0x3, RZ, 0xc0, !PT ;  /* 0x0000000322228812 */ /* 0x000fc800078ec0ff */
[----:B------:R-:W-:Y:S02]  /*0a50*/  @!P0 IADD3 R34, R33, R34, RZ ;  /* 0x0000002221228210 */ /* 0x000fe40007ffe0ff */
[----:B--2---:R-:W-:Y:S01]  /*0a60*/  @!P0 LEA R35, R42, R7, 0x18 ;  /* 0x000000072a238211 */ /* 0x004fe200078ec0ff */
[----:B-1----:R-:W-:Y:S01]  /*0a70*/  FADD.FTZ R7, R4, R64 ;  /* 0x0000004004077221 */ /* 0x002fe20000010000 */
[----:B------:R-:W-:Y:S02]  /*0a80*/  MOV R42, RZ ;  /* 0x000000ff002a7202 */ /* 0x000fe40000000f00 */
[----:B------:R-:W-:Y:S02]  /*0a90*/  @!P0 LEA R34, R34, R35, 0x3 ;  /* 0x0000002322228211 */ /* 0x000fe400078e18ff */
[----:B---3--:R-:W-:-:S03]  /*0aa0*/  LOP3.LUT R60, R40, 0x1f, RZ, 0xc0, !PT ;  /* 0x0000001f283c7812 */ /* 0x008fc600078ec0ff */
[----:B------:R-:W-:Y:S01]  /*0ab0*/  @!P0 STS.64 [R34], R6 ;  /* 0x0000000622008388 */ /* 0x000fe20000000a00 */
[----:B------:R-:W-:Y:S01]  /*0ac0*/  BAR.SYNC.DEFER_BLOCKING 0x0 ;  /* 0x0000000000007b1d */ /* 0x000fe20000010000 */
[----:B------:R-:W-:-:S13]  /*0ad0*/  ISETP.GT.U32.AND P2, PT, R60, 0x3, PT ;  /* 0x000000033c00780c */ /* 0x000fda0003f44070 */
[----:B------:R-:W1:Y:S01]  /*0ae0*/  @!P2 S2R R32, SR_CgaCtaId ;  /* 0x000000000020a919 */ /* 0x000e620000008800 */
[----:B------:R-:W-:Y:S02]  /*0af0*/  @!P2 MOV R35, 0x400 ;  /* 0x000004000023a802 */ /* 0x000fe40000000f00 */
[----:B0-----:R-:W-:Y:S02]  /*0b00*/  @!P2 IADD3 R4, R33, R60, RZ ;  /* 0x0000003c2104a210 */ /* 0x001fe40007ffe0ff */
[----:B------:R-:W-:Y:S02]  /*0b10*/  @!P2 MOV R42, 0x44400000 ;  /* 0x44400000002aa802 */ /* 0x000fe40000000f00 */
[----:B-1----:R-:W-:Y:S02]  /*0b20*/  @!P2 LEA R35, R32, R35, 0x18 ;  /* 0x000000232023a211 */ /* 0x002fe400078ec0ff */
[----:B------:R-:W-:Y:S02]  /*0b30*/  CS2R R32, SRZ ;  /* 0x0000000000207805 */ /* 0x000fe4000001ff00 */
[----:B------:R-:W-:-:S02]  /*0b40*/  @!P2 LEA R62, R4, R35, 0x3 ;  /* 0x00000023043ea211 */ /* 0x000fc400078e18ff */
[----:B------:R-:W-:Y:S04]  /*0b50*/  SHFL.DOWN PT, R35, R42, 0x2, 0x1f ;  /* 0x08401f002a237f89 */ /* 0x000fe800000e0000 */
[----:B------:R-:W0:Y:S04]  /*0b60*/  @!P2 LDS.64 R32, [R62] ;  /* 0x000000003e20a984 */ /* 0x000e280000000a00 */
[----:B0-----:R-:W0:Y:S04]  /*0b70*/  SHFL.DOWN PT, R4, R32, 0x2, 0x1f ;  /* 0x08401f0020047f89 */ /* 0x001e2800000e0000 */
[----:B------:R-:W1:Y:S01]  /*0b80*/  SHFL.DOWN PT, R34, R33, 0x2, 0x1f ;  /* 0x08401f0021227f89 */ /* 0x000e6200000e0000 */
[C---:B0-----:R-:W-:Y:S01]  /*0b90*/  FMUL.FTZ R7, R35.reuse, R4 ;  /* 0x0000000423077220 */ /* 0x041fe20000410000 */
[----:B------:R-:W-:Y:S01]  /*0ba0*/  FADD.FTZ R64, -R4, R32 ;  /* 0x0000002004407221 */ /* 0x000fe20000010100 */
[----:B------:R-:W-:-:S02]  /*0bb0*/  FADD.FTZ R4, R35, R42 ;  /* 0x0000002a23047221 */ /* 0x000fc40000010000 */
[----:B------:R-:W-:Y:S01]  /*0bc0*/  FFMA.FTZ R6, R42, R32, R7 ;  /* 0x000000202a067223 */ /* 0x000fe20000010007 */
[----:B------:R-:W-:Y:S01]  /*0bd0*/  FMUL.FTZ R64, R64, R64 ;  /* 0x0000004040407220 */ /* 0x000fe20000410000 */
[----:B------:R-:W0:Y:S01]  /*0be0*/  MUFU.RCP R7, R4 ;  /* 0x0000000400077308 */ /* 0x000e220000001000 */
[----:B-1----:R-:W-:Y:S02]  /*0bf0*/  FADD.FTZ R34, R34, R33 ;  /* 0x0000002122227221 */ /* 0x002fe40000010000 */
[----:B------:R-:W-:Y:S01]  /*0c00*/  FMUL.FTZ R64, R64, R42 ;  /* 0x0000002a40407220 */ /* 0x000fe20000410000 */
[----:B------:R-:W1:Y:S03]  /*0c10*/  SHFL.DOWN PT, R33, R4, 0x1, 0x1f ;  /* 0x08201f0004217f89 */ /* 0x000e6600000e0000 */
[----:B------:R-:W-:-:S04]  /*0c20*/  FMUL.FTZ R64, R35, R64 ;  /* 0x0000004023407220 */ /* 0x000fc80000410000 */
[C---:B0-----:R-:W-:Y:S01]  /*0c30*/  FFMA.FTZ R32, R7.reuse, R64, R34 ;  /* 0x0000004007207223 */ /* 0x041fe20000010022 */
[----:B------:R-:W-:-:S04]  /*0c40*/  FMUL.FTZ R7, R7, R6 ;  /* 0x0000000607077220 */ /* 0x000fc80000410000 */
[----:B------:R-:W0:Y:S04]  /*0c50*/  SHFL.DOWN PT, R35, R32, 0x1, 0x1f ;  /* 0x08201f0020237f89 */ /* 0x000e2800000e0000 */
[----:B------:R-:W2:Y:S01]  /*0c60*/  SHFL.DOWN PT, R6, R7, 0x1, 0x1f ;  /* 0x08201f0007067f89 */ /* 0x000ea200000e0000 */
[----:B-1----:R-:W-:-:S06]  /*0c70*/  FADD.FTZ R34, R4, R33 ;  /* 0x0000002104227221 */ /* 0x002fcc0000010000 */
[----:B------:R-:W1:Y:S01]  /*0c80*/  MUFU.RCP R34, R34 ;  /* 0x0000002200227308 */ /* 0x000e620000001000 */
[----:B0-----:R-:W-:Y:S01]  /*0c90*/  FADD.FTZ R35, R32, R35 ;  /* 0x0000002320237221 */ /* 0x001fe20000010000 */
[----:B--2---:R-:W-:-:S04]  /*0ca0*/  FADD.FTZ R42, R7, -R6 ;  /* 0x80000006072a7221 */ /* 0x004fc80000010000 */
[----:B------:R-:W-:-:S04]  /*0cb0*/  FMUL.FTZ R42, R42, R42 ;  /* 0x0000002a2a2a7220 */ /* 0x000fc80000410000 */
[----:B------:R-:W-:-:S04]  /*0cc0*/  FMUL.FTZ R42, R4, R42 ;  /* 0x0000002a042a7220 */ /* 0x000fc80000410000 */
[C---:B------:R-:W-:Y:S01]  /*0cd0*/  FMUL.FTZ R42, R33.reuse, R42 ;  /* 0x0000002a212a7220 */ /* 0x040fe20000410000 */
[----:B------:R-:W-:-:S03]  /*0ce0*/  FMUL.FTZ R33, R33, R6 ;  /* 0x0000000621217220 */ /* 0x000fc60000410000 */
[----:B-1----:R-:W-:Y:S01]  /*0cf0*/  FFMA.FTZ R62, R34, R42, R35 ;  /* 0x0000002a223e7223 */ /* 0x002fe20000010023 */
[----:B------:R-:W-:Y:S01]  /*0d00*/  FFMA.FTZ R33, R4, R7, R33 ;  /* 0x0000000704217223 */ /* 0x000fe20000010021 */
[----:B------:R-:W0:Y:S01]  /*0d10*/  LDC R42, c[0x0][0x260] ;  /* 0x00009800ff2a7b82 */ /* 0x000e220000000800 */
[----:B------:R-:W-:Y:S02]  /*0d20*/  SHF.R.U32.HI R7, RZ, 0x5, R40 ;  /* 0x00000005ff077819 */ /* 0x000fe40000011628 */
[----:B------:R-:W0:Y:S01]  /*0d30*/  SHFL.IDX PT, R35, R62, RZ, 0x1f ;  /* 0x00001fff3e237589 */ /* 0x000e2200000e0000 */
[----:B------:R-:W-:Y:S01]  /*0d40*/  FMUL.FTZ R4, R34, R33 ;  /* 0x0000002122047220 */ /* 0x000fe20000410000 */
[----:B------:R-:W-:-:S05]  /*0d50*/  LOP3.LUT P2, RZ, R60, 0x3, R7, 0xf8, !PT ;  /* 0x000000033cff7812 */ /* 0x000fca000784f807 */
[----:B------:R-:W1:Y:S01]  /*0d60*/  SHFL.IDX PT, R4, R4, RZ, 0x1f ;  /* 0x00001fff04047589 */ /* 0x000e6200000e0000 */
[----:B0-----:R-:W-:Y:S02]  /*0d70*/  FFMA.FTZ R42, R35, 0.00032552084303461015224, R42 ;  /* 0x39aaaaab232a7823 */ /* 0x001fe4000001002a */
[----:B------:R-:W0:Y:S04]  /*0d80*/  LDC.64 R34, c[0x0][0x228] ;  /* 0x00008a00ff227b82 */ /* 0x000e280000000a00 */
[----:B------:R-:W2:Y:S01]  /*0d90*/  MUFU.RSQ R42, R42 ;  /* 0x0000002a002a7308 */ /* 0x000ea20000001400 */
        /* <DEDUP_REMOVED lines=11> */
[C---:B--2---:R-:W-:Y:S01]  /*0e50*/  FMUL.FTZ R67, R42.reuse, R67 ;  /* 0x000000432a437220 */ /* 0x044fe20000410000 */
[C---:B------:R-:W-:Y:S01]  /*0e60*/  FMUL.FTZ R60, R42.reuse, R7 ;  /* 0x000000072a3c7220 */ /* 0x040fe20000410000 */
[----:B------:R-:W-:Y:S01]  /*0e70*/  FMUL.FTZ R59, R42, R59 ;  /* 0x0000003b2a3b7220 */ /* 0x000fe20000410000 */
[----:B0-----:R-:W-:-:S04]  /*0e80*/  IMAD.WIDE.U32 R32, R49, 0x10, R34 ;  /* 0x0000001031207825 */ /* 0x001fc800078e0022 */
[----:B------:R-:W-:Y:S01]  /*0e90*/  FMUL.FTZ R44, R42, R69 ;  /* 0x000000452a2c7220 */ /* 0x000fe20000410000 */
[----:B------:R-:W-:Y:S01]  /*0ea0*/  FADD.FTZ R69, R46, -R4 ;  /* 0x800000042e457221 */ /* 0x000fe20000010000 */
[----:B------:R-:W-:Y:S01]  /*0eb0*/  F2FP.F16.F32.PACK_AB R49, R60, R67 ;  /* 0x000000433c31723e */ /* 0x000fe200000000ff */
[----:B------:R-:W-:-:S04]  /*0ec0*/  IMAD.WIDE.U32 R6, R61, 0x10, R34 ;  /* 0x000000103d067825 */ /* 0x000fc800078e0022 */
[--C-:B------:R-:W-:Y:S01]  /*0ed0*/  FADD.FTZ R67, R36, -R4.reuse ;  /* 0x8000000424437221 */ /* 0x100fe20000010000 */
[----:B------:R-:W-:Y:S01]  /*0ee0*/  FADD.FTZ R61, R57, -R4 ;  /* 0x80000004393d7221 */ /* 0x000fe20000010000 */
[----:B------:R-:W-:Y:S01]  /*0ef0*/  F2FP.F16.F32.PACK_AB R59, R44, R59 ;  /* 0x0000003b2c3b723e */ /* 0x000fe200000000ff */
[----:B------:R-:W-:-:S04]  /*0f00*/  IMAD.WIDE.U32 R34, R45, 0x10, R34 ;  /* 0x000000102d227825 */ /* 0x000fc800078e0022 */
        /* <DEDUP_REMOVED lines=14> */
[--C-:B------:R-:W-:Y:S01]  /*0ff0*/  FADD.FTZ R63, R50, -R4.reuse ;  /* 0x80000004323f7221 */ /* 0x100fe20000010000 */
[----:B------:R-:W-:Y:S01]  /*1000*/  F2FP.F16.F32.PACK_AB R57, R44, R57 ;  /* 0x000000392c39723e */ /* 0x000fe200000000ff */
[----:B------:R-:W0:Y:S01]  /*1010*/  @!P2 LDC.64 R36, c[0x0][0x230] ;  /* 0x00008c00ff24ab82 */ /* 0x000e220000000a00 */
[----:B------:R-:W-:Y:S01]  /*1020*/  F2FP.F16.F32.PACK_AB R60, R65, R60 ;  /* 0x0000003c413c723e */ /* 0x000fe200000000ff */
        /* <DEDUP_REMOVED lines=21> */
[----:B------:R-:W-:-:S02]  /*1180*/  F2FP.F16.F32.PACK_AB R48, R61, R48 ;  /* 0x000000303d30723e */ /* 0x000fc400000000ff */
[----:B------:R-:W-:Y:S01]  /*1190*/  F2FP.F16.F32.PACK_AB R50, R52, R67 ;  /* 0x000000433432723e */ /* 0x000fe200000000ff */
[----:B0-----:R-:W-:Y:S01]  /*11a0*/  @!P2 IMAD.WIDE R52, R41, 0x4, R36 ;  /* 0x000000042934a825 */ /* 0x001fe200078e0224 */
[----:B------:R-:W-:Y:S01]  /*11b0*/  F2FP.F16.F32.PACK_AB R3, R38, R3 ;  /* 0x000000032603723e */ /* 0x000fe200000000ff */
[----:B------:R-:W-:Y:S01]  /*11c0*/  HFMA2.MMA R36, R8, R59, R20 ;  /* 0x0000003b08247235 */ /* 0x000fe20000000014 */
[----:B------:R-:W-:Y:S01]  /*11d0*/  F2FP.F16.F32.PACK_AB R56, R39, R54 ;  /* 0x000000362738723e */ /* 0x000fe200000000ff */
[----:B------:R-:W-:Y:S01]  /*11e0*/  HFMA2.MMA R38, R10, R51, R22 ;  /* 0x000000330a267235 */ /* 0x000fe20000000016 */
[----:B------:R-:W-:Y:S02]  /*11f0*/  HFMA2 R37, R9, R49, R21 ;  /* 0x0000003109257231 */ /* 0x000fe40000000015 */
[----:B-1----:R-:W-:Y:S01]  /*1200*/  @!P2 IMAD.WIDE R54, R41, 0x4, R44 ;  /* 0x000000042936a825 */ /* 0x002fe200078e022c */
[----:B------:R-:W-:-:S03]  /*1210*/  HFMA2.MMA R44, R12, R60, R24 ;  /* 0x0000003c0c2c7235 */ /* 0x000fc60000000018 */
        /* <DEDUP_REMOVED lines=9> */
[----:B------:R1:W-:Y:S01]  /*12b0*/  @!P2 STG.E desc[UR4][R54.64], R42 ;  /* 0x0000002a3600a986 */ /* 0x0003e2000c101904 */
[----:B------:R-:W-:-:S02]  /*12c0*/  SEL R60, RZ, 0x1, P1 ;  /* 0x00000001ff3c7807 */ /* 0x000fc40000800000 */
[----:B------:R-:W-:Y:S01]  /*12d0*/  ISETP.GE.AND P2, PT, R41, UR7, PT ;  /* 0x0000000729007c0c */ /* 0x000fe2000bf46270 */
[----:B------:R1:W-:Y:S04]  /*12e0*/  STG.E.128 desc[UR4][R6.64], R36 ;  /* 0x0000002406007986 */ /* 0x0003e8000c101d04 */
[----:B------:R1:W-:Y:S04]  /*12f0*/  STG.E.128 desc[UR4][R32.64], R44 ;  /* 0x0000002c20007986 */ /* 0x0003e8000c101d04 */
[----:B------:R1:W-:Y:S04]  /*1300*/  STG.E.128 desc[UR4][R34.64], R48 ;  /* 0x0000003022007986 */ /* 0x0003e8000c101d04 */
[----:B------:R-:W-:Y:S05]  /*1310*/  @!P2 BRA `(.L_x_1585) ;  /* 0xffffffec00aca947 */ /* 0x000fea000383ffff */
[----:B------:R-:W-:Y:S05]  /*1320*/  EXIT ;  /* 0x000000000000794d */ /* 0x000fea0003800000 */
.L_x_1584:
[----:B------:R-:W-:Y:S01]  /*1330*/  HFMA2.MMA R34, -RZ, RZ, 0, 5.9604644775390625e-08 ;  /* 0x00000001ff227435 */ /* 0x000fe200000001ff */
[----:B------:R-:W-:Y:S02]  /*1340*/  MOV R66, R4 ;  /* 0x0000000400427202 */ /* 0x000fe40000000f00 */
[----:B------:R-:W-:Y:S02]  /*1350*/  MOV R32, 0x1f ;  /* 0x0000001f00207802 */ /* 0x000fe40000000f00 */
[----:B------:R-:W-:-:S07]  /*1360*/  MOV R7, 0xffffffff ;  /* 0xffffffff00077802 */ /* 0x000fce0000000f00 */
[----:B-----5:R-:W-:Y:S05]  /*1370*/  WARPSYNC.COLLECTIVE R7, `(.L_x_1586) ;  /* 0x0000000007087348 */ /* 0x020fea0003c00000 */
[----:B------:R0:W1:Y:S02]  /*1380*/  SHFL.BFLY P2, R64, R66, R34, R32 ;  /* 0x0c00002242407389 */ /* 0x0000640000040020 */
[----:B01---5:R-:W-:Y:S01]  /*1390*/  ENDCOLLECTIVE ;  /* 0x000000000000791b */ /* 0x023fe20003800000 */
.L_x_1586:
[----:B------:R-:W-:Y:S01]  /*13a0*/  HFMA2.MMA R34, -RZ, RZ, 0, 1.1920928955078125e-07 ;  /* 0x00000002ff227435 */ /* 0x000fe200000001ff */
[----:B------:R-:W-:-:S05]  /*13b0*/  MOV R35, R64 ;  /* 0x0000004000237202 */ /* 0x000fca0000000f00 */
[----:B------:R-:W-:-:S05]  /*13c0*/  FADD.FTZ R35, R4, R35 ;  /* 0x0000002304237221 */ /* 0x000fca0000010000 */
[----:B------:R-:W-:-:S07]  /*13d0*/  MOV R66, R35 ;  /* 0x0000002300427202 */ /* 0x000fce0000000f00 */
[----:B------:R-:W-:Y:S05]  /*13e0*/  WARPSYNC.COLLECTIVE R7, `(.L_x_1587) ;  /* 0x0000000007087348 */ /* 0x000fea0003c00000 */
[----:B------:R0:W1:Y:S02]  /*13f0*/  SHFL.BFLY P2, R64, R66, R34, R32 ;  /* 0x0c00002242407389 */ /* 0x0000640000040020 */
[----:B01----:R-:W-:Y:S01]  /*1400*/  ENDCOLLECTIVE ;  /* 0x000000000000791b */ /* 0x003fe20003800000 */
.L_x_1587:
[----:B------:R-:W-:Y:S01]  /*1410*/  HFMA2.MMA R34, -RZ, RZ, 0, 2.384185791015625e-07 ;  /* 0x00000004ff227435 */ /* 0x000fe200000001ff */
[----:B------:R-:W-:-:S05]  /*1420*/  MOV R6, R64 ;  /* 0x0000004000067202 */ /* 0x000fca0000000f00 */
[----:B------:R-:W-:-:S05]  /*1430*/  FADD.FTZ R42, R35, R6 ;  /* 0x00000006232a7221 */ /* 0x000fca0000010000 */
[----:B------:R-:W-:-:S07]  /*1440*/  MOV R66, R42 ;  /* 0x0000002a00427202 */ /* 0x000fce0000000f00 */
[----:B------:R-:W-:Y:S05]  /*1450*/  WARPSYNC.COLLECTIVE R7, `(.L_x_1588) ;  /* 0x0000000007087348 */ /* 0x000fea0003c00000 */
[----:B------:R0:W1:Y:S02]  /*1460*/  SHFL.BFLY P2, R64, R66, R34, R32 ;  /* 0x0c00002242407389 */ /* 0x0000640000040020 */
[----:B01----:R-:W-:Y:S01]  /*1470*/  ENDCOLLECTIVE ;  /* 0x000000000000791b */ /* 0x003fe20003800000 */
.L_x_1588:
[----:B------:R-:W-:Y:S01]  /*1480*/  HFMA2.MMA R34, -RZ, RZ, 0, 4.76837158203125e-07 ;  /* 0x00000008ff227435 */ /* 0x000fe200000001ff */
[----:B------:R-:W-:-:S05]  /*1490*/  MOV R6, R64 ;  /* 0x0000004000067202 */ /* 0x000fca0000000f00 */
[----:B------:R-:W-:-:S05]  /*14a0*/  FADD.FTZ R60, R42, R6 ;  /* 0x000000062a3c7221 */ /* 0x000fca0000010000 */
[----:B------:R-:W-:-:S07]  /*14b0*/  MOV R66, R60 ;  /* 0x0000003c00427202 */ /* 0x000fce0000000f00 */
[----:B------:R-:W-:Y:S05]  /*14c0*/  WARPSYNC.COLLECTIVE R7, `(.L_x_1589) ;  /* 0x0000000007087348 */ /* 0x000fea0003c00000 */
[----:B------:R0:W1:Y:S02]  /*14d0*/  SHFL.BFLY P2, R64, R66, R34, R32 ;  /* 0x0c00002242407389 */ /* 0x0000640000040020 */
[----:B01----:R-:W-:Y:S01]  /*14e0*/  ENDCOLLECTIVE ;  /* 0x000000000000791b */ /* 0x003fe20003800000 */
.L_x_1589:
[----:B------:R-:W-:Y:S01]  /*14f0*/  HFMA2.MMA R34, -RZ, RZ, 0, 9.5367431640625e-07 ;  /* 0x00000010ff227435 */ /* 0x000fe200000001ff */
[----:B------:R-:W-:-:S05]  /*1500*/  MOV R6, R64 ;  /* 0x0000004000067202 */ /* 0x000fca0000000f00 */
[----:B------:R-:W-:-:S05]  /*1510*/  FADD.FTZ R62, R60, R6 ;  /* 0x000000063c3e7221 */ /* 0x000fca0000010000 */
[----:B------:R-:W-:-:S07]  /*1520*/  MOV R66, R62 ;  /* 0x0000003e00427202 */ /* 0x000fce0000000f00 */
[----:B------:R-:W-:Y:S05]  /*1530*/  WARPSYNC.COLLECTIVE R7, `(.L_x_1590) ;  /* 0x0000000007087348 */ /* 0x000fea0003c00000 */
[----:B------:R0:W1:Y:S02]  /*1540*/  SHFL.BFLY P2, R64, R66, R34, R32 ;  /* 0x0c00002242407389 */ /* 0x0000640000040020 */
[----:B01----:R-:W-:Y:S01]  /*1550*/  ENDCOLLECTIVE ;  /* 0x000000000000791b */ /* 0x003fe20003800000 */
.L_x_1590:
[----:B------:R-:W-:Y:S01]  /*1560*/  HFMA2.MMA R34, -RZ, RZ, 0, 5.9604644775390625e-08 ;  /* 0x00000001ff227435 */ /* 0x000fe200000001ff */
        /* <DEDUP_REMOVED lines=11> */
[----:B------:R-:W-:Y:S01]  /*1620*/  FFMA.FTZ R4, R35, R35, R4 ;  /* 0x0000002323047223 */ /* 0x000fe20000010004 */
[----:B------:R-:W-:-:S03]  /*1630*/  FADD.FTZ R35, R5, -R6 ;  /* 0x8000000605237221 */ /* 0x000fc60000010000 */
        /* <DEDUP_REMOVED lines=37> */
[----:B------:R-:W-:-:S03]  /*1890*/  MOV R7, 0xffffffff ;  /* 0xffffffff00077802 */ /* 0x000fc60000000f00 */
[----:B------:R-:W-:-:S05]  /*18a0*/  FFMA.FTZ R35, R35, R35, R4 ;  /* 0x0000002323237223 */ /* 0x000fca0000010004 */
[----:B------:R-:W-:-:S07]  /*18b0*/  MOV R66, R35 ;  /* 0x0000002300427202 */ /* 0x000fce0000000f00 */
[----:B------:R-:W-:Y:S05]  /*18c0*/  WARPSYNC.COLLECTIVE R7, `(.L_x_1591) ;  /* 0x0000000007087348 */ /* 0x000fea0003c00000 */
[----:B------:R0:W1:Y:S02]  /*18d0*/  SHFL.BFLY P2, R64, R66, R34, R32 ;  /* 0x0c00002242407389 */ /* 0x0000640000040020 */
[----:B01----:R-:W-:Y:S01]  /*18e0*/  ENDCOLLECTIVE ;  /* 0x000000000000791b */ /* 0x003fe20003800000 */
.L_x_1591:
[----:B------:R-:W-:Y:S01]  /*18f0*/  HFMA2.MMA R34, -RZ, RZ, 0, 1.1920928955078125e-07 ;  /* 0x00000002ff227435 */ /* 0x000fe200000001ff */
[----:B------:R-:W-:-:S05]  /*1900*/  MOV R4, R64 ;  /* 0x0000004000047202 */ /* 0x000fca0000000f00 */
[----:B------:R-:W-:-:S05]  /*1910*/  FADD.FTZ R42, R35, R4 ;  /* 0x00000004232a7221 */ /* 0x000fca0000010000 */
[----:B------:R-:W-:-:S07]  /*1920*/  MOV R66, R42 ;  /* 0x0000002a00427202 */ /* 0x000fce0000000f00 */
[----:B------:R-:W-:Y:S05]  /*1930*/  WARPSYNC.COLLECTIVE R7, `(.L_x_1592) ;  /* 0x0000000007087348 */ /* 0x000fea0003c00000 */
[----:B------:R0:W1:Y:S02]  /*1940*/  SHFL.BFLY P2, R64, R66, R34, R32 ;  /* 0x0c00002242407389 */ /* 0x0000640000040020 */
[----:B01----:R-:W-:Y:S01]  /*1950*/  ENDCOLLECTIVE ;  /* 0x000000000000791b */ /* 0x003fe20003800000 */
.L_x_1592:
[----:B------:R-:W-:Y:S01]  /*1960*/  HFMA2.MMA R34, -RZ, RZ, 0, 2.384185791015625e-07 ;  /* 0x00000004ff227435 */ /* 0x000fe200000001ff */
[----:B------:R-:W-:-:S05]  /*1970*/  MOV R4, R64 ;  /* 0x0000004000047202 */ /* 0x000fca0000000f00 */
[----:B------:R-:W-:-:S05]  /*1980*/  FADD.FTZ R60, R42, R4 ;  /* 0x000000042a3c7221 */ /* 0x000fca0000010000 */
[----:B------:R-:W-:-:S07]  /*1990*/  MOV R66, R60 ;  /* 0x0000003c00427202 */ /* 0x000fce0000000f00 */
[----:B------:R-:W-:Y:S05]  /*19a0*/  WARPSYNC.COLLECTIVE R7, `(.L_x_1593) ;  /* 0x0000000007087348 */ /* 0x000fea0003c00000 */
[----:B------:R0:W1:Y:S02]  /*19b0*/  SHFL.BFLY P2, R64, R66, R34, R32 ;  /* 0x0c00002242407389 */ /* 0x0000640000040020 */
[----:B01----:R-:W-:Y:S01]  /*19c0*/  ENDCOLLECTIVE ;  /* 0x000000000000791b */ /* 0x003fe20003800000 */
.L_x_1593:
[----:B------:R-:W-:Y:S01]  /*19d0*/  HFMA2.MMA R34, -RZ, RZ, 0, 4.76837158203125e-07 ;  /* 0x00000008ff227435 */ /* 0x000fe200000001ff */
[----:B------:R-:W-:-:S05]  /*19e0*/  MOV R4, R64 ;  /* 0x0000004000047202 */ /* 0x000fca0000000f00 */
[----:B------:R-:W-:-:S05]  /*19f0*/  FADD.FTZ R62, R60, R4 ;  /* 0x000000043c3e7221 */ /* 0x000fca0000010000 */
[----:B------:R-:W-:-:S07]  /*1a00*/  MOV R66, R62 ;  /* 0x0000003e00427202 */ /* 0x000fce0000000f00 */
[----:B------:R-:W-:Y:S05]  /*1a10*/  WARPSYNC.COLLECTIVE R7, `(.L_x_1594) ;  /* 0x0000000007087348 */ /* 0x000fea0003c00000 */
[----:B------:R0:W1:Y:S02]  /*1a20*/  SHFL.BFLY P2, R64, R66, R34, R32 ;  /* 0x0c00002242407389 */ /* 0x0000640000040020 */
[----:B01----:R-:W-:Y:S01]  /*1a30*/  ENDCOLLECTIVE ;  /* 0x000000000000791b */ /* 0x003fe20003800000 */
.L_x_1594:
[----:B------:R-:W-:Y:S01]  /*1a40*/  HFMA2.MMA R34, -RZ, RZ, 0, 9.5367431640625e-07 ;  /* 0x00000010ff227435 */ /* 0x000fe200000001ff */
[----:B------:R-:W-:-:S05]  /*1a50*/  MOV R4, R64 ;  /* 0x0000004000047202 */ /* 0x000fca0000000f00 */
[----:B------:R-:W-:-:S05]  /*1a60*/  FADD.FTZ R4, R62, R4 ;  /* 0x000000043e047221 */ /* 0x000fca0000010000 */
[----:B------:R-:W-:-:S07]  /*1a70*/  MOV R66, R4 ;  /* 0x0000000400427202 */ /* 0x000fce0000000f00 */
[----:B------:R-:W-:Y:S05]  /*1a80*/  WARPSYNC.COLLECTIVE R7, `(.L_x_1595) ;  /* 0x0000000007087348 */ /* 0x000fea0003c00000 */
[----:B------:R0:W1:Y:S02]  /*1a90*/  SHFL.BFLY P2, R64, R66, R34, R32 ;  /* 0x0c00002242407389 */ /* 0x0000640000040020 */
[----:B01----:R-:W-:Y:S01]  /*1aa0*/  ENDCOLLECTIVE ;  /* 0x000000000000791b */ /* 0x003fe20003800000 */
.L_x_1595:
[----:B------:R-:W-:Y:S05]  /*1ab0*/  BRA `(.L_x_1596) ;  /* 0xffffffec00cc7947 */ /* 0x000fea000383ffff */
.L_x_1597:
        /* <DEDUP_REMOVED lines=12> */
.L_x_2090:


//--------------------- .text._ZN10layer_norm13ln_fwd_kernelINS_13Kernel_traitsIffffjLj3072ELj1ELj1ELj4ELj16ENS_18Kernel_traits_baseILj3072EffffjLj128EEEEEEEvNS_9FwdParamsE --------------------------
	.section	.text._ZN10layer_norm13ln_fwd_kernelINS_13Kernel_traitsIffffjLj3072ELj1ELj1ELj4ELj16ENS_18Kernel_traits_baseILj3072EffffjLj128EEEEEEEvNS_9FwdParamsE,"ax",@progbits
	.align	128
        .global         _ZN10layer_norm13ln_fwd_kernelINS_13Kernel_traitsIffffjLj3072ELj1ELj1ELj4ELj16ENS_18Kernel_traits_baseILj3072EffffjLj128EEEEEEEvNS_9FwdParamsE
        .type           _ZN10layer_norm13ln_fwd_kernelINS_13Kernel_traitsIffffjLj3072ELj1ELj1ELj4ELj16ENS_18Kernel_traits_baseILj3072EffffjLj128EEEEEEEvNS_9FwdParamsE,@function
        .size           _ZN10layer_norm13ln_fwd_kernelINS_13Kernel_traitsIffffjLj3072ELj1ELj1ELj4ELj16ENS_18Kernel_traits_baseILj3072EffffjLj128EEEEEEEvNS_9FwdParamsE,(.L_x_2091 - _ZN10layer_norm13ln_fwd_kernelINS_13Kernel_traitsIffffjLj3072ELj1ELj1ELj4ELj16ENS_18Kernel_traits_baseILj3072EffffjLj128EEEEEEEvNS_9FwdParamsE)
        .other          _ZN10layer_norm13ln_fwd_kernelINS_13Kernel_traitsIffffjLj3072ELj1ELj1ELj4ELj16ENS_18Kernel_traits_baseILj3072EffffjLj128EEEEEEEvNS_9FwdParamsE,@"STO_CUDA_ENTRY STV_DEFAULT"
_ZN10layer_norm13ln_fwd_kernelINS_13Kernel_traitsIffffjLj3072ELj1ELj1ELj4ELj16ENS_18Kernel_traits_baseILj3072EffffjLj128EEEEEEEvNS_9FwdParamsE:
.text._ZN10layer_norm13ln_fwd_kernelINS_13Kernel_traitsIffffjLj3072ELj1ELj1ELj4ELj16ENS_18Kernel_traits_baseILj3072EffffjLj128EEEEEEEvNS_9FwdParamsE:
        /* <DEDUP_REMOVED lines=32> */
[----:B------:R-:W-:-:S02]  /*0200*/  SHF.R.U32.HI R3, RZ, 0x5, R0 ;  /* 0x00000005ff037819 */ /* 0x000fc40000011600 */
[----:B------:R-:W-:Y:S02]  /*0210*/  SHF.L.U32 R2, R2, 0x2, RZ ;  /* 0x0000000202027819 */ /* 0x000fe400000006ff */
[----:B------:R-:W-:-:S07]  /*0220*/  LOP3.LUT R3, R3, 0x3, RZ, 0xc0, !PT ;  /* 0x0000000303037812 */ /* 0x000fce00078ec0ff */
.L_x_1599:
[----:B01----:R-:W0:Y:S01]  /*0230*/  LDC.64 R56, c[0x0][0x220] ;  /* 0x00008800ff387b82 */ /* 0x003e220000000a00 */
        /* <DEDUP_REMOVED lines=117> */
.L_x_1610:
[----:B------:R-:W-:Y:S01]  /*0990*/  ISETP.NE.AND P2, PT, R83, RZ, PT ;  /* 0x000000ff5300720c */ /* 0x000fe20003f45270 */
[----:B-1----:R-:W-:Y:S01]  /*09a0*/  FADD.FTZ R85, R93, R90 ;  /* 0x0000005a5d557221 */ /* 0x002fe20000010000 */
[----:B------:R-:W-:Y:S01]  /*09b0*/  ISETP.GT.U32.AND P1, PT, R83, 0x3, PT ;  /* 0x000000035300780c */ /* 0x000fe20003f24070 */
[----:B------:R-:W-:Y:S05]  /*09c0*/  WARPSYNC.ALL ;  /* 0x0000000000007948 */ /* 0x000fea0003800000 */
[----:B------:R-:W-:-:S05]  /*09d0*/  MOV R90, RZ ;  /* 0x000000ff005a7202 */ /* 0x000fca0000000f00 */
[----:B------:R-:W1:Y:S01]  /*09e0*/  @!P2 S2R R88, SR_CgaCtaId ;  /* 0x000000000058a919 */ /* 0x000e620000008800 */
[----:B------:R-:W-:Y:S02]  /*09f0*/  @!P2 MOV R87, 0x400 ;  /* 0x000004000057a802 */ /* 0x000fe40000000f00 */
[-C--:B------:R-:W-:Y:S01]  /*0a00*/  @!P1 IADD3 R83, R83, R86.reuse, RZ ;  /* 0x0000005653539210 */ /* 0x080fe20007ffe0ff */
[----:B------:R-:W2:Y:S01]  /*0a10*/  @!P1 S2R R81, SR_CgaCtaId ;  /* 0x0000000000519919 */ /* 0x000ea20000008800 */
[----:B------:R-:W-:Y:S02]  /*0a20*/  @!P1 MOV R90, 0x44400000 ;  /* 0x44400000005a9802 */ /* 0x000fe40000000f00 */
[----:B-1----:R-:W-:Y:S02]  /*0a30*/  @!P2 LEA R88, R88, R87, 0x18 ;  /* 0x000000575858a211 */ /* 0x002fe400078ec0ff */
[----:B------:R-:W-:Y:S02]  /*0a40*/  @!P2 IADD3 R87, R3, R86, RZ ;  /* 0x000000560357a210 */ /* 0x000fe40007ffe0ff */
[----:B------:R-:W-:-:S02]  /*0a50*/  @!P1 MOV R86, 0x400 ;  /* 0x0000040000569802 */ /* 0x000fc40000000f00 */
[----:B------:R-:W-:Y:S02]  /*0a60*/  @!P2 LEA R88, R87, R88, 0x3 ;  /* 0x000000585758a211 */ /* 0x000fe400078e18ff */
[----:B--2---:R-:W-:-:S03]  /*0a70*/  @!P1 LEA R86, R81, R86, 0x18 ;  /* 0x0000005651569211 */ /* 0x004fc600078ec0ff */
[----:B------:R-:W-:Y:S01]  /*0a80*/  @!P2 STS.64 [R88], R84 ;  /* 0x000000545800a388 */ /* 0x000fe20000000a00 */
[----:B------:R-:W-:Y:S02]  /*0a90*/  @!P1 LEA R91, R83, R86, 0x3 ;  /* 0x00000056535b9211 */ /* 0x000fe400078e18ff */
[----:B------:R-:W-:Y:S01]  /*0aa0*/  CS2R R86, SRZ ;  /* 0x0000000000567805 */ /* 0x000fe2000001ff00 */
[----:B------:R-:W-:Y:S06]  /*0ab0*/  BAR.SYNC.DEFER_BLOCKING 0x0 ;  /* 0x0000000000007b1d */ /* 0x000fec0000010000 */
[----:B------:R-:W-:Y:S04]  /*0ac0*/  SHFL.DOWN PT, R83, R90, 0x2, 0x1f ;  /* 0x08401f005a537f89 */ /* 0x000fe800000e0000 */
[----:B------:R-:W1:Y:S01]  /*0ad0*/  @!P1 LDS.64 R86, [R91] ;  /* 0x000000005b569984 */ /* 0x000e620000000a00 */
[----:B------:R-:W-:-:S03]  /*0ae0*/  LOP3.LUT P1, RZ, R3, 0x1f, R0, 0xf8, !PT ;  /* 0x0000001f03ff7812 */ /* 0x000fc6000782f800 */
[----:B-1----:R-:W1:Y:S04]  /*0af0*/  SHFL.DOWN PT, R81, R86, 0x2, 0x1f ;  /* 0x08401f0056517f89 */ /* 0x002e6800000e0000 */
[----:B------:R-:W2:Y:S01]  /*0b00*/  SHFL.DOWN PT, R92, R87, 0x2, 0x1f ;  /* 0x08401f00575c7f89 */ /* 0x000ea200000e0000 */
[----:B-1----:R-:W-:Y:S01]  /*0b10*/  FADD.FTZ R84, -R81, R86 ;  /* 0x0000005651547221 */ /* 0x002fe20000010100 */
[----:B------:R-:W-:-:S03]  /*0b20*/  FMUL.FTZ R85, R83, R81 ;  /* 0x0000005153557220 */ /* 0x000fc60000410000 */
[----:B------:R-:W-:Y:S01]  /*0b30*/  FMUL.FTZ R81, R84, R84 ;  /* 0x0000005454517220 */ /* 0x000fe20000410000 */
[----:B0-----:R-:W-:-:S03]  /*0b40*/  FFMA.FTZ R93, R90, R86, R85 ;  /* 0x000000565a5d7223 */ /* 0x001fc60000010055 */
[----:B------:R-:W-:Y:S01]  /*0b50*/  FMUL.FTZ R88, R81, R90 ;  /* 0x0000005a51587220 */ /* 0x000fe20000410000 */
[----:B------:R-:W-:-:S03]  /*0b60*/  FADD.FTZ R81, R83, R90 ;  /* 0x0000005a53517221 */ /* 0x000fc60000010000 */
[----:B------:R-:W-:Y:S01]  /*0b70*/  FMUL.FTZ R85, R83, R88 ;  /* 0x0000005853557220 */ /* 0x000fe20000410000 */
[----:B------:R-:W0:Y:S01]  /*0b80*/  MUFU.RCP R84, R81 ;  /* 0x0000005100547308 */ /* 0x000e220000001000 */
[----:B------:R-:W-:Y:S01]  /*0b90*/  SHFL.DOWN PT, R86, R81, 0x1, 0x1f ;  /* 0x08201f0051567f89 */ /* 0x000fe200000e0000 */
[----:B--2---:R-:W-:Y:S01]  /*0ba0*/  FADD.FTZ R83, R92, R87 ;  /* 0x000000575c537221 */ /* 0x004fe20000010000 */
[----:B0-----:R-:W-:-:S03]  /*0bb0*/  FMUL.FTZ R88, R84, R93 ;  /* 0x0000005d54587220 */ /* 0x001fc60000410000 */
[----:B------:R-:W-:Y:S02]  /*0bc0*/  FFMA.FTZ R84, R84, R85, R83 ;  /* 0x0000005554547223 */ /* 0x000fe40000010053 */
[----:B------:R-:W0:Y:S04]  /*0bd0*/  SHFL.DOWN PT, R91, R88, 0x1, 0x1f ;  /* 0x08201f00585b7f89 */ /* 0x000e2800000e0000 */
[----:B------:R-:W1:Y:S01]  /*0be0*/  SHFL.DOWN PT, R83, R84, 0x1, 0x1f ;  /* 0x08201f0054537f89 */ /* 0x000e6200000e0000 */
[----:B0-----:R-:W-:Y:S01]  /*0bf0*/  FMUL.FTZ R90, R86, R91 ;  /* 0x0000005b565a7220 */ /* 0x001fe20000410000 */
[----:B------:R-:W-:-:S03]  /*0c00*/  FADD.FTZ R91, R88, -R91 ;  /* 0x8000005b585b7221 */ /* 0x000fc60000010000 */
[C---:B------:R-:W-:Y:S01]  /*0c10*/  FFMA.FTZ R85, R81.reuse, R88, R90 ;  /* 0x0000005851557223 */ /* 0x040fe2000001005a */
[----:B------:R-:W-:Y:S01]  /*0c20*/  FADD.FTZ R90, R81, R86 ;  /* 0x00000056515a7221 */ /* 0x000fe20000010000 */
[----:B------:R-:W-:Y:S01]  /*0c30*/  FMUL.FTZ R92, R91, R91 ;  /* 0x0000005b5b5c7220 */ /* 0x000fe20000410000 */
[----:B-1----:R-:W-:-:S03]  /*0c40*/  FADD.FTZ R83, R84, R83 ;  /* 0x0000005354537221 */ /* 0x002fc60000010000 */
[----:B------:R-:W-:Y:S01]  /*0c50*/  FMUL.FTZ R87, R81, R92 ;  /* 0x0000005c51577220 */ /* 0x000fe20000410000 */
[----:B------:R-:W0:Y:S01]  /*0c60*/  MUFU.RCP R90, R90 ;  /* 0x0000005a005a7308 */ /* 0x000e220000001000 */
[----:B------:R-:W1:Y:S02]  /*0c70*/  LDC R81, c[0x0][0x260] ;  /* 0x00009800ff517b82 */ /* 0x000e640000000800 */
[----:B------:R-:W-:-:S04]  /*0c80*/  FMUL.FTZ R87, R86, R87 ;  /* 0x0000005756577220 */ /* 0x000fc80000410000 */
[C---:B0-----:R-:W-:Y:S01]  /*0c90*/  FFMA.FTZ R88, R90.reuse, R87, R83 ;  /* 0x000000575a587223 */ /* 0x041fe20000010053 */
[----:B------:R-:W-:Y:S01]  /*0ca0*/  FMUL.FTZ R83, R90, R85 ;  /* 0x000000555a537220 */ /* 0x000fe20000410000 */
[----:B------:R-:W0:Y:S04]  /*0cb0*/  @!P1 LDC.64 R86, c[0x0][0x238] ;  /* 0x00008e00ff569b82 */ /* 0x000e280000000a00 */
[----:B------:R-:W1:Y:S04]  /*0cc0*/  SHFL.IDX PT, R88, R88, RZ, 0x1f ;  /* 0x00001fff58587589 */ /* 0x000e6800000e0000 */
[----:B------:R-:W2:Y:S01]  /*0cd0*/  @!P1 LDC.64 R84, c[0x0][0x230] ;  /* 0x00008c00ff549b82 */ /* 0x000ea20000000a00 */
[----:B------:R-:W3:Y:S01]  /*0ce0*/  SHFL.IDX PT, R83, R83, RZ, 0x1f ;  /* 0x00001fff53537589 */ /* 0x000ee200000e0000 */
[----:B0-----:R-:W-:-:S04]  /*0cf0*/  @!P1 IMAD.WIDE R86, R4, 0x4, R86 ;  /* 0x0000000404569825 */ /* 0x001fc800078e0256 */
[----:B-1----:R-:W-:Y:S01]  /*0d00*/  FFMA.FTZ R81, R88, 0.00032552084303461015224, R81 ;  /* 0x39aaaaab58517823 */ /* 0x002fe20000010051 */
[----:B--2---:R-:W-:-:S04]  /*0d10*/  @!P1 IMAD.WIDE R90, R4, 0x4, R84 ;  /* 0x00000004045a9825 */ /* 0x004fc800078e0254 */
[--C-:B---3--:R-:W-:Y:S01]  /*0d20*/  FADD.FTZ R76, R76, -R83.reuse ;  /* 0x800000534c4c7221 */ /* 0x108fe20000010000 */
[----:B------:R-:W0:Y:S01]  /*0d30*/  LDC.64 R84, c[0x0][0x228] ;  /* 0x00008a00ff547b82 */ /* 0x000e220000000a00 */
[----:B------:R-:W1:Y:S01]  /*0d40*/  MUFU.RSQ R81, R81 ;  /* 0x0000005100517308 */ /* 0x000e620000001400 */
        /* <DEDUP_REMOVED lines=13> */
[--C-:B--2---:R-:W-:Y:S01]  /*0e20*/  FADD.FTZ R90, R79, -R83.reuse ;  /* 0x800000534f5a7221 */ /* 0x104fe20000010000 */
[----:B------:R-:W-:Y:S01]  /*0e30*/  FADD.FTZ R57, R57, -R83 ;  /* 0x8000005339397221 */ /* 0x000fe20000010000 */
[----:B------:R-:W-:Y:S01]  /*0e40*/  IADD3 R4, R4, UR8, RZ ;  /* 0x0000000804047c10 */ /* 0x000fe2000fffe0ff */
[C---:B-1----:R-:W-:Y:S01]  /*0e50*/  FMUL.FTZ R79, R81.reuse, R76 ;  /* 0x0000004c514f7220 */ /* 0x042fe20000410000 */
[C---:B------:R-:W-:Y:S01]  /*0e60*/  FMUL.FTZ R88, R81.reuse, R88 ;  /* 0x0000005851587220 */ /* 0x040fe20000410000 */
[----:B------:R-:W-:Y:S01]  /*0e70*/  FMUL.FTZ R90, R81, R90 ;  /* 0x0000005a515a7220 */ /* 0x000fe20000410000 */
[----:B------:R1:W-:Y:S01]  /*0e80*/  @!P1 STG.E desc[UR4][R86.64], R81 ;  /* 0x0000005156009986 */ /* 0x0003e2000c101904 */
[----:B-----5:R-:W-:Y:S01]  /*0e90*/  FFMA.FTZ R76, R8, R79, R32 ;  /* 0x0000004f084c7223 */ /* 0x020fe20000010020 */
[----:B------:R-:W-:Y:S01]  /*0ea0*/  FFMA.FTZ R77, R9, R88, R33 ;  /* 0x00000058094d7223 */ /* 0x000fe20000010021 */
[----:B0-----:R-:W-:-:S04]  /*0eb0*/  IMAD.WIDE.U32 R84, R89, 0x10, R84 ;  /* 0x0000001059547825 */ /* 0x001fc800078e0054 */
[----:B------:R-:W-:Y:S01]  /*0ec0*/  FMUL.FTZ R89, R81, R78 ;  /* 0x0000004e51597220 */ /* 0x000fe20000410000 */
[----:B------:R-:W-:Y:S01]  /*0ed0*/  FFMA.FTZ R79, R11, R90, R35 ;  /* 0x0000005a0b4f7223 */ /* 0x000fe20000010023 */
[--C-:B------:R-:W-:Y:S01]  /*0ee0*/  FADD.FTZ R88, R69, -R83.reuse ;  /* 0x8000005345587221 */ /* 0x100fe20000010000 */
[--C-:B------:R-:W-:Y:S01]  /*0ef0*/  FADD.FTZ R90, R71, -R83.reuse ;  /* 0x80000053475a7221 */ /* 0x100fe20000010000 */
[----:B------:R-:W-:Y:S01]  /*0f00*/  FFMA.FTZ R78, R10, R89, R34 ;  /* 0x000000590a4e7223 */ /* 0x000fe20000010022 */
[C---:B------:R-:W-:Y:S01]  /*0f10*/  FMUL.FTZ R69, R81.reuse, R68 ;  /* 0x0000004451457220 */ /* 0x040fe20000410000 */
[C---:B------:R-:W-:Y:S01]  /*0f20*/  FMUL.FTZ R88, R81.reuse, R88 ;  /* 0x0000005851587220 */ /* 0x040fe20000410000 */
[----:B------:R-:W-:Y:S01]  /*0f30*/  FMUL.FTZ R90, R81, R90 ;  /* 0x0000005a515a7220 */ /* 0x000fe20000410000 */
[----:B-1----:R-:W-:Y:S01]  /*0f40*/  FADD.FTZ R86, R75, -R83 ;  /* 0x800000534b567221 */ /* 0x002fe20000010000 */
[----:B------:R0:W-:Y:S01]  /*0f50*/  STG.E.128 desc[UR4][R84.64], R76 ;  /* 0x0000004c54007986 */ /* 0x0001e2000c101d04 */
        /* <DEDUP_REMOVED lines=10> */
[--C-:B0-----:R-:W-:Y:S01]  /*1000*/  FADD.FTZ R76, R67, -R83.reuse ;  /* 0x80000053434c7221 */ /* 0x101fe20000010000 */
[--C-:B------:R-:W-:Y:S01]  /*1010*/  FADD.FTZ R84, R73, -R83.reuse ;  /* 0x8000005349547221 */ /* 0x100fe20000010000 */
[--C-:B------:R-:W-:Y:S01]  /*1020*/  FADD.FTZ R67, R62, -R83.reuse ;  /* 0x800000533e437221 */ /* 0x100fe20000010000 */
[--C-:B------:R-:W-:Y:S01]  /*1030*/  FADD.FTZ R78, R60, -R83.reuse ;  /* 0x800000533c4e7221 */ /* 0x100fe20000010000 */
[--C-:B------:R-:W-:Y:S01]  /*1040*/  FADD.FTZ R62, R58, -R83.reuse ;  /* 0x800000533a3e7221 */ /* 0x100fe20000010000 */
[C---:B------:R-:W-:Y:S01]  /*1050*/  LEA R60, P1, R82.reuse, UR6, 0x4 ;  /* 0x00000006523c7c11 */ /* 0x040fe2000f8220ff */
[----:B------:R-:W-:Y:S01]  /*1060*/  FADD.FTZ R83, R59, -R83 ;  /* 0x800000533b537221 */ /* 0x000fe20000010000 */
[C---:B------:R-:W-:Y:S01]  /*1070*/  FMUL.FTZ R59, R81.reuse, R72 ;  /* 0x00000048513b7220 */ /* 0x040fe20000410000 */
[C---:B------:R-:W-:Y:S01]  /*1080*/  FMUL.FTZ R84, R81.reuse, R84 ;  /* 0x0000005451547220 */ /* 0x040fe20000410000 */
[C---:B------:R-:W-:Y:S01]  /*1090*/  FMUL.FTZ R73, R81.reuse, R74 ;  /* 0x0000004a51497220 */ /* 0x040fe20000410000 */
[----:B------:R-:W-:Y:S01]  /*10a0*/  LEA.HI.X R61, R82, UR7, RZ, 0x4, P1 ;  /* 0x00000007523d7c11 */ /* 0x000fe200088f24ff */
[----:B------:R-:W-:Y:S01]  /*10b0*/  FMUL.FTZ R72, R81, R57 ;  /* 0x0000003951487220 */ /* 0x000fe20000410000 */
[----:B------:R-:W-:Y:S01]  /*10c0*/  FFMA.FTZ R56, R12, R59, R36 ;  /* 0x0000003b0c387223 */ /* 0x000fe20000010024 */
[----:B------:R-:W-:Y:S01]  /*10d0*/  LEA R82, P2, R5, UR6, 0x4 ;  /* 0x0000000605527c11 */ /* 0x000fe2000f8420ff */
[----:B------:R-:W-:Y:S01]  /*10e0*/  FFMA.FTZ R57, R13, R84, R37 ;  /* 0x000000540d397223 */ /* 0x000fe20000010025 */
[----:B------:R-:W-:Y:S01]  /*10f0*/  FFMA.FTZ R58, R14, R73, R38 ;  /* 0x000000490e3a7223 */ /* 0x000fe20000010026 */
[----:B------:R-:W-:Y:S01]  /*1100*/  FFMA.FTZ R59, R15, R86, R39 ;  /* 0x000000560f3b7223 */ /* 0x000fe20000010027 */
[C---:B------:R-:W-:Y:S01]  /*1110*/  FMUL.FTZ R73, R81.reuse, R62 ;  /* 0x0000003e51497220 */ /* 0x040fe20000410000 */
        /* <DEDUP_REMOVED lines=8> */
[----:B------:R-:W-:Y:S01]  /*11a0*/  FMUL.FTZ R79, R81, R78 ;  /* 0x0000004e514f7220 */ /* 0x000fe20000410000 */
[----:B------:R-:W-:Y:S01]  /*11b0*/  LEA R88, P2, R80, UR6, 0x4 ;  /* 0x0000000650587c11 */ /* 0x000fe2000f8420ff */
[----:B------:R0:W-:Y:S01]  /*11c0*/  STG.E.128 desc[UR4][R60.64], R56 ;  /* 0x000000383c007986 */ /* 0x0001e2000c101d04 */
[----:B------:R-:W-:Y:S01]  /*11d0*/  LEA R86, P3, R7, UR6, 0x4 ;  /* 0x0000000607567c11 */ /* 0x000fe2000f8620ff */
[----:B------:R-:W-:Y:S01]  /*11e0*/  FFMA.FTZ R68, R24, R79, R48 ;  /* 0x0000004f18447223 */ /* 0x000fe20000010030 */
[----:B------:R-:W-:Y:S01]  /*11f0*/  LEA.HI.X R75, R6, UR7, RZ, 0x4, P1 ;  /* 0x00000007064b7c11 */ /* 0x000fe200088f24ff */
[----:B------:R1:W-:Y:S01]  /*1200*/  STG.E.128 desc[UR4][R82.64], R64 ;  /* 0x0000004052007986 */ /* 0x0003e2000c101d04 */
[----:B------:R-:W-:-:S02]  /*1210*/  LEA.HI.X R89, R80, UR7, RZ, 0x4, P2 ;  /* 0x0000000750597c11 */ /* 0x000fc400090f24ff */
[----:B------:R-:W-:Y:S02]  /*1220*/  LEA.HI.X R87, R7, UR7, RZ, 0x4, P3 ;  /* 0x0000000707577c11 */ /* 0x000fe400098f24ff */
[----:B------:R-:W-:Y:S02]  /*1230*/  ISETP.GE.AND P1, PT, R4, UR9, PT ;  /* 0x0000000904007c0c */ /* 0x000fe4000bf26270 */
[----:B------:R-:W-:Y:S01]  /*1240*/  SEL R81, RZ, 0x1, P0 ;  /* 0x00000001ff517807 */ /* 0x000fe20000000000 */
        /* <DEDUP_REMOVED lines=15> */
.L_x_1598:
[----:B------:R-:W-:Y:S01]  /*1340*/  HFMA2.MMA R87, -RZ, RZ, 0, 5.9604644775390625e-08 ;  /* 0x00000001ff577435 */ /* 0x000fe200000001ff */
[----:B------:R-:W-:Y:S02]  /*1350*/  MOV R91, R90 ;  /* 0x0000005a005b7202 */ /* 0x000fe40000000f00 */
[----:B------:R-:W-:Y:S02]  /*1360*/  MOV R88, 0x1f ;  /* 0x0000001f00587802 */ /* 0x000fe40000000f00 */
[----:B------:R-:W-:-:S07]  /*1370*/  MOV R85, 0xffffffff ;  /* 0xffffffff00557802 */ /* 0x000fce0000000f00 */
[----:B-----5:R-:W-:Y:S05]  /*1380*/  WARPSYNC.COLLECTIVE R85, `(.L_x_1600) ;  /* 0x0000000055087348 */ /* 0x020fea0003c00000 */
[----:B------:R0:W1:Y:S02]  /*1390*/  SHFL.BFLY P1, R81, R91, R87, R88 ;  /* 0x0c0000575b517389 */ /* 0x0000640000020058 */
[----:B01---5:R-:W-:Y:S01]  /*13a0*/  ENDCOLLECTIVE ;  /* 0x000000000000791b */ /* 0x023fe20003800000 */
.L_x_1600:
[----:B------:R-:W-:Y:S01]  /*13b0*/  HFMA2.MMA R87, -RZ, RZ, 0, 1.1920928955078125e-07 ;  /* 0x00000002ff577435 */ /* 0x000fe200000001ff */
[----:B------:R-:W-:-:S10]  /*13c0*/  FADD.FTZ R91, R90, R81 ;  /* 0x000000515a5b7221 */ /* 0x000fd40000010000 */
[----:B------:R-:W-:Y:S05]  /*13d0*/  WARPSYNC.COLLECTIVE R85, `(.L_x_1601) ;  /* 0x0000000055087348 */ /* 0x000fea0003c00000 */
[----:B------:R0:W1:Y:S02]  /*13e0*/  SHFL.BFLY P1, R81, R91, R87, R88 ;  /* 0x0c0000575b517389 */ /* 0x0000640000020058 */
[----:B01----:R-:W-:Y:S01]  /*13f0*/  ENDCOLLECTIVE ;  /* 0x000000000000791b */ /* 0x003fe20003800000 */
.L_x_1601:
[----:B------:R-:W-:Y:S01]  /*1400*/  HFMA2.MMA R87, -RZ, RZ, 0, 2.384185791015625e-07 ;  /* 0x00000004ff577435 */ /* 0x000fe200000001ff */
[----:B------:R-:W-:-:S05]  /*1410*/  FADD.FTZ R92, R91, R81 ;  /* 0x000000515b5c7221 */ /* 0x000fca0000010000 */
[----:B------:R-:W-:-:S07]  /*1420*/  MOV R91, R92 ;  /* 0x0000005c005b7202 */ /* 0x000fce0000000f00 */
[----:B------:R-:W-:Y:S05]  /*1430*/  WARPSYNC.COLLECTIVE R85, `(.L_x_1602) ;  /* 0x0000000055087348 */ /* 0x000fea0003c00000 */
[----:B------:R0:W1:Y:S02]  /*1440*/  SHFL.BFLY P1, R81, R91, R87, R88 ;  /* 0x0c0000575b517389 */ /* 0x0000640000020058 */
[----:B01----:R-:W-:Y:S01]  /*1450*/  ENDCOLLECTIVE ;  /* 0x000000000000791b */ /* 0x003fe20003800000 */
.L_x_1602:
[----:B------:R-:W-:Y:S01]  /*1460*/  HFMA2.MMA R87, -RZ, RZ, 0, 4.76837158203125e-07 ;  /* 0x00000008ff577435 */ /* 0x000fe200000001ff */
[----:B------:R-:W-:-:S05]  /*1470*/  FADD.FTZ R93, R92, R81 ;  /* 0x000000515c5d7221 */ /* 0x000fca0000010000 */
[----:B------:R-:W-:-:S07]  /*1480*/  MOV R91, R93 ;  /* 0x0000005d005b7202 */ /* 0x000fce0000000f00 */
[----:B------:R-:W-:Y:S05]  /*1490*/  WARPSYNC.COLLECTIVE R85, `(.L_x_1603) ;  /* 0x0000000055087348 */ /* 0x000fea0003c00000 */
[----:B------:R0:W1:Y:S02]  /*14a0*/  SHFL.BFLY P1, R81, R91, R87, R88 ;  /* 0x0c0000575b517389 */ /* 0x0000640000020058 */
[----:B01----:R-:W-:Y:S01]  /*14b0*/  ENDCOLLECTIVE ;  /* 0x000000000000791b */ /* 0x003fe20003800000 */
.L_x_1603:
[----:B------:R-:W-:Y:S01]  /*14c0*/  HFMA2.MMA R87, -RZ, RZ, 0, 9.5367431640625e-07 ;  /* 0x00000010ff577435 */ /* 0x000fe200000001ff */
[----:B------:R-:W-:-:S05]  /*14d0*/  FADD.FTZ R93, R93, R81 ;  /* 0x000000515d5d7221 */ /* 0x000fca0000010000 */
[----:B------:R-:W-:-:S07]  /*14e0*/  MOV R91, R93 ;  /* 0x0000005d005b7202 */ /* 0x000fce0000000f00 */
[----:B------:R-:W-:Y:S05]  /*14f0*/  WARPSYNC.COLLECTIVE R85, `(.L_x_1604) ;  /* 0x0000000055087348 */ /* 0x000fea0003c00000 */
[----:B------:R0:W1:Y:S02]  /*1500*/  SHFL.BFLY P1, R81, R91, R87, R88 ;  /* 0x0c0000575b517389 */ /* 0x0000640000020058 */
[----:B01----:R-:W-:Y:S01]  /*1510*/  ENDCOLLECTIVE ;  /* 0x000000000000791b */ /* 0x003fe20003800000 */
.L_x_1604:
[----:B------:R-:W-:Y:S01]  /*1520*/  HFMA2.MMA R87, -RZ, RZ, 0, 5.9604644775390625e-08 ;  /* 0x00000001ff577435 */ /* 0x000fe200000001ff */
        /* <DEDUP_REMOVED lines=55> */
.L_x_1605:
[----:B------:R-:W-:Y:S01]  /*18a0*/  HFMA2.MMA R87, -RZ, RZ, 0, 1.1920928955078125e-07 ;  /* 0x00000002ff577435 */ /* 0x000fe200000001ff */
[----:B------:R-:W-:-:S10]  /*18b0*/  FADD.FTZ R91, R90, R81 ;  /* 0x000000515a5b7221 */ /* 0x000fd40000010000 */
[----:B------:R-:W-:Y:S05]  /*18c0*/  WARPSYNC.COLLECTIVE R85, `(.L_x_1606) ;  /* 0x0000000055087348 */ /* 0x000fea0003c00000 */
[----:B------:R0:W1:Y:S02]  /*18d0*/  SHFL.BFLY P1, R81, R91, R87, R88 ;  /* 0x0c0000575b517389 */ /* 0x0000640000020058 */
[----:B01----:R-:W-:Y:S01]  /*18e0*/  ENDCOLLECTIVE ;  /* 0x000000000000791b */ /* 0x003fe20003800000 */
.L_x_1606:
[----:B------:R-:W-:Y:S01]  /*18f0*/  HFMA2.MMA R87, -RZ, RZ, 0, 2.384185791015625e-07 ;  /* 0x00000004ff577435 */ /* 0x000fe200000001ff */
[----:B------:R-:W-:-:S05]  /*1900*/  FADD.FTZ R92, R91, R81 ;  /* 0x000000515b5c7221 */ /* 0x000fca0000010000 */
[----:B------:R-:W-:-:S07]  /*1910*/  MOV R91, R92 ;  /* 0x0000005c005b7202 */ /* 0x000fce0000000f00 */
[----:B------:R-:W-:Y:S05]  /*1920*/  WARPSYNC.COLLECTIVE R85, `(.L_x_1607) ;  /* 0x0000000055087348 */ /* 0x000fea0003c00000 */
[----:B------:R0:W1:Y:S02]  /*1930*/  SHFL.BFLY P1, R81, R91, R87, R88 ;  /* 0x0c0000575b517389 */ /* 0x0000640000020058 */
[----:B01----:R-:W-:Y:S01]  /*1940*/  ENDCOLLECTIVE ;  /* 0x000000000000791b */ /* 0x003fe20003800000 */
.L_x_1607:
[----:B------:R-:W-:Y:S01]  /*1950*/  HFMA2.MMA R87, -RZ, RZ, 0, 4.76837158203125e-07 ;  /* 0x00000008ff577435 */ /* 0x000fe200000001ff */
[----:B------:R-:W-:-:S05]  /*1960*/  FADD.FTZ R93, R92, R81 ;  /* 0x000000515c5d7221 */ /* 0x000fca0000010000 */
[----:B------:R-:W-:-:S07]  /*1970*/  MOV R91, R93 ;  /* 0x0000005d005b7202 */ /* 0x000fce0000000f00 */
[----:B------:R-:W-:Y:S05]  /*1980*/  WARPSYNC.COLLECTIVE R85, `(.L_x_1608) ;  /* 0x0000000055087348 */ /* 0x000fea0003c00000 */
[----:B------:R0:W1:Y:S02]  /*1990*/  SHFL.BFLY P1, R81, R91, R87, R88 ;  /* 0x0c0000575b517389 */ /* 0x0000640000020058 */
[----:B01----:R-:W-:Y:S01]  /*19a0*/  ENDCOLLECTIVE ;  /* 0x000000000000791b */ /* 0x003fe20003800000 */
.L_x_1608:
[----:B------:R-:W-:Y:S01]  /*19b0*/  HFMA2.MMA R87, -RZ, RZ, 0, 9.5367431640625e-07 ;  /* 0x00000010ff577435 */ /* 0x000fe200000001ff */
[----:B------:R-:W-:-:S05]  /*19c0*/  FADD.FTZ R93, R93, R81 ;  /* 0x000000515d5d7221 */ /* 0x000fca0000010000 */
[----:B------:R-:W-:-:S07]  /*19d0*/  MOV R91, R93 ;  /* 0x0000005d005b7202 */ /* 0x000fce0000000f00 */
[----:B------:R-:W-:Y:S05]  /*19e0*/  WARPSYNC.COLLECTIVE R85, `(.L_x_1609) ;  /* 0x0000000055087348 */ /* 0x000fea0003c00000 */
[----:B------:R0:W1:Y:S02]  /*19f0*/  SHFL.BFLY P1, R81, R91, R87, R88 ;  /* 0x0c0000575b517389 */ /* 0x0000640000020058 */
[----:B01----:R-:W-:Y:S01]  /*1a00*/  ENDCOLLECTIVE ;  /* 0x000000000000791b */ /* 0x003fe20003800000 */
.L_x_1609:
[----:B------:R-:W-:Y:S01]  /*1a10*/  MOV R90, R81 ;  /* 0x00000051005a7202 */ /* 0x000fe20000000f00 */
[----:B------:R-:W-:Y:S06]  /*1a20*/  BRA `(.L_x_1610) ;  /* 0xffffffec00d87947 */ /* 0x000fec000383ffff */
.L_x_1611:
        /* <DEDUP_REMOVED lines=13> */
.L_x_2091:


//--------------------- .text._ZN10layer_norm13ln_fwd_kernelINS_13Kernel_traitsI13__nv_bfloat16fS2_fjLj2304ELj1ELj4ELj1ELj16ENS_18Kernel_traits_baseILj2304ES2_fS2_fjLj128EEEEEEEvNS_9FwdParamsE --------------------------
	.section	.text._ZN10layer_norm13ln_fwd_kernelINS_13Kernel_traitsI13__nv_bfloat16fS2_fjLj2304ELj1ELj4ELj1ELj16ENS_18Kernel_traits_baseILj2304ES2_fS2_fjLj128EEEEEEEvNS_9FwdParamsE,"ax",@progbits
	.align	128
        .global         _ZN10layer_norm13ln_fwd_kernelINS_13Kernel_traitsI13__nv_bfloat16fS2_fjLj2304ELj1ELj4ELj1ELj16ENS_18Kernel_traits_baseILj2304ES2_fS2_fjLj128EEEEEEEvNS_9FwdParamsE
        .type           _ZN10layer_norm13ln_fwd_kernelINS_13Kernel_traitsI13__nv_bfloat16fS2_fjLj2304ELj1ELj4ELj1ELj16ENS_18Kernel_traits_baseILj2304ES2_fS2_fjLj128EEEEEEEvNS_9FwdParamsE,@function
        .size           _ZN10layer_norm13ln_fwd_kernelINS_13Kernel_traitsI13__nv_bfloat16fS2_fjLj2304ELj1ELj4ELj1ELj16ENS_18Kernel_traits_baseILj2304ES2_fS2_fjLj128EEEEEEEvNS_9FwdParamsE,(.L_x_2092 - _ZN10layer_norm13ln_fwd_kernelINS_13Kernel_traitsI13__nv_bfloat16fS2_fjLj2304ELj1ELj4ELj1ELj16ENS_18Kernel_traits_baseILj2304ES2_fS2_fjLj128EEEEEEEvNS_9FwdParamsE)
        .other          _ZN10layer_norm13ln_fwd_kernelINS_13Kernel_traitsI13__nv_bfloat16fS2_fjLj2304ELj1ELj4ELj1ELj16ENS_18Kernel_traits_baseILj2304ES2_fS2_fjLj128EEEEEEEvNS_9FwdParamsE,@"STO_CUDA_ENTRY STV_DEFAULT"
_ZN10layer_norm13ln_fwd_kernelINS_13Kernel_traitsI13__nv_bfloat16fS2_fjLj2304ELj1ELj4ELj1ELj16ENS_18Kernel_traits_baseILj2304ES2_fS2_fjLj128EEEEEEEvNS_9FwdParamsE:
.text._ZN10layer_norm13ln_fwd_kernelINS_13Kernel_traitsI13__nv_bfloat16fS2_fjLj2304ELj1ELj4ELj1ELj16ENS_18Kernel_traits_baseILj2304ES2_fS2_fjLj128EEEEEEEvNS_9FwdParamsE:
[----:B------:R-:W-:Y:S01]  /*0000*/  LDC R1, c[0x0][0x28] ;  /* 0x00000a00ff017b82 */ /* 0x000fe20000000800 */
[----:B------:R-:W0:Y:S01]  /*0010*/  S2R R2, SR_TID.X ;  /* 0x0000000000027919 */ /* 0x000e220000002100 */
[----:B------:R-:W-:Y:S01]  /*0020*/  ULDC UR4, c[0x0][0x214] ;  /* 0x0000850000047ab9 */ /* 0x000fe20000000800 */
[----:B------:R-:W1:Y:S01]  /*0030*/  S2R R3, SR_CTAID.X ;  /* 0x0000000000037919 */ /* 0x000e620000002500 */
[----:B0-----:R-:W-:-:S04]  /*0040*/  SHF.R.U32.HI R0, RZ, 0x5, R2 ;  /* 0x00000005ff007819 */ /* 0x001fc80000011602 */
[----:B-1----:R-:W-:-:S04]  /*0050*/  LEA R4, R3, R0, 0x2 ;  /* 0x0000000003047211 */ /* 0x002fc800078e10ff */
        /* <DEDUP_REMOVED lines=10> */
[----:B------:R-:W-:-:S03]  /*0100*/  IADD3.X R7, RZ, UR7, RZ, P1, !PT ;  /* 0x00000007ff077c10 */ /* 0x000fc60008ffe4ff */
        /* <DEDUP_REMOVED lines=36> */
.L_x_1613:
[----:B01----:R-:W0:Y:S01]  /*0350*/  S2R R3, SR_TID.X ;  /* 0x0000000000037919 */ /* 0x003e220000002100 */
[----:B------:R-:W1:Y:S01]  /*0360*/  LDC.64 R6, c[0x0][0x220] ;  /* 0x00008800ff067b82 */ /* 0x000e620000000a00 */
[----:B0-----:R-:W-:-:S05]  /*0370*/  LOP3.LUT P0, R5, R3, 0x1f, RZ, 0xc0, !PT ;  /* 0x0000001f03057812 */ /* 0x001fca000780c0ff */
        /* <DEDUP_REMOVED lines=142> */
[--C-:B------:R-:W-:Y:S01]  /*0c60*/  FADD.FTZ R39, R39, -R2.reuse ;  /* 0x8000000227277221 */ /* 0x100fe20000010000 */
[----:B------:R-:W-:Y:S01]  /*0c70*/  FFMA.FTZ R6, R0, R0, RZ ;  /* 0x0000000000067223 */ /* 0x000fe200000100ff */
[--C-:B------:R-:W-:Y:S01]  /*0c80*/  FADD.FTZ R40, R40, -R2.reuse ;  /* 0x8000000228287221 */ /* 0x100fe20000010000 */
[--C-:B------:R-:W-:Y:S01]  /*0c90*/  FADD.FTZ R41, R41, -R2.reuse ;  /* 0x8000000229297221 */ /* 0x100fe20000010000 */
[----:B------:R-:W-:Y:S01]  /*0ca0*/  FADD.FTZ R42, R42, -R2 ;  /* 0x800000022a2a7221 */ /* 0x000fe20000010000 */
[----:B------:R-:W-:Y:S01]  /*0cb0*/  FFMA.FTZ R5, R9, R9, R6 ;  /* 0x0000000909057223 */ /* 0x000fe20000010006 */
[--C-:B------:R-:W-:Y:S01]  /*0cc0*/  FADD.FTZ R43, R43, -R2.reuse ;  /* 0x800000022b2b7221 */ /* 0x100fe20000010000 */
[--C-:B------:R-:W-:Y:S01]  /*0cd0*/  FADD.FTZ R44, R44, -R2.reuse ;  /* 0x800000022c2c7221 */ /* 0x100fe20000010000 */
[--C-:B------:R-:W-:Y:S01]  /*0ce0*/  FADD.FTZ R45, R45, -R2.reuse ;  /* 0x800000022d2d7221 */ /* 0x100fe20000010000 */
[----:B------:R-:W-:Y:S01]  /*0cf0*/  FFMA.FTZ R6, R10, R10, R5 ;  /* 0x0000000a0a067223 */ /* 0x000fe20000010005 */
        /* <DEDUP_REMOVED lines=81> */
[----:B------:R-:W-:-:S02]  /*1210*/  FADD.FTZ R107, R107, -R2 ;  /* 0x800000026b6b7221 */ /* 0x000fc40000010000 */
[----:B------:R-:W-:-:S04]  /*1220*/  FFMA.FTZ R5, R59, R59, R6 ;  /* 0x0000003b3b057223 */ /* 0x000fc80000010006 */
        /* <DEDUP_REMOVED lines=57> */
.L_x_1625:
[----:B------:R-:W2:Y:S01]  /*15c0*/  LDC R5, c[0x0][0x260] ;  /* 0x00009800ff057b82 */ /* 0x000ea20000000800 */
[----:B01----:R-:W-:Y:S01]  /*15d0*/  FADD.FTZ R156, R156, R11 ;  /* 0x0000000b9c9c7221 */ /* 0x003fe20000010000 */
[----:B-----5:R-:W-:-:S06]  /*15e0*/  SHF.R.U32.HI R157, RZ, 0x10, R151 ;  /* 0x00000010ff9d7819 */ /* 0x020fcc0000011697 */
[----:B------:R-:W0:Y:S01]  /*15f0*/  @!P0 LDC.64 R6, c[0x0][0x230] ;  /* 0x00008c00ff068b82 */ /* 0x000e220000000a00 */
[----:B--2---:R-:W-:Y:S01]  /*1600*/  FFMA.FTZ R5, R156, 0.00043402778101153671741, R5 ;  /* 0x39e38e399c057823 */ /* 0x004fe20000010005 */
[----:B------:R-:W-:-:S05]  /*1610*/  SHF.R.U32.HI R156, RZ, 0x10, R115 ;  /* 0x00000010ff9c7819 */ /* 0x000fca0000011673 */
[----:B------:R-:W1:Y:S01]  /*1620*/  MUFU.RSQ R5, R5 ;  /* 0x0000000500057308 */ /* 0x000e620000001400 */
[----:B0-----:R-:W-:-:S05]  /*1630*/  @!P0 IMAD.WIDE R6, R4, 0x4, R6 ;  /* 0x0000000404068825 */ /* 0x001fca00078e0206 */
[----:B------:R0:W-:Y:S01]  /*1640*/  @!P0 STG.E desc[UR4][R6.64], R2 ;  /* 0x0000000206008986 */ /* 0x0001e2000c101904 */
[-C--:B-1----:R-:W-:Y:S01]  /*1650*/  FMUL.FTZ R43, R43, R5.reuse ;  /* 0x000000052b2b7220 */ /* 0x082fe20000410000 */
[-C--:B------:R-:W-:Y:S01]  /*1660*/  FMUL.FTZ R37, R46, R5.reuse ;  /* 0x000000052e257220 */ /* 0x080fe20000410000 */
[-C--:B------:R-:W-:Y:S01]  /*1670*/  FMUL.FTZ R46, R54, R5.reuse ;  /* 0x00000005362e7220 */ /* 0x080fe20000410000 */
[-C--:B------:R-:W-:Y:S01]  /*1680*/  FMUL.FTZ R54, R56, R5.reuse ;  /* 0x0000000538367220 */ /* 0x080fe20000410000 */
[----:B------:R-:W-:Y:S01]  /*1690*/  FMUL.FTZ R8, R9, R5 ;  /* 0x0000000509087220 */ /* 0x000fe20000410000 */
[----:B0-----:R-:W-:Y:S01]  /*16a0*/  F2FP.BF16.F32.PACK_AB R2, RZ, R43 ;  /* 0x0000002bff02723e */ /* 0x001fe200000010ff */
[-C--:B------:R-:W-:Y:S01]  /*16b0*/  FMUL.FTZ R43, R51, R5.reuse ;  /* 0x00000005332b7220 */ /* 0x080fe20000410000 */
        /* <DEDUP_REMOVED lines=13> */
[----:B------:R-:W-:Y:S01]  /*1790*/  F2FP.BF16.F32.PACK_AB R8, RZ, R8 ;  /* 0x00000008ff08723e */ /* 0x000fe200000010ff */
[-C--:B------:R-:W-:Y:S01]  /*17a0*/  FMUL.FTZ R9, R39, R5.reuse ;  /* 0x0000000527097220 */ /* 0x080fe20000410000 */
[----:B------:R-:W-:Y:S01]  /*17b0*/  SHF.R.U64 R100, R118, 0x10, R119 ;  /* 0x0000001076647819 */ /* 0x000fe20000001277 */
[-C--:B------:R-:W-:Y:S01]  /*17c0*/  FMUL.FTZ R39, R45, R5.reuse ;  /* 0x000000052d277220 */ /* 0x080fe20000410000 */
[----:B------:R-:W-:Y:S01]  /*17d0*/  SHF.R.U64 R101, R154, 0x10, R155 ;  /* 0x000000109a657819 */ /* 0x000fe2000000129b */
[-C--:B------:R-:W-:Y:S01]  /*17e0*/  FMUL.FTZ R45, R50, R5.reuse ;  /* 0x00000005322d7220 */ /* 0x080fe20000410000 */
[----:B------:R-:W-:Y:S01]  /*17f0*/  F2FP.BF16.F32.PACK_AB R6, RZ, R42 ;  /* 0x0000002aff06723e */ /* 0x000fe200000010ff */
[-C--:B------:R-:W-:Y:S01]  /*1800*/  FMUL.FTZ R42, R49, R5.reuse ;  /* 0x00000005312a7220 */ /* 0x080fe20000410000 */
[-C--:B------:R-:W-:Y:S01]  /*1810*/  FMUL.FTZ R49, R55, R5.reuse ;  /* 0x0000000537317220 */ /* 0x080fe20000410000 */
[----:B------:R-:W-:Y:S01]  /*1820*/  F2FP.BF16.F32.PACK_AB R7, RZ, R10 ;  /* 0x0000000aff07723e */ /* 0x000fe200000010ff */
[-C--:B------:R-:W-:Y:S01]  /*1830*/  FMUL.FTZ R55, R59, R5.reuse ;  /* 0x000000053b377220 */ /* 0x080fe20000410000 */
[----:B------:R-:W-:Y:S01]  /*1840*/  FMUL.FTZ R50, R60, R5 ;  /* 0x000000053c327220 */ /* 0x000fe20000410000 */
[----:B------:R-:W-:-:S02]  /*1850*/  HFMA2.BF16_V2 R8, R101.H0_H0, R8.H0_H0, R100.H0_H0 ;  /* 0x2000000865087231 */ /* 0x000fc40000240864 */
[----:B------:R-:W-:Y:S01]  /*1860*/  FMUL.FTZ R10, R41, R5 ;  /* 0x00000005290a7220 */ /* 0x000fe20000410000 */
[----:B------:R-:W-:Y:S01]  /*1870*/  F2FP.BF16.F32.PACK_AB R9, RZ, R9 ;  /* 0x00000009ff09723e */ /* 0x000fe200000010ff */
[-C--:B------:R-:W-:Y:S01]  /*1880*/  FMUL.FTZ R59, R66, R5.reuse ;  /* 0x00000005423b7220 */ /* 0x080fe20000410000 */
[-C--:B------:R-:W-:Y:S01]  /*1890*/  FMUL.FTZ R60, R67, R5.reuse ;  /* 0x00000005433c7220 */ /* 0x080fe20000410000 */
[----:B------:R-:W-:Y:S01]  /*18a0*/  SHF.R.U32.HI R101, RZ, 0x10, R119 ;  /* 0x00000010ff657819 */ /* 0x000fe20000011677 */
[-C--:B------:R-:W-:Y:S01]  /*18b0*/  FMUL.FTZ R66, R75, R5.reuse ;  /* 0x000000054b427220 */ /* 0x080fe20000410000 */
[----:B------:R-:W-:Y:S01]  /*18c0*/  SHF.R.U32.HI R100, RZ, 0x10, R155 ;  /* 0x00000010ff647819 */ /* 0x000fe2000001169b */
        /* <DEDUP_REMOVED lines=8> */
[----:B------:R-:W-:Y:S01]  /*1950*/  HFMA2.BF16_V2 R9, R100.H0_H0, R9.H0_H0, R101.H0_H0 ;  /* 0x2000000964097231 */ /* 0x000fe20000240865 */
[----:B------:R-:W-:Y:S01]  /*1960*/  SHF.R.U64 R102, R116, 0x10, R117 ;  /* 0x0000001074667819 */ /* 0x000fe20000001275 */
[-C--:B------:R-:W-:Y:S01]  /*1970*/  FMUL.FTZ R36, R44, R5.reuse ;  /* 0x000000052c247220 */ /* 0x080fe20000410000 */
[----:B------:R-:W-:Y:S01]  /*1980*/  SHF.R.U64 R103, R152, 0x10, R153 ;  /* 0x0000001098677819 */ /* 0x000fe20000001299 */
[-C--:B------:R-:W-:Y:S01]  /*1990*/  FMUL.FTZ R41, R52, R5.reuse ;  /* 0x0000000534297220 */ /* 0x080fe20000410000 */
[----:B------:R-:W-:Y:S01]  /*19a0*/  F2FP.BF16.F32.PACK_AB R42, RZ, R42 ;  /* 0x0000002aff2a723e */ /* 0x000fe200000010ff */
[-C--:B------:R-:W-:Y:S01]  /*19b0*/  FMUL.FTZ R44, R53, R5.reuse ;  /* 0x00000005352c7220 */ /* 0x080fe20000410000 */
[----:B------:R-:W-:Y:S01]  /*19c0*/  SHF.R.U64 R100, R112, 0x10, R113 ;  /* 0x0000001070647819 */ /* 0x000fe20000001271 */
[----:B------:R-:W-:Y:S01]  /*19d0*/  HFMA2.BF16_V2 R10, R103.H0_H0, R10.H0_H0, R102.H0_H0 ;  /* 0x2000000a670a7231 */ /* 0x000fe20000240866 */
[----:B------:R-:W-:Y:S01]  /*19e0*/  SHF.R.U64 R101, R148, 0x10, R149 ;  /* 0x0000001094657819 */ /* 0x000fe20000001295 */
[----:B------:R-:W-:Y:S01]  /*19f0*/  FMUL.FTZ R53, R61, R5 ;  /* 0x000000053d357220 */ /* 0x000fe20000410000 */
[----:B------:R-:W-:Y:S01]  /*1a00*/  F2FP.BF16.F32.PACK_AB R43, RZ, R43 ;  /* 0x0000002bff2b723e */ /* 0x000fe200000010ff */
[-C--:B------:R-:W-:Y:S01]  /*1a10*/  FMUL.FTZ R52, R63, R5.reuse ;  /* 0x000000053f347220 */ /* 0x080fe20000410000 */
[----:B------:R-:W-:Y:S01]  /*1a20*/  SHF.R.U32.HI R103, RZ, 0x10, R113 ;  /* 0x00000010ff677819 */ /* 0x000fe20000011671 */
[----:B------:R-:W-:Y:S01]  /*1a30*/  HFMA2.BF16_V2 R42, R101.H0_H0, R42.H0_H0, R100.H0_H0 ;  /* 0x2000002a652a7231 */ /* 0x000fe20000240864 */
[----:B------:R-:W-:Y:S01]  /*1a40*/  SHF.R.U32.HI R102, RZ, 0x10, R149 ;  /* 0x00000010ff667819 */ /* 0x000fe20000011695 */
[----:B------:R-:W-:Y:S01]  /*1a50*/  FMUL.FTZ R63, R69, R5 ;  /* 0x00000005453f7220 */ /* 0x000fe20000410000 */
[----:B------:R-:W-:Y:S01]  /*1a60*/  F2FP.BF16.F32.PACK_AB R55, RZ, R55 ;  /* 0x00000037ff37723e */ /* 0x000fe200000010ff */
[-C--:B------:R-:W-:Y:S01]  /*1a70*/  FMUL.FTZ R38, R48, R5.reuse ;  /* 0x0000000530267220 */ /* 0x080fe20000410000 */
[----:B------:R-:W-:Y:S01]  /*1a80*/  SHF.R.U32.HI R101, RZ, 0x10, R109 ;  /* 0x00000010ff657819 */ /* 0x000fe2000001166d */
[----:B------:R-:W-:Y:S01]  /*1a90*/  FMUL.FTZ R48, R58, R5 ;  /* 0x000000053a307220 */ /* 0x000fe20000410000 */
[----:B------:R-:W-:Y:S01]  /*1aa0*/  SHF.R.U32.HI R100, RZ, 0x10, R145 ;  /* 0x00000010ff647819 */ /* 0x000fe20000011691 */
[----:B------:R-:W-:Y:S01]  /*1ab0*/  HFMA2.BF16_V2 R43, R102.H0_H0, R43.H0_H0, R103.H0_H0 ;  /* 0x2000002b662b7231 */ /* 0x000fe20000240867 */
        /* <DEDUP_REMOVED lines=8> */
[----:B------:R-:W-:Y:S01]  /*1b40*/  SHF.R.U64 R101, R30, 0x10, R31 ;  /* 0x000000101e657819 */ /* 0x000fe2000000121f */
[----:B------:R-:W-:Y:S01]  /*1b50*/  HFMA2.BF16_V2 R53, R102.H0_H0, R53.H0_H0, R103.H0_H0 ;  /* 0x2000003566357231 */ /* 0x000fe20000240867 */
[----:B------:R-:W-:Y:S01]  /*1b60*/  SHF.R.U64 R100, R138, 0x10, R139 ;  /* 0x000000108a647819 */ /* 0x000fe2000000128b */
[-C--:B------:R-:W-:Y:S01]  /*1b70*/  FMUL.FTZ R69, R77, R5.reuse ;  /* 0x000000054d457220 */ /* 0x080fe20000410000 */
        /* <DEDUP_REMOVED lines=9> */
[-C--:B------:R-:W-:Y:S01]  /*1c10*/  FMUL.FTZ R73, R80, R5.reuse ;  /* 0x0000000550497220 */ /* 0x080fe20000410000 */
[----:B------:R-:W-:Y:S01]  /*1c20*/  SHF.R.U32.HI R100, RZ, 0x10, R135 ;  /* 0x00000010ff647819 */ /* 0x000fe20000011687 */
[-C--:B------:R-:W-:Y:S01]  /*1c30*/  FMUL.FTZ R80, R85, R5.reuse ;  /* 0x0000000555507220 */ /* 0x080fe20000410000 */
[----:B------:R-:W-:Y:S01]  /*1c40*/  HFMA2.BF16_V2 R64, R103.H0_H0, R64.H0_H0, R102.H0_H0 ;  /* 0x2000004067407231 */ /* 0x000fe20000240866 */
        /* <DEDUP_REMOVED lines=8> */
[----:B------:R-:W-:Y:S01]  /*1cd0*/  SHF.R.U64 R100, R20, 0x10, R21 ;  /* 0x0000001014647819 */ /* 0x000fe20000001215 */
[----:B------:R-:W-:Y:S01]  /*1ce0*/  HFMA2.BF16_V2 R72, R103.H0_H0, R72.H0_H0, R102.H0_H0 ;  /* 0x2000004867487231 */ /* 0x000fe20000240866 */
[----:B------:R-:W-:Y:S01]  /*1cf0*/  SHF.R.U64 R101, R128, 0x10, R129 ;  /* 0x0000001080657819 */ /* 0x000fe20000001281 */
[-C--:B------:R-:W-:Y:S01]  /*1d00*/  FMUL.FTZ R0, R0, R5.reuse ;  /* 0x0000000500007220 */ /* 0x080fe20000410000 */
[----:B------:R-:W-:Y:S01]  /*1d10*/  F2FP.BF16.F32.PACK_AB R82, RZ, R82 ;  /* 0x00000052ff52723e */ /* 0x000fe200000010ff */
[----:B------:R-:W-:Y:S01]  /*1d20*/  HFMA2.BF16_V2 R7, R155.H0_H0, R7.H0_H0, R119.H0_H0 ;  /* 0x200000079b077231 */ /* 0x000fe20000240877 */
[----:B------:R-:W-:Y:S01]  /*1d30*/  SHF.R.U32.HI R102, RZ, 0x10, R21 ;  /* 0x00000010ff667819 */ /* 0x000fe20000011615 */
[----:B------:R-:W-:Y:S01]  /*1d40*/  HFMA2.BF16_V2 R84, R101.H0_H0, R84.H0_H0, R100.H0_H0 ;  /* 0x2000005465547231 */ /* 0x000fe20000240864 */
[----:B------:R-:W-:Y:S01]  /*1d50*/  SHF.R.U32.HI R103, RZ, 0x10, R129 ;  /* 0x00000010ff677819 */ /* 0x000fe20000011681 */
[----:B------:R-:W-:Y:S01]  /*1d60*/  FMUL.FTZ R11, R40, R5 ;  /* 0x00000005280b7220 */ /* 0x000fe20000410000 */
[----:B------:R-:W-:Y:S01]  /*1d70*/  F2FP.BF16.F32.PACK_AB R95, RZ, R95 ;  /* 0x0000005fff5f723e */ /* 0x000fe200000010ff */
[-C--:B------:R-:W-:Y:S01]  /*1d80*/  FMUL.FTZ R89, R98, R5.reuse ;  /* 0x0000000562597220 */ /* 0x080fe20000410000 */
[----:B------:R-:W-:Y:S01]  /*1d90*/  SHF.R.U32.HI R101, RZ, 0x10, R17 ;  /* 0x00000010ff657819 */ /* 0x000fe20000011611 */
[----:B------:R-:W-:Y:S01]  /*1da0*/  HFMA2.BF16_V2 R82, R103.H0_H0, R82.H0_H0, R102.H0_H0 ;  /* 0x2000005267527231 */ /* 0x000fe20000240866 */
[----:B------:R-:W-:Y:S01]  /*1db0*/  SHF.R.U32.HI R100, RZ, 0x10, R125 ;  /* 0x00000010ff647819 */ /* 0x000fe2000001167d */
[-C--:B------:R-:W-:Y:S01]  /*1dc0*/  FMUL.FTZ R99, R106, R5.reuse ;  /* 0x000000056a637220 */ /* 0x080fe20000410000 */
[----:B------:R-:W-:Y:S01]  /*1dd0*/  F2FP.BF16.F32.PACK_AB R0, RZ, R0 ;  /* 0x00000000ff00723e */ /* 0x000fe200000010ff */
[----:B------:R-:W-:Y:S01]  /*1de0*/  FMUL.FTZ R98, R107, R5 ;  /* 0x000000056b627220 */ /* 0x000fe20000410000 */
[----:B------:R-:W-:Y:S01]  /*1df0*/  F2FP.BF16.F32.PACK_AB R93, RZ, R93 ;  /* 0x0000005dff5d723e */ /* 0x000fe200000010ff */
[----:B------:R-:W-:Y:S01]  /*1e00*/  HFMA2.BF16_V2 R95, R100.H0_H0, R95.H0_H0, R101.H0_H0 ;  /* 0x2000005f645f7231 */ /* 0x000fe20000240865 */
[----:B------:R-:W-:Y:S01]  /*1e10*/  SHF.R.U64 R103, R14, 0x10, R15 ;  /* 0x000000100e677819 */ /* 0x000fe2000000120f */
[-C--:B------:R-:W-:Y:S01]  /*1e20*/  FMUL.FTZ R40, R47, R5.reuse ;  /* 0x000000052f287220 */ /* 0x080fe20000410000 */
[----:B------:R-:W-:Y:S01]  /*1e30*/  SHF.R.U64 R102, R122, 0x10, R123 ;  /* 0x000000107a667819 */ /* 0x000fe2000000127b */
[----:B------:R-:W-:Y:S01]  /*1e40*/  FMUL.FTZ R47, R57, R5 ;  /* 0x00000005392f7220 */ /* 0x000fe20000410000 */
[----:B------:R-:W-:Y:S01]  /*1e50*/  F2FP.BF16.F32.PACK_AB R39, RZ, R39 ;  /* 0x00000027ff27723e */ /* 0x000fe200000010ff */
[----:B------:R-:W-:Y:S01]  /*1e60*/  FMUL.FTZ R57, R65, R5 ;  /* 0x0000000541397220 */ /* 0x000fe20000410000 */
[----:B------:R-:W-:Y:S01]  /*1e70*/  F2FP.BF16.F32.PACK_AB R37, RZ, R37 ;  /* 0x00000025ff25723e */ /* 0x000fe200000010ff */
[----:B------:R-:W-:Y:S01]  /*1e80*/  HFMA2.BF16_V2 R0, R154.H0_H0, R0.H0_H0, R118.H0_H0 ;  /* 0x200000009a007231 */ /* 0x000fe20000240876 */
[----:B------:R-:W-:Y:S01]  /*1e90*/  SHF.R.U64 R107, R114, 0x10, R115 ;  /* 0x00000010726b7819 */ /* 0x000fe20000001273 */
[-C--:B------:R-:W-:Y:S01]  /*1ea0*/  FMUL.FTZ R65, R78, R5.reuse ;  /* 0x000000054e417220 */ /* 0x080fe20000410000 */
[----:B------:R-:W-:Y:S01]  /*1eb0*/  SHF.R.U64 R106, R150, 0x10, R151 ;  /* 0x00000010966a7819 */ /* 0x000fe20000001297 */
[----:B------:R-:W-:Y:S01]  /*1ec0*/  HFMA2.BF16_V2 R93, R102.H0_H0, R93.H0_H0, R103.H0_H0 ;  /* 0x2000005d665d7231 */ /* 0x000fe20000240867 */
[----:B------:R-:W-:Y:S01]  /*1ed0*/  PRMT R100, R10, 0x7610, R100 ;  /* 0x000076100a647816 */ /* 0x000fe20000000064 */
[-C--:B------:R-:W-:Y:S01]  /*1ee0*/  FMUL.FTZ R79, R87, R5.reuse ;  /* 0x00000005574f7220 */ /* 0x080fe20000410000 */
[----:B------:R-:W-:Y:S01]  /*1ef0*/  LOP3.LUT R8, R8, 0xffff, RZ, 0xc0, !PT ;  /* 0x0000ffff08087812 */ /* 0x000fe200078ec0ff */
[----:B------:R-:W-:Y:S01]  /*1f00*/  FMUL.FTZ R78, R88, R5 ;  /* 0x00000005584e7220 */ /* 0x000fe20000410000 */
[----:B------:R-:W-:Y:S01]  /*1f10*/  PRMT R10, R7, 0x7610, R10 ;  /* 0x00007610070a7816 */ /* 0x000fe2000000000a */
[----:B------:R-:W-:Y:S01]  /*1f20*/  HFMA2.BF16_V2 R39, R106.H0_H0, R39.H0_H0, R107.H0_H0 ;  /* 0x200000276a277231 */ /* 0x000fe2000024086b */
[----:B------:R-:W-:Y:S01]  /*1f30*/  F2FP.BF16.F32.PACK_AB R11, RZ, R11 ;  /* 0x0000000bff0b723e */ /* 0x000fe200000010ff */
[----:B------:R-:W-:Y:S01]  /*1f40*/  HFMA2.BF16_V2 R37, R151.H0_H0, R37.H0_H0, R115.H0_H0 ;  /* 0x2000002597257231 */ /* 0x000fe20000240873 */
[----:B------:R-:W-:Y:S01]  /*1f50*/  LOP3.LUT R7, R100, 0xffff, RZ, 0xc0, !PT ;  /* 0x0000ffff64077812 */ /* 0x000fe200078ec0ff */
[-C--:B------:R-:W-:Y:S01]  /*1f60*/  FMUL.FTZ R87, R96, R5.reuse ;  /* 0x0000000560577220 */ /* 0x080fe20000410000 */
[----:B------:R-:W-:Y:S01]  /*1f70*/  SHF.L.U32 R101, R8, 0x10, RZ ;  /* 0x0000001008657819 */ /* 0x000fe200000006ff */
[-C--:B------:R-:W-:Y:S01]  /*1f80*/  FMUL.FTZ R88, R97, R5.reuse ;  /* 0x0000000561587220 */ /* 0x080fe20000410000 */
[----:B------:R-:W-:Y:S01]  /*1f90*/  F2FP.BF16.F32.PACK_AB R40, RZ, R40 ;  /* 0x00000028ff28723e */ /* 0x000fe200000010ff */
[-C--:B------:R-:W-:Y:S01]  /*1fa0*/  FMUL.FTZ R96, R104, R5.reuse ;  /* 0x0000000568607220 */ /* 0x080fe20000410000 */
[----:B------:R-:W-:Y:S01]  /*1fb0*/  LOP3.LUT R100, R10, 0xffff, RZ, 0xc0, !PT ;  /* 0x0000ffff0a647812 */ /* 0x000fe200078ec0ff */
[----:B------:R-:W-:Y:S01]  /*1fc0*/  FMUL.FTZ R97, R105, R5 ;  /* 0x0000000569617220 */ /* 0x000fe20000410000 */
[----:B------:R-:W-:Y:S01]  /*1fd0*/  SHF.L.U64.HI R103, R8, 0x10, RZ ;  /* 0x0000001008677819 */ /* 0x000fe200000102ff */
[----:B------:R-:W-:Y:S01]  /*1fe0*/  HFMA2.BF16_V2 R11, R152.H0_H0, R11.H0_H0, R116.H0_H0 ;  /* 0x2000000b980b7231 */ /* 0x000fe20000240874 */
[----:B------:R-:W-:Y:S01]  /*1ff0*/  F2FP.BF16.F32.PACK_AB R36, RZ, R36 ;  /* 0x00000024ff24723e */ /* 0x000fe200000010ff */
[----:B------:R-:W-:Y:S01]  /*2000*/  HFMA2.BF16_V2 R6, R153.H0_H0, R6.H0_H0, R117.H0_H0 ;  /* 0x2000000699067231 */ /* 0x000fe20000240875 */
[----:B------:R-:W-:Y:S01]  /*2010*/  SHF.R.U32.HI R104, RZ, 0x10, R117 ;  /* 0x00000010ff687819 */ /* 0x000fe20000011675 */
[----:B------:R-:W-:Y:S01]  /*2020*/  HFMA2.BF16_V2 R40, R157.H0_H0, R40.H0_H0, R156.H0_H0 ;  /* 0x200000289d287231 */ /* 0x000fe2000024089c */
[----:B------:R-:W-:Y:S01]  /*2030*/  SHF.R.U32.HI R105, RZ, 0x10, R153 ;  /* 0x00000010ff697819 */ /* 0x000fe20000011699 */
[----:B------:R-:W-:Y:S01]  /*2040*/  HFMA2.BF16_V2 R36, R150.H0_H0, R36.H0_H0, R114.H0_H0 ;  /* 0x2000002496247231 */ /* 0x000fe20000240872 */
[----:B------:R-:W-:-:S02]  /*2050*/  SHF.L.U32 R10, R7, 0x10, RZ ;  /* 0x00000010070a7819 */ /* 0x000fc400000006ff */
[----:B------:R-:W-:Y:S01]  /*2060*/  LOP3.LUT R8, R101, 0xffff, R0, 0xf8, !PT ;  /* 0x0000ffff65087812 */ /* 0x000fe200078ef800 */
[----:B------:R-:W-:Y:S01]  /*2070*/  HFMA2.BF16_V2 R2, R105.H0_H0, R2.H0_H0, R104.H0_H0 ;  /* 0x2000000269027231 */ /* 0x000fe20000240868 */
[----:B------:R-:W-:Y:S02]  /*2080*/  F2FP.BF16.F32.PACK_AB R38, RZ, R38 ;  /* 0x00000026ff26723e */ /* 0x000fe400000010ff */
[----:B------:R-:W-:Y:S02]  /*2090*/  LOP3.LUT R0, R100, 0xffff0000, R103, 0xf8, !PT ;  /* 0xffff000064007812 */ /* 0x000fe400078ef867 */
[----:B------:R-:W-:Y:S01]  /*20a0*/  F2FP.BF16.F32.PACK_AB R41, RZ, R41 ;  /* 0x00000029ff29723e */ /* 0x000fe200000010ff */
[----:B------:R-:W-:Y:S01]  /*20b0*/  HFMA2.BF16_V2 R38, R148.H0_H0, R38.H0_H0, R112.H0_H0 ;  /* 0x2000002694267231 */ /* 0x000fe20000240870 */
[----:B------:R-:W-:Y:S02]  /*20c0*/  LOP3.LUT R39, R39, 0xffff, RZ, 0xc0, !PT ;  /* 0x0000ffff27277812 */ /* 0x000fe400078ec0ff */
[----:B------:R-:W-:Y:S01]  /*20d0*/  LOP3.LUT R100, R37, 0xffff, RZ, 0xc0, !PT ;  /* 0x0000ffff25647812 */ /* 0x000fe200078ec0ff */
[----:B------:R-:W-:Y:S01]  /*20e0*/  HFMA2.BF16_V2 R41, R146.H0_H0, R41.H0_H0, R110.H0_H0 ;  /* 0x2000002992297231 */ /* 0x000fe2000024086e */
        /* <DEDUP_REMOVED lines=8> */
[----:B------:R-:W-:Y:S02]  /*2170*/  F2FP.BF16.F32.PACK_AB R44, RZ, R44 ;  /* 0x0000002cff2c723e */ /* 0x000fe400000010ff */
[----:B------:R-:W-:Y:S02]  /*2180*/  SHF.R.U64 R104, R110, 0x10, R111 ;  /* 0x000000106e687819 */ /* 0x000fe4000000126f */
[----:B------:R-:W-:Y:S02]  /*2190*/  SHF.R.U64 R105, R146, 0x10, R147 ;  /* 0x0000001092697819 */ /* 0x000fe40000001293 */
[C---:B------:R-:W-:Y:S02]  /*21a0*/  SHF.L.U32 R7, R39.reuse, 0x10, RZ ;  /* 0x0000001027077819 */ /* 0x040fe400000006ff */
[----:B------:R-:W-:Y:S01]  /*21b0*/  SHF.L.U64.HI R101, R39, 0x10, RZ ;  /* 0x0000001027657819 */ /* 0x000fe200000102ff */
[----:B------:R-:W-:Y:S01]  /*21c0*/  HFMA2.BF16_V2 R44, R105.H0_H0, R44.H0_H0, R104.H0_H0 ;  /* 0x2000002c692c7231 */ /* 0x000fe20000240868 */
[----:B------:R-:W-:-:S02]  /*21d0*/  SHF.L.U32 R39, R37, 0x10, RZ ;  /* 0x0000001025277819 */ /* 0x000fc400000006ff */
[----:B------:R-:W-:Y:S02]  /*21e0*/  LOP3.LUT R11, R6, 0xffff0000, R11, 0xf8, !PT ;  /* 0xffff0000060b7812 */ /* 0x000fe400078ef80b */
[----:B------:R-:W-:Y:S02]  /*21f0*/  F2FP.BF16.F32.PACK_AB R45, RZ, R45 ;  /* 0x0000002dff2d723e */ /* 0x000fe400000010ff */
[----:B------:R-:W-:Y:S02]  /*2200*/  F2FP.BF16.F32.PACK_AB R46, RZ, R46 ;  /* 0x0000002eff2e723e */ /* 0x000fe400000010ff */
[----:B------:R-:W-:Y:S01]  /*2210*/  LOP3.LUT R6, R7, 0xffff, R36, 0xf8, !PT ;  /* 0x0000ffff07067812 */ /* 0x000fe200078ef824 */
[----:B------:R-:W-:Y:S01]  /*2220*/  HFMA2.BF16_V2 R45, R149.H0_H0, R45.H0_H0, R113.H0_H0 ;  /* 0x2000002d952d7231 */ /* 0x000fe20000240871 */
[----:B------:R-:W-:Y:S01]  /*2230*/  F2FP.BF16.F32.PACK_AB R49, RZ, R49 ;  /* 0x00000031ff31723e */ /* 0x000fe200000010ff */
[----:B------:R-:W-:Y:S01]  /*2240*/  HFMA2.BF16_V2 R46, R147.H0_H0, R46.H0_H0, R111.H0_H0 ;  /* 0x2000002e932e7231 */ /* 0x000fe2000024086f */
[----:B------:R-:W-:-:S02]  /*2250*/  SHF.R.U32.HI R107, RZ, 0x10, R111 ;  /* 0x00000010ff6b7819 */ /* 0x000fc4000001166f */
[----:B------:R-:W-:Y:S02]  /*2260*/  SHF.R.U32.HI R106, RZ, 0x10, R147 ;  /* 0x00000010ff6a7819 */ /* 0x000fe40000011693 */
[--C-:B------:R-:W-:Y:S02]  /*2270*/  LOP3.LUT R36, R39, 0xffff, R38.reuse, 0xf8, !PT ;  /* 0x0000ffff27247812 */ /* 0x100fe400078ef826 */
[----:B------:R-:W-:Y:S01]  /*2280*/  PRMT R38, R41, 0x7610, R38 ;  /* 0x0000761029267816 */ /* 0x000fe20000000026 */
[----:B------:R-:W-:Y:S01]  /*2290*/  HFMA2.BF16_V2 R49, R106.H0_H0, R49.H0_H0, R107.H0_H0 ;  /* 0x200000316a317231 */ /* 0x000fe2000024086b */
[----:B------:R-:W-:Y:S02]  /*22a0*/  PRMT R41, R47, 0x7610, R41 ;  /* 0x000076102f297816 */ /* 0x000fe40000000029 */
[----:B------:R-:W-:Y:S02]  /*22b0*/  F2FP.BF16.F32.PACK_AB R54, RZ, R54 ;  /* 0x00000036ff36723e */ /* 0x000fe400000010ff */
[----:B------:R-:W-:-:S02]  /*22c0*/  F2FP.BF16.F32.PACK_AB R48, RZ, R48 ;  /* 0x00000030ff30723e */ /* 0x000fc400000010ff */
[----:B------:R-:W-:Y:S01]  /*22d0*/  LOP3.LUT R44, R44, 0xffff, RZ, 0xc0, !PT ;  /* 0x0000ffff2c2c7812 */ /* 0x000fe200078ec0ff */
[----:B------:R-:W-:Y:S01]  /*22e0*/  HFMA2.BF16_V2 R54, R144.H0_H0, R54.H0_H0, R108.H0_H0 ;  /* 0x2000003690367231 */ /* 0x000fe2000024086c */
[----:B------:R-:W-:Y:S01]  /*22f0*/  F2FP.BF16.F32.PACK_AB R52, RZ, R52 ;  /* 0x00000034ff34723e */ /* 0x000fe200000010ff */
[----:B------:R-:W-:Y:S01]  /*2300*/  HFMA2.BF16_V2 R48, R145.H0_H0, R48.H0_H0, R109.H0_H0 ;  /* 0x2000003091307231 */ /* 0x000fe2000024086d */
[----:B------:R-:W-:Y:S02]  /*2310*/  F2FP.BF16.F32.PACK_AB R57, RZ, R57 ;  /* 0x00000039ff39723e */ /* 0x000fe400000010ff */
[----:B------:R-:W-:Y:S02]  /*2320*/  SHF.R.U32.HI R104, RZ, 0x10, R35 ;  /* 0x00000010ff687819 */ /* 0x000fe40000011623 */
[----:B------:R-:W-:Y:S02]  /*2330*/  SHF.R.U32.HI R105, RZ, 0x10, R143 ;  /* 0x00000010ff697819 */ /* 0x000fe4000001168f */
[----:B------:R-:W-:-:S02]  /*2340*/  SHF.R.U64 R107, R32, 0x10, R33 ;  /* 0x00000010206b7819 */ /* 0x000fc40000001221 */
[----:B------:R-:W-:Y:S01]  /*2350*/  SHF.R.U64 R106, R140, 0x10, R141 ;  /* 0x000000108c6a7819 */ /* 0x000fe2000000128d */
[----:B------:R-:W-:Y:S01]  /*2360*/  HFMA2.BF16_V2 R52, R105.H0_H0, R52.H0_H0, R104.H0_H0 ;  /* 0x2000003469347231 */ /* 0x000fe20000240868 */
[----:B------:R-:W-:Y:S02]  /*2370*/  LOP3.LUT R41, R41, 0xffff, RZ, 0xc0, !PT ;  /* 0x0000ffff29297812 */ /* 0x000fe400078ec0ff */
[----:B------:R-:W-:Y:S01]  /*2380*/  F2FP.BF16.F32.PACK_AB R51, RZ, R51 ;  /* 0x00000033ff33723e */ /* 0x000fe200000010ff */
[----:B------:R-:W-:Y:S01]  /*2390*/  HFMA2.BF16_V2 R57, R106.H0_H0, R57.H0_H0, R107.H0_H0 ;  /* 0x200000396a397231 */ /* 0x000fe2000024086b */
[----:B------:R-:W-:Y:S02]  /*23a0*/  LOP3.LUT R7, R100, 0xffff0000, R101, 0xf8, !PT ;  /* 0xffff000064077812 */ /* 0x000fe400078ef865 */
[----:B------:R-:W-:Y:S01]  /*23b0*/  LOP3.LUT R100, R45, 0xffff, RZ, 0xc0, !PT ;  /* 0x0000ffff2d647812 */ /* 0x000fe200078ec0ff */
[----:B------:R-:W-:Y:S01]  /*23c0*/  HFMA2.BF16_V2 R51, R143.H0_H0, R51.H0_H0, R35.H0_H0 ;  /* 0x200000338f337231 */ /* 0x000fe20000240823 */
[----:B------:R-:W-:-:S02]  /*23d0*/  LOP3.LUT R39, R46, 0xffff, RZ, 0xc0, !PT ;  /* 0x0000ffff2e277812 */ /* 0x000fc400078ec0ff */
[C---:B------:R-:W-:Y:S02]  /*23e0*/  SHF.L.U64.HI R42, R44.reuse, 0x10, RZ ;  /* 0x000000102c2a7819 */ /* 0x040fe400000102ff */
[----:B------:R-:W-:Y:S02]  /*23f0*/  F2FP.BF16.F32.PACK_AB R50, RZ, R50 ;  /* 0x00000032ff32723e */ /* 0x000fe400000010ff */
[----:B------:R-:W-:Y:S02]  /*2400*/  SHF.L.U32 R45, R41, 0x10, RZ ;  /* 0x00000010292d7819 */ /* 0x000fe400000006ff */
[----:B------:R-:W-:Y:S01]  /*2410*/  SHF.L.U32 R47, R44, 0x10, RZ ;  /* 0x000000102c2f7819 */ /* 0x000fe200000006ff */
[----:B------:R-:W-:Y:S01]  /*2420*/  HFMA2.BF16_V2 R50, R142.H0_H0, R50.H0_H0, R34.H0_H0 ;  /* 0x200000328e327231 */ /* 0x000fe20000240822 */
[----:B------:R-:W-:Y:S02]  /*2430*/  F2FP.BF16.F32.PACK_AB R61, RZ, R61 ;  /* 0x0000003dff3d723e */ /* 0x000fe400000010ff */
[----:B------:R-:W-:-:S02]  /*2440*/  SHF.R.U64 R105, R28, 0x10, R29 ;  /* 0x000000101c697819 */ /* 0x000fc4000000121d */
[----:B------:R-:W-:Y:S02]  /*2450*/  SHF.R.U64 R104, R136, 0x10, R137 ;  /* 0x0000001088687819 */ /* 0x000fe40000001289 */
[----:B------:R-:W-:Y:S02]  /*2460*/  LOP3.LUT R53, R53, 0xffff, RZ, 0xc0, !PT ;  /* 0x0000ffff35357812 */ /* 0x000fe400078ec0ff */
[----:B------:R-:W-:Y:S01]  /*2470*/  LOP3.LUT R39, R39, 0xffff0000, R42, 0xf8, !PT ;  /* 0xffff000027277812 */ /* 0x000fe200078ef82a */
[----:B------:R-:W-:Y:S01]  /*2480*/  HFMA2.BF16_V2 R61, R104.H0_H0, R61.H0_H0, R105.H0_H0 ;  /* 0x2000003d683d7231 */ /* 0x000fe20000240869 */
[----:B------:R-:W-:Y:S02]  /*2490*/  LOP3.LUT R42, R45, 0xffff, R54, 0xf8, !PT ;  /* 0x0000ffff2d2a7812 */ /* 0x000fe400078ef836 */
[----:B------:R-:W-:Y:S02]  /*24a0*/  LOP3.LUT R38, R47, 0xffff, R38, 0xf8, !PT ;  /* 0x0000ffff2f267812 */ /* 0x000fe400078ef826 */
[----:B------:R-:W-:-:S02]  /*24b0*/  LOP3.LUT R45, R48, 0xffff, RZ, 0xc0, !PT ;  /* 0x0000ffff302d7812 */ /* 0x000fc400078ec0ff */
[----:B------:R-:W-:Y:S02]  /*24c0*/  SHF.L.U64.HI R44, R41, 0x10, RZ ;  /* 0x00000010292c7819 */ /* 0x000fe400000102ff */
[----:B------:R-:W-:Y:S02]  /*24d0*/  F2FP.BF16.F32.PACK_AB R60, RZ, R60 ;  /* 0x0000003cff3c723e */ /* 0x000fe400000010ff */
[----:B------:R-:W-:Y:S02]  /*24e0*/  SHF.R.U32.HI R156, RZ, 0x10, R33 ;  /* 0x00000010ff9c7819 */ /* 0x000fe40000011621 */
[----:B------:R-:W-:Y:S02]  /*24f0*/  SHF.R.U32.HI R157, RZ, 0x10, R141 ;  /* 0x00000010ff9d7819 */ /* 0x000fe4000001168d */
[----:B------:R-:W-:Y:S02]  /*2500*/  PRMT R47, R57, 0x7610, R47 ;  /* 0x00007610392f7816 */ /* 0x000fe4000000002f */
[----:B------:R-:W-:Y:S01]  /*2510*/  SHF.L.U32 R41, R53, 0x10, RZ ;  /* 0x0000001035297819 */ /* 0x000fe200000006ff */
[----:B------:R-:W-:Y:S01]  /*2520*/  HFMA2.BF16_V2 R60, R157.H0_H0, R60.H0_H0, R156.H0_H0 ;  /* 0x2000003c9d3c7231 */ /* 0x000fe2000024089c */
[----:B------:R-:W-:-:S02]  /*2530*/  LOP3.LUT R46, R51, 0xffff, RZ, 0xc0, !PT ;  /* 0x0000ffff332e7812 */ /* 0x000fc400078ec0ff */
[----:B------:R-:W-:Y:S02]  /*2540*/  SHF.L.U64.HI R53, R53, 0x10, RZ ;  /* 0x0000001035357819 */ /* 0x000fe400000102ff */
[----:B------:R-:W-:Y:S02]  /*2550*/  F2FP.BF16.F32.PACK_AB R58, RZ, R58 ;  /* 0x0000003aff3a723e */ /* 0x000fe400000010ff */
[----:B------:R-:W-:Y:S02]  /*2560*/  F2FP.BF16.F32.PACK_AB R62, RZ, R62 ;  /* 0x0000003eff3e723e */ /* 0x000fe400000010ff */
[----:B------:R-:W-:Y:S01]  /*2570*/  LOP3.LUT R45, R45, 0xffff0000, R44, 0xf8, !PT ;  /* 0xffff00002d2d7812 */ /* 0x000fe200078ef82c */
[----:B------:R-:W-:Y:S01]  /*2580*/  HFMA2.BF16_V2 R58, R140.H0_H0, R58.H0_H0, R32.H0_H0 ;  /* 0x2000003a8c3a7231 */ /* 0x000fe20000240820 */
[----:B------:R-:W-:Y:S01]  /*2590*/  LOP3.LUT R47, R47, 0xffff, RZ, 0xc0, !PT ;  /* 0x0000ffff2f2f7812 */ /* 0x000fe200078ec0ff */
[----:B------:R-:W-:Y:S01]  /*25a0*/  HFMA2.BF16_V2 R62, R139.H0_H0, R62.H0_H0, R31.H0_H0 ;  /* 0x2000003e8b3e7231 */ /* 0x000fe2000024081f */
[----:B------:R-:W-:-:S02]  /*25b0*/  LOP3.LUT R44, R41, 0xffff, R50, 0xf8, !PT ;  /* 0x0000ffff292c7812 */ /* 0x000fc400078ef832 */
[----:B------:R-:W-:Y:S02]  /*25c0*/  LOP3.LUT R41, R46, 0xffff0000, R53, 0xf8, !PT ;  /* 0xffff00002e297812 */ /* 0x000fe400078ef835 */
[----:B------:R-:W-:Y:S02]  /*25d0*/  F2FP.BF16.F32.PACK_AB R69, RZ, R69 ;  /* 0x00000045ff45723e */ /* 0x000fe400000010ff */
[----:B------:R-:W-:Y:S02]  /*25e0*/  SHF.R.U64 R157, R26, 0x10, R27 ;  /* 0x000000101a9d7819 */ /* 0x000fe4000000121b */
[----:B------:R-:W-:Y:S02]  /*25f0*/  SHF.R.U64 R156, R134, 0x10, R135 ;  /* 0x00000010869c7819 */ /* 0x000fe40000001287 */
[----:B------:R-:W-:Y:S02]  /*2600*/  PRMT R53, R61, 0x7610, R53 ;  /* 0x000076103d357816 */ /* 0x000fe40000000035 */
[----:B------:R-:W-:Y:S01]  /*2610*/  F2FP.BF16.F32.PACK_AB R68, RZ, R68 ;  /* 0x00000044ff44723e */ /* 0x000fe200000010ff */
[----:B------:R-:W-:Y:S01]  /*2620*/  HFMA2.BF16_V2 R69, R156.H0_H0, R69.H0_H0, R157.H0_H0 ;  /* 0x200000459c457231 */ /* 0x000fe2000024089d */
[----:B------:R-:W-:-:S02]  /*2630*/  SHF.L.U32 R51, R47, 0x10, RZ ;  /* 0x000000102f337819 */ /* 0x000fc400000006ff */
[----:B------:R-:W-:Y:S01]  /*2640*/  F2FP.BF16.F32.PACK_AB R70, RZ, R70 ;  /* 0x00000046ff46723e */ /* 0x000fe200000010ff */
[----:B------:R-:W-:Y:S01]  /*2650*/  HFMA2.BF16_V2 R68, R136.H0_H0, R68.H0_H0, R28.H0_H0 ;  /* 0x2000004488447231 */ /* 0x000fe2000024081c */
[----:B------:R-:W-:Y:S02]  /*2660*/  LOP3.LUT R63, R63, 0xffff, RZ, 0xc0, !PT ;  /* 0x0000ffff3f3f7812 */ /* 0x000fe400078ec0ff */
[----:B------:R-:W-:Y:S01]  /*2670*/  F2FP.BF16.F32.PACK_AB R65, RZ, R65 ;  /* 0x00000041ff41723e */ /* 0x000fe200000010ff */
[----:B------:R-:W-:Y:S01]  /*2680*/  HFMA2.BF16_V2 R70, R137.H0_H0, R70.H0_H0, R29.H0_H0 ;  /* 0x2000004689467231 */ /* 0x000fe2000024081d */
[----:B------:R-:W-:Y:S02]  /*2690*/  LOP3.LUT R53, R53, 0xffff, RZ, 0xc0, !PT ;  /* 0x0000ffff35357812 */ /* 0x000fe400078ec0ff */
[----:B------:R-:W-:Y:S01]  /*26a0*/  F2FP.BF16.F32.PACK_AB R66, RZ, R66 ;  /* 0x00000042ff42723e */ /* 0x000fe200000010ff */
[----:B------:R-:W-:Y:S01]  /*26b0*/  HFMA2.BF16_V2 R65, R135.H0_H0, R65.H0_H0, R27.H0_H0 ;  /* 0x2000004187417231 */ /* 0x000fe2000024081b */
[----:B------:R-:W-:-:S02]  /*26c0*/  SHF.R.U32.HI R106, RZ, 0x10, R29 ;  /* 0x00000010ff6a7819 */ /* 0x000fc4000001161d */
[----:B------:R-:W-:Y:S02]  /*26d0*/  SHF.R.U32.HI R107, RZ, 0x10, R137 ;  /* 0x00000010ff6b7819 */ /* 0x000fe40000011689 */
[----:B------:R-:W-:Y:S02]  /*26e0*/  LOP3.LUT R46, R51, 0xffff, R58, 0xf8, !PT ;  /* 0x0000ffff332e7812 */ /* 0x000fe400078ef83a */
[----:B------:R-:W-:Y:S01]  /*26f0*/  LOP3.LUT R51, R62, 0xffff, RZ, 0xc0, !PT ;  /* 0x0000ffff3e337812 */ /* 0x000fe200078ec0ff */
[----:B------:R-:W-:Y:S01]  /*2700*/  HFMA2.BF16_V2 R66, R107.H0_H0, R66.H0_H0, R106.H0_H0 ;  /* 0x200000426b427231 */ /* 0x000fe2000024086a */
[----:B------:R-:W-:Y:S02]  /*2710*/  SHF.L.U64.HI R48, R63, 0x10, RZ ;  /* 0x000000103f307819 */ /* 0x000fe400000102ff */
[----:B------:R-:W-:Y:S02]  /*2720*/  LOP3.LUT R9, R9, 0xffff, RZ, 0xc0, !PT ;  /* 0x0000ffff09097812 */ /* 0x000fe400078ec0ff */
[----:B------:R-:W-:-:S02]  /*2730*/  LOP3.LUT R40, R40, 0xffff, RZ, 0xc0, !PT ;  /* 0x0000ffff28287812 */ /* 0x000fc400078ec0ff */
[----:B------:R-:W-:Y:S02]  /*2740*/  SHF.L.U32 R57, R53, 0x10, RZ ;  /* 0x0000001035397819 */ /* 0x000fe400000006ff */
[----:B------:R-:W-:Y:S02]  /*2750*/  SHF.L.U64.HI R37, R37, 0x10, RZ ;  /* 0x0000001025257819 */ /* 0x000fe400000102ff */
[----:B------:R-:W-:Y:S02]  /*2760*/  F2FP.BF16.F32.PACK_AB R59, RZ, R59 ;  /* 0x0000003bff3b723e */ /* 0x000fe400000010ff */
[----:B------:R-:W-:Y:S02]  /*2770*/  LOP3.LUT R69, R69, 0xffff, RZ, 0xc0, !PT ;  /* 0x0000ffff45457812 */ /* 0x000fe400078ec0ff */
[----:B------:R-:W-:Y:S01]  /*2780*/  LOP3.LUT R51, R51, 0xffff0000, R48, 0xf8, !PT ;  /* 0xffff000033337812 */ /* 0x000fe200078ef830 */
[----:B------:R-:W-:Y:S01]  /*2790*/  HFMA2.BF16_V2 R59, R141.H0_H0, R59.H0_H0, R33.H0_H0 ;  /* 0x2000003b8d3b7231 */ /* 0x000fe20000240821 */
[----:B------:R-:W-:-:S02]  /*27a0*/  PRMT R9, R0, 0x5410, R9 ;  /* 0x0000541000097816 */ /* 0x000fc40000000009 */
[----:B------:R-:W-:Y:S02]  /*27b0*/  PRMT R7, R7, 0x5410, R40 ;  /* 0x0000541007077816 */ /* 0x000fe40000000028 */
[----:B------:R-:W-:Y:S02]  /*27c0*/  F2FP.BF16.F32.PACK_AB R80, RZ, R80 ;  /* 0x00000050ff50723e */ /* 0x000fe400000010ff */
[----:B------:R-:W-:Y:S02]  /*27d0*/  SHF.R.U64 R106, R22, 0x10, R23 ;  /* 0x00000010166a7819 */ /* 0x000fe40000001217 */
[----:B------:R-:W-:Y:S02]  /*27e0*/  SHF.R.U64 R107, R130, 0x10, R131 ;  /* 0x00000010826b7819 */ /* 0x000fe40000001283 */
[----:B------:R-:W-:Y:S02]  /*27f0*/  LOP3.LUT R48, R57, 0xffff, R68, 0xf8, !PT ;  /* 0x0000ffff39307812 */ /* 0x000fe400078ef844 */
[----:B------:R-:W-:Y:S01]  /*2800*/  LOP3.LUT R40, R43, 0xffff, RZ, 0xc0, !PT ;  /* 0x0000ffff2b287812 */ /* 0x000fe200078ec0ff */
[----:B------:R-:W-:Y:S01]  /*2810*/  HFMA2.BF16_V2 R80, R107.H0_H0, R80.H0_H0, R106.H0_H0 ;  /* 0x200000506b507231 */ /* 0x000fe2000024086a */
[----:B------:R-:W-:-:S02]  /*2820*/  LOP3.LUT R0, R55, 0xffff, RZ, 0xc0, !PT ;  /* 0x0000ffff37007812 */ /* 0x000fc400078ec0ff */
[----:B------:R-:W-:Y:S02]  /*2830*/  LOP3.LUT R37, R100, 0xffff0000, R37, 0xf8, !PT ;  /* 0xffff000064257812 */ /* 0x000fe400078ef825 */
[----:B------:R-:W-:Y:S02]  /*2840*/  LOP3.LUT R57, R70, 0xffff, RZ, 0xc0, !PT ;  /* 0x0000ffff46397812 */ /* 0x000fe400078ec0ff */
[----:B------:R-:W-:Y:S02]  /*2850*/  SHF.L.U64.HI R68, R53, 0x10, RZ ;  /* 0x0000001035447819 */ /* 0x000fe400000102ff */
[----:B------:R-:W-:Y:S02]  /*2860*/  LOP3.LUT R2, R2, 0xffff, RZ, 0xc0, !PT ;  /* 0x0000ffff02027812 */ /* 0x000fe400078ec0ff */
[----:B------:R-:W-:Y:S02]  /*2870*/  LOP3.LUT R52, R52, 0xffff, RZ, 0xc0, !PT ;  /* 0x0000ffff34347812 */ /* 0x000fe400078ec0ff */
[----:B------:R-:W-:-:S02]  /*2880*/  LOP3.LUT R65, R65, 0xffff, RZ, 0xc0, !PT ;  /* 0x0000ffff41417812 */ /* 0x000fc400078ec0ff */
[----:B------:R-:W-:Y:S02]  /*2890*/  SHF.L.U64.HI R62, R69, 0x10, RZ ;  /* 0x00000010453e7819 */ /* 0x000fe400000102ff */
        /* <DEDUP_REMOVED lines=8> */
[----:B------:R-:W-:Y:S01]  /*2920*/  PRMT R58, R72, 0x7610, R58 ;  /* 0x00007610483a7816 */ /* 0x000fe2000000003a */
[----:B------:R-:W-:Y:S01]  /*2930*/  HFMA2.BF16_V2 R79, R156.H0_H0, R79.H0_H0, R157.H0_H0 ;  /* 0x2000004f9c4f7231 */ /* 0x000fe2000024089d */
[----:B------:R-:W-:Y:S02]  /*2940*/  LOP3.LUT R57, R57, 0xffff0000, R68, 0xf8, !PT ;  /* 0xffff000039397812 */ /* 0x000fe400078ef844 */
[----:B------:R-:W-:Y:S02]  /*2950*/  PRMT R11, R11, 0x5410, R2 ;  /* 0x000054100b0b7816 */ /* 0x000fe40000000002 */
[----:B------:R-:W-:Y:S02]  /*2960*/  PRMT R37, R37, 0x5410, R40 ;  /* 0x0000541025257816 */ /* 0x000fe40000000028 */
[----:B------:R-:W-:-:S02]  /*2970*/  PRMT R45, R41, 0x5410, R52 ;  /* 0x00005410292d7816 */ /* 0x000fc40000000034 */
[----:B------:R-:W-:Y:S01]  /*2980*/  LOP3.LUT R66, R66, 0xffff, RZ, 0xc0, !PT ;  /* 0x0000ffff42427812 */ /* 0x000fe200078ec0ff */
[----:B------:R-:W0:Y:S01]  /*2990*/  @!P0 LDC.64 R40, c[0x0][0x238] ;  /* 0x00008e00ff288b82 */ /* 0x000e220000000a00 */
[----:B------:R-:W-:Y:S02]  /*29a0*/  LOP3.LUT R53, R65, 0xffff0000, R62, 0xf8, !PT ;  /* 0xffff000041357812 */ /* 0x000fe400078ef83e */
[----:B------:R-:W-:Y:S02]  /*29b0*/  LOP3.LUT R2, R49, 0xffff, RZ, 0xc0, !PT ;  /* 0x0000ffff31027812 */ /* 0x000fe400078ec0ff */
[----:B------:R-:W-:Y:S02]  /*29c0*/  LOP3.LUT R0, R71, 0xffff, RZ, 0xc0, !PT ;  /* 0x0000ffff47007812 */ /* 0x000fe400078ec0ff */
[----:B------:R-:W-:Y:S02]  /*29d0*/  F2FP.BF16.F32.PACK_AB R74, RZ, R74 ;  /* 0x0000004aff4a723e */ /* 0x000fe400000010ff */
[----:B------:R-:W-:-:S02]  /*29e0*/  F2FP.BF16.F32.PACK_AB R90, RZ, R90 ;  /* 0x0000005aff5a723e */ /* 0x000fc400000010ff */
[----:B------:R-:W-:Y:S02]  /*29f0*/  SHF.R.U32.HI R104, RZ, 0x10, R25 ;  /* 0x00000010ff687819 */ /* 0x000fe40000011619 */
[----:B------:R-:W-:Y:S02]  /*2a00*/  SHF.R.U32.HI R105, RZ, 0x10, R133 ;  /* 0x00000010ff697819 */ /* 0x000fe40000011685 */
[----:B------:R-:W-:Y:S02]  /*2a10*/  SHF.R.U32.HI R106, RZ, 0x10, R19 ;  /* 0x00000010ff6a7819 */ /* 0x000fe40000011613 */
[----:B------:R-:W-:Y:S01]  /*2a20*/  SHF.R.U32.HI R107, RZ, 0x10, R127 ;  /* 0x00000010ff6b7819 */ /* 0x000fe2000001167f */
[----:B------:R-:W-:Y:S01]  /*2a30*/  HFMA2.BF16_V2 R74, R105.H0_H0, R74.H0_H0, R104.H0_H0 ;  /* 0x2000004a694a7231 */ /* 0x000fe20000240868 */
[----:B------:R-:W-:Y:S02]  /*2a40*/  PRMT R65, R84, 0x7610, R65 ;  /* 0x0000761054417816 */ /* 0x000fe40000000041 */
[----:B------:R-:W-:Y:S01]  /*2a50*/  LOP3.LUT R50, R59, 0xffff, RZ, 0xc0, !PT ;  /* 0x0000ffff3b327812 */ /* 0x000fe200078ec0ff */
[----:B------:R-:W-:Y:S01]  /*2a60*/  HFMA2.BF16_V2 R90, R107.H0_H0, R90.H0_H0, R106.H0_H0 ;  /* 0x2000005a6b5a7231 */ /* 0x000fe2000024086a */
[----:B------:R-:W-:Y:S01]  /*2a70*/  SHF.L.U64.HI R47, R47, 0x10, RZ ;  /* 0x000000102f2f7819 */ /* 0x000fe200000102ff */
[----:B0-----:R-:W-:Y:S01]  /*2a80*/  @!P0 IMAD.WIDE R40, R4, 0x4, R40 ;  /* 0x0000000404288825 */ /* 0x001fe200078e0228 */
[----:B------:R-:W-:-:S02]  /*2a90*/  F2FP.BF16.F32.PACK_AB R78, RZ, R78 ;  /* 0x0000004eff4e723e */ /* 0x000fc400000010ff */
[----:B------:R-:W-:Y:S02]  /*2aa0*/  SHF.L.U32 R59, R63, 0x10, RZ ;  /* 0x000000103f3b7819 */ /* 0x000fe400000006ff */
[----:B------:R-:W-:Y:S01]  /*2ab0*/  LOP3.LUT R58, R58, 0xffff, RZ, 0xc0, !PT ;  /* 0x0000ffff3a3a7812 */ /* 0x000fe200078ec0ff */
[----:B------:R-:W-:Y:S01]  /*2ac0*/  HFMA2.BF16_V2 R78, R128.H0_H0, R78.H0_H0, R20.H0_H0 ;  /* 0x2000004e804e7231 */ /* 0x000fe20000240814 */
[----:B------:R-:W-:Y:S01]  /*2ad0*/  PRMT R49, R57, 0x5410, R66 ;  /* 0x0000541039317816 */ /* 0x000fe20000000042 */
[----:B------:R0:W-:Y:S01]  /*2ae0*/  @!P0 STG.E desc[UR4][R40.64], R5 ;  /* 0x0000000528008986 */ /* 0x0001e2000c101904 */
[----:B------:R-:W-:Y:S02]  /*2af0*/  F2FP.BF16.F32.PACK_AB R67, RZ, R67 ;  /* 0x00000043ff43723e */ /* 0x000fe400000010ff */
[----:B------:R-:W-:Y:S02]  /*2b00*/  F2FP.BF16.F32.PACK_AB R88, RZ, R88 ;  /* 0x00000058ff58723e */ /* 0x000fe400000010ff */
[----:B------:R-:W-:Y:S01]  /*2b10*/  SHF.R.U64 R156, R16, 0x10, R17 ;  /* 0x00000010109c7819 */ /* 0x000fe20000001211 */
[----:B------:R-:W-:Y:S01]  /*2b20*/  HFMA2.BF16_V2 R67, R134.H0_H0, R67.H0_H0, R26.H0_H0 ;  /* 0x2000004386437231 */ /* 0x000fe2000024081a */
[----:B------:R-:W-:-:S02]  /*2b30*/  SHF.R.U64 R157, R124, 0x10, R125 ;  /* 0x000000107c9d7819 */ /* 0x000fc4000000127d */
[----:B------:R-:W-:Y:S02]  /*2b40*/  LOP3.LUT R80, R80, 0xffff, RZ, 0xc0, !PT ;  /* 0x0000ffff50507812 */ /* 0x000fe400078ec0ff */
[----:B------:R-:W-:Y:S01]  /*2b50*/  PRMT R57, R53, 0x5410, R0 ;  /* 0x0000541035397816 */ /* 0x000fe20000000000 */
[----:B------:R-:W-:Y:S01]  /*2b60*/  HFMA2.BF16_V2 R88, R157.H0_H0, R88.H0_H0, R156.H0_H0 ;  /* 0x200000589d587231 */ /* 0x000fe2000024089c */
[----:B------:R-:W-:Y:S02]  /*2b70*/  F2FP.BF16.F32.PACK_AB R85, RZ, R85 ;  /* 0x00000055ff55723e */ /* 0x000fe400000010ff */
[----:B------:R-:W-:Y:S02]  /*2b80*/  LOP3.LUT R65, R65, 0xffff, RZ, 0xc0, !PT ;  /* 0x0000ffff41417812 */ /* 0x000fe400078ec0ff */
[----:B------:R-:W-:Y:S01]  /*2b90*/  PRMT R39, R39, 0x5410, R2 ;  /* 0x0000541027277816 */ /* 0x000fe20000000002 */
[----:B------:R-:W-:Y:S01]  /*2ba0*/  HFMA2.BF16_V2 R85, R129.H0_H0, R85.H0_H0, R21.H0_H0 ;  /* 0x2000005581557231 */ /* 0x000fe20000240815 */
[----:B------:R-:W-:-:S02]  /*2bb0*/  LOP3.LUT R53, R3, 0x1f, RZ, 0xc0, !PT ;  /* 0x0000001f03357812 */ /* 0x000fc400078ec0ff */
[----:B------:R-:W-:Y:S01]  /*2bc0*/  LOP3.LUT R47, R50, 0xffff0000, R47, 0xf8, !PT ;  /* 0xffff0000322f7812 */ /* 0x000fe200078ef82f */
[----:B------:R-:W0:Y:S01]  /*2bd0*/  LDC.64 R2, c[0x0][0x228] ;  /* 0x00008a00ff027b82 */ /* 0x000e220000000a00 */
[----:B------:R-:W-:Y:S01]  /*2be0*/  F2FP.BF16.F32.PACK_AB R75, RZ, R75 ;  /* 0x0000004bff4b723e */ /* 0x000fe200000010ff */
[----:B------:R-:W-:Y:S01]  /*2bf0*/  IMAD R53, R4, 0x240, R53 ;  /* 0x0000024004357824 */ /* 0x000fe200078e0235 */
        /* <DEDUP_REMOVED lines=8> */
[----:B------:R-:W-:Y:S02]  /*2c80*/  LOP3.LUT R50, R59, 0xffff, R56, 0xf8, !PT ;  /* 0x0000ffff3b327812 */ /* 0x000fe400078ef838 */
[C---:B------:R-:W-:Y:S01]  /*2c90*/  SHF.L.U32 R54, R58.reuse, 0x10, RZ ;  /* 0x000000103a367819 */ /* 0x040fe200000006ff */
[----:B------:R-:W-:Y:S01]  /*2ca0*/  HFMA2.BF16_V2 R97, R106.H0_H0, R97.H0_H0, R107.H0_H0 ;  /* 0x200000616a617231 */ /* 0x000fe2000024086b */
[----:B------:R-:W-:Y:S02]  /*2cb0*/  SHF.L.U64.HI R68, R58, 0x10, RZ ;  /* 0x000000103a447819 */ /* 0x000fe400000102ff */
[----:B------:R-:W-:-:S02]  /*2cc0*/  LOP3.LUT R59, R76, 0xffff, RZ, 0xc0, !PT ;  /* 0x0000ffff4c3b7812 */ /* 0x000fc400078ec0ff */
[----:B------:R-:W-:Y:S01]  /*2cd0*/  SHF.L.U64.HI R58, R80, 0x10, RZ ;  /* 0x00000010503a7819 */ /* 0x000fe200000102ff */
[----:B0-----:R-:W-:Y:S01]  /*2ce0*/  IMAD.WIDE.U32 R40, R53, 0x8, R2 ;  /* 0x0000000835287825 */ /* 0x001fe200078e0002 */
[----:B------:R-:W-:Y:S02]  /*2cf0*/  F2FP.BF16.F32.PACK_AB R73, RZ, R73 ;  /* 0x00000049ff49723e */ /* 0x000fe400000010ff */
[----:B------:R-:W-:Y:S02]  /*2d00*/  SHF.L.U32 R63, R65, 0x10, RZ ;  /* 0x00000010413f7819 */ /* 0x000fe400000006ff */
[----:B------:R-:W-:Y:S01]  /*2d10*/  F2FP.BF16.F32.PACK_AB R91, RZ, R91 ;  /* 0x0000005bff5b723e */ /* 0x000fe200000010ff */
[----:B------:R-:W-:Y:S01]  /*2d20*/  HFMA2.BF16_V2 R73, R132.H0_H0, R73.H0_H0, R24.H0_H0 ;  /* 0x2000004984497231 */ /* 0x000fe20000240818 */
[----:B------:R-:W-:Y:S01]  /*2d30*/  SHF.L.U32 R56, R69, 0x10, RZ ;  /* 0x0000001045387819 */ /* 0x000fe200000006ff */
[----:B------:R1:W-:Y:S01]  /*2d40*/  STG.E.64 desc[UR4][R40.64], R8 ;  /* 0x0000000828007986 */ /* 0x0003e2000c101b04 */
[----:B------:R-:W-:Y:S01]  /*2d50*/  F2FP.BF16.F32.PACK_AB R86, RZ, R86 ;  /* 0x00000056ff56723e */ /* 0x000fe200000010ff */
[----:B------:R-:W-:Y:S01]  /*2d60*/  HFMA2.BF16_V2 R91, R123.H0_H0, R91.H0_H0, R15.H0_H0 ;  /* 0x2000005b7b5b7231 */ /* 0x000fe2000024080f */
[----:B------:R-:W-:-:S02]  /*2d70*/  F2FP.BF16.F32.PACK_AB R99, RZ, R99 ;  /* 0x00000063ff63723e */ /* 0x000fc400000010ff */
[----:B------:R-:W-:Y:S01]  /*2d80*/  F2FP.BF16.F32.PACK_AB R77, RZ, R77 ;  /* 0x0000004dff4d723e */ /* 0x000fe200000010ff */
[----:B------:R-:W-:Y:S01]  /*2d90*/  HFMA2.BF16_V2 R86, R127.H0_H0, R86.H0_H0, R19.H0_H0 ;  /* 0x200000567f567231 */ /* 0x000fe20000240813 */
[----:B------:R-:W-:Y:S01]  /*2da0*/  F2FP.BF16.F32.PACK_AB R89, RZ, R89 ;  /* 0x00000059ff59723e */ /* 0x000fe200000010ff */
[----:B------:R-:W-:Y:S01]  /*2db0*/  HFMA2.BF16_V2 R99, R121.H0_H0, R99.H0_H0, R13.H0_H0 ;  /* 0x2000006379637231 */ /* 0x000fe2000024080d */
[----:B------:R-:W-:Y:S01]  /*2dc0*/  LOP3.LUT R59, R59, 0xffff0000, R58, 0xf8, !PT ;  /* 0xffff00003b3b7812 */ /* 0x000fe200078ef83a */
[----:B------:R-:W-:Y:S01]  /*2dd0*/  HFMA2.BF16_V2 R77, R130.H0_H0, R77.H0_H0, R22.H0_H0 ;  /* 0x2000004d824d7231 */ /* 0x000fe20000240816 */
[----:B------:R-:W-:Y:S01]  /*2de0*/  LOP3.LUT R58, R63, 0xffff, R78, 0xf8, !PT ;  /* 0x0000ffff3f3a7812 */ /* 0x000fe200078ef84e */
[----:B------:R-:W-:Y:S01]  /*2df0*/  HFMA2.BF16_V2 R89, R125.H0_H0, R89.H0_H0, R17.H0_H0 ;  /* 0x200000597d597231 */ /* 0x000fe20000240811 */
[----:B------:R-:W-:Y:S02]  /*2e00*/  F2FP.BF16.F32.PACK_AB R94, RZ, R94 ;  /* 0x0000005eff5e723e */ /* 0x000fe400000010ff */
[----:B------:R-:W-:-:S02]  /*2e10*/  SHF.R.U32.HI R104, RZ, 0x10, R15 ;  /* 0x00000010ff687819 */ /* 0x000fc4000001160f */
[----:B------:R-:W-:Y:S02]  /*2e20*/  SHF.R.U32.HI R105, RZ, 0x10, R123 ;  /* 0x00000010ff697819 */ /* 0x000fe4000001167b */
[----:B------:R-:W-:Y:S02]  /*2e30*/  LOP3.LUT R56, R56, 0xffff, R67, 0xf8, !PT ;  /* 0x0000ffff38387812 */ /* 0x000fe400078ef843 */
[----:B------:R-:W-:Y:S01]  /*2e40*/  PRMT R63, R88, 0x7610, R63 ;  /* 0x00007610583f7816 */ /* 0x000fe2000000003f */
[----:B------:R-:W-:Y:S01]  /*2e50*/  HFMA2.BF16_V2 R94, R105.H0_H0, R94.H0_H0, R104.H0_H0 ;  /* 0x2000005e695e7231 */ /* 0x000fe20000240868 */
[----:B------:R-:W-:Y:S02]  /*2e60*/  F2FP.BF16.F32.PACK_AB R98, RZ, R98 ;  /* 0x00000062ff62723e */ /* 0x000fe400000010ff */
[----:B------:R-:W-:Y:S02]  /*2e70*/  SHF.R.U32.HI R156, RZ, 0x10, R13 ;  /* 0x00000010ff9c7819 */ /* 0x000fe4000001160d */
[----:B------:R-:W-:-:S02]  /*2e80*/  SHF.R.U32.HI R157, RZ, 0x10, R121 ;  /* 0x00000010ff9d7819 */ /* 0x000fc40000011679 */
[----:B------:R-:W-:Y:S02]  /*2e90*/  LOP3.LUT R67, R85, 0xffff, RZ, 0xc0, !PT ;  /* 0x0000ffff55437812 */ /* 0x000fe400078ec0ff */
[----:B------:R-:W-:Y:S01]  /*2ea0*/  SHF.L.U64.HI R72, R65, 0x10, RZ ;  /* 0x0000001041487819 */ /* 0x000fe200000102ff */
[----:B------:R-:W-:Y:S01]  /*2eb0*/  HFMA2.BF16_V2 R98, R157.H0_H0, R98.H0_H0, R156.H0_H0 ;  /* 0x200000629d627231 */ /* 0x000fe2000024089c */
[----:B------:R-:W-:Y:S02]  /*2ec0*/  LOP3.LUT R93, R93, 0xffff, RZ, 0xc0, !PT ;  /* 0x0000ffff5d5d7812 */ /* 0x000fe400078ec0ff */
[----:B------:R-:W-:Y:S02]  /*2ed0*/  F2FP.BF16.F32.PACK_AB R92, RZ, R92 ;  /* 0x0000005cff5c723e */ /* 0x000fe400000010ff */
[----:B------:R-:W-:Y:S02]  /*2ee0*/  F2FP.BF16.F32.PACK_AB R96, RZ, R96 ;  /* 0x00000060ff60723e */ /* 0x000fe400000010ff */
[----:B------:R-:W-:Y:S01]  /*2ef0*/  LOP3.LUT R61, R75, 0xffff, RZ, 0xc0, !PT ;  /* 0x0000ffff4b3d7812 */ /* 0x000fe200078ec0ff */
[----:B------:R-:W-:Y:S01]  /*2f00*/  HFMA2.BF16_V2 R92, R122.H0_H0, R92.H0_H0, R14.H0_H0 ;  /* 0x2000005c7a5c7231 */ /* 0x000fe2000024080e */
[----:B------:R-:W-:Y:S01]  /*2f10*/  LOP3.LUT R83, R83, 0xffff, RZ, 0xc0, !PT ;  /* 0x0000ffff53537812 */ /* 0x000fe200078ec0ff */
[----:B------:R-:W-:Y:S01]  /*2f20*/  HFMA2.BF16_V2 R96, R120.H0_H0, R96.H0_H0, R12.H0_H0 ;  /* 0x2000006078607231 */ /* 0x000fe2000024080c */
[----:B------:R-:W-:-:S02]  /*2f30*/  LOP3.LUT R97, R97, 0xffff, RZ, 0xc0, !PT ;  /* 0x0000ffff61617812 */ /* 0x000fc400078ec0ff */
[----:B------:R-:W-:Y:S02]  /*2f40*/  SHF.L.U32 R62, R80, 0x10, RZ ;  /* 0x00000010503e7819 */ /* 0x000fe400000006ff */
[----:B------:R-:W-:Y:S02]  /*2f50*/  LOP3.LUT R63, R63, 0xffff, RZ, 0xc0, !PT ;  /* 0x0000ffff3f3f7812 */ /* 0x000fe400078ec0ff */
        /* <DEDUP_REMOVED lines=8> */
[----:B------:R-:W-:Y:S02]  /*2fe0*/  LOP3.LUT R61, R61, 0xffff0000, R68, 0xf8, !PT ;  /* 0xffff00003d3d7812 */ /* 0x000fe400078ef844 */
[----:B------:R-:W-:Y:S02]  /*2ff0*/  LOP3.LUT R86, R86, 0xffff, RZ, 0xc0, !PT ;  /* 0x0000ffff56567812 */ /* 0x000fe400078ec0ff */
[----:B------:R-:W-:Y:S02]  /*3000*/  SHF.L.U64.HI R65, R83, 0x10, RZ ;  /* 0x0000001053417819 */ /* 0x000fe400000102ff */
[----:B------:R-:W-:Y:S02]  /*3010*/  LOP3.LUT R75, R99, 0xffff, RZ, 0xc0, !PT ;  /* 0x0000ffff634b7812 */ /* 0x000fe400078ec0ff */
[----:B------:R-:W-:-:S02]  /*3020*/  SHF.L.U64.HI R78, R97, 0x10, RZ ;  /* 0x00000010614e7819 */ /* 0x000fc400000102ff */
[----:B------:R-:W-:Y:S02]  /*3030*/  LOP3.LUT R62, R62, 0xffff, R77, 0xf8, !PT ;  /* 0x0000ffff3e3e7812 */ /* 0x000fe400078ef84d */
[----:B------:R-:W-:Y:S02]  /*3040*/  SHF.L.U32 R68, R63, 0x10, RZ ;  /* 0x000000103f447819 */ /* 0x000fe400000006ff */
[----:B------:R-:W-:Y:S02]  /*3050*/  LOP3.LUT R69, R89, 0xffff, RZ, 0xc0, !PT ;  /* 0x0000ffff59457812 */ /* 0x000fe400078ec0ff */
[----:B------:R-:W-:Y:S02]  /*3060*/  SHF.L.U64.HI R76, R63, 0x10, RZ ;  /* 0x000000103f4c7819 */ /* 0x000fe400000102ff */
[----:B------:R-:W-:Y:S02]  /*3070*/  SHF.L.U32 R77, R93, 0x10, RZ ;  /* 0x000000105d4d7819 */ /* 0x000fe400000006ff */
[----:B------:R-:W-:-:S02]  /*3080*/  SHF.L.U32 R63, R97, 0x10, RZ ;  /* 0x00000010613f7819 */ /* 0x000fc400000006ff */
[----:B------:R-:W-:Y:S02]  /*3090*/  LOP3.LUT R73, R73, 0xffff0000, R72, 0xf8, !PT ;  /* 0xffff000049497812 */ /* 0x000fe400078ef848 */
[----:B------:R-:W-:Y:S02]  /*30a0*/  LOP3.LUT R0, R79, 0xffff, RZ, 0xc0, !PT ;  /* 0x0000ffff4f007812 */ /* 0x000fe400078ec0ff */
[----:B------:R-:W-:Y:S02]  /*30b0*/  LOP3.LUT R94, R94, 0xffff, RZ, 0xc0, !PT ;  /* 0x0000ffff5e5e7812 */ /* 0x000fe400078ec0ff */
[----:B------:R-:W-:Y:S02]  /*30c0*/  SHF.L.U32 R70, R83, 0x10, RZ ;  /* 0x0000001053467819 */ /* 0x000fe400000006ff */
[----:B------:R-:W-:Y:S02]  /*30d0*/  LOP3.LUT R65, R86, 0xffff0000, R65, 0xf8, !PT ;  /* 0xffff000056417812 */ /* 0x000fe400078ef841 */
[----:B------:R-:W-:-:S02]  /*30e0*/  LOP3.LUT R75, R75, 0xffff0000, R78, 0xf8, !PT ;  /* 0xffff00004b4b7812 */ /* 0x000fc400078ef84e */
[----:B------:R-:W-:Y:S02]  /*30f0*/  LOP3.LUT R74, R74, 0xffff, RZ, 0xc0, !PT ;  /* 0x0000ffff4a4a7812 */ /* 0x000fe400078ec0ff */
[----:B------:R-:W-:Y:S02]  /*3100*/  LOP3.LUT R82, R82, 0xffff, RZ, 0xc0, !PT ;  /* 0x0000ffff52527812 */ /* 0x000fe400078ec0ff */
[----:B------:R-:W-:Y:S02]  /*3110*/  LOP3.LUT R90, R90, 0xffff, RZ, 0xc0, !PT ;  /* 0x0000ffff5a5a7812 */ /* 0x000fe400078ec0ff */
[----:B------:R-:W-:Y:S02]  /*3120*/  LOP3.LUT R98, R98, 0xffff, RZ, 0xc0, !PT ;  /* 0x0000ffff62627812 */ /* 0x000fe400078ec0ff */
[----:B------:R-:W-:Y:S02]  /*3130*/  LOP3.LUT R69, R69, 0xffff0000, R76, 0xf8, !PT ;  /* 0xffff000045457812 */ /* 0x000fe400078ef84c */
[----:B------:R-:W-:-:S02]  /*3140*/  IADD3 R101, R53, 0x20, RZ ;  /* 0x0000002035657810 */ /* 0x000fc40007ffe0ff */
[----:B------:R-:W-:Y:S02]  /*3150*/  LOP3.LUT R76, R77, 0xffff, R92, 0xf8, !PT ;  /* 0x0000ffff4d4c7812 */ /* 0x000fe400078ef85c */
[----:B------:R-:W-:Y:S02]  /*3160*/  LOP3.LUT R72, R63, 0xffff, R96, 0xf8, !PT ;  /* 0x0000ffff3f487812 */ /* 0x000fe400078ef860 */
[----:B------:R-:W-:Y:S02]  /*3170*/  PRMT R63, R59, 0x5410, R0 ;  /* 0x000054103b3f7816 */ /* 0x000fe40000000000 */
[----:B------:R-:W-:Y:S02]  /*3180*/  PRMT R77, R73, 0x5410, R94 ;  /* 0x00005410494d7816 */ /* 0x000fe4000000005e */
[----:B------:R-:W-:Y:S02]  /*3190*/  LOP3.LUT R70, R70, 0xffff, R81, 0xf8, !PT ;  /* 0x0000ffff46467812 */ /* 0x000fe400078ef851 */
[----:B------:R-:W-:-:S02]  /*31a0*/  LOP3.LUT R68, R68, 0xffff, R87, 0xf8, !PT ;  /* 0x0000ffff44447812 */ /* 0x000fc400078ef857 */
[----:B------:R-:W-:Y:S02]  /*31b0*/  PRMT R55, R61, 0x5410, R74 ;  /* 0x000054103d377816 */ /* 0x000fe4000000004a */
[----:B------:R-:W-:Y:S02]  /*31c0*/  PRMT R59, R67, 0x5410, R82 ;  /* 0x00005410433b7816 */ /* 0x000fe40000000052 */
[----:B------:R-:W-:Y:S02]  /*31d0*/  PRMT R71, R65, 0x5410, R90 ;  /* 0x0000541041477816 */ /* 0x000fe4000000005a */
[----:B------:R-:W-:Y:S02]  /*31e0*/  LOP3.LUT R0, R95, 0xffff, RZ, 0xc0, !PT ;  /* 0x0000ffff5f007812 */ /* 0x000fe400078ec0ff */
[----:B------:R-:W-:Y:S02]  /*31f0*/  PRMT R73, R75, 0x5410, R98 ;  /* 0x000054104b497816 */ /* 0x000fe40000000062 */
[----:B------:R-:W-:-:S02]  /*3200*/  LOP3.LUT R60, R60, 0xffff, RZ, 0xc0, !PT ;  /* 0x0000ffff3c3c7812 */ /* 0x000fc400078ec0ff */
[C---:B------:R-:W-:Y:S02]  /*3210*/  IADD3 R61, R53.reuse, 0x40, RZ ;  /* 0x00000040353d7810 */ /* 0x040fe40007ffe0ff */
[C---:B------:R-:W-:Y:S02]  /*3220*/  IADD3 R65, R53.reuse, 0x60, RZ ;  /* 0x0000006035417810 */ /* 0x040fe40007ffe0ff */
[C---:B------:R-:W-:Y:S02]  /*3230*/  IADD3 R67, R53.reuse, 0x80, RZ ;  /* 0x0000008035437810 */ /* 0x040fe40007ffe0ff */
[C---:B------:R-:W-:Y:S02]  /*3240*/  IADD3 R75, R53.reuse, 0xa0, RZ ;  /* 0x000000a0354b7810 */ /* 0x040fe40007ffe0ff */
[----:B------:R-:W-:Y:S01]  /*3250*/  IADD3 R79, R53, 0xc0, RZ ;  /* 0x000000c0354f7810 */ /* 0x000fe20007ffe0ff */
[----:B------:R-:W-:Y:S01]  /*3260*/  IMAD.WIDE.U32 R66, R67, 0x8, R2 ;  /* 0x0000000843427825 */ /* 0x000fe200078e0002 */
[----:B------:R-:W-:-:S02]  /*3270*/  IADD3 R81, R53, 0xe0, RZ ;  /* 0x000000e035517810 */ /* 0x000fc40007ffe0ff */
[----:B------:R-:W-:Y:S01]  /*3280*/  IADD3 R83, R53, 0x100, RZ ;  /* 0x0000010035537810 */ /* 0x000fe20007ffe0ff */
[--C-:B------:R-:W-:Y:S01]  /*3290*/  IMAD.WIDE.U32 R74, R75, 0x8, R2.reuse ;  /* 0x000000084b4a7825 */ /* 0x100fe200078e0002 */
[C---:B------:R-:W-:Y:S02]  /*32a0*/  IADD3 R85, R53.reuse, 0x120, RZ ;  /* 0x0000012035557810 */ /* 0x040fe40007ffe0ff */
[----:B------:R-:W-:Y:S01]  /*32b0*/  IADD3 R87, R53, 0x140, RZ ;  /* 0x0000014035577810 */ /* 0x000fe20007ffe0ff */
[--C-:B------:R-:W-:Y:S01]  /*32c0*/  IMAD.WIDE.U32 R78, R79, 0x8, R2.reuse ;  /* 0x000000084f4e7825 */ /* 0x100fe200078e0002 */
        /* <DEDUP_REMOVED lines=9> */
[----:B------:R-:W-:Y:S02]  /*3360*/  IADD3 R99, R53, 0x200, RZ ;  /* 0x0000020035637810 */ /* 0x000fe40007ffe0ff */
[----:B------:R-:W-:Y:S01]  /*3370*/  LOP3.LUT R64, R64, 0xffff, RZ, 0xc0, !PT ;  /* 0x0000ffff40407812 */ /* 0x000fe200078ec0ff */
[----:B------:R-:W-:Y:S01]  /*3380*/  IMAD.WIDE.U32 R52, R101, 0x8, R2 ;  /* 0x0000000865347825 */ /* 0x000fe200078e0002 */
[----:B------:R-:W-:Y:S01]  /*3390*/  PRMT R47, R47, 0x5410, R60 ;  /* 0x000054102f2f7816 */ /* 0x000fe2000000003c */
[----:B------:R-:W0:Y:S01]  /*33a0*/  LDC.64 R100, c[0x0][0x210] ;  /* 0x00008400ff647b82 */ /* 0x000e220000000a00 */
[----:B------:R-:W-:Y:S01]  /*33b0*/  PRMT R51, R51, 0x5410, R64 ;  /* 0x0000541033337816 */ /* 0x000fe20000000040 */
[----:B------:R-:W-:Y:S01]  /*33c0*/  IMAD.WIDE.U32 R60, R61, 0x8, R2 ;  /* 0x000000083d3c7825 */ /* 0x000fe200078e0002 */
[----:B------:R1:W-:Y:S01]  /*33d0*/  STG.E.64 desc[UR4][R52.64], R10 ;  /* 0x0000000a34007986 */ /* 0x0003e2000c101b04 */
[----:B------:R-:W-:-:S02]  /*33e0*/  PRMT R69, R69, 0x5410, R0 ;  /* 0x0000541045457816 */ /* 0x000fc40000000000 */
        /* <DEDUP_REMOVED lines=9> */
[----:B------:R1:W-:Y:S01]  /*3480*/  STG.E.64 desc[UR4][R78.64], R44 ;  /* 0x0000002c4e007986 */ /* 0x0003e2000c101b04 */
[----:B0-----:R-:W-:-:S02]  /*3490*/  LEA R4, R100, R4, 0x2 ;  /* 0x0000000464047211 */ /* 0x001fc400078e10ff */
[--C-:B------:R-:W-:Y:S01]  /*34a0*/  IMAD.WIDE.U32 R94, R95, 0x8, R2.reuse ;  /* 0x000000085f5e7825 */ /* 0x100fe200078e0002 */
[----:B------:R1:W-:Y:S01]  /*34b0*/  STG.E.64 desc[UR4][R80.64], R46 ;  /* 0x0000002e50007986 */ /* 0x0003e2000c101b04 */
[----:B------:R-:W-:Y:S02]  /*34c0*/  ISETP.GE.AND P0, PT, R4, R101, PT ;  /* 0x000000650400720c */ /* 0x000fe40003f06270 */
        /* <DEDUP_REMOVED lines=15> */
.L_x_1612:
[----:B------:R-:W-:Y:S01]  /*35c0*/  HFMA2.MMA R7, -RZ, RZ, 0, 5.9604644775390625e-08 ;  /* 0x00000001ff077435 */ /* 0x000fe200000001ff */
[----:B------:R-:W-:Y:S01]  /*35d0*/  BSSY B0, `(.L_x_1614) ;  /* 0x0000006000007945 */ /* 0x000fe20003800000 */
[----:B------:R-:W-:Y:S02]  /*35e0*/  MOV R6, 0x1f ;  /* 0x0000001f00067802 */ /* 0x000fe40000000f00 */
[----:B------:R-:W-:-:S07]  /*35f0*/  MOV R5, 0xffffffff ;  /* 0xffffffff00057802 */ /* 0x000fce0000000f00 */
[----:B-----5:R-:W-:Y:S05]  /*3600*/  WARPSYNC.COLLECTIVE R5, `(.L_x_1615) ;  /* 0x0000000005087348 */ /* 0x020fea0003c00000 */
[----:B------:R0:W1:Y:S02]  /*3610*/  SHFL.BFLY P1, R11, R8, R7, R6 ;  /* 0x0c000007080b7389 */ /* 0x0000640000020006 */
[----:B01---5:R-:W-:Y:S01]  /*3620*/  ENDCOLLECTIVE ;  /* 0x000000000000791b */ /* 0x023fe20003800000 */
.L_x_1615:
[----:B------:R-:W-:Y:S05]  /*3630*/  BSYNC B0 ;  /* 0x0000000000007941 */ /* 0x000fea0003800000 */
.L_x_1614:
[----:B------:R-:W-:Y:S01]  /*3640*/  HFMA2.MMA R7, -RZ, RZ, 0, 1.1920928955078125e-07 ;  /* 0x00000002ff077435 */ /* 0x000fe200000001ff */
[----:B------:R-:W-:Y:S01]  /*3650*/  FADD.FTZ R8, R8, R11 ;  /* 0x0000000b08087221 */ /* 0x000fe20000010000 */
[----:B------:R-:W-:Y:S02]  /*3660*/  MOV R6, 0x1f ;  /* 0x0000001f00067802 */ /* 0x000fe40000000f00 */
[----:B------:R-:W-:-:S07]  /*3670*/  MOV R5, 0xffffffff ;  /* 0xffffffff00057802 */ /* 0x000fce0000000f00 */
[----:B------:R-:W-:Y:S05]  /*3680*/  WARPSYNC.COLLECTIVE R5, `(.L_x_1616) ;  /* 0x0000000005087348 */ /* 0x000fea0003c00000 */
[----:B------:R0:W1:Y:S02]  /*3690*/  SHFL.BFLY P1, R11, R8, R7, R6 ;  /* 0x0c000007080b7389 */ /* 0x0000640000020006 */
[----:B01----:R-:W-:Y:S01]  /*36a0*/  ENDCOLLECTIVE ;  /* 0x000000000000791b */ /* 0x003fe20003800000 */
.L_x_1616:
[----:B------:R-:W-:Y:S01]  /*36b0*/  HFMA2.MMA R7, -RZ, RZ, 0, 2.384185791015625e-07 ;  /* 0x00000004ff077435 */ /* 0x000fe200000001ff */
[----:B------:R-:W-:-:S05]  /*36c0*/  FADD.FTZ R156, R8, R11 ;  /* 0x0000000b089c7221 */ /* 0x000fca0000010000 */
[----:B------:R-:W-:-:S07]  /*36d0*/  MOV R8, R156 ;  /* 0x0000009c00087202 */ /* 0x000fce0000000f00 */
[----:B------:R-:W-:Y:S05]  /*36e0*/  WARPSYNC.COLLECTIVE R5, `(.L_x_1617) ;  /* 0x0000000005087348 */ /* 0x000fea0003c00000 */
[----:B------:R0:W1:Y:S02]  /*36f0*/  SHFL.BFLY P1, R11, R8, R7, R6 ;  /* 0x0c000007080b7389 */ /* 0x0000640000020006 */
[----:B01----:R-:W-:Y:S01]  /*3700*/  ENDCOLLECTIVE ;  /* 0x000000000000791b */ /* 0x003fe20003800000 */
.L_x_1617:
[----:B------:R-:W-:Y:S01]  /*3710*/  HFMA2.MMA R7, -RZ, RZ, 0, 4.76837158203125e-07 ;  /* 0x00000008ff077435 */ /* 0x000fe200000001ff */
[----:B------:R-:W-:-:S05]  /*3720*/  FADD.FTZ R157, R156, R11 ;  /* 0x0000000b9c9d7221 */ /* 0x000fca0000010000 */
[----:B------:R-:W-:-:S07]  /*3730*/  MOV R8, R157 ;  /* 0x0000009d00087202 */ /* 0x000fce0000000f00 */
[----:B------:R-:W-:Y:S05]  /*3740*/  WARPSYNC.COLLECTIVE R5, `(.L_x_1618) ;  /* 0x0000000005087348 */ /* 0x000fea0003c00000 */
[----:B------:R0:W1:Y:S02]  /*3750*/  SHFL.BFLY P1, R11, R8, R7, R6 ;  /* 0x0c000007080b7389 */ /* 0x0000640000020006 */
[----:B01----:R-:W-:Y:S01]  /*3760*/  ENDCOLLECTIVE ;  /* 0x000000000000791b */ /* 0x003fe20003800000 */
.L_x_1618:
[----:B------:R-:W-:Y:S01]  /*3770*/  HFMA2.MMA R7, -RZ, RZ, 0, 9.5367431640625e-07 ;  /* 0x00000010ff077435 */ /* 0x000fe200000001ff */
[----:B------:R-:W-:-:S05]  /*3780*/  FADD.FTZ R158, R157, R11 ;  /* 0x0000000b9d9e7221 */ /* 0x000fca0000010000 */
[----:B------:R-:W-:-:S07]  /*3790*/  MOV R8, R158 ;  /* 0x0000009e00087202 */ /* 0x000fce0000000f00 */
[----:B------:R-:W-:Y:S05]  /*37a0*/  WARPSYNC.COLLECTIVE R5, `(.L_x_1619) ;  /* 0x0000000005087348 */ /* 0x000fea0003c00000 */
[----:B------:R0:W1:Y:S02]  /*37b0*/  SHFL.BFLY P1, R11, R8, R7, R6 ;  /* 0x0c000007080b7389 */ /* 0x0000640000020006 */
[----:B01----:R-:W-:Y:S01]  /*37c0*/  ENDCOLLECTIVE ;  /* 0x000000000000791b */ /* 0x003fe20003800000 */
.L_x_1619:
[----:B------:R-:W-:Y:S01]  /*37d0*/  MOV R7, 0x1 ;  /* 0x0000000100077802 */ /* 0x000fe20000000f00 */
[----:B------:R-:W-:-:S04]  /*37e0*/  FADD.FTZ R2, R158, R11 ;  /* 0x0000000b9e027221 */ /* 0x000fc80000010000 */
        /* <DEDUP_REMOVED lines=142> */
[----:B------:R-:W-:Y:S01]  /*40d0*/  FFMA.FTZ R5, R105, R105, R6 ;  /* 0x0000006969057223 */ /* 0x000fe20000010006 */
[----:B------:R-:W-:-:S03]  /*40e0*/  HFMA2.MMA R6, -RZ, RZ, 0, 1.847743988037109375e-06 ;  /* 0x0000001fff067435 */ /* 0x000fc600000001ff */
[----:B------:R-:W-:Y:S01]  /*40f0*/  FFMA.FTZ R8, R106, R106, R5 ;  /* 0x0000006a6a087223 */ /* 0x000fe20000010005 */
[----:B------:R-:W-:-:S03]  /*4100*/  MOV R5, 0xffffffff ;  /* 0xffffffff00057802 */ /* 0x000fc60000000f00 */
[----:B------:R-:W-:-:S07]  /*4110*/  FFMA.FTZ R8, R107, R107, R8 ;  /* 0x0000006b6b087223 */ /* 0x000fce0000010008 */
[----:B------:R-:W-:Y:S05]  /*4120*/  WARPSYNC.COLLECTIVE R5, `(.L_x_1620) ;  /* 0x0000000005087348 */ /* 0x000fea0003c00000 */
[----:B------:R0:W1:Y:S02]  /*4130*/  SHFL.BFLY P1, R11, R8, R7, R6 ;  /* 0x0c000007080b7389 */ /* 0x0000640000020006 */
[----:B01----:R-:W-:Y:S01]  /*4140*/  ENDCOLLECTIVE ;  /* 0x000000000000791b */ /* 0x003fe20003800000 */
.L_x_1620:
[----:B------:R-:W-:Y:S01]  /*4150*/  HFMA2.MMA R7, -RZ, RZ, 0, 1.1920928955078125e-07 ;  /* 0x00000002ff077435 */ /* 0x000fe200000001ff */
[----:B------:R-:W-:-:S05]  /*4160*/  FADD.FTZ R36, R8, R11 ;  /* 0x0000000b08247221 */ /* 0x000fca0000010000 */
[----:B------:R-:W-:-:S07]  /*4170*/  MOV R8, R36 ;  /* 0x0000002400087202 */ /* 0x000fce0000000f00 */
[----:B------:R-:W-:Y:S05]  /*4180*/  WARPSYNC.COLLECTIVE R5, `(.L_x_1621) ;  /* 0x0000000005087348 */ /* 0x000fea0003c00000 */
[----:B------:R0:W1:Y:S02]  /*4190*/  SHFL.BFLY P1, R11, R8, R7, R6 ;  /* 0x0c000007080b7389 */ /* 0x0000640000020006 */
[----:B01----:R-:W-:Y:S01]  /*41a0*/  ENDCOLLECTIVE ;  /* 0x000000000000791b */ /* 0x003fe20003800000 */
.L_x_1621:
[----:B------:R-:W-:Y:S01]  /*41b0*/  HFMA2.MMA R7, -RZ, RZ, 0, 2.384185791015625e-07 ;  /* 0x00000004ff077435 */ /* 0x000fe200000001ff */
[----:B------:R-:W-:-:S05]  /*41c0*/  FADD.FTZ R37, R36, R11 ;  /* 0x0000000b24257221 */ /* 0x000fca0000010000 */
[----:B------:R-:W-:-:S07]  /*41d0*/  MOV R8, R37 ;  /* 0x0000002500087202 */ /* 0x000fce0000000f00 */
[----:B------:R-:W-:Y:S05]  /*41e0*/  WARPSYNC.COLLECTIVE R5, `(.L_x_1622) ;  /* 0x0000000005087348 */ /* 0x000fea0003c00000 */
[----:B------:R0:W1:Y:S02]  /*41f0*/  SHFL.BFLY P1, R11, R8, R7, R6 ;  /* 0x0c000007080b7389 */ /* 0x0000640000020006 */
[----:B01----:R-:W-:Y:S01]  /*4200*/  ENDCOLLECTIVE ;  /* 0x000000000000791b */ /* 0x003fe20003800000 */
.L_x_1622:
[----:B------:R-:W-:Y:S01]  /*4210*/  HFMA2.MMA R7, -RZ, RZ, 0, 4.76837158203125e-07 ;  /* 0x00000008ff077435 */ /* 0x000fe200000001ff */
[----:B------:R-:W-:-:S05]  /*4220*/  FADD.FTZ R38, R37, R11 ;  /* 0x0000000b25267221 */ /* 0x000fca0000010000 */
[----:B------:R-:W-:-:S07]  /*4230*/  MOV R8, R38 ;  /* 0x0000002600087202 */ /* 0x000fce0000000f00 */
[----:B------:R-:W-:Y:S05]  /*4240*/  WARPSYNC.COLLECTIVE R5, `(.L_x_1623) ;  /* 0x0000000005087348 */ /* 0x000fea0003c00000 */
[----:B------:R0:W1:Y:S02]  /*4250*/  SHFL.BFLY P1, R11, R8, R7, R6 ;  /* 0x0c000007080b7389 */ /* 0x0000640000020006 */
[----:B01----:R-:W-:Y:S01]  /*4260*/  ENDCOLLECTIVE ;  /* 0x000000000000791b */ /* 0x003fe20003800000 */
.L_x_1623:
[----:B------:R-:W-:Y:S01]  /*4270*/  HFMA2.MMA R7, -RZ, RZ, 0, 9.5367431640625e-07 ;  /* 0x00000010ff077435 */ /* 0x000fe200000001ff */
[----:B------:R-:W-:-:S05]  /*4280*/  FADD.FTZ R156, R38, R11 ;  /* 0x0000000b269c7221 */ /* 0x000fca0000010000 */
[----:B------:R-:W-:-:S07]  /*4290*/  MOV R8, R156 ;  /* 0x0000009c00087202 */ /* 0x000fce0000000f00 */
[----:B------:R-:W-:Y:S05]  /*42a0*/  WARPSYNC.COLLECTIVE R5, `(.L_x_1624) ;  /* 0x0000000005087348 */ /* 0x000fea0003c00000 */
[----:B------:R0:W1:Y:S02]  /*42b0*/  SHFL.BFLY P1, R11, R8, R7, R6 ;  /* 0x0c000007080b7389 */ /* 0x0000640000020006 */
[----:B01----:R-:W-:Y:S01]  /*42c0*/  ENDCOLLECTIVE ;  /* 0x000000000000791b */ /* 0x003fe20003800000 */
.L_x_1624:
[----:B------:R-:W-:Y:S05]  /*42d0*/  BRA `(.L_x_1625) ;  /* 0xffffffd000b87947 */ /* 0x000fea000383ffff */
.L_x_1626:
        /* <DEDUP_REMOVED lines=10> */
.L_x_2092:


//--------------------- .text._ZN10layer_norm13ln_fwd_kernelINS_13Kernel_traitsI13__nv_bfloat16S2_S2_fjLj2304ELj1ELj4ELj1ELj16ENS_18Kernel_traits_baseILj2304ES2_S2_S2_fjLj128EEEEEEEvNS_9FwdParamsE --------------------------
	.section	.text._ZN10layer_norm13ln_fwd_kernelINS_13Kernel_traitsI13__nv_bfloat16S2_S2_fjLj2304ELj1ELj4ELj1ELj16ENS_18Kernel_traits_baseILj2304ES2_S2_S2_fjLj128EEEEEEEvNS_9FwdParamsE,"ax",@progbits
	.align	128
        .global         _ZN10layer_norm13ln_fwd_kernelINS_13Kernel_traitsI13__nv_bfloat16S2_S2_fjLj2304ELj1ELj4ELj1ELj16ENS_18Kernel_traits_baseILj2304ES2_S2_S2_fjLj128EEEEEEEvNS_9FwdParamsE
        .type           _ZN10layer_norm13ln_fwd_kernelINS_13Kernel_traitsI13__nv_bfloat16S2_S2_fjLj2304ELj1ELj4ELj1ELj16ENS_18Kernel_traits_baseILj2304ES2_S2_S2_fjLj128EEEEEEEvNS_9FwdParamsE,@function
        .size           _ZN10layer_norm13ln_fwd_kernelINS_13Kernel_traitsI13__nv_bfloat16S2_S2_fjLj2304ELj1ELj4ELj1ELj16ENS_18Kernel_traits_baseILj2304ES2_S2_S2_fjLj128EEEEEEEvNS_9FwdParamsE,(.L_x_2093 - _ZN10layer_norm13ln_fwd_kernelINS_13Kernel_traitsI13__nv_bfloat16S2_S2_fjLj2304ELj1ELj4ELj1ELj16ENS_18Kernel_traits_baseILj2304ES2_S2_S2_fjLj128EEEEEEEvNS_9FwdParamsE)
        .other          _ZN10layer_norm13ln_fwd_kernelINS_13Kernel_traitsI13__nv_bfloat16S2_S2_fjLj2304ELj1ELj4ELj1ELj16ENS_18Kernel_traits_baseILj2304ES2_S2_S2_fjLj128EEEEEEEvNS_9FwdParamsE,@"STO_CUDA_ENTRY STV_DEFAULT"
_ZN10layer_norm13ln_fwd_kernelINS_13Kernel_traitsI13__nv_bfloat16S2_S2_fjLj2304ELj1ELj4ELj1ELj16ENS_18Kernel_traits_baseILj2304ES2_S2_S2_fjLj128EEEEEEEvNS_9FwdParamsE:
.text._ZN10layer_norm13ln_fwd_kernelINS_13Kernel_traitsI13__nv_bfloat16S2_S2_fjLj2304ELj1ELj4ELj1ELj16ENS_18Kernel_traits_baseILj2304ES2_S2_S2_fjLj128EEEEEEEvNS_9FwdParamsE:
        /* <DEDUP_REMOVED lines=35> */
.L_x_1628:
[----:B-1----:R-:W1:Y:S01]  /*0230*/  S2R R10, SR_TID.X ;  /* 0x00000000000a7919 */ /* 0x002e620000002100 */
[----:B------:R-:W2:Y:S01]  /*0240*/  LDC.64 R120, c[0x0][0x220] ;  /* 0x00008800ff787b82 */ /* 0x000ea20000000a00 */
[----:B-1----:R-:W-:-:S05]  /*0250*/  LOP3.LUT P0, R10, R10, 0x1f, RZ, 0xc0, !PT ;  /* 0x0000001f0a0a7812 */ /* 0x002fca000780c0ff */
[----:B------:R-:W-:-:S04]  /*0260*/  IMAD R10, R11, 0x120, R10 ;  /* 0x000001200b0a7824 */ /* 0x000fc800078e020a */
        /* <DEDUP_REMOVED lines=14> */
[----:B0-----:R-:W-:-:S05]  /*0350*/  IADD3 R5, R10, 0xa0, RZ ;  /* 0x000000a00a057810 */ /* 0x001fca0007ffe0ff */
        /* <DEDUP_REMOVED lines=11> */
[----:B------:R-:W-:Y:S01]  /*0410*/  UMOV UR6, 0xffffffff ;  /* 0xffffffff00067882 */ /* 0x000fe20000000000 */
[C---:B--2---:R-:W-:Y:S02]  /*0420*/  PRMT R12, R88.reuse, 0x7632, R12 ;  /* 0x00007632580c7816 */ /* 0x044fe4000000000c */
[----:B------:R-:W-:Y:S02]  /*0430*/  SHF.L.U32 R0, R88, 0x10, RZ ;  /* 0x0000001058007819 */ /* 0x000fe400000006ff */
[----:B------:R-:W-:Y:S02]  /*0440*/  SHF.L.U32 R12, R12, 0x10, RZ ;  /* 0x000000100c0c7819 */ /* 0x000fe400000006ff */
[C---:B------:R-:W-:Y:S01]  /*0450*/  PRMT R13, R89.reuse, 0x7632, R13 ;  /* 0x00007632590d7816 */ /* 0x040fe2000000000d */
[----:B------:R-:W-:Y:S01]  /*0460*/  FADD.FTZ R15, RZ, R0 ;  /* 0x00000000ff0f7221 */ /* 0x000fe20000010000 */
[----:B------:R-:W-:-:S02]  /*0470*/  SHF.L.U32 R14, R89, 0x10, RZ ;  /* 0x00000010590e7819 */ /* 0x000fc400000006ff */
[----:B------:R-:W-:Y:S01]  /*0480*/  SHF.L.U32 R13, R13, 0x10, RZ ;  /* 0x000000100d0d7819 */ /* 0x000fe200000006ff */
[----:B------:R-:W-:-:S04]  /*0490*/  FADD.FTZ R15, R12, R15 ;  /* 0x0000000f0c0f7221 */ /* 0x000fc80000010000 */
[--C-:B------:R-:W-:Y:S01]  /*04a0*/  FADD.FTZ R88, R14, R15.reuse ;  /* 0x0000000f0e587221 */ /* 0x100fe20000010000 */
[C---:B------:R-:W-:Y:S02]  /*04b0*/  PRMT R15, R90.reuse, 0x7632, R15 ;  /* 0x000076325a0f7816 */ /* 0x040fe4000000000f */
[----:B------:R-:W-:Y:S01]  /*04c0*/  SHF.L.U32 R90, R90, 0x10, RZ ;  /* 0x000000105a5a7819 */ /* 0x000fe200000006ff */
[--C-:B------:R-:W-:Y:S01]  /*04d0*/  FADD.FTZ R89, R13, R88.reuse ;  /* 0x000000580d597221 */ /* 0x100fe20000010000 */
[----:B------:R-:W-:Y:S02]  /*04e0*/  SHF.L.U32 R15, R15, 0x10, RZ ;  /* 0x000000100f0f7819 */ /* 0x000fe400000006ff */
[C---:B------:R-:W-:Y:S01]  /*04f0*/  PRMT R88, R91.reuse, 0x7632, R88 ;  /* 0x000076325b587816 */ /* 0x040fe20000000058 */
[--C-:B------:R-:W-:Y:S01]  /*0500*/  FADD.FTZ R124, R90, R89.reuse ;  /* 0x000000595a7c7221 */ /* 0x100fe20000010000 */
[----:B------:R-:W-:Y:S02]  /*0510*/  SHF.L.U32 R91, R91, 0x10, RZ ;  /* 0x000000105b5b7819 */ /* 0x000fe400000006ff */
[----:B------:R-:W-:Y:S01]  /*0520*/  SHF.L.U32 R88, R88, 0x10, RZ ;  /* 0x0000001058587819 */ /* 0x000fe200000006ff */
[----:B------:R-:W-:Y:S01]  /*0530*/  FADD.FTZ R124, R15, R124 ;  /* 0x0000007c0f7c7221 */ /* 0x000fe20000010000 */
[----:B---3--:R-:W-:-:S02]  /*0540*/  PRMT R89, R92, 0x7632, R89 ;  /* 0x000076325c597816 */ /* 0x008fc40000000059 */
[----:B------:R-:W-:Y:S01]  /*0550*/  SHF.L.U32 R92, R92, 0x10, RZ ;  /* 0x000000105c5c7819 */ /* 0x000fe200000006ff */
[----:B------:R-:W-:Y:S01]  /*0560*/  FADD.FTZ R125, R91, R124 ;  /* 0x0000007c5b7d7221 */ /* 0x000fe20000010000 */
[----:B------:R-:W-:Y:S02]  /*0570*/  SHF.L.U32 R89, R89, 0x10, RZ ;  /* 0x0000001059597819 */ /* 0x000fe400000006ff */
[----:B------:R-:W-:Y:S01]  /*0580*/  SHF.L.U32 R124, R93, 0x10, RZ ;  /* 0x000000105d7c7819 */ /* 0x000fe200000006ff */
[----:B------:R-:W-:-:S04]  /*0590*/  FADD.FTZ R125, R88, R125 ;  /* 0x0000007d587d7221 */ /* 0x000fc80000010000 */
[--C-:B------:R-:W-:Y:S01]  /*05a0*/  FADD.FTZ R126, R92, R125.reuse ;  /* 0x0000007d5c7e7221 */ /* 0x100fe20000010000 */
[----:B------:R-:W-:-:S03]  /*05b0*/  PRMT R125, R93, 0x7632, R125 ;  /* 0x000076325d7d7816 */ /* 0x000fc6000000007d */
[--C-:B------:R-:W-:Y:S01]  /*05c0*/  FADD.FTZ R127, R89, R126.reuse ;  /* 0x0000007e597f7221 */ /* 0x100fe20000010000 */
[----:B------:R-:W-:Y:S02]  /*05d0*/  SHF.L.U32 R93, R125, 0x10, RZ ;  /* 0x000000107d5d7819 */ /* 0x000fe400000006ff */
[----:B------:R-:W-:Y:S01]  /*05e0*/  PRMT R126, R94, 0x7632, R126 ;  /* 0x000076325e7e7816 */ /* 0x000fe2000000007e */
        /* <DEDUP_REMOVED lines=8> */
[----:B----4-:R-:W-:Y:S01]  /*0670*/  PRMT R128, R96, 0x7632, R128 ;  /* 0x0000763260807816 */ /* 0x010fe20000000080 */
[----:B------:R-:W-:Y:S01]  /*0680*/  FADD.FTZ R129, R94, R129 ;  /* 0x000000815e817221 */ /* 0x000fe20000010000 */
[----:B------:R-:W-:Y:S02]  /*0690*/  SHF.L.U32 R127, R96, 0x10, RZ ;  /* 0x00000010607f7819 */ /* 0x000fe400000006ff */
[----:B------:R-:W-:Y:S01]  /*06a0*/  SHF.L.U32 R96, R128, 0x10, RZ ;  /* 0x0000001080607819 */ /* 0x000fe200000006ff */
[--C-:B------:R-:W-:Y:S01]  /*06b0*/  FADD.FTZ R130, R126, R129.reuse ;  /* 0x000000817e827221 */ /* 0x100fe20000010000 */
[C---:B------:R-:W-:Y:S02]  /*06c0*/  PRMT R129, R97.reuse, 0x7632, R129 ;  /* 0x0000763261817816 */ /* 0x040fe40000000081 */
[----:B------:R-:W-:Y:S01]  /*06d0*/  SHF.L.U32 R128, R97, 0x10, RZ ;  /* 0x0000001061807819 */ /* 0x000fe200000006ff */
[----:B------:R-:W-:Y:S01]  /*06e0*/  FADD.FTZ R130, R95, R130 ;  /* 0x000000825f827221 */ /* 0x000fe20000010000 */
[----:B------:R-:W-:-:S02]  /*06f0*/  SHF.L.U32 R97, R129, 0x10, RZ ;  /* 0x0000001081617819 */ /* 0x000fc400000006ff */
[C---:B------:R-:W-:Y:S01]  /*0700*/  SHF.L.U32 R129, R98.reuse, 0x10, RZ ;  /* 0x0000001062817819 */ /* 0x040fe200000006ff */
[--C-:B------:R-:W-:Y:S01]  /*0710*/  FADD.FTZ R131, R127, R130.reuse ;  /* 0x000000827f837221 */ /* 0x100fe20000010000 */
[----:B------:R-:W-:-:S03]  /*0720*/  PRMT R130, R98, 0x7632, R130 ;  /* 0x0000763262827816 */ /* 0x000fc60000000082 */
[----:B------:R-:W-:Y:S01]  /*0730*/  FADD.FTZ R131, R96, R131 ;  /* 0x0000008360837221 */ /* 0x000fe20000010000 */
[----:B------:R-:W-:Y:S02]  /*0740*/  SHF.L.U32 R98, R130, 0x10, RZ ;  /* 0x0000001082627819 */ /* 0x000fe400000006ff */
        /* <DEDUP_REMOVED lines=120> */
[----:B------:R-:W-:Y:S01]  /*0ed0*/  PRMT R154, R123, 0x7632, R154 ;  /* 0x000076327b9a7816 */ /* 0x000fe2000000009a */
[----:B------:R-:W-:-:S03]  /*0ee0*/  FADD.FTZ R156, R152, R155 ;  /* 0x0000009b989c7221 */ /* 0x000fc60000010000 */
[----:B------:R-:W-:Y:S01]  /*0ef0*/  SHF.L.U32 R154, R154, 0x10, RZ ;  /* 0x000000109a9a7819 */ /* 0x000fe200000006ff */
[----:B------:R-:W-:-:S04]  /*0f00*/  FADD.FTZ R156, R121, R156 ;  /* 0x0000009c799c7221 */ /* 0x000fc80000010000 */
[----:B------:R-:W-:Y:S01]  /*0f10*/  FADD.FTZ R155, R153, R156 ;  /* 0x0000009c999b7221 */ /* 0x000fe20000010000 */
[----:B------:R-:W-:-:S03]  /*0f20*/  SHF.L.U32 R156, R123, 0x10, RZ ;  /* 0x000000107b9c7819 */ /* 0x000fc600000006ff */
        /* <DEDUP_REMOVED lines=168> */
.L_x_1640:
[----:B------:R-:W2:Y:S01]  /*19b0*/  LDC R155, c[0x0][0x260] ;  /* 0x00009800ff9b7b82 */ /* 0x000ea20000000800 */
[----:B01----:R-:W-:-:S07]  /*19c0*/  FADD.FTZ R164, R164, R159 ;  /* 0x0000009fa4a47221 */ /* 0x003fce0000010000 */
[----:B------:R-:W0:Y:S08]  /*19d0*/  @!P0 LDC.64 R160, c[0x0][0x230] ;  /* 0x00008c00ffa08b82 */ /* 0x000e300000000a00 */
[----:B------:R-:W1:Y:S01]  /*19e0*/  @!P0 LDC.64 R158, c[0x0][0x238] ;  /* 0x00008e00ff9e8b82 */ /* 0x000e620000000a00 */
[----:B--2---:R-:W-:-:S06]  /*19f0*/  FFMA.FTZ R155, R164, 0.00043402778101153671741, R155 ;  /* 0x39e38e39a49b7823 */ /* 0x004fcc000001009b */
[----:B------:R-:W2:Y:S01]  /*1a00*/  MUFU.RSQ R155, R155 ;  /* 0x0000009b009b7308 */ /* 0x000ea20000001400 */
[----:B0-----:R-:W-:-:S05]  /*1a10*/  @!P0 IMAD.WIDE R160, R11, 0x4, R160 ;  /* 0x000000040ba08825 */ /* 0x001fca00078e02a0 */
[----:B------:R-:W-:Y:S01]  /*1a20*/  @!P0 STG.E desc[UR4][R160.64], R123 ;  /* 0x0000007ba0008986 */ /* 0x000fe2000c101904 */
[----:B-1----:R-:W-:-:S05]  /*1a30*/  @!P0 IMAD.WIDE R158, R11, 0x4, R158 ;  /* 0x000000040b9e8825 */ /* 0x002fca00078e029e */
[----:B--2---:R0:W-:Y:S01]  /*1a40*/  @!P0 STG.E desc[UR4][R158.64], R155 ;  /* 0x0000009b9e008986 */ /* 0x0041e2000c101904 */
        /* <DEDUP_REMOVED lines=11> */
[----:B0-----:R-:W0:Y:S01]  /*1b00*/  LDC.64 R158, c[0x0][0x228] ;  /* 0x00008a00ff9e7b82 */ /* 0x001e220000000a00 */
        /* <DEDUP_REMOVED lines=21> */
[----:B------:R-:W-:Y:S01]  /*1c60*/  F2FP.BF16.F32.PACK_AB R0, R157, R0 ;  /* 0x000000009d00723e */ /* 0x000fe200000010ff */
[-C--:B------:R-:W-:Y:S01]  /*1c70*/  FMUL.FTZ R135, R135, R155.reuse ;  /* 0x0000009b87877220 */ /* 0x080fe20000410000 */
[----:B------:R-:W-:Y:S01]  /*1c80*/  F2FP.BF16.F32.PACK_AB R13, R13, R14 ;  /* 0x0000000e0d0d723e */ /* 0x000fe200000010ff */
[-C--:B------:R-:W-:Y:S01]  /*1c90*/  FMUL.FTZ R104, R104, R155.reuse ;  /* 0x0000009b68687220 */ /* 0x080fe20000410000 */
[----:B------:R-:W-:Y:S01]  /*1ca0*/  F2FP.BF16.F32.PACK_AB R15, R15, R90 ;  /* 0x0000005a0f0f723e */ /* 0x000fe200000010ff */
[-C--:B------:R-:W-:Y:S01]  /*1cb0*/  FMUL.FTZ R137, R137, R155.reuse ;  /* 0x0000009b89897220 */ /* 0x080fe20000410000 */
[----:B------:R-:W-:Y:S01]  /*1cc0*/  F2FP.BF16.F32.PACK_AB R12, R89, R92 ;  /* 0x0000005c590c723e */ /* 0x000fe200000010ff */
[----:B------:R-:W-:Y:S01]  /*1cd0*/  FMUL.FTZ R106, R106, R155 ;  /* 0x0000009b6a6a7220 */ /* 0x000fe20000410000 */
[----:B------:R-:W-:Y:S01]  /*1ce0*/  F2FP.BF16.F32.PACK_AB R14, R94, R125 ;  /* 0x0000007d5e0e723e */ /* 0x000fe200000010ff */
[----:B------:R-:W-:Y:S01]  /*1cf0*/  FMUL.FTZ R139, R139, R155 ;  /* 0x0000009b8b8b7220 */ /* 0x000fe20000410000 */
[----:B------:R-:W-:Y:S01]  /*1d00*/  F2FP.BF16.F32.PACK_AB R88, R88, R91 ;  /* 0x0000005b5858723e */ /* 0x000fe200000010ff */
[----:B------:R-:W-:Y:S01]  /*1d10*/  FMUL.FTZ R108, R108, R155 ;  /* 0x0000009b6c6c7220 */ /* 0x000fe20000410000 */
[----:B------:R-:W-:Y:S01]  /*1d20*/  F2FP.BF16.F32.PACK_AB R127, R96, R127 ;  /* 0x0000007f607f723e */ /* 0x000fe200000010ff */
[----:B-----5:R-:W-:Y:S01]  /*1d30*/  HFMA2.MMA.BF16_V2 R12, R20, R12, R56 ;  /* 0x0000000c140c7235 */ /* 0x020fe20000200038 */
[----:B------:R-:W-:Y:S01]  /*1d40*/  F2FP.BF16.F32.PACK_AB R90, R98, R129 ;  /* 0x00000081625a723e */ /* 0x000fe200000010ff */
[----:B------:R-:W-:Y:S01]  /*1d50*/  HFMA2.MMA.BF16_V2 R14, R22, R14, R58 ;  /* 0x0000000e160e7235 */ /* 0x000fe2000020003a */
[----:B------:R-:W-:Y:S01]  /*1d60*/  F2FP.BF16.F32.PACK_AB R93, R93, R124 ;  /* 0x0000007c5d5d723e */ /* 0x000fe200000010ff */
[----:B0-----:R-:W-:Y:S01]  /*1d70*/  IMAD.WIDE.U32 R124, R5, 0x10, R158 ;  /* 0x00000010057c7825 */ /* 0x001fe200078e009e */
[----:B------:R-:W-:-:S03]  /*1d80*/  F2FP.BF16.F32.PACK_AB R95, R95, R126 ;  /* 0x0000007e5f5f723e */ /* 0x000fc600000010ff */
[----:B------:R-:W-:Y:S01]  /*1d90*/  HFMA2.BF16_V2 R5, R17, R13, R53 ;  /* 0x0000000d11057231 */ /* 0x000fe20000200035 */
[----:B------:R-:W-:Y:S01]  /*1da0*/  F2FP.BF16.F32.PACK_AB R89, R97, R128 ;  /* 0x000000806159723e */ /* 0x000fe200000010ff */
[--C-:B------:R-:W-:Y:S01]  /*1db0*/  IMAD.WIDE.U32 R128, R4, 0x10, R158.reuse ;  /* 0x0000001004807825 */ /* 0x100fe200078e009e */
[----:B------:R-:W-:Y:S01]  /*1dc0*/  F2FP.BF16.F32.PACK_AB R94, R102, R133 ;  /* 0x00000085665e723e */ /* 0x000fe200000010ff */
[----:B------:R-:W-:Y:S01]  /*1dd0*/  HFMA2.MMA.BF16_V2 R4, R16, R0, R52 ;  /* 0x0000000010047235 */ /* 0x000fe20000200034 */
[----:B------:R-:W-:Y:S01]  /*1de0*/  F2FP.BF16.F32.PACK_AB R134, R103, R134 ;  /* 0x000000866786723e */ /* 0x000fe200000010ff */
[--C-:B------:R-:W-:Y:S01]  /*1df0*/  IMAD.WIDE.U32 R102, R6, 0x10, R158.reuse ;  /* 0x0000001006667825 */ /* 0x100fe200078e009e */
[----:B------:R-:W-:Y:S01]  /*1e00*/  F2FP.BF16.F32.PACK_AB R91, R99, R130 ;  /* 0x00000082635b723e */ /* 0x000fe200000010ff */
[----:B------:R-:W-:Y:S01]  /*1e10*/  HFMA2.MMA.BF16_V2 R6, R18, R15, R54 ;  /* 0x0000000f12067235 */ /* 0x000fe20000200036 */
[----:B------:R-:W-:Y:S01]  /*1e20*/  F2FP.BF16.F32.PACK_AB R92, R100, R131 ;  /* 0x00000083645c723e */ /* 0x000fe200000010ff */
[----:B------:R-:W-:Y:S01]  /*1e30*/  IMAD.WIDE.U32 R96, R10, 0x10, R158 ;  /* 0x000000100a607825 */ /* 0x000fe200078e009e */
[----:B------:R-:W-:Y:S01]  /*1e40*/  F2FP.BF16.F32.PACK_AB R132, R101, R132 ;  /* 0x000000846584723e */ /* 0x000fe200000010ff */
[----:B------:R-:W-:-:S02]  /*1e50*/  HFMA2.MMA.BF16_V2 R90, R26, R90, R62 ;  /* 0x0000005a1a5a7235 */ /* 0x000fc4000020003e */
[----:B------:R-:W-:Y:S02]  /*1e60*/  HFMA2.BF16_V2 R13, R21, R93, R57 ;  /* 0x0000005d150d7231 */ /* 0x000fe40000200039 */
[----:B------:R-:W-:-:S04]  /*1e70*/  IMAD.WIDE.U32 R100, R7, 0x10, R158 ;  /* 0x0000001007647825 */ /* 0x000fc800078e009e */
[----:B------:R-:W-:Y:S01]  /*1e80*/  HFMA2.BF16_V2 R7, R19, R88, R55 ;  /* 0x0000005813077231 */ /* 0x000fe20000200037 */
[----:B------:R-:W-:Y:S01]  /*1e90*/  HFMA2.MMA.BF16_V2 R88, R24, R127, R60 ;  /* 0x0000007f18587235 */ /* 0x000fe2000020003c */
[----:B------:R-:W-:Y:S02]  /*1ea0*/  HFMA2.BF16_V2 R15, R23, R95, R59 ;  /* 0x0000005f170f7231 */ /* 0x000fe4000020003b */
[----:B------:R-:W-:-:S04]  /*1eb0*/  IMAD.WIDE.U32 R98, R9, 0x10, R158 ;  /* 0x0000001009627825 */ /* 0x000fc800078e009e */
[----:B------:R-:W-:Y:S01]  /*1ec0*/  HFMA2.BF16_V2 R89, R25, R89, R61 ;  /* 0x0000005919597231 */ /* 0x000fe2000020003d */
[----:B------:R-:W-:Y:S01]  /*1ed0*/  STG.E.128 desc[UR4][R96.64], R4 ;  /* 0x0000000460007986 */ /* 0x000fe2000c101d04 */
[----:B------:R-:W-:Y:S02]  /*1ee0*/  HFMA2.BF16_V2 R91, R27, R91, R63 ;  /* 0x0000005b1b5b7231 */ /* 0x000fe4000020003f */
[----:B------:R-:W-:-:S04]  /*1ef0*/  IMAD.WIDE.U32 R8, R8, 0x10, R158 ;  /* 0x0000001008087825 */ /* 0x000fc800078e009e */
[-C--:B------:R-:W-:Y:S01]  /*1f00*/  FMUL.FTZ R141, R141, R155.reuse ;  /* 0x0000009b8d8d7220 */ /* 0x080fe20000410000 */
[----:B------:R-:W-:Y:S01]  /*1f10*/  STG.E.128 desc[UR4][R98.64], R12 ;  /* 0x0000000c62007986 */ /* 0x000fe2000c101d04 */
[-C--:B------:R-:W-:Y:S01]  /*1f20*/  FMUL.FTZ R110, R110, R155.reuse ;  /* 0x0000009b6e6e7220 */ /* 0x080fe20000410000 */
[-C--:B------:R-:W-:Y:S01]  /*1f30*/  FMUL.FTZ R143, R143, R155.reuse ;  /* 0x0000009b8f8f7220 */ /* 0x080fe20000410000 */
[-C--:B------:R-:W-:Y:S01]  /*1f40*/  FMUL.FTZ R112, R112, R155.reuse ;  /* 0x0000009b70707220 */ /* 0x080fe20000410000 */
[----:B------:R0:W-:Y:S01]  /*1f50*/  STG.E.128 desc[UR4][R8.64], R88 ;  /* 0x0000005808007986 */ /* 0x0001e2000c101d04 */
        /* <DEDUP_REMOVED lines=22> */
[----:B------:R-:W-:Y:S01]  /*20c0*/  FMUL.FTZ R115, R115, R155 ;  /* 0x0000009b73737220 */ /* 0x000fe20000410000 */
[----:B------:R-:W-:Y:S01]  /*20d0*/  F2FP.BF16.F32.PACK_AB R104, R104, R135 ;  /* 0x000000876868723e */ /* 0x000fe200000010ff */
[----:B------:R-:W-:Y:S01]  /*20e0*/  FMUL.FTZ R148, R148, R155 ;  /* 0x0000009b94947220 */ /* 0x000fe20000410000 */
[----:B------:R-:W-:Y:S01]  /*20f0*/  F2FP.BF16.F32.PACK_AB R106, R106, R137 ;  /* 0x000000896a6a723e */ /* 0x000fe200000010ff */
[-C--:B------:R-:W-:Y:S01]  /*2100*/  FMUL.FTZ R117, R117, R155.reuse ;  /* 0x0000009b75757220 */ /* 0x080fe20000410000 */
        /* <DEDUP_REMOVED lines=52> */
[----:B0-----:R-:W-:Y:S02]  /*2450*/  LEA R11, R8, R11, 0x2 ;  /* 0x0000000b080b7211 */ /* 0x001fe400078e10ff */
[----:B------:R1:W-:Y:S02]  /*2460*/  STG.E.128 desc[UR4][R124.64], R12 ;  /* 0x0000000c7c007986 */ /* 0x0003e4000c101d04 */
[----:B------:R-:W-:Y:S02]  /*2470*/  ISETP.GE.AND P0, PT, R11, R9, PT ;  /* 0x000000090b00720c */ /* 0x000fe40003f06270 */
[----:B------:R1:W-:Y:S04]  /*2480*/  STG.E.128 desc[UR4][R128.64], R88 ;  /* 0x0000005880007986 */ /* 0x0003e8000c101d04 */
[----:B------:R1:W-:Y:S04]  /*2490*/  STG.E.128 desc[UR4][R130.64], R116 ;  /* 0x0000007482007986 */ /* 0x0003e8000c101d04 */
[----:B------:R1:W-:Y:S03]  /*24a0*/  STG.E.128 desc[UR4][R2.64], R120 ;  /* 0x0000007802007986 */ /* 0x0003e6000c101d04 */
[----:B------:R-:W-:Y:S05]  /*24b0*/  @!P0 BRA `(.L_x_1628) ;  /* 0xffffffdc005c8947 */ /* 0x000fea000383ffff */
[----:B------:R-:W-:Y:S05]  /*24c0*/  EXIT ;  /* 0x000000000000794d */ /* 0x000fea0003800000 */
.L_x_1627:
[----:B------:R-:W-:Y:S01]  /*24d0*/  HFMA2.MMA R158, -RZ, RZ, 0, 1.847743988037109375e-06 ;  /* 0x0000001fff9e7435 */ /* 0x000fe200000001ff */
[----:B------:R-:W-:Y:S01]  /*24e0*/  BSSY B0, `(.L_x_1629) ;  /* 0x0000006000007945 */ /* 0x000fe20003800000 */
[----:B------:R-:W-:Y:S02]  /*24f0*/  MOV R157, 0x1 ;  /* 0x00000001009d7802 */ /* 0x000fe40000000f00 */
[----:B------:R-:W-:-:S07]  /*2500*/  MOV R155, 0xffffffff ;  /* 0xffffffff009b7802 */ /* 0x000fce0000000f00 */
[----:B-----5:R-:W-:Y:S05]  /*2510*/  WARPSYNC.COLLECTIVE R155, `(.L_x_1630) ;  /* 0x000000009b087348 */ /* 0x020fea0003c00000 */
[----:B------:R0:W1:Y:S02]  /*2520*/  SHFL.BFLY P1, R159, R160, R157, R158 ;  /* 0x0c00009da09f7389 */ /* 0x000064000002009e */
[----:B01---5:R-:W-:Y:S01]  /*2530*/  ENDCOLLECTIVE ;  /* 0x000000000000791b */ /* 0x023fe20003800000 */
.L_x_1630:
[----:B------:R-:W-:Y:S05]  /*2540*/  BSYNC B0 ;  /* 0x0000000000007941 */ /* 0x000fea0003800000 */
.L_x_1629:
[----:B------:R-:W-:Y:S01]  /*2550*/  HFMA2.MMA R157, -RZ, RZ, 0, 1.1920928955078125e-07 ;  /* 0x00000002ff9d7435 */ /* 0x000fe200000001ff */
[----:B------:R-:W-:Y:S01]  /*2560*/  FADD.FTZ R160, R160, R159 ;  /* 0x0000009fa0a07221 */ /* 0x000fe20000010000 */
[----:B------:R-:W-:Y:S02]  /*2570*/  MOV R158, 0x1f ;  /* 0x0000001f009e7802 */ /* 0x000fe40000000f00 */
[----:B------:R-:W-:-:S07]  /*2580*/  MOV R155, 0xffffffff ;  /* 0xffffffff009b7802 */ /* 0x000fce0000000f00 */
[----:B------:R-:W-:Y:S05]  /*2590*/  WARPSYNC.COLLECTIVE R155, `(.L_x_1631) ;  /* 0x000000009b087348 */ /* 0x000fea0003c00000 */
[----:B------:R0:W1:Y:S02]  /*25a0*/  SHFL.BFLY P1, R159, R160, R157, R158 ;  /* 0x0c00009da09f7389 */ /* 0x000064000002009e */
[----:B01----:R-:W-:Y:S01]  /*25b0*/  ENDCOLLECTIVE ;  /* 0x000000000000791b */ /* 0x003fe20003800000 */
.L_x_1631:
[----:B------:R-:W-:Y:S01]  /*25c0*/  HFMA2.MMA R157, -RZ, RZ, 0, 2.384185791015625e-07 ;  /* 0x00000004ff9d7435 */ /* 0x000fe200000001ff */
[----:B------:R-:W-:-:S05]  /*25d0*/  FADD.FTZ R161, R160, R159 ;  /* 0x0000009fa0a17221 */ /* 0x000fca0000010000 */
[----:B------:R-:W-:-:S07]  /*25e0*/  MOV R160, R161 ;  /* 0x000000a100a07202 */ /* 0x000fce0000000f00 */
[----:B------:R-:W-:Y:S05]  /*25f0*/  WARPSYNC.COLLECTIVE R155, `(.L_x_1632) ;  /* 0x000000009b087348 */ /* 0x000fea0003c00000 */
[----:B------:R0:W1:Y:S02]  /*2600*/  SHFL.BFLY P1, R159, R160, R157, R158 ;  /* 0x0c00009da09f7389 */ /* 0x000064000002009e */
[----:B01----:R-:W-:Y:S01]  /*2610*/  ENDCOLLECTIVE ;  /* 0x000000000000791b */ /* 0x003fe20003800000 */
.L_x_1632:
[----:B------:R-:W-:Y:S01]  /*2620*/  HFMA2.MMA R157, -RZ, RZ, 0, 4.76837158203125e-07 ;  /* 0x00000008ff9d7435 */ /* 0x000fe200000001ff */
[----:B------:R-:W-:-:S05]  /*2630*/  FADD.FTZ R162, R161, R159 ;  /* 0x0000009fa1a27221 */ /* 0x000fca0000010000 */
[----:B------:R-:W-:-:S07]  /*2640*/  MOV R160, R162 ;  /* 0x000000a200a07202 */ /* 0x000fce0000000f00 */
[----:B------:R-:W-:Y:S05]  /*2650*/  WARPSYNC.COLLECTIVE R155, `(.L_x_1633) ;  /* 0x000000009b087348 */ /* 0x000fea0003c00000 */
[----:B------:R0:W1:Y:S02]  /*2660*/  SHFL.BFLY P1, R159, R160, R157, R158 ;  /* 0x0c00009da09f7389 */ /* 0x000064000002009e */
[----:B01----:R-:W-:Y:S01]  /*2670*/  ENDCOLLECTIVE ;  /* 0x000000000000791b */ /* 0x003fe20003800000 */
.L_x_1633:
[----:B------:R-:W-:Y:S01]  /*2680*/  HFMA2.MMA R157, -RZ, RZ, 0, 9.5367431640625e-07 ;  /* 0x00000010ff9d7435 */ /* 0x000fe200000001ff */
[----:B------:R-:W-:-:S05]  /*2690*/  FADD.FTZ R163, R162, R159 ;  /* 0x0000009fa2a37221 */ /* 0x000fca0000010000 */
[----:B------:R-:W-:-:S07]  /*26a0*/  MOV R160, R163 ;  /* 0x000000a300a07202 */ /* 0x000fce0000000f00 */
[----:B------:R-:W-:Y:S05]  /*26b0*/  WARPSYNC.COLLECTIVE R155, `(.L_x_1634) ;  /* 0x000000009b087348 */ /* 0x000fea0003c00000 */
[----:B------:R0:W1:Y:S02]  /*26c0*/  SHFL.BFLY P1, R159, R160, R157, R158 ;  /* 0x0c00009da09f7389 */ /* 0x000064000002009e */
[----:B01----:R-:W-:Y:S01]  /*26d0*/  ENDCOLLECTIVE ;  /* 0x000000000000791b */ /* 0x003fe20003800000 */
.L_x_1634:
        /* <DEDUP_REMOVED lines=145> */
[----:B------:R-:W-:-:S04]  /*2ff0*/  FFMA.FTZ R155, R122, R122, R155 ;  /* 0x0000007a7a9b7223 */ /* 0x000fc8000001009b */
[----:B------:R-:W-:-:S04]  /*3000*/  FFMA.FTZ R155, R156, R156, R155 ;  /* 0x0000009c9c9b7223 */ /* 0x000fc8000001009b */
[----:B------:R-:W-:Y:S01]  /*3010*/  FFMA.FTZ R160, R154, R154, R155 ;  /* 0x0000009a9aa07223 */ /* 0x000fe2000001009b */
[----:B------:R-:W-:-:S07]  /*3020*/  MOV R155, 0xffffffff ;  /* 0xffffffff009b7802 */ /* 0x000fce0000000f00 */
[----:B------:R-:W-:Y:S05]  /*3030*/  WARPSYNC.COLLECTIVE R155, `(.L_x_1635) ;  /* 0x000000009b087348 */ /* 0x000fea0003c00000 */
[----:B------:R0:W1:Y:S02]  /*3040*/  SHFL.BFLY P1, R159, R160, R157, R158 ;  /* 0x0c00009da09f7389 */ /* 0x000064000002009e */
[----:B01----:R-:W-:Y:S01]  /*3050*/  ENDCOLLECTIVE ;  /* 0x000000000000791b */ /* 0x003fe20003800000 */
.L_x_1635:
[----:B------:R-:W-:Y:S01]  /*3060*/  HFMA2.MMA R157, -RZ, RZ, 0, 1.1920928955078125e-07 ;  /* 0x00000002ff9d7435 */ /* 0x000fe200000001ff */
[----:B------:R-:W-:-:S05]  /*3070*/  FADD.FTZ R161, R160, R159 ;  /* 0x0000009fa0a17221 */ /* 0x000fca0000010000 */
[----:B------:R-:W-:-:S07]  /*3080*/  MOV R160, R161 ;  /* 0x000000a100a07202 */ /* 0x000fce0000000f00 */
[----:B------:R-:W-:Y:S05]  /*3090*/  WARPSYNC.COLLECTIVE R155, `(.L_x_1636) ;  /* 0x000000009b087348 */ /* 0x000fea0003c00000 */
[----:B------:R0:W1:Y:S02]  /*30a0*/  SHFL.BFLY P1, R159, R160, R157, R158 ;  /* 0x0c00009da09f7389 */ /* 0x000064000002009e */
[----:B01----:R-:W-:Y:S01]  /*30b0*/  ENDCOLLECTIVE ;  /* 0x000000000000791b */ /* 0x003fe20003800000 */
.L_x_1636:
[----:B------:R-:W-:Y:S01]  /*30c0*/  HFMA2.MMA R157, -RZ, RZ, 0, 2.384185791015625e-07 ;  /* 0x00000004ff9d7435 */ /* 0x000fe200000001ff */
[----:B------:R-:W-:-:S05]  /*30d0*/  FADD.FTZ R162, R161, R159 ;  /* 0x0000009fa1a27221 */ /* 0x000fca0000010000 */
[----:B------:R-:W-:-:S07]  /*30e0*/  MOV R160, R162 ;  /* 0x000000a200a07202 */ /* 0x000fce0000000f00 */
[----:B------:R-:W-:Y:S05]  /*30f0*/  WARPSYNC.COLLECTIVE R155, `(.L_x_1637) ;  /* 0x000000009b087348 */ /* 0x000fea0003c00000 */
[----:B------:R0:W1:Y:S02]  /*3100*/  SHFL.BFLY P1, R159, R160, R157, R158 ;  /* 0x0c00009da09f7389 */ /* 0x000064000002009e */
[----:B01----:R-:W-:Y:S01]  /*3110*/  ENDCOLLECTIVE ;  /* 0x000000000000791b */ /* 0x003fe20003800000 */
.L_x_1637:
[----:B------:R-:W-:Y:S01]  /*3120*/  HFMA2.MMA R157, -RZ, RZ, 0, 4.76837158203125e-07 ;  /* 0x00000008ff9d7435 */ /* 0x000fe200000001ff */
[----:B------:R-:W-:-:S05]  /*3130*/  FADD.FTZ R163, R162, R159 ;  /* 0x0000009fa2a37221 */ /* 0x000fca0000010000 */
[----:B------:R-:W-:-:S07]  /*3140*/  MOV R160, R163 ;  /* 0x000000a300a07202 */ /* 0x000fce0000000f00 */
[----:B------:R-:W-:Y:S05]  /*3150*/  WARPSYNC.COLLECTIVE R155, `(.L_x_1638) ;  /* 0x000000009b087348 */ /* 0x000fea0003c00000 */
[----:B------:R0:W1:Y:S02]  /*3160*/  SHFL.BFLY P1, R159, R160, R157, R158 ;  /* 0x0c00009da09f7389 */ /* 0x000064000002009e */
[----:B01----:R-:W-:Y:S01]  /*3170*/  ENDCOLLECTIVE ;  /* 0x000000000000791b */ /* 0x003fe20003800000 */
.L_x_1638:
[----:B------:R-:W-:Y:S01]  /*3180*/  HFMA2.MMA R157, -RZ, RZ, 0, 9.5367431640625e-07 ;  /* 0x00000010ff9d7435 */ /* 0x000fe200000001ff */
[----:B------:R-:W-:-:S05]  /*3190*/  FADD.FTZ R164, R163, R159 ;  /* 0x0000009fa3a47221 */ /* 0x000fca0000010000 */
[----:B------:R-:W-:-:S07]  /*31a0*/  MOV R160, R164 ;  /* 0x000000a400a07202 */ /* 0x000fce0000000f00 */
[----:B------:R-:W-:Y:S05]  /*31b0*/  WARPSYNC.COLLECTIVE R155, `(.L_x_1639) ;  /* 0x000000009b087348 */ /* 0x000fea0003c00000 */
[----:B------:R0:W1:Y:S02]  /*31c0*/  SHFL.BFLY P1, R159, R160, R157, R158 ;  /* 0x0c00009da09f7389 */ /* 0x000064000002009e */
[----:B01----:R-:W-:Y:S01]  /*31d0*/  ENDCOLLECTIVE ;  /* 0x000000000000791b */ /* 0x003fe20003800000 */
.L_x_1639:
[----:B------:R-:W-:Y:S05]  /*31e0*/  BRA `(.L_x_1640) ;  /* 0xffffffe400f07947 */ /* 0x000fea000383ffff */
.L_x_1641:
        /* <DEDUP_REMOVED lines=9> */
.L_x_2093:


//--------------------- .text._ZN10layer_norm13ln_fwd_kernelINS_13Kernel_traitsI6__halffS2_fjLj2304ELj1ELj4ELj1ELj16ENS_18Kernel_traits_baseILj2304ES2_fS2_fjLj128EEEEEEEvNS_9FwdParamsE --------------------------
	.section	.text._ZN10layer_norm13ln_fwd_kernelINS_13Kernel_traitsI6__halffS2_fjLj2304ELj1ELj4ELj1ELj16ENS_18Kernel_traits_baseILj2304ES2_fS2_fjLj128EEEEEEEvNS_9FwdParamsE,"ax",@progbits
	.align	128
        .global         _ZN10layer_norm13ln_fwd_kernelINS_13Kernel_traitsI6__halffS2_fjLj2304ELj1ELj4ELj1ELj16ENS_18Kernel_traits_baseILj2304ES2_fS2_fjLj128EEEEEEEvNS_9FwdParamsE
        .type           _ZN10layer_norm13ln_fwd_kernelINS_13Kernel_traitsI6__halffS2_fjLj2304ELj1ELj4ELj1ELj16ENS_18Kernel_traits_baseILj2304ES2_fS2_fjLj128EEEEEEEvNS_9FwdParamsE,@function
        .size           _ZN10layer_norm13ln_fwd_kernelINS_13Kernel_traitsI6__halffS2_fjLj2304ELj1ELj4ELj1ELj16ENS_18Kernel_traits_baseILj2304ES2_fS2_fjLj128EEEEEEEvNS_9FwdParamsE,(.L_x_2094 - _ZN10layer_norm13ln_fwd_kernelINS_13Kernel_traitsI6__halffS2_fjLj2304ELj1ELj4ELj1ELj16ENS_18Kernel_traits_baseILj2304ES2_fS2_fjLj128EEEEEEEvNS_9FwdParamsE)
        .other          _ZN10layer_norm13ln_fwd_kernelINS_13Kernel_traitsI6__halffS2_fjLj2304ELj1ELj4ELj1ELj16ENS_18Kernel_traits_baseILj2304ES2_fS2_fjLj128EEEEEEEvNS_9FwdParamsE,@"STO_CUDA_ENTRY STV_DEFAULT"
_ZN10layer_norm13ln_fwd_kernelINS_13Kernel_traitsI6__halffS2_fjLj2304ELj1ELj4ELj1ELj16ENS_18Kernel_traits_baseILj2304ES2_fS2_fjLj128EEEEEEEvNS_9FwdParamsE:
.text._ZN10layer_norm13ln_fwd_kernelINS_13Kernel_traitsI6__halffS2_fjLj2304ELj1ELj4ELj1ELj16ENS_18Kernel_traits_baseILj2304ES2_fS2_fjLj128EEEEEEEvNS_9FwdParamsE:
        /* <DEDUP_REMOVED lines=53> */
.L_x_1643:
        /* <DEDUP_REMOVED lines=295> */
.L_x_1655:
        /* <DEDUP_REMOVED lines=14> */
[----:B0-----:R-:W-:Y:S01]  /*16a0*/  F2FP.F16.F32.PACK_AB R2, RZ, R43 ;  /* 0x0000002bff02723e */ /* 0x001fe200000000ff */
        /* <DEDUP_REMOVED lines=14> */
[----:B------:R-:W-:Y:S01]  /*1790*/  F2FP.F16.F32.PACK_AB R8, RZ, R8 ;  /* 0x00000008ff08723e */ /* 0x000fe200000000ff */
[-C--:B------:R-:W-:Y:S01]  /*17a0*/  FMUL.FTZ R9, R39, R5.reuse ;  /* 0x0000000527097220 */ /* 0x080fe20000410000 */
[----:B------:R-:W-:Y:S01]  /*17b0*/  SHF.R.U64 R100, R118, 0x10, R119 ;  /* 0x0000001076647819 */ /* 0x000fe20000001277 */
[-C--:B------:R-:W-:Y:S01]  /*17c0*/  FMUL.FTZ R39, R45, R5.reuse ;  /* 0x000000052d277220 */ /* 0x080fe20000410000 */
[----:B------:R-:W-:Y:S01]  /*17d0*/  SHF.R.U64 R101, R154, 0x10, R155 ;  /* 0x000000109a657819 */ /* 0x000fe2000000129b */
[-C--:B------:R-:W-:Y:S01]  /*17e0*/  FMUL.FTZ R45, R50, R5.reuse ;  /* 0x00000005322d7220 */ /* 0x080fe20000410000 */
[----:B------:R-:W-:Y:S01]  /*17f0*/  F2FP.F16.F32.PACK_AB R6, RZ, R42 ;  /* 0x0000002aff06723e */ /* 0x000fe200000000ff */
[-C--:B------:R-:W-:Y:S01]  /*1800*/  FMUL.FTZ R42, R49, R5.reuse ;  /* 0x00000005312a7220 */ /* 0x080fe20000410000 */
[-C--:B------:R-:W-:Y:S01]  /*1810*/  FMUL.FTZ R49, R55, R5.reuse ;  /* 0x0000000537317220 */ /* 0x080fe20000410000 */
[----:B------:R-:W-:Y:S01]  /*1820*/  F2FP.F16.F32.PACK_AB R7, RZ, R10 ;  /* 0x0000000aff07723e */ /* 0x000fe200000000ff */
[-C--:B------:R-:W-:Y:S01]  /*1830*/  FMUL.FTZ R55, R59, R5.reuse ;  /* 0x000000053b377220 */ /* 0x080fe20000410000 */
[----:B------:R-:W-:Y:S01]  /*1840*/  FMUL.FTZ R50, R60, R5 ;  /* 0x000000053c327220 */ /* 0x000fe20000410000 */
[----:B------:R-:W-:-:S02]  /*1850*/  HFMA2 R8, R101.H0_H0, R8.H0_H0, R100.H0_H0 ;  /* 0x2000000865087231 */ /* 0x000fc40000040864 */
[----:B------:R-:W-:Y:S01]  /*1860*/  FMUL.FTZ R10, R41, R5 ;  /* 0x00000005290a7220 */ /* 0x000fe20000410000 */
[----:B------:R-:W-:Y:S01]  /*1870*/  F2FP.F16.F32.PACK_AB R9, RZ, R9 ;  /* 0x00000009ff09723e */ /* 0x000fe200000000ff */
        /* <DEDUP_REMOVED lines=13> */
[----:B------:R-:W-:Y:S01]  /*1950*/  HFMA2 R9, R100.H0_H0, R9.H0_H0, R101.H0_H0 ;  /* 0x2000000964097231 */ /* 0x000fe20000040865 */
[----:B------:R-:W-:Y:S01]  /*1960*/  SHF.R.U64 R102, R116, 0x10, R117 ;  /* 0x0000001074667819 */ /* 0x000fe20000001275 */
[-C--:B------:R-:W-:Y:S01]  /*1970*/  FMUL.FTZ R36, R44, R5.reuse ;  /* 0x000000052c247220 */ /* 0x080fe20000410000 */
[----:B------:R-:W-:Y:S01]  /*1980*/  SHF.R.U64 R103, R152, 0x10, R153 ;  /* 0x0000001098677819 */ /* 0x000fe20000001299 */
[-C--:B------:R-:W-:Y:S01]  /*1990*/  FMUL.FTZ R41, R52, R5.reuse ;  /* 0x0000000534297220 */ /* 0x080fe20000410000 */
[----:B------:R-:W-:Y:S01]  /*19a0*/  F2FP.F16.F32.PACK_AB R42, RZ, R42 ;  /* 0x0000002aff2a723e */ /* 0x000fe200000000ff */
[-C--:B------:R-:W-:Y:S01]  /*19b0*/  FMUL.FTZ R44, R53, R5.reuse ;  /* 0x00000005352c7220 */ /* 0x080fe20000410000 */
[----:B------:R-:W-:Y:S01]  /*19c0*/  SHF.R.U64 R100, R112, 0x10, R113 ;  /* 0x0000001070647819 */ /* 0x000fe20000001271 */
[----:B------:R-:W-:Y:S01]  /*19d0*/  HFMA2 R10, R103.H0_H0, R10.H0_H0, R102.H0_H0 ;  /* 0x2000000a670a7231 */ /* 0x000fe20000040866 */
[----:B------:R-:W-:Y:S01]  /*19e0*/  SHF.R.U64 R101, R148, 0x10, R149 ;  /* 0x0000001094657819 */ /* 0x000fe20000001295 */
[----:B------:R-:W-:Y:S01]  /*19f0*/  FMUL.FTZ R53, R61, R5 ;  /* 0x000000053d357220 */ /* 0x000fe20000410000 */
[----:B------:R-:W-:Y:S01]  /*1a00*/  F2FP.F16.F32.PACK_AB R43, RZ, R43 ;  /* 0x0000002bff2b723e */ /* 0x000fe200000000ff */
[-C--:B------:R-:W-:Y:S01]  /*1a10*/  FMUL.FTZ R52, R63, R5.reuse ;  /* 0x000000053f347220 */ /* 0x080fe20000410000 */
[----:B------:R-:W-:Y:S01]  /*1a20*/  SHF.R.U32.HI R103, RZ, 0x10, R113 ;  /* 0x00000010ff677819 */ /* 0x000fe20000011671 */
[----:B------:R-:W-:Y:S01]  /*1a30*/  HFMA2 R42, R101.H0_H0, R42.H0_H0, R100.H0_H0 ;  /* 0x2000002a652a7231 */ /* 0x000fe20000040864 */
[----:B------:R-:W-:Y:S01]  /*1a40*/  SHF.R.U32.HI R102, RZ, 0x10, R149 ;  /* 0x00000010ff667819 */ /* 0x000fe20000011695 */
[----:B------:R-:W-:Y:S01]  /*1a50*/  FMUL.FTZ R63, R69, R5 ;  /* 0x00000005453f7220 */ /* 0x000fe20000410000 */
[----:B------:R-:W-:Y:S01]  /*1a60*/  F2FP.F16.F32.PACK_AB R55, RZ, R55 ;  /* 0x00000037ff37723e */ /* 0x000fe200000000ff */
[-C--:B------:R-:W-:Y:S01]  /*1a70*/  FMUL.FTZ R38, R48, R5.reuse ;  /* 0x0000000530267220 */ /* 0x080fe20000410000 */
[----:B------:R-:W-:Y:S01]  /*1a80*/  SHF.R.U32.HI R101, RZ, 0x10, R109 ;  /* 0x00000010ff657819 */ /* 0x000fe2000001166d */
[----:B------:R-:W-:Y:S01]  /*1a90*/  FMUL.FTZ R48, R58, R5 ;  /* 0x000000053a307220 */ /* 0x000fe20000410000 */
[----:B------:R-:W-:Y:S01]  /*1aa0*/  SHF.R.U32.HI R100, RZ, 0x10, R145 ;  /* 0x00000010ff647819 */ /* 0x000fe20000011691 */
[----:B------:R-:W-:Y:S01]  /*1ab0*/  HFMA2 R43, R102.H0_H0, R43.H0_H0, R103.H0_H0 ;  /* 0x2000002b662b7231 */ /* 0x000fe20000040867 */
        /* <DEDUP_REMOVED lines=8> */
[----:B------:R-:W-:Y:S01]  /*1b40*/  SHF.R.U64 R101, R30, 0x10, R31 ;  /* 0x000000101e657819 */ /* 0x000fe2000000121f */
[----:B------:R-:W-:Y:S01]  /*1b50*/  HFMA2 R53, R102.H0_H0, R53.H0_H0, R103.H0_H0 ;  /* 0x2000003566357231 */ /* 0x000fe20000040867 */
[----:B------:R-:W-:Y:S01]  /*1b60*/  SHF.R.U64 R100, R138, 0x10, R139 ;  /* 0x000000108a647819 */ /* 0x000fe2000000128b */
[-C--:B------:R-:W-:Y:S01]  /*1b70*/  FMUL.FTZ R69, R77, R5.reuse ;  /* 0x000000054d457220 */ /* 0x080fe20000410000 */
        /* <DEDUP_REMOVED lines=9> */
[-C--:B------:R-:W-:Y:S01]  /*1c10*/  FMUL.FTZ R73, R80, R5.reuse ;  /* 0x0000000550497220 */ /* 0x080fe20000410000 */
[----:B------:R-:W-:Y:S01]  /*1c20*/  SHF.R.U32.HI R100, RZ, 0x10, R135 ;  /* 0x00000010ff647819 */ /* 0x000fe20000011687 */
[-C--:B------:R-:W-:Y:S01]  /*1c30*/  FMUL.FTZ R80, R85, R5.reuse ;  /* 0x0000000555507220 */ /* 0x080fe20000410000 */
[----:B------:R-:W-:Y:S01]  /*1c40*/  HFMA2 R64, R103.H0_H0, R64.H0_H0, R102.H0_H0 ;  /* 0x2000004067407231 */ /* 0x000fe20000040866 */
        /* <DEDUP_REMOVED lines=8> */
[----:B------:R-:W-:Y:S01]  /*1cd0*/  SHF.R.U64 R100, R20, 0x10, R21 ;  /* 0x0000001014647819 */ /* 0x000fe20000001215 */
[----:B------:R-:W-:Y:S01]  /*1ce0*/  HFMA2 R72, R103.H0_H0, R72.H0_H0, R102.H0_H0 ;  /* 0x2000004867487231 */ /* 0x000fe20000040866 */
[----:B------:R-:W-:Y:S01]  /*1cf0*/  SHF.R.U64 R101, R128, 0x10, R129 ;  /* 0x0000001080657819 */ /* 0x000fe20000001281 */
[-C--:B------:R-:W-:Y:S01]  /*1d00*/  FMUL.FTZ R0, R0, R5.reuse ;  /* 0x0000000500007220 */ /* 0x080fe20000410000 */
[----:B------:R-:W-:Y:S01]  /*1d10*/  F2FP.F16.F32.PACK_AB R82, RZ, R82 ;  /* 0x00000052ff52723e */ /* 0x000fe200000000ff */
[----:B------:R-:W-:Y:S01]  /*1d20*/  HFMA2 R7, R155.H0_H0, R7.H0_H0, R119.H0_H0 ;  /* 0x200000079b077231 */ /* 0x000fe20000040877 */
[----:B------:R-:W-:Y:S01]  /*1d30*/  SHF.R.U32.HI R102, RZ, 0x10, R21 ;  /* 0x00000010ff667819 */ /* 0x000fe20000011615 */
[----:B------:R-:W-:Y:S01]  /*1d40*/  HFMA2 R84, R101.H0_H0, R84.H0_H0, R100.H0_H0 ;  /* 0x2000005465547231 */ /* 0x000fe20000040864 */
[----:B------:R-:W-:Y:S01]  /*1d50*/  SHF.R.U32.HI R103, RZ, 0x10, R129 ;  /* 0x00000010ff677819 */ /* 0x000fe20000011681 */
[----:B------:R-:W-:Y:S01]  /*1d60*/  FMUL.FTZ R11, R40, R5 ;  /* 0x00000005280b7220 */ /* 0x000fe20000410000 */
[----:B------:R-:W-:Y:S01]  /*1d70*/  F2FP.F16.F32.PACK_AB R95, RZ, R95 ;  /* 0x0000005fff5f723e */ /* 0x000fe200000000ff */
[-C--:B------:R-:W-:Y:S01]  /*1d80*/  FMUL.FTZ R89, R98, R5.reuse ;  /* 0x0000000562597220 */ /* 0x080fe20000410000 */
[----:B------:R-:W-:Y:S01]  /*1d90*/  SHF.R.U32.HI R101, RZ, 0x10, R17 ;  /* 0x00000010ff657819 */ /* 0x000fe20000011611 */
[----:B------:R-:W-:Y:S01]  /*1da0*/  HFMA2 R82, R103.H0_H0, R82.H0_H0, R102.H0_H0 ;  /* 0x2000005267527231 */ /* 0x000fe20000040866 */
[----:B------:R-:W-:Y:S01]  /*1db0*/  SHF.R.U32.HI R100, RZ, 0x10, R125 ;  /* 0x00000010ff647819 */ /* 0x000fe2000001167d */
[-C--:B------:R-:W-:Y:S01]  /*1dc0*/  FMUL.FTZ R99, R106, R5.reuse ;  /* 0x000000056a637220 */ /* 0x080fe20000410000 */
[----:B------:R-:W-:Y:S01]  /*1dd0*/  F2FP.F16.F32.PACK_AB R0, RZ, R0 ;  /* 0x00000000ff00723e */ /* 0x000fe200000000ff */
[----:B------:R-:W-:Y:S01]  /*1de0*/  FMUL.FTZ R98, R107, R5 ;  /* 0x000000056b627220 */ /* 0x000fe20000410000 */
[----:B------:R-:W-:Y:S01]  /*1df0*/  F2FP.F16.F32.PACK_AB R93, RZ, R93 ;  /* 0x0000005dff5d723e */ /* 0x000fe200000000ff */
[----:B------:R-:W-:Y:S01]  /*1e00*/  HFMA2 R95, R100.H0_H0, R95.H0_H0, R101.H0_H0 ;  /* 0x2000005f645f7231 */ /* 0x000fe20000040865 */
[----:B------:R-:W-:Y:S01]  /*1e10*/  SHF.R.U64 R103, R14, 0x10, R15 ;  /* 0x000000100e677819 */ /* 0x000fe2000000120f */
[-C--:B------:R-:W-:Y:S01]  /*1e20*/  FMUL.FTZ R40, R47, R5.reuse ;  /* 0x000000052f287220 */ /* 0x080fe20000410000 */
[----:B------:R-:W-:Y:S01]  /*1e30*/  SHF.R.U64 R102, R122, 0x10, R123 ;  /* 0x000000107a667819 */ /* 0x000fe2000000127b */
[----:B------:R-:W-:Y:S01]  /*1e40*/  FMUL.FTZ R47, R57, R5 ;  /* 0x00000005392f7220 */ /* 0x000fe20000410000 */
[----:B------:R-:W-:Y:S01]  /*1e50*/  F2FP.F16.F32.PACK_AB R39, RZ, R39 ;  /* 0x00000027ff27723e */ /* 0x000fe200000000ff */
[----:B------:R-:W-:Y:S01]  /*1e60*/  FMUL.FTZ R57, R65, R5 ;  /* 0x0000000541397220 */ /* 0x000fe20000410000 */
[----:B------:R-:W-:Y:S01]  /*1e70*/  F2FP.F16.F32.PACK_AB R37, RZ, R37 ;  /* 0x00000025ff25723e */ /* 0x000fe200000000ff */
[----:B------:R-:W-:Y:S01]  /*1e80*/  HFMA2 R0, R154.H0_H0, R0.H0_H0, R118.H0_H0 ;  /* 0x200000009a007231 */ /* 0x000fe20000040876 */
[----:B------:R-:W-:Y:S01]  /*1e90*/  SHF.R.U64 R107, R114, 0x10, R115 ;  /* 0x00000010726b7819 */ /* 0x000fe20000001273 */
[-C--:B------:R-:W-:Y:S01]  /*1ea0*/  FMUL.FTZ R65, R78, R5.reuse ;  /* 0x000000054e417220 */ /* 0x080fe20000410000 */
[----:B------:R-:W-:Y:S01]  /*1eb0*/  SHF.R.U64 R106, R150, 0x10, R151 ;  /* 0x00000010966a7819 */ /* 0x000fe20000001297 */
[----:B------:R-:W-:Y:S01]  /*1ec0*/  HFMA2 R93, R102.H0_H0, R93.H0_H0, R103.H0_H0 ;  /* 0x2000005d665d7231 */ /* 0x000fe20000040867 */
[----:B------:R-:W-:Y:S01]  /*1ed0*/  PRMT R100, R10, 0x7610, R100 ;  /* 0x000076100a647816 */ /* 0x000fe20000000064 */
[-C--:B------:R-:W-:Y:S01]  /*1ee0*/  FMUL.FTZ R79, R87, R5.reuse ;  /* 0x00000005574f7220 */ /* 0x080fe20000410000 */
[----:B------:R-:W-:Y:S01]  /*1ef0*/  LOP3.LUT R8, R8, 0xffff, RZ, 0xc0, !PT ;  /* 0x0000ffff08087812 */ /* 0x000fe200078ec0ff */
[----:B------:R-:W-:Y:S01]  /*1f00*/  FMUL.FTZ R78, R88, R5 ;  /* 0x00000005584e7220 */ /* 0x000fe20000410000 */
[----:B------:R-:W-:Y:S01]  /*1f10*/  PRMT R10, R7, 0x7610, R10 ;  /* 0x00007610070a7816 */ /* 0x000fe2000000000a */
[----:B------:R-:W-:Y:S01]  /*1f20*/  HFMA2 R39, R106.H0_H0, R39.H0_H0, R107.H0_H0 ;  /* 0x200000276a277231 */ /* 0x000fe2000004086b */
[----:B------:R-:W-:Y:S01]  /*1f30*/  F2FP.F16.F32.PACK_AB R11, RZ, R11 ;  /* 0x0000000bff0b723e */ /* 0x000fe200000000ff */
[----:B------:R-:W-:Y:S01]  /*1f40*/  HFMA2 R37, R151.H0_H0, R37.H0_H0, R115.H0_H0 ;  /* 0x2000002597257231 */ /* 0x000fe20000040873 */
[----:B------:R-:W-:Y:S01]  /*1f50*/  LOP3.LUT R7, R100, 0xffff, RZ, 0xc0, !PT ;  /* 0x0000ffff64077812 */ /* 0x000fe200078ec0ff */
[-C--:B------:R-:W-:Y:S01]  /*1f60*/  FMUL.FTZ R87, R96, R5.reuse ;  /* 0x0000000560577220 */ /* 0x080fe20000410000 */
[----:B------:R-:W-:Y:S01]  /*1f70*/  SHF.L.U32 R101, R8, 0x10, RZ ;  /* 0x0000001008657819 */ /* 0x000fe200000006ff */
[-C--:B------:R-:W-:Y:S01]  /*1f80*/  FMUL.FTZ R88, R97, R5.reuse ;  /* 0x0000000561587220 */ /* 0x080fe20000410000 */
[----:B------:R-:W-:Y:S01]  /*1f90*/  F2FP.F16.F32.PACK_AB R40, RZ, R40 ;  /* 0x00000028ff28723e */ /* 0x000fe200000000ff */
[-C--:B------:R-:W-:Y:S01]  /*1fa0*/  FMUL.FTZ R96, R104, R5.reuse ;  /* 0x0000000568607220 */ /* 0x080fe20000410000 */
[----:B------:R-:W-:Y:S01]  /*1fb0*/  LOP3.LUT R100, R10, 0xffff, RZ, 0xc0, !PT ;  /* 0x0000ffff0a647812 */ /* 0x000fe200078ec0ff */
[----:B------:R-:W-:Y:S01]  /*1fc0*/  FMUL.FTZ R97, R105, R5 ;  /* 0x0000000569617220 */ /* 0x000fe20000410000 */
[----:B------:R-:W-:Y:S01]  /*1fd0*/  SHF.L.U64.HI R103, R8, 0x10, RZ ;  /* 0x0000001008677819 */ /* 0x000fe200000102ff */
[----:B------:R-:W-:Y:S01]  /*1fe0*/  HFMA2 R11, R152.H0_H0, R11.H0_H0, R116.H0_H0 ;  /* 0x2000000b980b7231 */ /* 0x000fe20000040874 */
[----:B------:R-:W-:Y:S01]  /*1ff0*/  F2FP.F16.F32.PACK_AB R36, RZ, R36 ;  /* 0x00000024ff24723e */ /* 0x000fe200000000ff */
[----:B------:R-:W-:Y:S01]  /*2000*/  HFMA2 R6, R153.H0_H0, R6.H0_H0, R117.H0_H0 ;  /* 0x2000000699067231 */ /* 0x000fe20000040875 */
[----:B------:R-:W-:Y:S01]  /*2010*/  SHF.R.U32.HI R104, RZ, 0x10, R117 ;  /* 0x00000010ff687819 */ /* 0x000fe20000011675 */
[----:B------:R-:W-:Y:S01]  /*2020*/  HFMA2 R40, R157.H0_H0, R40.H0_H0, R156.H0_H0 ;  /* 0x200000289d287231 */ /* 0x000fe2000004089c */
[----:B------:R-:W-:Y:S01]  /*2030*/  SHF.R.U32.HI R105, RZ, 0x10, R153 ;  /* 0x00000010ff697819 */ /* 0x000fe20000011699 */
[----:B------:R-:W-:Y:S01]  /*2040*/  HFMA2 R36, R150.H0_H0, R36.H0_H0, R114.H0_H0 ;  /* 0x2000002496247231 */ /* 0x000fe20000040872 */
[----:B------:R-:W-:-:S02]  /*2050*/  SHF.L.U32 R10, R7, 0x10, RZ ;  /* 0x00000010070a7819 */ /* 0x000fc400000006ff */
[----:B------:R-:W-:Y:S01]  /*2060*/  LOP3.LUT R8, R101, 0xffff, R0, 0xf8, !PT ;  /* 0x0000ffff65087812 */ /* 0x000fe200078ef800 */
[----:B------:R-:W-:Y:S01]  /*2070*/  HFMA2 R2, R105.H0_H0, R2.H0_H0, R104.H0_H0 ;  /* 0x2000000269027231 */ /* 0x000fe20000040868 */
[----:B------:R-:W-:Y:S02]  /*2080*/  F2FP.F16.F32.PACK_AB R38, RZ, R38 ;  /* 0x00000026ff26723e */ /* 0x000fe400000000ff */
[----:B------:R-:W-:Y:S02]  /*2090*/  LOP3.LUT R0, R100, 0xffff0000, R103, 0xf8, !PT ;  /* 0xffff000064007812 */ /* 0x000fe400078ef867 */
[----:B------:R-:W-:Y:S01]  /*20a0*/  F2FP.F16.F32.PACK_AB R41, RZ, R41 ;  /* 0x00000029ff29723e */ /* 0x000fe200000000ff */
[----:B------:R-:W-:Y:S01]  /*20b0*/  HFMA2 R38, R148.H0_H0, R38.H0_H0, R112.H0_H0 ;  /* 0x2000002694267231 */ /* 0x000fe20000040870 */
[----:B------:R-:W-:Y:S02]  /*20c0*/  LOP3.LUT R39, R39, 0xffff, RZ, 0xc0, !PT ;  /* 0x0000ffff27277812 */ /* 0x000fe400078ec0ff */
[----:B------:R-:W-:Y:S01]  /*20d0*/  LOP3.LUT R100, R37, 0xffff, RZ, 0xc0, !PT ;  /* 0x0000ffff25647812 */ /* 0x000fe200078ec0ff */
[----:B------:R-:W-:Y:S01]  /*20e0*/  HFMA2 R41, R146.H0_H0, R41.H0_H0, R110.H0_H0 ;  /* 0x2000002992297231 */ /* 0x000fe2000004086e */
        /* <DEDUP_REMOVED lines=8> */
[----:B------:R-:W-:Y:S02]  /*2170*/  F2FP.F16.F32.PACK_AB R44, RZ, R44 ;  /* 0x0000002cff2c723e */ /* 0x000fe400000000ff */
[----:B------:R-:W-:Y:S02]  /*2180*/  SHF.R.U64 R104, R110, 0x10, R111 ;  /* 0x000000106e687819 */ /* 0x000fe4000000126f */
[----:B------:R-:W-:Y:S02]  /*2190*/  SHF.R.U64 R105, R146, 0x10, R147 ;  /* 0x0000001092697819 */ /* 0x000fe40000001293 */
[C---:B------:R-:W-:Y:S02]  /*21a0*/  SHF.L.U32 R7, R39.reuse, 0x10, RZ ;  /* 0x0000001027077819 */ /* 0x040fe400000006ff */
[----:B------:R-:W-:Y:S01]  /*21b0*/  SHF.L.U64.HI R101, R39, 0x10, RZ ;  /* 0x0000001027657819 */ /* 0x000fe200000102ff */
[----:B------:R-:W-:Y:S01]  /*21c0*/  HFMA2 R44, R105.H0_H0, R44.H0_H0, R104.H0_H0 ;  /* 0x2000002c692c7231 */ /* 0x000fe20000040868 */
[----:B------:R-:W-:-:S02]  /*21d0*/  SHF.L.U32 R39, R37, 0x10, RZ ;  /* 0x0000001025277819 */ /* 0x000fc400000006ff */
[----:B------:R-:W-:Y:S02]  /*21e0*/  LOP3.LUT R11, R6, 0xffff0000, R11, 0xf8, !PT ;  /* 0xffff0000060b7812 */ /* 0x000fe400078ef80b */
[----:B------:R-:W-:Y:S02]  /*21f0*/  F2FP.F16.F32.PACK_AB R45, RZ, R45 ;  /* 0x0000002dff2d723e */ /* 0x000fe400000000ff */
[----:B------:R-:W-:Y:S02]  /*2200*/  F2FP.F16.F32.PACK_AB R46, RZ, R46 ;  /* 0x0000002eff2e723e */ /* 0x000fe400000000ff */
[----:B------:R-:W-:Y:S01]  /*2210*/  LOP3.LUT R6, R7, 0xffff, R36, 0xf8, !PT ;  /* 0x0000ffff07067812 */ /* 0x000fe200078ef824 */
[----:B------:R-:W-:Y:S01]  /*2220*/  HFMA2 R45, R149.H0_H0, R45.H0_H0, R113.H0_H0 ;  /* 0x2000002d952d7231 */ /* 0x000fe20000040871 */
[----:B------:R-:W-:Y:S01]  /*2230*/  F2FP.F16.F32.PACK_AB R49, RZ, R49 ;  /* 0x00000031ff31723e */ /* 0x000fe200000000ff */
[----:B------:R-:W-:Y:S01]  /*2240*/  HFMA2 R46, R147.H0_H0, R46.H0_H0, R111.H0_H0 ;  /* 0x2000002e932e7231 */ /* 0x000fe2000004086f */
[----:B------:R-:W-:-:S02]  /*2250*/  SHF.R.U32.HI R107, RZ, 0x10, R111 ;  /* 0x00000010ff6b7819 */ /* 0x000fc4000001166f */
[----:B------:R-:W-:Y:S02]  /*2260*/  SHF.R.U32.HI R106, RZ, 0x10, R147 ;  /* 0x00000010ff6a7819 */ /* 0x000fe40000011693 */
[--C-:B------:R-:W-:Y:S02]  /*2270*/  LOP3.LUT R36, R39, 0xffff, R38.reuse, 0xf8, !PT ;  /* 0x0000ffff27247812 */ /* 0x100fe400078ef826 */
[----:B------:R-:W-:Y:S01]  /*2280*/  PRMT R38, R41, 0x7610, R38 ;  /* 0x0000761029267816 */ /* 0x000fe20000000026 */
[----:B------:R-:W-:Y:S01]  /*2290*/  HFMA2 R49, R106.H0_H0, R49.H0_H0, R107.H0_H0 ;  /* 0x200000316a317231 */ /* 0x000fe2000004086b */
[----:B------:R-:W-:Y:S02]  /*22a0*/  PRMT R41, R47, 0x7610, R41 ;  /* 0x000076102f297816 */ /* 0x000fe40000000029 */
[----:B------:R-:W-:Y:S02]  /*22b0*/  F2FP.F16.F32.PACK_AB R54, RZ, R54 ;  /* 0x00000036ff36723e */ /* 0x000fe400000000ff */
[----:B------:R-:W-:-:S02]  /*22c0*/  F2FP.F16.F32.PACK_AB R48, RZ, R48 ;  /* 0x00000030ff30723e */ /* 0x000fc400000000ff */
[----:B------:R-:W-:Y:S01]  /*22d0*/  LOP3.LUT R44, R44, 0xffff, RZ, 0xc0, !PT ;  /* 0x0000ffff2c2c7812 */ /* 0x000fe200078ec0ff */
[----:B------:R-:W-:Y:S01]  /*22e0*/  HFMA2 R54, R144.H0_H0, R54.H0_H0, R108.H0_H0 ;  /* 0x2000003690367231 */ /* 0x000fe2000004086c */
[----:B------:R-:W-:Y:S01]  /*22f0*/  F2FP.F16.F32.PACK_AB R52, RZ, R52 ;  /* 0x00000034ff34723e */ /* 0x000fe200000000ff */
[----:B------:R-:W-:Y:S01]  /*2300*/  HFMA2 R48, R145.H0_H0, R48.H0_H0, R109.H0_H0 ;  /* 0x2000003091307231 */ /* 0x000fe2000004086d */
[----:B------:R-:W-:Y:S02]  /*2310*/  F2FP.F16.F32.PACK_AB R57, RZ, R57 ;  /* 0x00000039ff39723e */ /* 0x000fe400000000ff */
[----:B------:R-:W-:Y:S02]  /*2320*/  SHF.R.U32.HI R104, RZ, 0x10, R35 ;  /* 0x00000010ff687819 */ /* 0x000fe40000011623 */
[----:B------:R-:W-:Y:S02]  /*2330*/  SHF.R.U32.HI R105, RZ, 0x10, R143 ;  /* 0x00000010ff697819 */ /* 0x000fe4000001168f */
[----:B------:R-:W-:-:S02]  /*2340*/  SHF.R.U64 R107, R32, 0x10, R33 ;  /* 0x00000010206b7819 */ /* 0x000fc40000001221 */
[----:B------:R-:W-:Y:S01]  /*2350*/  SHF.R.U64 R106, R140, 0x10, R141 ;  /* 0x000000108c6a7819 */ /* 0x000fe2000000128d */
[----:B------:R-:W-:Y:S01]  /*2360*/  HFMA2 R52, R105.H0_H0, R52.H0_H0, R104.H0_H0 ;  /* 0x2000003469347231 */ /* 0x000fe20000040868 */
[----:B------:R-:W-:Y:S02]  /*2370*/  LOP3.LUT R41, R41, 0xffff, RZ, 0xc0, !PT ;  /* 0x0000ffff29297812 */ /* 0x000fe400078ec0ff */
[----:B------:R-:W-:Y:S01]  /*2380*/  F2FP.F16.F32.PACK_AB R51, RZ, R51 ;  /* 0x00000033ff33723e */ /* 0x000fe200000000ff */
[----:B------:R-:W-:Y:S01]  /*2390*/  HFMA2 R57, R106.H0_H0, R57.H0_H0, R107.H0_H0 ;  /* 0x200000396a397231 */ /* 0x000fe2000004086b */
[----:B------:R-:W-:Y:S02]  /*23a0*/  LOP3.LUT R7, R100, 0xffff0000, R101, 0xf8, !PT ;  /* 0xffff000064077812 */ /* 0x000fe400078ef865 */
[----:B------:R-:W-:Y:S01]  /*23b0*/  LOP3.LUT R100, R45, 0xffff, RZ, 0xc0, !PT ;  /* 0x0000ffff2d647812 */ /* 0x000fe200078ec0ff */
[----:B------:R-:W-:Y:S01]  /*23c0*/  HFMA2 R51, R143.H0_H0, R51.H0_H0, R35.H0_H0 ;  /* 0x200000338f337231 */ /* 0x000fe20000040823 */
[----:B------:R-:W-:-:S02]  /*23d0*/  LOP3.LUT R39, R46, 0xffff, RZ, 0xc0, !PT ;  /* 0x0000ffff2e277812 */ /* 0x000fc400078ec0ff */
[C---:B------:R-:W-:Y:S02]  /*23e0*/  SHF.L.U64.HI R42, R44.reuse, 0x10, RZ ;  /* 0x000000102c2a7819 */ /* 0x040fe400000102ff */
[----:B------:R-:W-:Y:S02]  /*23f0*/  F2FP.F16.F32.PACK_AB R50, RZ, R50 ;  /* 0x00000032ff32723e */ /* 0x000fe400000000ff */
[----:B------:R-:W-:Y:S02]  /*2400*/  SHF.L.U32 R45, R41, 0x10, RZ ;  /* 0x00000010292d7819 */ /* 0x000fe400000006ff */
[----:B------:R-:W-:Y:S01]  /*2410*/  SHF.L.U32 R47, R44, 0x10, RZ ;  /* 0x000000102c2f7819 */ /* 0x000fe200000006ff */
[----:B------:R-:W-:Y:S01]  /*2420*/  HFMA2 R50, R142.H0_H0, R50.H0_H0, R34.H0_H0 ;  /* 0x200000328e327231 */ /* 0x000fe20000040822 */
[----:B------:R-:W-:Y:S02]  /*2430*/  F2FP.F16.F32.PACK_AB R61, RZ, R61 ;  /* 0x0000003dff3d723e */ /* 0x000fe400000000ff */
[----:B------:R-:W-:-:S02]  /*2440*/  SHF.R.U64 R105, R28, 0x10, R29 ;  /* 0x000000101c697819 */ /* 0x000fc4000000121d */
[----:B------:R-:W-:Y:S02]  /*2450*/  SHF.R.U64 R104, R136, 0x10, R137 ;  /* 0x0000001088687819 */ /* 0x000fe40000001289 */
[----:B------:R-:W-:Y:S02]  /*2460*/  LOP3.LUT R53, R53, 0xffff, RZ, 0xc0, !PT ;  /* 0x0000ffff35357812 */ /* 0x000fe400078ec0ff */
[----:B------:R-:W-:Y:S01]  /*2470*/  LOP3.LUT R39, R39, 0xffff0000, R42, 0xf8, !PT ;  /* 0xffff000027277812 */ /* 0x000fe200078ef82a */
[----:B------:R-:W-:Y:S01]  /*2480*/  HFMA2 R61, R104.H0_H0, R61.H0_H0, R105.H0_H0 ;  /* 0x2000003d683d7231 */ /* 0x000fe20000040869 */
[----:B------:R-:W-:Y:S02]  /*2490*/  LOP3.LUT R42, R45, 0xffff, R54, 0xf8, !PT ;  /* 0x0000ffff2d2a7812 */ /* 0x000fe400078ef836 */
[----:B------:R-:W-:Y:S02]  /*24a0*/  LOP3.LUT R38, R47, 0xffff, R38, 0xf8, !PT ;  /* 0x0000ffff2f267812 */ /* 0x000fe400078ef826 */
[----:B------:R-:W-:-:S02]  /*24b0*/  LOP3.LUT R45, R48, 0xffff, RZ, 0xc0, !PT ;  /* 0x0000ffff302d7812 */ /* 0x000fc400078ec0ff */
[----:B------:R-:W-:Y:S02]  /*24c0*/  SHF.L.U64.HI R44, R41, 0x10, RZ ;  /* 0x00000010292c7819 */ /* 0x000fe400000102ff */
[----:B------:R-:W-:Y:S02]  /*24d0*/  F2FP.F16.F32.PACK_AB R60, RZ, R60 ;  /* 0x0000003cff3c723e */ /* 0x000fe400000000ff */
[----:B------:R-:W-:Y:S02]  /*24e0*/  SHF.R.U32.HI R156, RZ, 0x10, R33 ;  /* 0x00000010ff9c7819 */ /* 0x000fe40000011621 */
[----:B------:R-:W-:Y:S02]  /*24f0*/  SHF.R.U32.HI R157, RZ, 0x10, R141 ;  /* 0x00000010ff9d7819 */ /* 0x000fe4000001168d */
[----:B------:R-:W-:Y:S02]  /*2500*/  PRMT R47, R57, 0x7610, R47 ;  /* 0x00007610392f7816 */ /* 0x000fe4000000002f */
[----:B------:R-:W-:Y:S01]  /*2510*/  SHF.L.U32 R41, R53, 0x10, RZ ;  /* 0x0000001035297819 */ /* 0x000fe200000006ff */
[----:B------:R-:W-:Y:S01]  /*2520*/  HFMA2 R60, R157.H0_H0, R60.H0_H0, R156.H0_H0 ;  /* 0x2000003c9d3c7231 */ /* 0x000fe2000004089c */
[----:B------:R-:W-:-:S02]  /*2530*/  LOP3.LUT R46, R51, 0xffff, RZ, 0xc0, !PT ;  /* 0x0000ffff332e7812 */ /* 0x000fc400078ec0ff */
[----:B------:R-:W-:Y:S02]  /*2540*/  SHF.L.U64.HI R53, R53, 0x10, RZ ;  /* 0x0000001035357819 */ /* 0x000fe400000102ff */
[----:B------:R-:W-:Y:S02]  /*2550*/  F2FP.F16.F32.PACK_AB R58, RZ, R58 ;  /* 0x0000003aff3a723e */ /* 0x000fe400000000ff */
[----:B------:R-:W-:Y:S02]  /*2560*/  F2FP.F16.F32.PACK_AB R62, RZ, R62 ;  /* 0x0000003eff3e723e */ /* 0x000fe400000000ff */
[----:B------:R-:W-:Y:S01]  /*2570*/  LOP3.LUT R45, R45, 0xffff0000, R44, 0xf8, !PT ;  /* 0xffff00002d2d7812 */ /* 0x000fe200078ef82c */
[----:B------:R-:W-:Y:S01]  /*2580*/  HFMA2 R58, R140.H0_H0, R58.H0_H0, R32.H0_H0 ;  /* 0x2000003a8c3a7231 */ /* 0x000fe20000040820 */
[----:B------:R-:W-:Y:S01]  /*2590*/  LOP3.LUT R47, R47, 0xffff, RZ, 0xc0, !PT ;  /* 0x0000ffff2f2f7812 */ /* 0x000fe200078ec0ff */
[----:B------:R-:W-:Y:S01]  /*25a0*/  HFMA2 R62, R139.H0_H0, R62.H0_H0, R31.H0_H0 ;  /* 0x2000003e8b3e7231 */ /* 0x000fe2000004081f */
[----:B------:R-:W-:-:S02]  /*25b0*/  LOP3.LUT R44, R41, 0xffff, R50, 0xf8, !PT ;  /* 0x0000ffff292c7812 */ /* 0x000fc400078ef832 */
[----:B------:R-:W-:Y:S02]  /*25c0*/  LOP3.LUT R41, R46, 0xffff0000, R53, 0xf8, !PT ;  /* 0xffff00002e297812 */ /* 0x000fe400078ef835 */
[----:B------:R-:W-:Y:S02]  /*25d0*/  F2FP.F16.F32.PACK_AB R69, RZ, R69 ;  /* 0x00000045ff45723e */ /* 0x000fe400000000ff */
[----:B------:R-:W-:Y:S02]  /*25e0*/  SHF.R.U64 R157, R26, 0x10, R27 ;  /* 0x000000101a9d7819 */ /* 0x000fe4000000121b */
[----:B------:R-:W-:Y:S02]  /*25f0*/  SHF.R.U64 R156, R134, 0x10, R135 ;  /* 0x00000010869c7819 */ /* 0x000fe40000001287 */
[----:B------:R-:W-:Y:S02]  /*2600*/  PRMT R53, R61, 0x7610, R53 ;  /* 0x000076103d357816 */ /* 0x000fe40000000035 */
[----:B------:R-:W-:Y:S01]  /*2610*/  F2FP.F16.F32.PACK_AB R68, RZ, R68 ;  /* 0x00000044ff44723e */ /* 0x000fe200000000ff */
[----:B------:R-:W-:Y:S01]  /*2620*/  HFMA2 R69, R156.H0_H0, R69.H0_H0, R157.H0_H0 ;  /* 0x200000459c457231 */ /* 0x000fe2000004089d */
[----:B------:R-:W-:-:S02]  /*2630*/  SHF.L.U32 R51, R47, 0x10, RZ ;  /* 0x000000102f337819 */ /* 0x000fc400000006ff */
[----:B------:R-:W-:Y:S01]  /*2640*/  F2FP.F16.F32.PACK_AB R70, RZ, R70 ;  /* 0x00000046ff46723e */ /* 0x000fe200000000ff */
[----:B------:R-:W-:Y:S01]  /*2650*/  HFMA2 R68, R136.H0_H0, R68.H0_H0, R28.H0_H0 ;  /* 0x2000004488447231 */ /* 0x000fe2000004081c */
[----:B------:R-:W-:Y:S02]  /*2660*/  LOP3.LUT R63, R63, 0xffff, RZ, 0xc0, !PT ;  /* 0x0000ffff3f3f7812 */ /* 0x000fe400078ec0ff */
[----:B------:R-:W-:Y:S01]  /*2670*/  F2FP.F16.F32.PACK_AB R65, RZ, R65 ;  /* 0x00000041ff41723e */ /* 0x000fe200000000ff */
[----:B------:R-:W-:Y:S01]  /*2680*/  HFMA2 R70, R137.H0_H0, R70.H0_H0, R29.H0_H0 ;  /* 0x2000004689467231 */ /* 0x000fe2000004081d */
[----:B------:R-:W-:Y:S02]  /*2690*/  LOP3.LUT R53, R53, 0xffff, RZ, 0xc0, !PT ;  /* 0x0000ffff35357812 */ /* 0x000fe400078ec0ff */
[----:B------:R-:W-:Y:S01]  /*26a0*/  F2FP.F16.F32.PACK_AB R66, RZ, R66 ;  /* 0x00000042ff42723e */ /* 0x000fe200000000ff */
[----:B------:R-:W-:Y:S01]  /*26b0*/  HFMA2 R65, R135.H0_H0, R65.H0_H0, R27.H0_H0 ;  /* 0x2000004187417231 */ /* 0x000fe2000004081b */
[----:B------:R-:W-:-:S02]  /*26c0*/  SHF.R.U32.HI R106, RZ, 0x10, R29 ;  /* 0x00000010ff6a7819 */ /* 0x000fc4000001161d */
[----:B------:R-:W-:Y:S02]  /*26d0*/  SHF.R.U32.HI R107, RZ, 0x10, R137 ;  /* 0x00000010ff6b7819 */ /* 0x000fe40000011689 */
[----:B------:R-:W-:Y:S02]  /*26e0*/  LOP3.LUT R46, R51, 0xffff, R58, 0xf8, !PT ;  /* 0x0000ffff332e7812 */ /* 0x000fe400078ef83a */
[----:B------:R-:W-:Y:S01]  /*26f0*/  LOP3.LUT R51, R62, 0xffff, RZ, 0xc0, !PT ;  /* 0x0000ffff3e337812 */ /* 0x000fe200078ec0ff */
[----:B------:R-:W-:Y:S01]  /*2700*/  HFMA2 R66, R107.H0_H0, R66.H0_H0, R106.H0_H0 ;  /* 0x200000426b427231 */ /* 0x000fe2000004086a */
[----:B------:R-:W-:Y:S02]  /*2710*/  SHF.L.U64.HI R48, R63, 0x10, RZ ;  /* 0x000000103f307819 */ /* 0x000fe400000102ff */
[----:B------:R-:W-:Y:S02]  /*2720*/  LOP3.LUT R9, R9, 0xffff, RZ, 0xc0, !PT ;  /* 0x0000ffff09097812 */ /* 0x000fe400078ec0ff */
[----:B------:R-:W-:-:S02]  /*2730*/  LOP3.LUT R40, R40, 0xffff, RZ, 0xc0, !PT ;  /* 0x0000ffff28287812 */ /* 0x000fc400078ec0ff */
[----:B------:R-:W-:Y:S02]  /*2740*/  SHF.L.U32 R57, R53, 0x10, RZ ;  /* 0x0000001035397819 */ /* 0x000fe400000006ff */
[----:B------:R-:W-:Y:S02]  /*2750*/  SHF.L.U64.HI R37, R37, 0x10, RZ ;  /* 0x0000001025257819 */ /* 0x000fe400000102ff */
[----:B------:R-:W-:Y:S02]  /*2760*/  F2FP.F16.F32.PACK_AB R59, RZ, R59 ;  /* 0x0000003bff3b723e */ /* 0x000fe400000000ff */
[----:B------:R-:W-:Y:S02]  /*2770*/  LOP3.LUT R69, R69, 0xffff, RZ, 0xc0, !PT ;  /* 0x0000ffff45457812 */ /* 0x000fe400078ec0ff */
[----:B------:R-:W-:Y:S01]  /*2780*/  LOP3.LUT R51, R51, 0xffff0000, R48, 0xf8, !PT ;  /* 0xffff000033337812 */ /* 0x000fe200078ef830 */
[----:B------:R-:W-:Y:S01]  /*2790*/  HFMA2 R59, R141.H0_H0, R59.H0_H0, R33.H0_H0 ;  /* 0x2000003b8d3b7231 */ /* 0x000fe20000040821 */
[----:B------:R-:W-:-:S02]  /*27a0*/  PRMT R9, R0, 0x5410, R9 ;  /* 0x0000541000097816 */ /* 0x000fc40000000009 */
[----:B------:R-:W-:Y:S02]  /*27b0*/  PRMT R7, R7, 0x5410, R40 ;  /* 0x0000541007077816 */ /* 0x000fe40000000028 */
[----:B------:R-:W-:Y:S02]  /*27c0*/  F2FP.F16.F32.PACK_AB R80, RZ, R80 ;  /* 0x00000050ff50723e */ /* 0x000fe400000000ff */
[----:B------:R-:W-:Y:S02]  /*27d0*/  SHF.R.U64 R106, R22, 0x10, R23 ;  /* 0x00000010166a7819 */ /* 0x000fe40000001217 */
[----:B------:R-:W-:Y:S02]  /*27e0*/  SHF.R.U64 R107, R130, 0x10, R131 ;  /* 0x00000010826b7819 */ /* 0x000fe40000001283 */
[----:B------:R-:W-:Y:S02]  /*27f0*/  LOP3.LUT R48, R57, 0xffff, R68, 0xf8, !PT ;  /* 0x0000ffff39307812 */ /* 0x000fe400078ef844 */
[----:B------:R-:W-:Y:S01]  /*2800*/  LOP3.LUT R40, R43, 0xffff, RZ, 0xc0, !PT ;  /* 0x0000ffff2b287812 */ /* 0x000fe200078ec0ff */
[----:B------:R-:W-:Y:S01]  /*2810*/  HFMA2 R80, R107.H0_H0, R80.H0_H0, R106.H0_H0 ;  /* 0x200000506b507231 */ /* 0x000fe2000004086a */
        /* <DEDUP_REMOVED lines=16> */
[----:B------:R-:W-:Y:S01]  /*2920*/  PRMT R58, R72, 0x7610, R58 ;  /* 0x00007610483a7816 */ /* 0x000fe2000000003a */
[----:B------:R-:W-:Y:S01]  /*2930*/  HFMA2 R79, R156.H0_H0, R79.H0_H0, R157.H0_H0 ;  /* 0x2000004f9c4f7231 */ /* 0x000fe2000004089d */
        /* <DEDUP_REMOVED lines=9> */
[----:B------:R-:W-:Y:S02]  /*29d0*/  F2FP.F16.F32.PACK_AB R74, RZ, R74 ;  /* 0x0000004aff4a723e */ /* 0x000fe400000000ff */
[----:B------:R-:W-:-:S02]  /*29e0*/  F2FP.F16.F32.PACK_AB R90, RZ, R90 ;  /* 0x0000005aff5a723e */ /* 0x000fc400000000ff */
[----:B------:R-:W-:Y:S02]  /*29f0*/  SHF.R.U32.HI R104, RZ, 0x10, R25 ;  /* 0x00000010ff687819 */ /* 0x000fe40000011619 */
[----:B------:R-:W-:Y:S02]  /*2a00*/  SHF.R.U32.HI R105, RZ, 0x10, R133 ;  /* 0x00000010ff697819 */ /* 0x000fe40000011685 */
[----:B------:R-:W-:Y:S02]  /*2a10*/  SHF.R.U32.HI R106, RZ, 0x10, R19 ;  /* 0x00000010ff6a7819 */ /* 0x000fe40000011613 */
[----:B------:R-:W-:Y:S01]  /*2a20*/  SHF.R.U32.HI R107, RZ, 0x10, R127 ;  /* 0x00000010ff6b7819 */ /* 0x000fe2000001167f */
[----:B------:R-:W-:Y:S01]  /*2a30*/  HFMA2 R74, R105.H0_H0, R74.H0_H0, R104.H0_H0 ;  /* 0x2000004a694a7231 */ /* 0x000fe20000040868 */
[----:B------:R-:W-:Y:S02]  /*2a40*/  PRMT R65, R84, 0x7610, R65 ;  /* 0x0000761054417816 */ /* 0x000fe40000000041 */
[----:B------:R-:W-:Y:S01]  /*2a50*/  LOP3.LUT R50, R59, 0xffff, RZ, 0xc0, !PT ;  /* 0x0000ffff3b327812 */ /* 0x000fe200078ec0ff */
[----:B------:R-:W-:Y:S01]  /*2a60*/  HFMA2 R90, R107.H0_H0, R90.H0_H0, R106.H0_H0 ;  /* 0x2000005a6b5a7231 */ /* 0x000fe2000004086a */
[----:B------:R-:W-:Y:S01]  /*2a70*/  SHF.L.U64.HI R47, R47, 0x10, RZ ;  /* 0x000000102f2f7819 */ /* 0x000fe200000102ff */
[----:B0-----:R-:W-:Y:S01]  /*2a80*/  @!P0 IMAD.WIDE R40, R4, 0x4, R40 ;  /* 0x0000000404288825 */ /* 0x001fe200078e0228 */
[----:B------:R-:W-:-:S02]  /*2a90*/  F2FP.F16.F32.PACK_AB R78, RZ, R78 ;  /* 0x0000004eff4e723e */ /* 0x000fc400000000ff */
[----:B------:R-:W-:Y:S02]  /*2aa0*/  SHF.L.U32 R59, R63, 0x10, RZ ;  /* 0x000000103f3b7819 */ /* 0x000fe400000006ff */
[----:B------:R-:W-:Y:S01]  /*2ab0*/  LOP3.LUT R58, R58, 0xffff, RZ, 0xc0, !PT ;  /* 0x0000ffff3a3a7812 */ /* 0x000fe200078ec0ff */
[----:B------:R-:W-:Y:S01]  /*2ac0*/  HFMA2 R78, R128.H0_H0, R78.H0_H0, R20.H0_H0 ;  /* 0x2000004e804e7231 */ /* 0x000fe20000040814 */
[----:B------:R-:W-:Y:S01]  /*2ad0*/  PRMT R49, R57, 0x5410, R66 ;  /* 0x0000541039317816 */ /* 0x000fe20000000042 */
[----:B------:R0:W-:Y:S01]  /*2ae0*/  @!P0 STG.E desc[UR4][R40.64], R5 ;  /* 0x0000000528008986 */ /* 0x0001e2000c101904 */
[----:B------:R-:W-:Y:S02]  /*2af0*/  F2FP.F16.F32.PACK_AB R67, RZ, R67 ;  /* 0x00000043ff43723e */ /* 0x000fe400000000ff */
[----:B------:R-:W-:Y:S02]  /*2b00*/  F2FP.F16.F32.PACK_AB R88, RZ, R88 ;  /* 0x00000058ff58723e */ /* 0x000fe400000000ff */
[----:B------:R-:W-:Y:S01]  /*2b10*/  SHF.R.U64 R156, R16, 0x10, R17 ;  /* 0x00000010109c7819 */ /* 0x000fe20000001211 */
[----:B------:R-:W-:Y:S01]  /*2b20*/  HFMA2 R67, R134.H0_H0, R67.H0_H0, R26.H0_H0 ;  /* 0x2000004386437231 */ /* 0x000fe2000004081a */
[----:B------:R-:W-:-:S02]  /*2b30*/  SHF.R.U64 R157, R124, 0x10, R125 ;  /* 0x000000107c9d7819 */ /* 0x000fc4000000127d */
[----:B------:R-:W-:Y:S02]  /*2b40*/  LOP3.LUT R80, R80, 0xffff, RZ, 0xc0, !PT ;  /* 0x0000ffff50507812 */ /* 0x000fe400078ec0ff */
[----:B------:R-:W-:Y:S01]  /*2b50*/  PRMT R57, R53, 0x5410, R0 ;  /* 0x0000541035397816 */ /* 0x000fe20000000000 */
[----:B------:R-:W-:Y:S01]  /*2b60*/  HFMA2 R88, R157.H0_H0, R88.H0_H0, R156.H0_H0 ;  /* 0x200000589d587231 */ /* 0x000fe2000004089c */
[----:B------:R-:W-:Y:S02]  /*2b70*/  F2FP.F16.F32.PACK_AB R85, RZ, R85 ;  /* 0x00000055ff55723e */ /* 0x000fe400000000ff */
[----:B------:R-:W-:Y:S02]  /*2b80*/  LOP3.LUT R65, R65, 0xffff, RZ, 0xc0, !PT ;  /* 0x0000ffff41417812 */ /* 0x000fe400078ec0ff */
[----:B------:R-:W-:Y:S01]  /*2b90*/  PRMT R39, R39, 0x5410, R2 ;  /* 0x0000541027277816 */ /* 0x000fe20000000002 */
[----:B------:R-:W-:Y:S01]  /*2ba0*/  HFMA2 R85, R129.H0_H0, R85.H0_H0, R21.H0_H0 ;  /* 0x2000005581557231 */ /* 0x000fe20000040815 */
[----:B------:R-:W-:-:S02]  /*2bb0*/  LOP3.LUT R53, R3, 0x1f, RZ, 0xc0, !PT ;  /* 0x0000001f03357812 */ /* 0x000fc400078ec0ff */
[----:B------:R-:W-:Y:S01]  /*2bc0*/  LOP3.LUT R47, R50, 0xffff0000, R47, 0xf8, !PT ;  /* 0xffff0000322f7812 */ /* 0x000fe200078ef82f */
[----:B------:R-:W0:Y:S01]  /*2bd0*/  LDC.64 R2, c[0x0][0x228] ;  /* 0x00008a00ff027b82 */ /* 0x000e220000000a00 */
[----:B------:R-:W-:Y:S01]  /*2be0*/  F2FP.F16.F32.PACK_AB R75, RZ, R75 ;  /* 0x0000004bff4b723e */ /* 0x000fe200000000ff */
[----:B------:R-:W-:Y:S01]  /*2bf0*/  IMAD R53, R4, 0x240, R53 ;  /* 0x0000024004357824 */ /* 0x000fe200078e0235 */
[----:B------:R-:W-:Y:S02]  /*2c00*/  F2FP.F16.F32.PACK_AB R83, RZ, R83 ;  /* 0x00000053ff53723e */ /* 0x000fe400000000ff */
[----:B------:R-:W-:Y:S01]  /*2c10*/  F2FP.F16.F32.PACK_AB R97, RZ, R97 ;  /* 0x00000061ff61723e */ /* 0x000fe200000000ff */
[----:B------:R-:W-:Y:S01]  /*2c20*/  HFMA2 R75, R133.H0_H0, R75.H0_H0, R25.H0_H0 ;  /* 0x2000004b854b7231 */ /* 0x000fe20000040819 */
[----:B------:R-:W-:Y:S02]  /*2c30*/  SHF.R.U64 R105, R18, 0x10, R19 ;  /* 0x0000001012697819 */ /* 0x000fe40000001213 */
[----:B------:R-:W-:-:S02]  /*2c40*/  SHF.R.U64 R104, R126, 0x10, R127 ;  /* 0x000000107e687819 */ /* 0x000fc4000000127f */
[----:B------:R-:W-:Y:S02]  /*2c50*/  SHF.R.U64 R107, R12, 0x10, R13 ;  /* 0x000000100c6b7819 */ /* 0x000fe4000000120d */
[----:B------:R-:W-:Y:S01]  /*2c60*/  SHF.R.U64 R106, R120, 0x10, R121 ;  /* 0x00000010786a7819 */ /* 0x000fe20000001279 */
[----:B------:R-:W-:Y:S01]  /*2c70*/  HFMA2 R83, R104.H0_H0, R83.H0_H0, R105.H0_H0 ;  /* 0x2000005368537231 */ /* 0x000fe20000040869 */
[----:B------:R-:W-:Y:S02]  /*2c80*/  LOP3.LUT R50, R59, 0xffff, R56, 0xf8, !PT ;  /* 0x0000ffff3b327812 */ /* 0x000fe400078ef838 */
[C---:B------:R-:W-:Y:S01]  /*2c90*/  SHF.L.U32 R54, R58.reuse, 0x10, RZ ;  /* 0x000000103a367819 */ /* 0x040fe200000006ff */
[----:B------:R-:W-:Y:S01]  /*2ca0*/  HFMA2 R97, R106.H0_H0, R97.H0_H0, R107.H0_H0 ;  /* 0x200000616a617231 */ /* 0x000fe2000004086b */
[----:B------:R-:W-:Y:S02]  /*2cb0*/  SHF.L.U64.HI R68, R58, 0x10, RZ ;  /* 0x000000103a447819 */ /* 0x000fe400000102ff */
[----:B------:R-:W-:-:S02]  /*2cc0*/  LOP3.LUT R59, R76, 0xffff, RZ, 0xc0, !PT ;  /* 0x0000ffff4c3b7812 */ /* 0x000fc400078ec0ff */
[----:B------:R-:W-:Y:S01]  /*2cd0*/  SHF.L.U64.HI R58, R80, 0x10, RZ ;  /* 0x00000010503a7819 */ /* 0x000fe200000102ff */
[----:B0-----:R-:W-:Y:S01]  /*2ce0*/  IMAD.WIDE.U32 R40, R53, 0x8, R2 ;  /* 0x0000000835287825 */ /* 0x001fe200078e0002 */
[----:B------:R-:W-:Y:S02]  /*2cf0*/  F2FP.F16.F32.PACK_AB R73, RZ, R73 ;  /* 0x00000049ff49723e */ /* 0x000fe400000000ff */
[----:B------:R-:W-:Y:S02]  /*2d00*/  SHF.L.U32 R63, R65, 0x10, RZ ;  /* 0x00000010413f7819 */ /* 0x000fe400000006ff */
[----:B------:R-:W-:Y:S01]  /*2d10*/  F2FP.F16.F32.PACK_AB R91, RZ, R91 ;  /* 0x0000005bff5b723e */ /* 0x000fe200000000ff */
[----:B------:R-:W-:Y:S01]  /*2d20*/  HFMA2 R73, R132.H0_H0, R73.H0_H0, R24.H0_H0 ;  /* 0x2000004984497231 */ /* 0x000fe20000040818 */
[----:B------:R-:W-:Y:S01]  /*2d30*/  SHF.L.U32 R56, R69, 0x10, RZ ;  /* 0x0000001045387819 */ /* 0x000fe200000006ff */
[----:B------:R1:W-:Y:S01]  /*2d40*/  STG.E.64 desc[UR4][R40.64], R8 ;  /* 0x0000000828007986 */ /* 0x0003e2000c101b04 */
[----:B------:R-:W-:Y:S01]  /*2d50*/  F2FP.F16.F32.PACK_AB R86, RZ, R86 ;  /* 0x00000056ff56723e */ /* 0x000fe200000000ff */
[----:B------:R-:W-:Y:S01]  /*2d60*/  HFMA2 R91, R123.H0_H0, R91.H0_H0, R15.H0_H0 ;  /* 0x2000005b7b5b7231 */ /* 0x000fe2000004080f */
[----:B------:R-:W-:-:S02]  /*2d70*/  F2FP.F16.F32.PACK_AB R99, RZ, R99 ;  /* 0x00000063ff63723e */ /* 0x000fc400000000ff */
[----:B------:R-:W-:Y:S01]  /*2d80*/  F2FP.F16.F32.PACK_AB R77, RZ, R77 ;  /* 0x0000004dff4d723e */ /* 0x000fe200000000ff */
[----:B------:R-:W-:Y:S01]  /*2d90*/  HFMA2 R86, R127.H0_H0, R86.H0_H0, R19.H0_H0 ;  /* 0x200000567f567231 */ /* 0x000fe20000040813 */
[----:B------:R-:W-:Y:S01]  /*2da0*/  F2FP.F16.F32.PACK_AB R89, RZ, R89 ;  /* 0x00000059ff59723e */ /* 0x000fe200000000ff */
[----:B------:R-:W-:Y:S01]  /*2db0*/  HFMA2 R99, R121.H0_H0, R99.H0_H0, R13.H0_H0 ;  /* 0x2000006379637231 */ /* 0x000fe2000004080d */
[----:B------:R-:W-:Y:S01]  /*2dc0*/  LOP3.LUT R59, R59, 0xffff0000, R58, 0xf8, !PT ;  /* 0xffff00003b3b7812 */ /* 0x000fe200078ef83a */
[----:B------:R-:W-:Y:S01]  /*2dd0*/  HFMA2 R77, R130.H0_H0, R77.H0_H0, R22.H0_H0 ;  /* 0x2000004d824d7231 */ /* 0x000fe20000040816 */
[----:B------:R-:W-:Y:S01]  /*2de0*/  LOP3.LUT R58, R63, 0xffff, R78, 0xf8, !PT ;  /* 0x0000ffff3f3a7812 */ /* 0x000fe200078ef84e */
[----:B------:R-:W-:Y:S01]  /*2df0*/  HFMA2 R89, R125.H0_H0, R89.H0_H0, R17.H0_H0 ;  /* 0x200000597d597231 */ /* 0x000fe20000040811 */
[----:B------:R-:W-:Y:S02]  /*2e00*/  F2FP.F16.F32.PACK_AB R94, RZ, R94 ;  /* 0x0000005eff5e723e */ /* 0x000fe400000000ff */
[----:B------:R-:W-:-:S02]  /*2e10*/  SHF.R.U32.HI R104, RZ, 0x10, R15 ;  /* 0x00000010ff687819 */ /* 0x000fc4000001160f */
[----:B------:R-:W-:Y:S02]  /*2e20*/  SHF.R.U32.HI R105, RZ, 0x10, R123 ;  /* 0x00000010ff697819 */ /* 0x000fe4000001167b */
[----:B------:R-:W-:Y:S02]  /*2e30*/  LOP3.LUT R56, R56, 0xffff, R67, 0xf8, !PT ;  /* 0x0000ffff38387812 */ /* 0x000fe400078ef843 */
[----:B------:R-:W-:Y:S01]  /*2e40*/  PRMT R63, R88, 0x7610, R63 ;  /* 0x00007610583f7816 */ /* 0x000fe2000000003f */
[----:B------:R-:W-:Y:S01]  /*2e50*/  HFMA2 R94, R105.H0_H0, R94.H0_H0, R104.H0_H0 ;  /* 0x2000005e695e7231 */ /* 0x000fe20000040868 */
[----:B------:R-:W-:Y:S02]  /*2e60*/  F2FP.F16.F32.PACK_AB R98, RZ, R98 ;  /* 0x00000062ff62723e */ /* 0x000fe400000000ff */
[----:B------:R-:W-:Y:S02]  /*2e70*/  SHF.R.U32.HI R156, RZ, 0x10, R13 ;  /* 0x00000010ff9c7819 */ /* 0x000fe4000001160d */
[----:B------:R-:W-:-:S02]  /*2e80*/  SHF.R.U32.HI R157, RZ, 0x10, R121 ;  /* 0x00000010ff9d7819 */ /* 0x000fc40000011679 */
[----:B------:R-:W-:Y:S02]  /*2e90*/  LOP3.LUT R67, R85, 0xffff, RZ, 0xc0, !PT ;  /* 0x0000ffff55437812 */ /* 0x000fe400078ec0ff */
[----:B------:R-:W-:Y:S01]  /*2ea0*/  SHF.L.U64.HI R72, R65, 0x10, RZ ;  /* 0x0000001041487819 */ /* 0x000fe200000102ff */
[----:B------:R-:W-:Y:S01]  /*2eb0*/  HFMA2 R98, R157.H0_H0, R98.H0_H0, R156.H0_H0 ;  /* 0x200000629d627231 */ /* 0x000fe2000004089c */
[----:B------:R-:W-:Y:S02]  /*2ec0*/  LOP3.LUT R93, R93, 0xffff, RZ, 0xc0, !PT ;  /* 0x0000ffff5d5d7812 */ /* 0x000fe400078ec0ff */
[----:B------:R-:W-:Y:S02]  /*2ed0*/  F2FP.F16.F32.PACK_AB R92, RZ, R92 ;  /* 0x0000005cff5c723e */ /* 0x000fe400000000ff */
[----:B------:R-:W-:Y:S02]  /*2ee0*/  F2FP.F16.F32.PACK_AB R96, RZ, R96 ;  /* 0x00000060ff60723e */ /* 0x000fe400000000ff */
[----:B------:R-:W-:Y:S01]  /*2ef0*/  LOP3.LUT R61, R75, 0xffff, RZ, 0xc0, !PT ;  /* 0x0000ffff4b3d7812 */ /* 0x000fe200078ec0ff */
[----:B------:R-:W-:Y:S01]  /*2f00*/  HFMA2 R92, R122.H0_H0, R92.H0_H0, R14.H0_H0 ;  /* 0x2000005c7a5c7231 */ /* 0x000fe2000004080e */
[----:B------:R-:W-:Y:S01]  /*2f10*/  LOP3.LUT R83, R83, 0xffff, RZ, 0xc0, !PT ;  /* 0x0000ffff53537812 */ /* 0x000fe200078ec0ff */
[----:B------:R-:W-:Y:S01]  /*2f20*/  HFMA2 R96, R120.H0_H0, R96.H0_H0, R12.H0_H0 ;  /* 0x2000006078607231 */ /* 0x000fe2000004080c */
[----:B------:R-:W-:-:S02]  /*2f30*/  LOP3.LUT R97, R97, 0xffff, RZ, 0xc0, !PT ;  /* 0x0000ffff61617812 */ /* 0x000fc400078ec0ff */
[----:B------:R-:W-:Y:S02]  /*2f40*/  SHF.L.U32 R62, R80, 0x10, RZ ;  /* 0x00000010503e7819 */ /* 0x000fe400000006ff */
[----:B------:R-:W-:Y:S02]  /*2f50*/  LOP3.LUT R63, R63, 0xffff, RZ, 0xc0, !PT ;  /* 0x0000ffff3f3f7812 */ /* 0x000fe400078ec0ff */
        /* <DEDUP_REMOVED lines=102> */
.L_x_1642:
[----:B------:R-:W-:Y:S01]  /*35c0*/  HFMA2.MMA R7, -RZ, RZ, 0, 5.9604644775390625e-08 ;  /* 0x00000001ff077435 */ /* 0x000fe200000001ff */
[----:B------:R-:W-:Y:S01]  /*35d0*/  BSSY B0, `(.L_x_1644) ;  /* 0x0000006000007945 */ /* 0x000fe20003800000 */
[----:B------:R-:W-:Y:S02]  /*35e0*/  MOV R6, 0x1f ;  /* 0x0000001f00067802 */ /* 0x000fe40000000f00 */
[----:B------:R-:W-:-:S07]  /*35f0*/  MOV R5, 0xffffffff ;  /* 0xffffffff00057802 */ /* 0x000fce0000000f00 */
[----:B-----5:R-:W-:Y:S05]  /*3600*/  WARPSYNC.COLLECTIVE R5, `(.L_x_1645) ;  /* 0x0000000005087348 */ /* 0x020fea0003c00000 */
[----:B------:R0:W1:Y:S02]  /*3610*/  SHFL.BFLY P1, R11, R8, R7, R6 ;  /* 0x0c000007080b7389 */ /* 0x0000640000020006 */
[----:B01---5:R-:W-:Y:S01]  /*3620*/  ENDCOLLECTIVE ;  /* 0x000000000000791b */ /* 0x023fe20003800000 */
.L_x_1645:
[----:B------:R-:W-:Y:S05]  /*3630*/  BSYNC B0 ;  /* 0x0000000000007941 */ /* 0x000fea0003800000 */
.L_x_1644:
[----:B------:R-:W-:Y:S01]  /*3640*/  HFMA2.MMA R7, -RZ, RZ, 0, 1.1920928955078125e-07 ;  /* 0x00000002ff077435 */ /* 0x000fe200000001ff */
[----:B------:R-:W-:Y:S01]  /*3650*/  FADD.FTZ R8, R8, R11 ;  /* 0x0000000b08087221 */ /* 0x000fe20000010000 */
[----:B------:R-:W-:Y:S02]  /*3660*/  MOV R6, 0x1f ;  /* 0x0000001f00067802 */ /* 0x000fe40000000f00 */
[----:B------:R-:W-:-:S07]  /*3670*/  MOV R5, 0xffffffff ;  /* 0xffffffff00057802 */ /* 0x000fce0000000f00 */
[----:B------:R-:W-:Y:S05]  /*3680*/  WARPSYNC.COLLECTIVE R5, `(.L_x_1646) ;  /* 0x0000000005087348 */ /* 0x000fea0003c00000 */
[----:B------:R0:W1:Y:S02]  /*3690*/  SHFL.BFLY P1, R11, R8, R7, R6 ;  /* 0x0c000007080b7389 */ /* 0x0000640000020006 */
[----:B01----:R-:W-:Y:S01]  /*36a0*/  ENDCOLLECTIVE ;  /* 0x000000000000791b */ /* 0x003fe20003800000 */
.L_x_1646:
[----:B------:R-:W-:Y:S01]  /*36b0*/  HFMA2.MMA R7, -RZ, RZ, 0, 2.384185791015625e-07 ;  /* 0x00000004ff077435 */ /* 0x000fe200000001ff */
[----:B------:R-:W-:-:S05]  /*36c0*/  FADD.FTZ R156, R8, R11 ;  /* 0x0000000b089c7221 */ /* 0x000fca0000010000 */
[----:B------:R-:W-:-:S07]  /*36d0*/  MOV R8, R156 ;  /* 0x0000009c00087202 */ /* 0x000fce0000000f00 */
[----:B------:R-:W-:Y:S05]  /*36e0*/  WARPSYNC.COLLECTIVE R5, `(.L_x_1647) ;  /* 0x0000000005087348 */ /* 0x000fea0003c00000 */
[----:B------:R0:W1:Y:S02]  /*36f0*/  SHFL.BFLY P1, R11, R8, R7, R6 ;  /* 0x0c000007080b7389 */ /* 0x0000640000020006 */
[----:B01----:R-:W-:Y:S01]  /*3700*/  ENDCOLLECTIVE ;  /* 0x000000000000791b */ /* 0x003fe20003800000 */
.L_x_1647:
[----:B------:R-:W-:Y:S01]  /*3710*/  HFMA2.MMA R7, -RZ, RZ, 0, 4.76837158203125e-07 ;  /* 0x00000008ff077435 */ /* 0x000fe200000001ff */
[----:B------:R-:W-:-:S05]  /*3720*/  FADD.FTZ R157, R156, R11 ;  /* 0x0000000b9c9d7221 */ /* 0x000fca0000010000 */
[----:B------:R-:W-:-:S07]  /*3730*/  MOV R8, R157 ;  /* 0x0000009d00087202 */ /* 0x000fce0000000f00 */
[----:B------:R-:W-:Y:S05]  /*3740*/  WARPSYNC.COLLECTIVE R5, `(.L_x_1648) ;  /* 0x0000000005087348 */ /* 0x000fea0003c00000 */
[----:B------:R0:W1:Y:S02]  /*3750*/  SHFL.BFLY P1, R11, R8, R7, R6 ;  /* 0x0c000007080b7389 */ /* 0x0000640000020006 */
[----:B01----:R-:W-:Y:S01]  /*3760*/  ENDCOLLECTIVE ;  /* 0x000000000000791b */ /* 0x003fe20003800000 */
.L_x_1648:
[----:B------:R-:W-:Y:S01]  /*3770*/  HFMA2.MMA R7, -RZ, RZ, 0, 9.5367431640625e-07 ;  /* 0x00000010ff077435 */ /* 0x000fe200000001ff */
[----:B------:R-:W-:-:S05]  /*3780*/  FADD.FTZ R158, R157, R11 ;  /* 0x0000000b9d9e7221 */ /* 0x000fca0000010000 */
[----:B------:R-:W-:-:S07]  /*3790*/  MOV R8, R158 ;  /* 0x0000009e00087202 */ /* 0x000fce0000000f00 */
[----:B------:R-:W-:Y:S05]  /*37a0*/  WARPSYNC.COLLECTIVE R5, `(.L_x_1649) ;  /* 0x0000000005087348 */ /* 0x000fea0003c00000 */
[----:B------:R0:W1:Y:S02]  /*37b0*/  SHFL.BFLY P1, R11, R8, R7, R6 ;  /* 0x0c000007080b7389 */ /* 0x0000640000020006 */
[----:B01----:R-:W-:Y:S01]  /*37c0*/  ENDCOLLECTIVE ;  /* 0x000000000000791b */ /* 0x003fe20003800000 */
.L_x_1649:
        /* <DEDUP_REMOVED lines=152> */
.L_x_1650:
[----:B------:R-:W-:Y:S01]  /*4150*/  HFMA2.MMA R7, -RZ, RZ, 0, 1.1920928955078125e-07 ;  /* 0x00000002ff077435 */ /* 0x000fe200000001ff */
[----:B------:R-:W-:-:S05]  /*4160*/  FADD.FTZ R36, R8, R11 ;  /* 0x0000000b08247221 */ /* 0x000fca0000010000 */
[----:B------:R-:W-:-:S07]  /*4170*/  MOV R8, R36 ;  /* 0x0000002400087202 */ /* 0x000fce0000000f00 */
[----:B------:R-:W-:Y:S05]  /*4180*/  WARPSYNC.COLLECTIVE R5, `(.L_x_1651) ;  /* 0x0000000005087348 */ /* 0x000fea0003c00000 */
[----:B------:R0:W1:Y:S02]  /*4190*/  SHFL.BFLY P1, R11, R8, R7, R6 ;  /* 0x0c000007080b7389 */ /* 0x0000640000020006 */
[----:B01----:R-:W-:Y:S01]  /*41a0*/  ENDCOLLECTIVE ;  /* 0x000000000000791b */ /* 0x003fe20003800000 */
.L_x_1651:
[----:B------:R-:W-:Y:S01]  /*41b0*/  HFMA2.MMA R7, -RZ, RZ, 0, 2.384185791015625e-07 ;  /* 0x00000004ff077435 */ /* 0x000fe200000001ff */
[----:B------:R-:W-:-:S05]  /*41c0*/  FADD.FTZ R37, R36, R11 ;  /* 0x0000000b24257221 */ /* 0x000fca0000010000 */
[----:B------:R-:W-:-:S07]  /*41d0*/  MOV R8, R37 ;  /* 0x0000002500087202 */ /* 0x000fce0000000f00 */
[----:B------:R-:W-:Y:S05]  /*41e0*/  WARPSYNC.COLLECTIVE R5, `(.L_x_1652) ;  /* 0x0000000005087348 */ /* 0x000fea0003c00000 */
[----:B------:R0:W1:Y:S02]  /*41f0*/  SHFL.BFLY P1, R11, R8, R7, R6 ;  /* 0x0c000007080b7389 */ /* 0x0000640000020006 */
[----:B01----:R-:W-:Y:S01]  /*4200*/  ENDCOLLECTIVE ;  /* 0x000000000000791b */ /* 0x003fe20003800000 */
.L_x_1652:
[----:B------:R-:W-:Y:S01]  /*4210*/  HFMA2.MMA R7, -RZ, RZ, 0, 4.76837158203125e-07 ;  /* 0x00000008ff077435 */ /* 0x000fe200000001ff */
[----:B------:R-:W-:-:S05]  /*4220*/  FADD.FTZ R38, R37, R11 ;  /* 0x0000000b25267221 */ /* 0x000fca0000010000 */
[----:B------:R-:W-:-:S07]  /*4230*/  MOV R8, R38 ;  /* 0x0000002600087202 */ /* 0x000fce0000000f00 */
[----:B------:R-:W-:Y:S05]  /*4240*/  WARPSYNC.COLLECTIVE R5, `(.L_x_1653) ;  /* 0x0000000005087348 */ /* 0x000fea0003c00000 */
[----:B------:R0:W1:Y:S02]  /*4250*/  SHFL.BFLY P1, R11, R8, R7, R6 ;  /* 0x0c000007080b7389 */ /* 0x0000640000020006 */
[----:B01----:R-:W-:Y:S01]  /*4260*/  ENDCOLLECTIVE ;  /* 0x000000000000791b */ /* 0x003fe20003800000 */
.L_x_1653:
[----:B------:R-:W-:Y:S01]  /*4270*/  HFMA2.MMA R7, -RZ, RZ, 0, 9.5367431640625e-07 ;  /* 0x00000010ff077435 */ /* 0x000fe200000001ff */
[----:B------:R-:W-:-:S05]  /*4280*/  FADD.FTZ R156, R38, R11 ;  /* 0x0000000b269c7221 */ /* 0x000fca0000010000 */
[----:B------:R-:W-:-:S07]  /*4290*/  MOV R8, R156 ;  /* 0x0000009c00087202 */ /* 0x000fce0000000f00 */
[----:B------:R-:W-:Y:S05]  /*42a0*/  WARPSYNC.COLLECTIVE R5, `(.L_x_1654) ;  /* 0x0000000005087348 */ /* 0x000fea0003c00000 */
[----:B------:R0:W1:Y:S02]  /*42b0*/  SHFL.BFLY P1, R11, R8, R7, R6 ;  /* 0x0c000007080b7389 */ /* 0x0000640000020006 */
[----:B01----:R-:W-:Y:S01]  /*42c0*/  ENDCOLLECTIVE ;  /* 0x000000000000791b */ /* 0x003fe20003800000 */
.L_x_1654:
[----:B------:R-:W-:Y:S05]  /*42d0*/  BRA `(.L_x_1655) ;  /* 0xffffffd000b87947 */ /* 0x000fea000383ffff */
.L_x_1656:
        /* <DEDUP_REMOVED lines=10> */
.L_x_2094:


//--------------------- .text._ZN10layer_norm13ln_fwd_kernelINS_13Kernel_traitsI6__halfS2_S2_fjLj2304ELj1ELj4ELj1ELj16ENS_18Kernel_traits_baseILj2304ES2_S2_S2_fjLj128EEEEEEEvNS_9FwdParamsE --------------------------
	.section	.text._ZN10layer_norm13ln_fwd_kernelINS_13Kernel_traitsI6__halfS2_S2_fjLj2304ELj1ELj4ELj1ELj16ENS_18Kernel_traits_baseILj2304ES2_S2_S2_fjLj128EEEEEEEvNS_9FwdParamsE,"ax",@progbits
	.align	128
        .global         _ZN10layer_norm13ln_fwd_kernelINS_13Kernel_traitsI6__halfS2_S2_fjLj2304ELj1ELj4ELj1ELj16ENS_18Kernel_traits_baseILj2304ES2_S2_S2_fjLj128EEEEEEEvNS_9FwdParamsE
        .type           _ZN10layer_norm13ln_fwd_kernelINS_13Kernel_traitsI6__halfS2_S2_fjLj2304ELj1ELj4ELj1ELj16ENS_18Kernel_traits_baseILj2304ES2_S2_S2_fjLj128EEEEEEEvNS_9FwdParamsE,@function
        .size           _ZN10layer_norm13ln_fwd_kernelINS_13Kernel_traitsI6__halfS2_S2_fjLj2304ELj1ELj4ELj1ELj16ENS_18Kernel_traits_baseILj2304ES2_S2_S2_fjLj128EEEEEEEvNS_9FwdParamsE,(.L_x_2095 - _ZN10layer_norm13ln_fwd_kernelINS_13Kernel_traitsI6__halfS2_S2_fjLj2304ELj1ELj4ELj1ELj16ENS_18Kernel_traits_baseILj2304ES2_S2_S2_fjLj128EEEEEEEvNS_9FwdParamsE)
        .other          _ZN10layer_norm13ln_fwd_kernelINS_13Kernel_traitsI6__halfS2_S2_fjLj2304ELj1ELj4ELj1ELj16ENS_18Kernel_traits_baseILj2304ES2_S2_S2_fjLj128EEEEEEEvNS_9FwdParamsE,@"STO_CUDA_ENTRY STV_DEFAULT"
_ZN10layer_norm13ln_fwd_kernelINS_13Kernel_traitsI6__halfS2_S2_fjLj2304ELj1ELj4ELj1ELj16ENS_18Kernel_traits_baseILj2304ES2_S2_S2_fjLj128EEEEEEEvNS_9FwdParamsE:
.text._ZN10layer_norm13ln_fwd_kernelINS_13Kernel_traitsI6__halfS2_S2_fjLj2304ELj1ELj4ELj1ELj16ENS_18Kernel_traits_baseILj2304ES2_S2_S2_fjLj128EEEEEEEvNS_9FwdParamsE:
        /* <DEDUP_REMOVED lines=35> */
.L_x_1658:
        /* <DEDUP_REMOVED lines=31> */
[--C-:B--2---:R-:W-:Y:S02]  /*0420*/  HADD2.F32 R0, -RZ, R88.reuse.H0_H0 ;  /* 0x20000058ff007230 */ /* 0x104fe40000004100 */
[----:B------:R-:W-:Y:S02]  /*0430*/  HADD2.F32 R13, -RZ, R88.H1_H1 ;  /* 0x30000058ff0d7230 */ /* 0x000fe40000004100 */
[--C-:B------:R-:W-:Y:S02]  /*0440*/  HADD2.F32 R12, -RZ, R89.reuse.H0_H0 ;  /* 0x20000059ff0c7230 */ /* 0x100fe40000004100 */
[----:B------:R-:W-:Y:S01]  /*0450*/  FADD.FTZ R14, RZ, R0 ;  /* 0x00000000ff0e7221 */ /* 0x000fe20000010000 */
        /* <DEDUP_REMOVED lines=11> */
[----:B---3--:R-:W-:-:S03]  /*0510*/  HADD2.F32 R88, -RZ, R92.H0_H0 ;  /* 0x2000005cff587230 */ /* 0x008fc60000004100 */
[----:B------:R-:W-:Y:S01]  /*0520*/  FADD.FTZ R125, R91, R124 ;  /* 0x0000007c5b7d7221 */ /* 0x000fe20000010000 */
[----:B------:R-:W-:Y:S02]  /*0530*/  HADD2.F32 R124, -RZ, R92.H1_H1 ;  /* 0x3000005cff7c7230 */ /* 0x000fe40000004100 */
[----:B------:R-:W-:Y:S02]  /*0540*/  HADD2.F32 R92, -RZ, R93.H0_H0 ;  /* 0x2000005dff5c7230 */ /* 0x000fe40000004100 */
[----:B------:R-:W-:-:S04]  /*0550*/  FADD.FTZ R125, R88, R125 ;  /* 0x0000007d587d7221 */ /* 0x000fc80000010000 */
        /* <DEDUP_REMOVED lines=10> */
[----:B----4-:R-:W-:Y:S02]  /*0600*/  HADD2.F32 R95, -RZ, R96.H0_H0 ;  /* 0x20000060ff5f7230 */ /* 0x010fe40000004100 */
        /* <DEDUP_REMOVED lines=278> */
.L_x_1670:
        /* <DEDUP_REMOVED lines=35> */
[----:B------:R-:W-:Y:S01]  /*19a0*/  F2FP.F16.F32.PACK_AB R0, R13, R0 ;  /* 0x000000000d00723e */ /* 0x000fe200000000ff */
[-C--:B------:R-:W-:Y:S01]  /*19b0*/  FMUL.FTZ R100, R100, R155.reuse ;  /* 0x0000009b64647220 */ /* 0x080fe20000410000 */
[----:B------:R-:W-:Y:S01]  /*19c0*/  F2FP.F16.F32.PACK_AB R14, R157, R14 ;  /* 0x0000000e9d0e723e */ /* 0x000fe200000000ff */
[-C--:B------:R-:W-:Y:S01]  /*19d0*/  FMUL.FTZ R133, R133, R155.reuse ;  /* 0x0000009b85857220 */ /* 0x080fe20000410000 */
[-C--:B------:R-:W-:Y:S01]  /*19e0*/  FMUL.FTZ R101, R101, R155.reuse ;  /* 0x0000009b65657220 */ /* 0x080fe20000410000 */
[-C--:B------:R-:W-:Y:S01]  /*19f0*/  FMUL.FTZ R134, R134, R155.reuse ;  /* 0x0000009b86867220 */ /* 0x080fe20000410000 */
[----:B------:R-:W-:Y:S01]  /*1a00*/  F2FP.F16.F32.PACK_AB R12, R89, R12 ;  /* 0x0000000c590c723e */ /* 0x000fe200000000ff */
[----:B------:R-:W-:Y:S01]  /*1a10*/  FMUL.FTZ R99, R99, R155 ;  /* 0x0000009b63637220 */ /* 0x000fe20000410000 */
[----:B------:R-:W-:Y:S01]  /*1a20*/  F2FP.F16.F32.PACK_AB R15, R90, R15 ;  /* 0x0000000f5a0f723e */ /* 0x000fe200000000ff */
[-C--:B------:R-:W-:Y:S01]  /*1a30*/  FMUL.FTZ R132, R132, R155.reuse ;  /* 0x0000009b84847220 */ /* 0x080fe20000410000 */
        /* <DEDUP_REMOVED lines=17> */
[--C-:B------:R-:W-:Y:S01]  /*1b50*/  IMAD.WIDE.U32 R128, R4, 0x10, R158.reuse ;  /* 0x0000001004807825 */ /* 0x100fe200078e009e */
[----:B------:R-:W-:Y:S01]  /*1b60*/  F2FP.F16.F32.PACK_AB R134, R134, R101 ;  /* 0x000000658686723e */ /* 0x000fe200000000ff */
[----:B------:R-:W-:Y:S01]  /*1b70*/  HFMA2.MMA R4, R16, R0, R52 ;  /* 0x0000000010047235 */ /* 0x000fe20000000034 */
[----:B------:R-:W-:Y:S01]  /*1b80*/  F2FP.F16.F32.PACK_AB R92, R132, R99 ;  /* 0x00000063845c723e */ /* 0x000fe200000000ff */
[----:B------:R-:W-:Y:S01]  /*1b90*/  IMAD.WIDE.U32 R100, R7, 0x10, R158 ;  /* 0x0000001007647825 */ /* 0x000fe200078e009e */
[----:B------:R-:W-:-:S03]  /*1ba0*/  HFMA2.MMA R12, R20, R88, R56 ;  /* 0x00000058140c7235 */ /* 0x000fc60000000038 */
        /* <DEDUP_REMOVED lines=8> */
[----:B------:R-:W-:Y:S01]  /*1c30*/  STG.E.128 desc[UR4][R96.64], R4 ;  /* 0x0000000460007986 */ /* 0x000fe2000c101d04 */
[----:B------:R-:W-:Y:S02]  /*1c40*/  HFMA2 R89, R25, R89, R61 ;  /* 0x0000005919597231 */ /* 0x000fe4000000003d */
[----:B------:R-:W-:-:S04]  /*1c50*/  IMAD.WIDE.U32 R8, R8, 0x10, R158 ;  /* 0x0000001008087825 */ /* 0x000fc800078e009e */
[----:B------:R-:W-:Y:S01]  /*1c60*/  HFMA2 R91, R27, R91, R63 ;  /* 0x0000005b1b5b7231 */ /* 0x000fe2000000003f */
        /* <DEDUP_REMOVED lines=33> */
[----:B------:R-:W-:Y:S01]  /*1e80*/  FMUL.FTZ R147, R147, R155 ;  /* 0x0000009b93937220 */ /* 0x000fe20000410000 */
[----:B------:R-:W-:Y:S01]  /*1e90*/  F2FP.F16.F32.PACK_AB R103, R136, R103 ;  /* 0x000000678867723e */ /* 0x000fe200000000ff */
[----:B------:R-:W-:Y:S01]  /*1ea0*/  FMUL.FTZ R116, R116, R155 ;  /* 0x0000009b74747220 */ /* 0x000fe20000410000 */
[----:B------:R-:W-:Y:S01]  /*1eb0*/  F2FP.F16.F32.PACK_AB R105, R138, R105 ;  /* 0x000000698a69723e */ /* 0x000fe200000000ff */
[-C--:B------:R-:W-:Y:S01]  /*1ec0*/  FMUL.FTZ R149, R149, R155.reuse ;  /* 0x0000009b95957220 */ /* 0x080fe20000410000 */
[-C--:B------:R-:W-:Y:S01]  /*1ed0*/  FMUL.FTZ R118, R118, R155.reuse ;  /* 0x0000009b76767220 */ /* 0x080fe20000410000 */
[-C--:B------:R-:W-:Y:S01]  /*1ee0*/  FMUL.FTZ R151, R151, R155.reuse ;  /* 0x0000009b97977220 */ /* 0x080fe20000410000 */
[-C--:B------:R-:W-:Y:S01]  /*1ef0*/  FMUL.FTZ R120, R120, R155.reuse ;  /* 0x0000009b78787220 */ /* 0x080fe20000410000 */
[-C--:B------:R-:W-:Y:S01]  /*1f00*/  FMUL.FTZ R153, R153, R155.reuse ;  /* 0x0000009b99997220 */ /* 0x080fe20000410000 */
[----:B------:R-:W-:Y:S01]  /*1f10*/  FMUL.FTZ R122, R122, R155 ;  /* 0x0000009b7a7a7220 */ /* 0x000fe20000410000 */
[----:B------:R-:W-:Y:S01]  /*1f20*/  HFMA2.MMA R92, R28, R92, R64 ;  /* 0x0000005c1c5c7235 */ /* 0x000fe20000000040 */
[----:B------:R-:W-:Y:S01]  /*1f30*/  F2FP.F16.F32.PACK_AB R107, R140, R107 ;  /* 0x0000006b8c6b723e */ /* 0x000fe200000000ff */
[----:B------:R-:W-:Y:S01]  /*1f40*/  HFMA2.MMA R94, R30, R134, R66 ;  /* 0x000000861e5e7235 */ /* 0x000fe20000000042 */
[----:B------:R-:W-:Y:S01]  /*1f50*/  F2FP.F16.F32.PACK_AB R109, R142, R109 ;  /* 0x0000006d8e6d723e */ /* 0x000fe200000000ff */
[----:B------:R-:W-:Y:S01]  /*1f60*/  FMUL.FTZ R155, R156, R155 ;  /* 0x0000009b9c9b7220 */ /* 0x000fe20000410000 */
        /* <DEDUP_REMOVED lines=31> */
[----:B-1----:R-:W-:Y:S01]  /*2160*/  HFMA2.MMA R92, R44, R115, R80 ;  /* 0x000000732c5c7235 */ /* 0x002fe20000000050 */
        /* <DEDUP_REMOVED lines=8> */
[----:B------:R1:W-:Y:S01]  /*21f0*/  STG.E.128 desc[UR4][R124.64], R4 ;  /* 0x000000047c007986 */ /* 0x0003e2000c101d04 */
[----:B------:R-:W-:Y:S01]  /*2200*/  HFMA2 R99, R51, R122, R87 ;  /* 0x0000007a33637231 */ /* 0x000fe20000000057 */
        /* <DEDUP_REMOVED lines=8> */
.L_x_1657:
[----:B------:R-:W-:Y:S01]  /*2290*/  HFMA2.MMA R158, -RZ, RZ, 0, 1.847743988037109375e-06 ;  /* 0x0000001fff9e7435 */ /* 0x000fe200000001ff */
[----:B------:R-:W-:Y:S01]  /*22a0*/  BSSY B0, `(.L_x_1659) ;  /* 0x0000006000007945 */ /* 0x000fe20003800000 */
[----:B------:R-:W-:Y:S02]  /*22b0*/  MOV R157, 0x1 ;  /* 0x00000001009d7802 */ /* 0x000fe40000000f00 */
[----:B------:R-:W-:-:S07]  /*22c0*/  MOV R155, 0xffffffff ;  /* 0xffffffff009b7802 */ /* 0x000fce0000000f00 */
[----:B-----5:R-:W-:Y:S05]  /*22d0*/  WARPSYNC.COLLECTIVE R155, `(.L_x_1660) ;  /* 0x000000009b087348 */ /* 0x020fea0003c00000 */
[----:B------:R0:W1:Y:S02]  /*22e0*/  SHFL.BFLY P1, R159, R160, R157, R158 ;  /* 0x0c00009da09f7389 */ /* 0x000064000002009e */
[----:B01---5:R-:W-:Y:S01]  /*22f0*/  ENDCOLLECTIVE ;  /* 0x000000000000791b */ /* 0x023fe20003800000 */
.L_x_1660:
[----:B------:R-:W-:Y:S05]  /*2300*/  BSYNC B0 ;  /* 0x0000000000007941 */ /* 0x000fea0003800000 */
.L_x_1659:
[----:B------:R-:W-:Y:S01]  /*2310*/  HFMA2.MMA R157, -RZ, RZ, 0, 1.1920928955078125e-07 ;  /* 0x00000002ff9d7435 */ /* 0x000fe200000001ff */
[----:B------:R-:W-:Y:S01]  /*2320*/  FADD.FTZ R160, R160, R159 ;  /* 0x0000009fa0a07221 */ /* 0x000fe20000010000 */
[----:B------:R-:W-:Y:S02]  /*2330*/  MOV R158, 0x1f ;  /* 0x0000001f009e7802 */ /* 0x000fe40000000f00 */
[----:B------:R-:W-:-:S07]  /*2340*/  MOV R155, 0xffffffff ;  /* 0xffffffff009b7802 */ /* 0x000fce0000000f00 */
[----:B------:R-:W-:Y:S05]  /*2350*/  WARPSYNC.COLLECTIVE R155, `(.L_x_1661) ;  /* 0x000000009b087348 */ /* 0x000fea0003c00000 */
[----:B------:R0:W1:Y:S02]  /*2360*/  SHFL.BFLY P1, R159, R160, R157, R158 ;  /* 0x0c00009da09f7389 */ /* 0x000064000002009e */
[----:B01----:R-:W-:Y:S01]  /*2370*/  ENDCOLLECTIVE ;  /* 0x000000000000791b */ /* 0x003fe20003800000 */
.L_x_1661:
[----:B------:R-:W-:Y:S01]  /*2380*/  HFMA2.MMA R157, -RZ, RZ, 0, 2.384185791015625e-07 ;  /* 0x00000004ff9d7435 */ /* 0x000fe200000001ff */
[----:B------:R-:W-:-:S05]  /*2390*/  FADD.FTZ R161, R160, R159 ;  /* 0x0000009fa0a17221 */ /* 0x000fca0000010000 */
[----:B------:R-:W-:-:S07]  /*23a0*/  MOV R160, R161 ;  /* 0x000000a100a07202 */ /* 0x000fce0000000f00 */
[----:B------:R-:W-:Y:S05]  /*23b0*/  WARPSYNC.COLLECTIVE R155, `(.L_x_1662) ;  /* 0x000000009b087348 */ /* 0x000fea0003c00000 */
[----:B------:R0:W1:Y:S02]  /*23c0*/  SHFL.BFLY P1, R159, R160, R157, R158 ;  /* 0x0c00009da09f7389 */ /* 0x000064000002009e */
[----:B01----:R-:W-:Y:S01]  /*23d0*/  ENDCOLLECTIVE ;  /* 0x000000000000791b */ /* 0x003fe20003800000 */
.L_x_1662:
[----:B------:R-:W-:Y:S01]  /*23e0*/  HFMA2.MMA R157, -RZ, RZ, 0, 4.76837158203125e-07 ;  /* 0x00000008ff9d7435 */ /* 0x000fe200000001ff */
[----:B------:R-:W-:-:S05]  /*23f0*/  FADD.FTZ R162, R161, R159 ;  /* 0x0000009fa1a27221 */ /* 0x000fca0000010000 */
[----:B------:R-:W-:-:S07]  /*2400*/  MOV R160, R162 ;  /* 0x000000a200a07202 */ /* 0x000fce0000000f00 */
[----:B------:R-:W-:Y:S05]  /*2410*/  WARPSYNC.COLLECTIVE R155, `(.L_x_1663) ;  /* 0x000000009b087348 */ /* 0x000fea0003c00000 */
[----:B------:R0:W1:Y:S02]  /*2420*/  SHFL.BFLY P1, R159, R160, R157, R158 ;  /* 0x0c00009da09f7389 */ /* 0x000064000002009e */
[----:B01----:R-:W-:Y:S01]  /*2430*/  ENDCOLLECTIVE ;  /* 0x000000000000791b */ /* 0x003fe20003800000 */
.L_x_1663:
[----:B------:R-:W-:Y:S01]  /*2440*/  HFMA2.MMA R157, -RZ, RZ, 0, 9.5367431640625e-07 ;  /* 0x00000010ff9d7435 */ /* 0x000fe200000001ff */
[----:B------:R-:W-:-:S05]  /*2450*/  FADD.FTZ R163, R162, R159 ;  /* 0x0000009fa2a37221 */ /* 0x000fca0000010000 */
[----:B------:R-:W-:-:S07]  /*2460*/  MOV R160, R163 ;  /* 0x000000a300a07202 */ /* 0x000fce0000000f00 */
[----:B------:R-:W-:Y:S05]  /*2470*/  WARPSYNC.COLLECTIVE R155, `(.L_x_1664) ;  /* 0x000000009b087348 */ /* 0x000fea0003c00000 */
[----:B------:R0:W1:Y:S02]  /*2480*/  SHFL.BFLY P1, R159, R160, R157, R158 ;  /* 0x0c00009da09f7389 */ /* 0x000064000002009e */
[----:B01----:R-:W-:Y:S01]  /*2490*/  ENDCOLLECTIVE ;  /* 0x000000000000791b */ /* 0x003fe20003800000 */
.L_x_1664:
        /* <DEDUP_REMOVED lines=152> */
.L_x_1665:
[----:B------:R-:W-:Y:S01]  /*2e20*/  HFMA2.MMA R157, -RZ, RZ, 0, 1.1920928955078125e-07 ;  /* 0x00000002ff9d7435 */ /* 0x000fe200000001ff */
[----:B------:R-:W-:-:S05]  /*2e30*/  FADD.FTZ R161, R160, R159 ;  /* 0x0000009fa0a17221 */ /* 0x000fca0000010000 */
[----:B------:R-:W-:-:S07]  /*2e40*/  MOV R160, R161 ;  /* 0x000000a100a07202 */ /* 0x000fce0000000f00 */
[----:B------:R-:W-:Y:S05]  /*2e50*/  WARPSYNC.COLLECTIVE R155, `(.L_x_1666) ;  /* 0x000000009b087348 */ /* 0x000fea0003c00000 */
[----:B------:R0:W1:Y:S02]  /*2e60*/  SHFL.BFLY P1, R159, R160, R157, R158 ;  /* 0x0c00009da09f7389 */ /* 0x000064000002009e */
[----:B01----:R-:W-:Y:S01]  /*2e70*/  ENDCOLLECTIVE ;  /* 0x000000000000791b */ /* 0x003fe20003800000 */
.L_x_1666:
[----:B------:R-:W-:Y:S01]  /*2e80*/  HFMA2.MMA R157, -RZ, RZ, 0, 2.384185791015625e-07 ;  /* 0x00000004ff9d7435 */ /* 0x000fe200000001ff */
[----:B------:R-:W-:-:S05]  /*2e90*/  FADD.FTZ R162, R161, R159 ;  /* 0x0000009fa1a27221 */ /* 0x000fca0000010000 */
[----:B------:R-:W-:-:S07]  /*2ea0*/  MOV R160, R162 ;  /* 0x000000a200a07202 */ /* 0x000fce0000000f00 */
[----:B------:R-:W-:Y:S05]  /*2eb0*/  WARPSYNC.COLLECTIVE R155, `(.L_x_1667) ;  /* 0x000000009b087348 */ /* 0x000fea0003c00000 */
[----:B------:R0:W1:Y:S02]  /*2ec0*/  SHFL.BFLY P1, R159, R160, R157, R158 ;  /* 0x0c00009da09f7389 */ /* 0x000064000002009e */
[----:B01----:R-:W-:Y:S01]  /*2ed0*/  ENDCOLLECTIVE ;  /* 0x000000000000791b */ /* 0x003fe20003800000 */
.L_x_1667:
[----:B------:R-:W-:Y:S01]  /*2ee0*/  HFMA2.MMA R157, -RZ, RZ, 0, 4.76837158203125e-07 ;  /* 0x00000008ff9d7435 */ /* 0x000fe200000001ff */
[----:B------:R-:W-:-:S05]  /*2ef0*/  FADD.FTZ R163, R162, R159 ;  /* 0x0000009fa2a37221 */ /* 0x000fca0000010000 */
[----:B------:R-:W-:-:S07]  /*2f00*/  MOV R160, R163 ;  /* 0x000000a300a07202 */ /* 0x000fce0000000f00 */
[----:B------:R-:W-:Y:S05]  /*2f10*/  WARPSYNC.COLLECTIVE R155, `(.L_x_1668) ;  /* 0x000000009b087348 */ /* 0x000fea0003c00000 */
[----:B------:R0:W1:Y:S02]  /*2f20*/  SHFL.BFLY P1, R159, R160, R157, R158 ;  /* 0x0c00009da09f7389 */ /* 0x000064000002009e */
[----:B01----:R-:W-:Y:S01]  /*2f30*/  ENDCOLLECTIVE ;  /* 0x000000000000791b */ /* 0x003fe20003800000 */
.L_x_1668:
[----:B------:R-:W-:Y:S01]  /*2f40*/  HFMA2.MMA R157, -RZ, RZ, 0, 9.5367431640625e-07 ;  /* 0x00000010ff9d7435 */ /* 0x000fe200000001ff */
[----:B------:R-:W-:-:S05]  /*2f50*/  FADD.FTZ R164, R163, R159 ;  /* 0x0000009fa3a47221 */ /* 0x000fca0000010000 */
[----:B------:R-:W-:-:S07]  /*2f60*/  MOV R160, R164 ;  /* 0x000000a400a07202 */ /* 0x000fce0000000f00 */
[----:B------:R-:W-:Y:S05]  /*2f70*/  WARPSYNC.COLLECTIVE R155, `(.L_x_1669) ;  /* 0x000000009b087348 */ /* 0x000fea0003c00000 */
[----:B------:R0:W1:Y:S02]  /*2f80*/  SHFL.BFLY P1, R159, R160, R157, R158 ;  /* 0x0c00009da09f7389 */ /* 0x000064000002009e */
[----:B01----:R-:W-:Y:S01]  /*2f90*/  ENDCOLLECTIVE ;  /* 0x000000000000791b */ /* 0x003fe20003800000 */
.L_x_1669:
[----:B------:R-:W-:Y:S05]  /*2fa0*/  BRA `(.L_x_1670) ;  /* 0xffffffe400f07947 */ /* 0x000fea000383ffff */
.L_x_1671:
        /* <DEDUP_REMOVED lines=13> */
.L_x_2095:


//--------------------- .text._ZN10layer_norm13ln_fwd_kernelINS_13Kernel_traitsIffffjLj2304ELj1ELj4ELj1ELj16ENS_18Kernel_traits_baseILj2304EffffjLj128EEEEEEEvNS_9FwdParamsE --------------------------
	.section	.text._ZN10layer_norm13ln_fwd_kernelINS_13Kernel_traitsIffffjLj2304ELj1ELj4ELj1ELj16ENS_18Kernel_traits_baseILj2304EffffjLj128EEEEEEEvNS_9FwdParamsE,"ax",@progbits
	.align	128
        .global         _ZN10layer_norm13ln_fwd_kernelINS_13Kernel_traitsIffffjLj2304ELj1ELj4ELj1ELj16ENS_18Kernel_traits_baseILj2304EffffjLj128EEEEEEEvNS_9FwdParamsE
        .type           _ZN10layer_norm13ln_fwd_kernelINS_13Kernel_traitsIffffjLj2304ELj1ELj4ELj1ELj16ENS_18Kernel_traits_baseILj2304EffffjLj128EEEEEEEvNS_9FwdParamsE,@function
        .size           _ZN10layer_norm13ln_fwd_kernelINS_13Kernel_traitsIffffjLj2304ELj1ELj4ELj1ELj16ENS_18Kernel_traits_baseILj2304EffffjLj128EEEEEEEvNS_9FwdParamsE,(.L_x_2096 - _ZN10layer_norm13ln_fwd_kernelINS_13Kernel_traitsIffffjLj2304ELj1ELj4ELj1ELj16ENS_18Kernel_traits_baseILj2304EffffjLj128EEEEEEEvNS_9FwdParamsE)
        .other          _ZN10layer_norm13ln_fwd_kernelINS_13Kernel_traitsIffffjLj2304ELj1ELj4ELj1ELj16ENS_18Kernel_traits_baseILj2304EffffjLj128EEEEEEEvNS_9FwdParamsE,@"STO_CUDA_ENTRY STV_DEFAULT"
_ZN10layer_norm13ln_fwd_kernelINS_13Kernel_traitsIffffjLj2304ELj1ELj4ELj1ELj16ENS_18Kernel_traits_baseILj2304EffffjLj128EEEEEEEvNS_9FwdParamsE:
.text._ZN10layer_norm13ln_fwd_kernelINS_13Kernel_traitsIffffjLj2304ELj1ELj4ELj1ELj16ENS_18Kernel_traits_baseILj2304EffffjLj128EEEEEEEvNS_9FwdParamsE:
        /* <DEDUP_REMOVED lines=54> */
.L_x_1673:
[----:B------:R-:W1:Y:S01]  /*0360*/  S2R R237, SR_TID.X ;  /* 0x0000000000ed7919 */ /* 0x000e620000002100 */
[----:B--2---:R-:W2:Y:S01]  /*0370*/  LDC.64 R224, c[0x0][0x220] ;  /* 0x00008800ffe07b82 */ /* 0x004ea20000000a00 */
[----:B-1----:R-:W-:-:S05]  /*0380*/  LOP3.LUT P0, R237, R237, 0x1f, RZ, 0xc0, !PT ;  /* 0x0000001feded7812 */ /* 0x002fca000780c0ff */
[----:B------:R-:W-:-:S04]  /*0390*/  IMAD R237, R4, 0x240, R237 ;  /* 0x0000024004ed7824 */ /* 0x000fc800078e02ed */
        /* <DEDUP_REMOVED lines=22> */
[----:B0-----:R-:W-:-:S05]  /*0500*/  IADD3 R7, R237, 0x100, RZ ;  /* 0x00000100ed077810 */ /* 0x001fca0007ffe0ff */
        /* <DEDUP_REMOVED lines=208> */
[----:B------:R-:W-:-:S03]  /*1210*/  FADD.FTZ R227, R227, -R236 ;  /* 0x800000ece3e37221 */ /* 0x000fc60000010000 */
        /* <DEDUP_REMOVED lines=59> */
.L_x_1685:
[----:B------:R-:W2:Y:S01]  /*15d0*/  LDC R238, c[0x0][0x260] ;  /* 0x00009800ffee7b82 */ /* 0x000ea20000000800 */
[----:B01----:R-:W-:-:S07]  /*15e0*/  FADD.FTZ R15, R15, R242 ;  /* 0x000000f20f0f7221 */ /* 0x003fce0000010000 */
[----:B------:R-:W0:Y:S08]  /*15f0*/  LDC.64 R12, c[0x0][0x228] ;  /* 0x00008a00ff0c7b82 */ /* 0x000e300000000a00 */
[----:B------:R-:W1:Y:S01]  /*1600*/  @!P0 LDC.64 R240, c[0x0][0x230] ;  /* 0x00008c00fff08b82 */ /* 0x000e620000000a00 */
[----:B--2---:R-:W-:-:S07]  /*1610*/  FFMA.FTZ R238, R15, 0.00043402778101153671741, R238 ;  /* 0x39e38e390fee7823 */ /* 0x004fce00000100ee */
[----:B------:R-:W2:Y:S01]  /*1620*/  @!P0 LDC.64 R14, c[0x0][0x238] ;  /* 0x00008e00ff0e8b82 */ /* 0x000ea20000000a00 */
[----:B------:R-:W3:Y:S01]  /*1630*/  MUFU.RSQ R238, R238 ;  /* 0x000000ee00ee7308 */ /* 0x000ee20000001400 */
[----:B0-----:R-:W-:-:S04]  /*1640*/  IMAD.WIDE.U32 R248, R237, 0x10, R12 ;  /* 0x00000010edf87825 */ /* 0x001fc800078e000c */
[----:B-1----:R-:W-:-:S05]  /*1650*/  @!P0 IMAD.WIDE R240, R4, 0x4, R240 ;  /* 0x0000000404f08825 */ /* 0x002fca00078e02f0 */
[----:B------:R-:W-:Y:S01]  /*1660*/  @!P0 STG.E desc[UR4][R240.64], R236 ;  /* 0x000000ecf0008986 */ /* 0x000fe2000c101904 */
[-C--:B---3--:R-:W-:Y:S01]  /*1670*/  FMUL.FTZ R12, R61, R238.reuse ;  /* 0x000000ee3d0c7220 */ /* 0x088fe20000410000 */
[-C--:B------:R-:W-:Y:S01]  /*1680*/  FMUL.FTZ R61, R62, R238.reuse ;  /* 0x000000ee3e3d7220 */ /* 0x080fe20000410000 */
[----:B------:R-:W-:Y:S01]  /*1690*/  FMUL.FTZ R239, R60, R238 ;  /* 0x000000ee3cef7220 */ /* 0x000fe20000410000 */
[----:B--2---:R-:W-:-:S04]  /*16a0*/  @!P0 IMAD.WIDE R246, R4, 0x4, R14 ;  /* 0x0000000404f68825 */ /* 0x004fc800078e020e */
[-C--:B------:R-:W-:Y:S01]  /*16b0*/  FMUL.FTZ R60, R243, R238.reuse ;  /* 0x000000eef33c7220 */ /* 0x080fe20000410000 */
[----:B-----5:R-:W-:Y:S01]  /*16c0*/  FFMA.FTZ R14, R206, R61, R134 ;  /* 0x0000003dce0e7223 */ /* 0x020fe20000010086 */
        /* <DEDUP_REMOVED lines=41> */
[----:B------:R0:W-:Y:S01]  /*1960*/  @!P0 STG.E desc[UR4][R246.64], R238 ;  /* 0x000000eef6008986 */ /* 0x0001e2000c101904 */
[-C--:B------:R-:W-:Y:S01]  /*1970*/  FMUL.FTZ R35, R28, R238.reuse ;  /* 0x000000ee1c237220 */ /* 0x080fe20000410000 */
[----:B------:R-:W-:Y:S01]  /*1980*/  FMUL.FTZ R220, R221, R238 ;  /* 0x000000eedddc7220 */ /* 0x000fe20000410000 */
[----:B------:R-:W-:Y:S01]  /*1990*/  FFMA.FTZ R13, R205, R12, R133 ;  /* 0x0000000ccd0d7223 */ /* 0x000fe20000010085 */
[-C--:B------:R-:W-:Y:S01]  /*19a0*/  FMUL.FTZ R28, R29, R238.reuse ;  /* 0x000000ee1d1c7220 */ /* 0x080fe20000410000 */
[-C--:B------:R-:W-:Y:S01]  /*19b0*/  FMUL.FTZ R221, R222, R238.reuse ;  /* 0x000000eededd7220 */ /* 0x080fe20000410000 */
[----:B------:R-:W-:Y:S01]  /*19c0*/  FFMA.FTZ R12, R204, R15, R132 ;  /* 0x0000000fcc0c7223 */ /* 0x000fe20000010084 */
[-C--:B------:R-:W-:Y:S01]  /*19d0*/  FMUL.FTZ R29, R30, R238.reuse ;  /* 0x000000ee1e1d7220 */ /* 0x080fe20000410000 */
[----:B------:R-:W-:Y:S01]  /*19e0*/  FMUL.FTZ R222, R223, R238 ;  /* 0x000000eedfde7220 */ /* 0x000fe20000410000 */
[----:B------:R-:W-:Y:S01]  /*19f0*/  FFMA.FTZ R15, R207, R0, R135 ;  /* 0x00000000cf0f7223 */ /* 0x000fe20000010087 */
[-C--:B------:R-:W-:Y:S01]  /*1a00*/  FMUL.FTZ R30, R31, R238.reuse ;  /* 0x000000ee1f1e7220 */ /* 0x080fe20000410000 */
[-C--:B------:R-:W-:Y:S01]  /*1a10*/  FMUL.FTZ R223, R224, R238.reuse ;  /* 0x000000eee0df7220 */ /* 0x080fe20000410000 */
[----:B0-----:R-:W-:Y:S01]  /*1a20*/  LEA R246, P0, R231, UR6, 0x4 ;  /* 0x00000006e7f67c11 */ /* 0x001fe2000f8020ff */
[-C--:B------:R-:W-:Y:S01]  /*1a30*/  FMUL.FTZ R0, R57, R238.reuse ;  /* 0x000000ee39007220 */ /* 0x080fe20000410000 */
[-C--:B------:R-:W-:Y:S01]  /*1a40*/  FMUL.FTZ R31, R24, R238.reuse ;  /* 0x000000ee181f7220 */ /* 0x080fe20000410000 */
[-C--:B------:R-:W-:Y:S01]  /*1a50*/  FMUL.FTZ R224, R225, R238.reuse ;  /* 0x000000eee1e07220 */ /* 0x080fe20000410000 */
[----:B------:R-:W-:Y:S01]  /*1a60*/  LEA.HI.X R247, R231, UR7, RZ, 0x4, P0 ;  /* 0x00000007e7f77c11 */ /* 0x000fe200080f24ff */
[-C--:B------:R-:W-:Y:S01]  /*1a70*/  FMUL.FTZ R57, R58, R238.reuse ;  /* 0x000000ee3a397220 */ /* 0x080fe20000410000 */
[-C--:B------:R-:W-:Y:S01]  /*1a80*/  FMUL.FTZ R24, R25, R238.reuse ;  /* 0x000000ee19187220 */ /* 0x080fe20000410000 */
[-C--:B------:R-:W-:Y:S01]  /*1a90*/  FMUL.FTZ R225, R226, R238.reuse ;  /* 0x000000eee2e17220 */ /* 0x080fe20000410000 */
[-C--:B------:R-:W-:Y:S01]  /*1aa0*/  FMUL.FTZ R25, R26, R238.reuse ;  /* 0x000000ee1a197220 */ /* 0x080fe20000410000 */
[----:B------:R-:W-:Y:S01]  /*1ab0*/  LEA R226, P0, R235, UR6, 0x4 ;  /* 0x00000006ebe27c11 */ /* 0x000fe2000f8020ff */
        /* <DEDUP_REMOVED lines=13> */
[----:B------:R-:W-:Y:S01]  /*1b90*/  LEA.HI.X R227, R235, UR7, RZ, 0x4, P0 ;  /* 0x00000007ebe37c11 */ /* 0x000fe200080f24ff */
[----:B------:R-:W-:Y:S01]  /*1ba0*/  FFMA.FTZ R17, R197, R52, R125 ;  /* 0x00000034c5117223 */ /* 0x000fe2000001007d */
[----:B------:R-:W-:Y:S01]  /*1bb0*/  LEA R52, P0, R229, UR6, 0x4 ;  /* 0x00000006e5347c11 */ /* 0x000fe2000f8020ff */
        /* <DEDUP_REMOVED lines=16> */
[----:B------:R-:W-:-:S02]  /*1cc0*/  LEA.HI.X R53, R229, UR7, RZ, 0x4, P0 ;  /* 0x00000007e5357c11 */ /* 0x000fc400080f24ff */
[----:B------:R-:W-:Y:S01]  /*1cd0*/  LEA R50, P0, R233, UR6, 0x4 ;  /* 0x00000006e9327c11 */ /* 0x000fe2000f8020ff */
[----:B------:R2:W-:Y:S01]  /*1ce0*/  STG.E.128 desc[UR4][R56.64], R20 ;  /* 0x0000001438007986 */ /* 0x0005e2000c101d04 */
[----:B------:R-:W-:Y:S01]  /*1cf0*/  LEA.HI.X R49, R230, UR7, RZ, 0x4, P1 ;  /* 0x00000007e6317c11 */ /* 0x000fe200088f24ff */
[----:B0-----:R-:W-:Y:S01]  /*1d00*/  FFMA.FTZ R13, R189, R44, R117 ;  /* 0x0000002cbd0d7223 */ /* 0x001fe20000010075 */
[----:B------:R-:W-:Y:S01]  /*1d10*/  FFMA.FTZ R12, R188, R51, R116 ;  /* 0x00000033bc0c7223 */ /* 0x000fe20000010074 */
[----:B------:R-:W-:Y:S01]  /*1d20*/  FFMA.FTZ R14, R190, R45, R118 ;  /* 0x0000002dbe0e7223 */ /* 0x000fe20000010076 */
[----:B------:R-:W-:Y:S01]  /*1d30*/  FFMA.FTZ R15, R191, R46, R119 ;  /* 0x0000002ebf0f7223 */ /* 0x000fe20000010077 */
[----:B------:R-:W-:Y:S01]  /*1d40*/  LEA R44, P2, R232, UR6, 0x4 ;  /* 0x00000006e82c7c11 */ /* 0x000fe2000f8420ff */
[----:B-1----:R-:W-:Y:S01]  /*1d50*/  FFMA.FTZ R17, R185, R40, R113 ;  /* 0x00000028b9117223 */ /* 0x002fe20000010071 */
[----:B------:R-:W-:Y:S01]  /*1d60*/  FFMA.FTZ R16, R184, R47, R112 ;  /* 0x0000002fb8107223 */ /* 0x000fe20000010070 */
[----:B------:R-:W-:Y:S01]  /*1d70*/  FFMA.FTZ R18, R186, R41, R114 ;  /* 0x00000029ba127223 */ /* 0x000fe20000010072 */
[----:B------:R-:W-:Y:S01]  /*1d80*/  FFMA.FTZ R19, R187, R42, R115 ;  /* 0x0000002abb137223 */ /* 0x000fe20000010073 */
[----:B------:R0:W-:Y:S01]  /*1d90*/  STG.E.128 desc[UR4][R52.64], R12 ;  /* 0x0000000c34007986 */ /* 0x0001e2000c101d04 */
[----:B------:R-:W-:Y:S01]  /*1da0*/  LEA.HI.X R51, R233, UR7, RZ, 0x4, P0 ;  /* 0x00000007e9337c11 */ /* 0x000fe200080f24ff */
[----:B--2---:R-:W-:Y:S01]  /*1db0*/  FFMA.FTZ R21, R181, R36, R109 ;  /* 0x00000024b5157223 */ /* 0x004fe2000001006d */
[----:B------:R-:W-:Y:S01]  /*1dc0*/  FFMA.FTZ R20, R180, R43, R108 ;  /* 0x0000002bb4147223 */ /* 0x000fe2000001006c */
[----:B------:R-:W-:Y:S01]  /*1dd0*/  FFMA.FTZ R22, R182, R37, R110 ;  /* 0x00000025b6167223 */ /* 0x000fe2000001006e */
[----:B------:R-:W-:Y:S01]  /*1de0*/  FFMA.FTZ R23, R183, R38, R111 ;  /* 0x00000026b7177223 */ /* 0x000fe2000001006f */
[----:B------:R-:W-:Y:S01]  /*1df0*/  LEA.HI.X R45, R232, UR7, RZ, 0x4, P2 ;  /* 0x00000007e82d7c11 */ /* 0x000fe200090f24ff */
[----:B------:R1:W-:Y:S01]  /*1e00*/  STG.E.128 desc[UR4][R48.64], R16 ;  /* 0x0000001030007986 */ /* 0x0003e2000c101d04 */
[----:B------:R-:W-:-:S02]  /*1e10*/  LEA R42, P0, R7, UR6, 0x4 ;  /* 0x00000006072a7c11 */ /* 0x000fc4000f8020ff */
[----:B------:R-:W-:Y:S01]  /*1e20*/  LEA R40, P1, R8, UR6, 0x4 ;  /* 0x0000000608287c11 */ /* 0x000fe2000f8220ff */
[----:B------:R2:W-:Y:S01]  /*1e30*/  STG.E.128 desc[UR4][R50.64], R20 ;  /* 0x0000001432007986 */ /* 0x0005e2000c101d04 */
[----:B------:R-:W-:Y:S02]  /*1e40*/  LEA R38, P2, R228, UR6, 0x4 ;  /* 0x00000006e4267c11 */ /* 0x000fe4000f8420ff */
[----:B------:R-:W-:Y:S02]  /*1e50*/  LEA.HI.X R43, R7, UR7, RZ, 0x4, P0 ;  /* 0x00000007072b7c11 */ /* 0x000fe400080f24ff */
[----:B------:R-:W-:Y:S01]  /*1e60*/  LEA.HI.X R41, R8, UR7, RZ, 0x4, P1 ;  /* 0x0000000708297c11 */ /* 0x000fe200088f24ff */
[----:B------:R-:W-:Y:S01]  /*1e70*/  FFMA.FTZ R8, R156, R239, R84 ;  /* 0x000000ef9c087223 */ /* 0x000fe20000010054 */
[----:B0-----:R-:W-:Y:S01]  /*1e80*/  FFMA.FTZ R13, R177, R32, R105 ;  /* 0x00000020b10d7223 */ /* 0x001fe20000010069 */
        /* <DEDUP_REMOVED lines=8> */
[----:B------:R-:W-:Y:S01]  /*1f10*/  LEA.HI.X R39, R228, UR7, RZ, 0x4, P2 ;  /* 0x00000007e4277c11 */ /* 0x000fe200090f24ff */
[----:B-1----:R-:W-:Y:S01]  /*1f20*/  FFMA.FTZ R17, R165, R58, R93 ;  /* 0x0000003aa5117223 */ /* 0x002fe2000001005d */
[----:B------:R-:W-:Y:S01]  /*1f30*/  FFMA.FTZ R16, R164, R27, R92 ;  /* 0x0000001ba4107223 */ /* 0x000fe2000001005c */
[----:B------:R-:W-:Y:S01]  /*1f40*/  FFMA.FTZ R18, R166, R63, R94 ;  /* 0x0000003fa6127223 */ /* 0x000fe2000001005e */
[----:B------:R-:W-:Y:S01]  /*1f50*/  FFMA.FTZ R19, R167, R62, R95 ;  /* 0x0000003ea7137223 */ /* 0x000fe2000001005f */
[----:B------:R-:W-:Y:S01]  /*1f60*/  STG.E.128 desc[UR4][R42.64], R32 ;  /* 0x000000202a007986 */ /* 0x000fe2000c101d04 */
[----:B------:R-:W-:Y:S01]  /*1f70*/  LEA R36, P3, R11, UR6, 0x4 ;  /* 0x000000060b247c11 */ /* 0x000fe2000f8620ff */
[----:B--2---:R-:W-:Y:S01]  /*1f80*/  FFMA.FTZ R21, R161, R236, R89 ;  /* 0x000000eca1157223 */ /* 0x004fe20000010059 */
        /* <DEDUP_REMOVED lines=14> */
[----:B------:R-:W-:-:S02]  /*2070*/  LEA R24, P0, R10, UR6, 0x4 ;  /* 0x000000060a187c11 */ /* 0x000fc4000f8020ff */
[----:B------:R0:W-:Y:S01]  /*2080*/  STG.E.128 desc[UR4][R40.64], R12 ;  /* 0x0000000c28007986 */ /* 0x0001e2000c101d04 */
[----:B------:R-:W-:Y:S01]  /*2090*/  LEA.HI.X R27, R9, UR7, RZ, 0x4, P1 ;  /* 0x00000007091b7c11 */ /* 0x000fe200088f24ff */
[----:B------:R-:W-:Y:S01]  /*20a0*/  FFMA.FTZ R9, R157, R60, R85 ;  /* 0x0000003c9d097223 */ /* 0x000fe20000010055 */
[----:B------:R-:W-:Y:S01]  /*20b0*/  LEA.HI.X R25, R10, UR7, RZ, 0x4, P0 ;  /* 0x000000070a197c11 */ /* 0x000fe200080f24ff */
[----:B------:R1:W-:Y:S01]  /*20c0*/  STG.E.128 desc[UR4][R38.64], R16 ;  /* 0x0000001026007986 */ /* 0x0003e2000c101d04 */
[----:B------:R-:W-:-:S03]  /*20d0*/  FFMA.FTZ R10, R158, R241, R86 ;  /* 0x000000f19e0a7223 */ /* 0x000fc60000010056 */
[----:B------:R-:W-:Y:S04]  /*20e0*/  STG.E.128 desc[UR4][R36.64], R20 ;  /* 0x0000001424007986 */ /* 0x000fe8000c101d04 */
[----:B------:R2:W-:Y:S01]  /*20f0*/  STG.E.128 desc[UR4][R24.64], R8 ;  /* 0x0000000818007986 */ /* 0x0005e2000c101d04 */
[----:B0-----:R-:W-:Y:S01]  /*2100*/  FFMA.FTZ R13, R153, R208, R81 ;  /* 0x000000d0990d7223 */ /* 0x001fe20000010051 */
[----:B------:R-:W-:Y:S01]  /*2110*/  FFMA.FTZ R12, R152, R243, R80 ;  /* 0x000000f3980c7223 */ /* 0x000fe20000010050 */
[----:B------:R-:W-:Y:S01]  /*2120*/  FFMA.FTZ R14, R154, R209, R82 ;  /* 0x000000d19a0e7223 */ /* 0x000fe20000010052 */
[----:B------:R-:W-:Y:S01]  /*2130*/  FFMA.FTZ R15, R155, R210, R83 ;  /* 0x000000d29b0f7223 */ /* 0x000fe20000010053 */
[----:B-1----:R-:W-:Y:S02]  /*2140*/  LEA R18, P1, R6, UR6, 0x4 ;  /* 0x0000000606127c11 */ /* 0x002fe4000f8220ff */
[----:B------:R-:W-:-:S02]  /*2150*/  LEA R16, P0, R5, UR6, 0x4 ;  /* 0x0000000605107c11 */ /* 0x000fc4000f8020ff */
[----:B------:R-:W-:Y:S01]  /*2160*/  LEA.HI.X R19, R6, UR7, RZ, 0x4, P1 ;  /* 0x0000000706137c11 */ /* 0x000fe200088f24ff */
[----:B------:R0:W-:Y:S01]  /*2170*/  STG.E.128 desc[UR4][R26.64], R12 ;  /* 0x0000000c1a007986 */ /* 0x0001e2000c101d04 */
[----:B------:R-:W1:Y:S01]  /*2180*/  LDC.64 R6, c[0x0][0x210] ;  /* 0x00008400ff067b82 */ /* 0x000e620000000a00 */
[----:B------:R-:W-:Y:S01]  /*2190*/  LEA.HI.X R17, R5, UR7, RZ, 0x4, P0 ;  /* 0x0000000705117c11 */ /* 0x000fe200080f24ff */
[----:B--2---:R-:W-:Y:S01]  /*21a0*/  FFMA.FTZ R9, R145, R216, R73 ;  /* 0x000000d891097223 */ /* 0x004fe20000010049 */
[----:B------:R-:W-:Y:S01]  /*21b0*/  LEA R20, P0, R3, UR6, 0x4 ;  /* 0x0000000603147c11 */ /* 0x000fe2000f8020ff */
[----:B------:R-:W-:Y:S01]  /*21c0*/  FFMA.FTZ R8, R144, R215, R72 ;  /* 0x000000d790087223 */ /* 0x000fe20000010048 */
[----:B------:R-:W-:Y:S01]  /*21d0*/  LEA R22, P2, R2, UR6, 0x4 ;  /* 0x0000000602167c11 */ /* 0x000fe2000f8420ff */
[----:B------:R-:W-:Y:S01]  /*21e0*/  FFMA.FTZ R10, R146, R217, R74 ;  /* 0x000000d9920a7223 */ /* 0x000fe2000001004a */
[----:B------:R-:W-:Y:S01]  /*21f0*/  FFMA.FTZ R11, R147, R218, R75 ;  /* 0x000000da930b7223 */ /* 0x000fe2000001004b */
[----:B------:R-:W-:Y:S01]  /*2200*/  LEA.HI.X R21, R3, UR7, RZ, 0x4, P0 ;  /* 0x0000000703157c11 */ /* 0x000fe200080f24ff */
[----:B------:R-:W-:Y:S01]  /*2210*/  FFMA.FTZ R25, R137, R224, R65 ;  /* 0x000000e089197223 */ /* 0x000fe20000010041 */
[----:B------:R-:W-:Y:S01]  /*2220*/  LEA.HI.X R23, R2, UR7, RZ, 0x4, P2 ;  /* 0x0000000702177c11 */ /* 0x000fe200090f24ff */
[----:B------:R-:W-:Y:S01]  /*2230*/  FFMA.FTZ R24, R136, R223, R64 ;  /* 0x000000df88187223 */ /* 0x000fe20000010040 */
[----:B------:R2:W-:Y:S04]  /*2240*/  STG.E.128 desc[UR4][R16.64], R28 ;  /* 0x0000001c10007986 */ /* 0x0005e8000c101d04 */
[----:B------:R2:W-:Y:S01]  /*2250*/  STG.E.128 desc[UR4][R18.64], R8 ;  /* 0x0000000812007986 */ /* 0x0005e2000c101d04 */
[----:B0-----:R-:W-:Y:S01]  /*2260*/  FFMA.FTZ R13, R141, R220, R69 ;  /* 0x000000dc8d0d7223 */ /* 0x001fe20000010045 */
[----:B------:R-:W-:Y:S01]  /*2270*/  FFMA.FTZ R12, R140, R219, R68 ;  /* 0x000000db8c0c7223 */ /* 0x000fe20000010044 */
[----:B------:R-:W-:Y:S01]  /*2280*/  FFMA.FTZ R14, R142, R221, R70 ;  /* 0x000000dd8e0e7223 */ /* 0x000fe20000010046 */
[----:B------:R-:W-:Y:S01]  /*2290*/  FFMA.FTZ R15, R143, R222, R71 ;  /* 0x000000de8f0f7223 */ /* 0x000fe20000010047 */
[----:B------:R-:W-:Y:S01]  /*22a0*/  FFMA.FTZ R26, R138, R225, R66 ;  /* 0x000000e18a1a7223 */ /* 0x000fe20000010042 */
[----:B------:R-:W-:Y:S01]  /*22b0*/  FFMA.FTZ R27, R139, R238, R67 ;  /* 0x000000ee8b1b7223 */ /* 0x000fe20000010043 */
[----:B-1----:R-:W-:-:S02]  /*22c0*/  LEA R4, R6, R4, 0x2 ;  /* 0x0000000406047211 */ /* 0x002fc400078e10ff */
[----:B------:R2:W-:Y:S02]  /*22d0*/  STG.E.128 desc[UR4][R20.64], R12 ;  /* 0x0000000c14007986 */ /* 0x0005e4000c101d04 */
[----:B------:R-:W-:Y:S02]  /*22e0*/  ISETP.GE.AND P0, PT, R4, R7, PT ;  /* 0x000000070400720c */ /* 0x000fe40003f06270 */
[----:B------:R2:W-:Y:S11]  /*22f0*/  STG.E.128 desc[UR4][R22.64], R24 ;  /* 0x0000001816007986 */ /* 0x0005f6000c101d04 */
[----:B------:R-:W-:Y:S05]  /*2300*/  @!P0 BRA `(.L_x_1673) ;  /* 0xffffffe000148947 */ /* 0x000fea000383ffff */
[----:B------:R-:W-:Y:S05]  /*2310*/  EXIT ;  /* 0x000000000000794d */ /* 0x000fea0003800000 */
.L_x_1672:
[----:B------:R-:W-:Y:S01]  /*2320*/  HFMA2.MMA R240, -RZ, RZ, 0, 5.9604644775390625e-08 ;  /* 0x00000001fff07435 */ /* 0x000fe200000001ff */
[----:B------:R-:W-:Y:S01]  /*2330*/  BSSY B0, `(.L_x_1674) ;  /* 0x0000006000007945 */ /* 0x000fe20003800000 */
[----:B------:R-:W-:Y:S02]  /*2340*/  MOV R239, 0x1f ;  /* 0x0000001f00ef7802 */ /* 0x000fe40000000f00 */
[----:B------:R-:W-:-:S07]  /*2350*/  MOV R238, 0xffffffff ;  /* 0xffffffff00ee7802 */ /* 0x000fce0000000f00 */
[----:B-----5:R-:W-:Y:S05]  /*2360*/  WARPSYNC.COLLECTIVE R238, `(.L_x_1675) ;  /* 0x00000000ee087348 */ /* 0x020fea0003c00000 */
[----:B------:R0:W1:Y:S02]  /*2370*/  SHFL.BFLY P1, R242, R241, R240, R239 ;  /* 0x0c0000f0f1f27389 */ /* 0x00006400000200ef */
[----:B01---5:R-:W-:Y:S01]  /*2380*/  ENDCOLLECTIVE ;  /* 0x000000000000791b */ /* 0x023fe20003800000 */
.L_x_1675:
[----:B------:R-:W-:Y:S05]  /*2390*/  BSYNC B0 ;  /* 0x0000000000007941 */ /* 0x000fea0003800000 */
.L_x_1674:
[----:B------:R-:W-:Y:S01]  /*23a0*/  HFMA2.MMA R240, -RZ, RZ, 0, 1.1920928955078125e-07 ;  /* 0x00000002fff07435 */ /* 0x000fe200000001ff */
[----:B------:R-:W-:Y:S01]  /*23b0*/  FADD.FTZ R241, R241, R242 ;  /* 0x000000f2f1f17221 */ /* 0x000fe20000010000 */
[----:B------:R-:W-:Y:S02]  /*23c0*/  MOV R239, 0x1f ;  /* 0x0000001f00ef7802 */ /* 0x000fe40000000f00 */
[----:B------:R-:W-:-:S07]  /*23d0*/  MOV R238, 0xffffffff ;  /* 0xffffffff00ee7802 */ /* 0x000fce0000000f00 */
[----:B------:R-:W-:Y:S05]  /*23e0*/  WARPSYNC.COLLECTIVE R238, `(.L_x_1676) ;  /* 0x00000000ee087348 */ /* 0x000fea0003c00000 */
[----:B------:R0:W1:Y:S02]  /*23f0*/  SHFL.BFLY P1, R242, R241, R240, R239 ;  /* 0x0c0000f0f1f27389 */ /* 0x00006400000200ef */
[----:B01----:R-:W-:Y:S01]  /*2400*/  ENDCOLLECTIVE ;  /* 0x000000000000791b */ /* 0x003fe20003800000 */
.L_x_1676:
[----:B------:R-:W-:Y:S01]  /*2410*/  HFMA2.MMA R240, -RZ, RZ, 0, 2.384185791015625e-07 ;  /* 0x00000004fff07435 */ /* 0x000fe200000001ff */
[----:B------:R-:W-:-:S05]  /*2420*/  FADD.FTZ R243, R241, R242 ;  /* 0x000000f2f1f37221 */ /* 0x000fca0000010000 */
[----:B------:R-:W-:-:S07]  /*2430*/  MOV R241, R243 ;  /* 0x000000f300f17202 */ /* 0x000fce0000000f00 */
[----:B------:R-:W-:Y:S05]  /*2440*/  WARPSYNC.COLLECTIVE R238, `(.L_x_1677) ;  /* 0x00000000ee087348 */ /* 0x000fea0003c00000 */
[----:B------:R0:W1:Y:S02]  /*2450*/  SHFL.BFLY P1, R242, R241, R240, R239 ;  /* 0x0c0000f0f1f27389 */ /* 0x00006400000200ef */
[----:B01----:R-:W-:Y:S01]  /*2460*/  ENDCOLLECTIVE ;  /* 0x000000000000791b */ /* 0x003fe20003800000 */
.L_x_1677:
[----:B------:R-:W-:Y:S01]  /*2470*/  HFMA2.MMA R240, -RZ, RZ, 0, 4.76837158203125e-07 ;  /* 0x00000008fff07435 */ /* 0x000fe200000001ff */
[----:B------:R-:W-:-:S05]  /*2480*/  FADD.FTZ R244, R243, R242 ;  /* 0x000000f2f3f47221 */ /* 0x000fca0000010000 */
[----:B------:R-:W-:-:S07]  /*2490*/  MOV R241, R244 ;  /* 0x000000f400f17202 */ /* 0x000fce0000000f00 */
[----:B------:R-:W-:Y:S05]  /*24a0*/  WARPSYNC.COLLECTIVE R238, `(.L_x_1678) ;  /* 0x00000000ee087348 */ /* 0x000fea0003c00000 */
[----:B------:R0:W1:Y:S02]  /*24b0*/  SHFL.BFLY P1, R242, R241, R240, R239 ;  /* 0x0c0000f0f1f27389 */ /* 0x00006400000200ef */
[----:B01----:R-:W-:Y:S01]  /*24c0*/  ENDCOLLECTIVE ;  /* 0x000000000000791b */ /* 0x003fe20003800000 */
.L_x_1678:
[----:B------:R-:W-:Y:S01]  /*24d0*/  HFMA2.MMA R240, -RZ, RZ, 0, 9.5367431640625e-07 ;  /* 0x00000010fff07435 */ /* 0x000fe200000001ff */
[----:B------:R-:W-:-:S05]  /*24e0*/  FADD.FTZ R245, R244, R242 ;  /* 0x000000f2f4f57221 */ /* 0x000fca0000010000 */
[----:B------:R-:W-:-:S07]  /*24f0*/  MOV R241, R245 ;  /* 0x000000f500f17202 */ /* 0x000fce0000000f00 */
[----:B------:R-:W-:Y:S05]  /*2500*/  WARPSYNC.COLLECTIVE R238, `(.L_x_1679) ;  /* 0x00000000ee087348 */ /* 0x000fea0003c00000 */
[----:B------:R0:W1:Y:S02]  /*2510*/  SHFL.BFLY P1, R242, R241, R240, R239 ;  /* 0x0c0000f0f1f27389 */ /* 0x00006400000200ef */
[----:B01----:R-:W-:Y:S01]  /*2520*/  ENDCOLLECTIVE ;  /* 0x000000000000791b */ /* 0x003fe20003800000 */
.L_x_1679:
        /* <DEDUP_REMOVED lines=122> */
[----:B------:R-:W-:Y:S01]  /*2cd0*/  FFMA.FTZ R239, R19, R19, R238 ;  /* 0x0000001313ef7223 */ /* 0x000fe200000100ee */
[----:B------:R-:W-:-:S03]  /*2ce0*/  MOV R238, 0xffffffff ;  /* 0xffffffff00ee7802 */ /* 0x000fc60000000f00 */
[----:B------:R-:W-:Y:S01]  /*2cf0*/  FFMA.FTZ R12, R60, R60, R239 ;  /* 0x0000003c3c0c7223 */ /* 0x000fe200000100ef */
[----:B------:R-:W-:-:S03]  /*2d00*/  HFMA2.MMA R239, -RZ, RZ, 0, 1.847743988037109375e-06 ;  /* 0x0000001fffef7435 */ /* 0x000fc600000001ff */
        /* <DEDUP_REMOVED lines=22> */
[----:B------:R-:W-:-:S07]  /*2e70*/  FFMA.FTZ R241, R227, R227, R12 ;  /* 0x000000e3e3f17223 */ /* 0x000fce000001000c */
[----:B------:R-:W-:Y:S05]  /*2e80*/  WARPSYNC.COLLECTIVE R238, `(.L_x_1680) ;  /* 0x00000000ee087348 */ /* 0x000fea0003c00000 */
[----:B------:R0:W1:Y:S02]  /*2e90*/  SHFL.BFLY P1, R242, R241, R240, R239 ;  /* 0x0c0000f0f1f27389 */ /* 0x00006400000200ef */
[----:B01----:R-:W-:Y:S01]  /*2ea0*/  ENDCOLLECTIVE ;  /* 0x000000000000791b */ /* 0x003fe20003800000 */
.L_x_1680:
[----:B------:R-:W-:Y:S01]  /*2eb0*/  HFMA2.MMA R240, -RZ, RZ, 0, 1.1920928955078125e-07 ;  /* 0x00000002fff07435 */ /* 0x000fe200000001ff */
[----:B------:R-:W-:-:S05]  /*2ec0*/  FADD.FTZ R12, R241, R242 ;  /* 0x000000f2f10c7221 */ /* 0x000fca0000010000 */
[----:B------:R-:W-:-:S07]  /*2ed0*/  MOV R241, R12 ;  /* 0x0000000c00f17202 */ /* 0x000fce0000000f00 */
[----:B------:R-:W-:Y:S05]  /*2ee0*/  WARPSYNC.COLLECTIVE R238, `(.L_x_1681) ;  /* 0x00000000ee087348 */ /* 0x000fea0003c00000 */
[----:B------:R0:W1:Y:S02]  /*2ef0*/  SHFL.BFLY P1, R242, R241, R240, R239 ;  /* 0x0c0000f0f1f27389 */ /* 0x00006400000200ef */
[----:B01----:R-:W-:Y:S01]  /*2f00*/  ENDCOLLECTIVE ;  /* 0x000000000000791b */ /* 0x003fe20003800000 */
.L_x_1681:
[----:B------:R-:W-:Y:S01]  /*2f10*/  HFMA2.MMA R240, -RZ, RZ, 0, 2.384185791015625e-07 ;  /* 0x00000004fff07435 */ /* 0x000fe200000001ff */
[----:B------:R-:W-:-:S05]  /*2f20*/  FADD.FTZ R13, R12, R242 ;  /* 0x000000f20c0d7221 */ /* 0x000fca0000010000 */
[----:B------:R-:W-:-:S07]  /*2f30*/  MOV R241, R13 ;  /* 0x0000000d00f17202 */ /* 0x000fce0000000f00 */
[----:B------:R-:W-:Y:S05]  /*2f40*/  WARPSYNC.COLLECTIVE R238, `(.L_x_1682) ;  /* 0x00000000ee087348 */ /* 0x000fea0003c00000 */
[----:B------:R0:W1:Y:S02]  /*2f50*/  SHFL.BFLY P1, R242, R241, R240, R239 ;  /* 0x0c0000f0f1f27389 */ /* 0x00006400000200ef */
[----:B01----:R-:W-:Y:S01]  /*2f60*/  ENDCOLLECTIVE ;  /* 0x000000000000791b */ /* 0x003fe20003800000 */
.L_x_1682:
[----:B------:R-:W-:Y:S01]  /*2f70*/  HFMA2.MMA R240, -RZ, RZ, 0, 4.76837158203125e-07 ;  /* 0x00000008fff07435 */ /* 0x000fe200000001ff */
[----:B------:R-:W-:-:S05]  /*2f80*/  FADD.FTZ R14, R13, R242 ;  /* 0x000000f20d0e7221 */ /* 0x000fca0000010000 */
[----:B------:R-:W-:-:S07]  /*2f90*/  MOV R241, R14 ;  /* 0x0000000e00f17202 */ /* 0x000fce0000000f00 */
[----:B------:R-:W-:Y:S05]  /*2fa0*/  WARPSYNC.COLLECTIVE R238, `(.L_x_1683) ;  /* 0x00000000ee087348 */ /* 0x000fea0003c00000 */
[----:B------:R0:W1:Y:S02]  /*2fb0*/  SHFL.BFLY P1, R242, R241, R240, R239 ;  /* 0x0c0000f0f1f27389 */ /* 0x00006400000200ef */
[----:B01----:R-:W-:Y:S01]  /*2fc0*/  ENDCOLLECTIVE ;  /* 0x000000000000791b */ /* 0x003fe20003800000 */
.L_x_1683:
[----:B------:R-:W-:Y:S01]  /*2fd0*/  HFMA2.MMA R240, -RZ, RZ, 0, 9.5367431640625e-07 ;  /* 0x00000010fff07435 */ /* 0x000fe200000001ff */
[----:B------:R-:W-:-:S05]  /*2fe0*/  FADD.FTZ R15, R14, R242 ;  /* 0x000000f20e0f7221 */ /* 0x000fca0000010000 */
[----:B------:R-:W-:-:S07]  /*2ff0*/  MOV R241, R15 ;  /* 0x0000000f00f17202 */ /* 0x000fce0000000f00 */
[----:B------:R-:W-:Y:S05]  /*3000*/  WARPSYNC.COLLECTIVE R238, `(.L_x_1684) ;  /* 0x00000000ee087348 */ /* 0x000fea0003c00000 */
[----:B------:R0:W1:Y:S02]  /*3010*/  SHFL.BFLY P1, R242, R241, R240, R239 ;  /* 0x0c0000f0f1f27389 */ /* 0x00006400000200ef */
[----:B01----:R-:W-:Y:S01]  /*3020*/  ENDCOLLECTIVE ;  /* 0x000000000000791b */ /* 0x003fe20003800000 */
.L_x_1684:
[----:B------:R-:W-:Y:S05]  /*3030*/  BRA `(.L_x_1685) ;  /* 0xffffffe400647947 */ /* 0x000fea000383ffff */
.L_x_1686:
        /* <DEDUP_REMOVED lines=12> */
.L_x_2096:


//--------------------- .text._ZN10layer_norm13ln_fwd_kernelINS_13Kernel_traitsI13__nv_bfloat16fS2_fjLj2048ELj1ELj4ELj1ELj16ENS_18Kernel_traits_baseILj2048ES2_fS2_fjLj128EEEEEEEvNS_9FwdParamsE --------------------------
	.section	.text._ZN10layer_norm13ln_fwd_kernelINS_13Kernel_traitsI13__nv_bfloat16fS2_fjLj2048ELj1ELj4ELj1ELj16ENS_18Kernel_traits_baseILj2048ES2_fS2_fjLj128EEEEEEEvNS_9FwdParamsE,"ax",@progbits
	.align	128
        .global         _ZN10layer_norm13ln_fwd_kernelINS_13Kernel_traitsI13__nv_bfloat16fS2_fjLj2048ELj1ELj4ELj1ELj16ENS_18Kernel_traits_baseILj2048ES2_fS2_fjLj128EEEEEEEvNS_9FwdParamsE
        .type           _ZN10layer_norm13ln_fwd_kernelINS_13Kernel_traitsI13__nv_bfloat16fS2_fjLj2048ELj1ELj4ELj1ELj16ENS_18Kernel_traits_baseILj2048ES2_fS2_fjLj128EEEEEEEvNS_9FwdParamsE,@function
        .size           _ZN10layer_norm13ln_fwd_kernelINS_13Kernel_traitsI13__nv_bfloat16fS2_fjLj2048ELj1ELj4ELj1ELj16ENS_18Kernel_traits_baseILj2048ES2_fS2_fjLj128EEEEEEEvNS_9FwdParamsE,(.L_x_2097 - _ZN10layer_norm13ln_fwd_kernelINS_13Kernel_traitsI13__nv_bfloat16fS2_fjLj2048ELj1ELj4ELj1ELj16ENS_18Kernel_traits_baseILj2048ES2_fS2_fjLj128EEEEEEEvNS_9FwdParamsE)
        .other          _ZN10layer_norm13ln_fwd_kernelINS_13Kernel_traitsI13__nv_bfloat16fS2_fjLj2048ELj1ELj4ELj1ELj16ENS_18Kernel_traits_baseILj2048ES2_fS2_fjLj128EEEEEEEvNS_9FwdParamsE,@"STO_CUDA_ENTRY STV_DEFAULT"
_ZN10layer_norm13ln_fwd_kernelINS_13Kernel_traitsI13__nv_bfloat16fS2_fjLj2048ELj1ELj4ELj1ELj16ENS_18Kernel_traits_baseILj2048ES2_fS2_fjLj128EEEEEEEvNS_9FwdParamsE:
.text._ZN10layer_norm13ln_fwd_kernelINS_13Kernel_traitsI13__nv_bfloat16fS2_fjLj2048ELj1ELj4ELj1ELj16ENS_18Kernel_traits_baseILj2048ES2_fS2_fjLj128EEEEEEEvNS_9FwdParamsE:
        /* <DEDUP_REMOVED lines=49> */
.L_x_1688:
[----:B-1----:R-:W1:Y:S01]  /*0310*/  S2R R132, SR_TID.X ;  /* 0x0000000000847919 */ /* 0x002e620000002100 */
[----:B------:R-:W0:Y:S01]  /*0320*/  LDC.64 R64, c[0x0][0x220] ;  /* 0x00008800ff407b82 */ /* 0x000e220000000a00 */
[----:B------:R-:W-:Y:S02]  /*0330*/  SHF.L.U32 R0, R131, 0x9, RZ ;  /* 0x0000000983007819 */ /* 0x000fe400000006ff */
[----:B-1----:R-:W-:-:S04]  /*0340*/  LOP3.LUT P0, R67, R132, 0x1f, RZ, 0xc0, !PT ;  /* 0x0000001f84437812 */ /* 0x002fc8000780c0ff */
[----:B------:R-:W-:-:S05]  /*0350*/  LOP3.LUT R67, R0, 0xfffffe00, R67, 0xe2, !PT ;  /* 0xfffffe0000437812 */ /* 0x000fca00078ee243 */
[C---:B0-----:R-:W-:Y:S01]  /*0360*/  IMAD.WIDE.U32 R4, R67.reuse, 0x10, R64 ;  /* 0x0000001043047825 */ /* 0x041fe200078e0040 */
        /* <DEDUP_REMOVED lines=260> */
.L_x_1700:
[----:B------:R-:W2:Y:S01]  /*13b0*/  LDC R133, c[0x0][0x260] ;  /* 0x00009800ff857b82 */ /* 0x000ea20000000800 */
[----:B01----:R-:W-:Y:S01]  /*13c0*/  FADD.FTZ R140, R140, R137 ;  /* 0x000000898c8c7221 */ /* 0x003fe20000010000 */
[----:B------:R-:W-:Y:S02]  /*13d0*/  LOP3.LUT R132, R132, 0x1f, RZ, 0xc0, !PT ;  /* 0x0000001f84847812 */ /* 0x000fe400078ec0ff */
[----:B------:R-:W-:Y:S02]  /*13e0*/  SHF.L.U32 R135, R131, 0x9, RZ ;  /* 0x0000000983877819 */ /* 0x000fe400000006ff */
[----:B-----5:R-:W-:Y:S02]  /*13f0*/  SHF.R.U32.HI R144, RZ, 0x10, R109 ;  /* 0x00000010ff907819 */ /* 0x020fe4000001166d */
[----:B------:R-:W0:Y:S01]  /*1400*/  @!P0 LDC.64 R26, c[0x0][0x230] ;  /* 0x00008c00ff1a8b82 */ /* 0x000e220000000a00 */
[----:B--2---:R-:W-:-:S06]  /*1410*/  FFMA.FTZ R133, R140, 0.00048828125, R133 ;  /* 0x3a0000008c857823 */ /* 0x004fcc0000010085 */
[----:B------:R-:W1:Y:S01]  /*1420*/  MUFU.RSQ R133, R133 ;  /* 0x0000008500857308 */ /* 0x000e620000001400 */
[----:B0-----:R-:W-:-:S05]  /*1430*/  @!P0 IMAD.WIDE R26, R131, 0x4, R26 ;  /* 0x00000004831a8825 */ /* 0x001fca00078e021a */
[----:B------:R0:W-:Y:S01]  /*1440*/  @!P0 STG.E desc[UR4][R26.64], R130 ;  /* 0x000000821a008986 */ /* 0x0001e2000c101904 */
[-C--:B-1----:R-:W-:Y:S01]  /*1450*/  FMUL.FTZ R134, R0, R133.reuse ;  /* 0x0000008500867220 */ /* 0x082fe20000410000 */
[-C--:B------:R-:W-:Y:S01]  /*1460*/  FMUL.FTZ R136, R17, R133.reuse ;  /* 0x0000008511887220 */ /* 0x080fe20000410000 */
[-C--:B------:R-:W-:Y:S01]  /*1470*/  FMUL.FTZ R25, R25, R133.reuse ;  /* 0x0000008519197220 */ /* 0x080fe20000410000 */
[-C--:B0-----:R-:W-:Y:S01]  /*1480*/  FMUL.FTZ R130, R11, R133.reuse ;  /* 0x000000850b827220 */ /* 0x081fe20000410000 */
[-C--:B------:R-:W-:Y:S01]  /*1490*/  FMUL.FTZ R17, R29, R133.reuse ;  /* 0x000000851d117220 */ /* 0x080fe20000410000 */
[----:B------:R-:W-:Y:S01]  /*14a0*/  F2FP.BF16.F32.PACK_AB R27, RZ, R134 ;  /* 0x00000086ff1b723e */ /* 0x000fe200000010ff */
[-C--:B------:R-:W-:Y:S01]  /*14b0*/  FMUL.FTZ R134, R5, R133.reuse ;  /* 0x0000008505867220 */ /* 0x080fe20000410000 */
[-C--:B------:R-:W-:Y:S01]  /*14c0*/  FMUL.FTZ R5, R8, R133.reuse ;  /* 0x0000008508057220 */ /* 0x080fe20000410000 */
[-C--:B------:R-:W-:Y:S01]  /*14d0*/  FMUL.FTZ R8, R12, R133.reuse ;  /* 0x000000850c087220 */ /* 0x080fe20000410000 */
[-C--:B------:R-:W-:Y:S01]  /*14e0*/  FMUL.FTZ R12, R18, R133.reuse ;  /* 0x00000085120c7220 */ /* 0x080fe20000410000 */
[-C--:B------:R-:W-:Y:S01]  /*14f0*/  FMUL.FTZ R11, R16, R133.reuse ;  /* 0x00000085100b7220 */ /* 0x080fe20000410000 */
[-C--:B------:R-:W-:Y:S01]  /*1500*/  FMUL.FTZ R18, R34, R133.reuse ;  /* 0x0000008522127220 */ /* 0x080fe20000410000 */
[-C--:B------:R-:W-:Y:S01]  /*1510*/  FMUL.FTZ R45, R45, R133.reuse ;  /* 0x000000852d2d7220 */ /* 0x080fe20000410000 */
[----:B------:R-:W-:Y:S01]  /*1520*/  LOP3.LUT R0, R135, 0xfffffe00, R132, 0xe2, !PT ;  /* 0xfffffe0087007812 */ /* 0x000fe200078ee284 */
[-C--:B------:R-:W-:Y:S01]  /*1530*/  FMUL.FTZ R16, R4, R133.reuse ;  /* 0x0000008504107220 */ /* 0x080fe20000410000 */
[-C--:B------:R-:W-:Y:S01]  /*1540*/  FMUL.FTZ R34, R39, R133.reuse ;  /* 0x0000008527227220 */ /* 0x080fe20000410000 */
[-C--:B------:R-:W-:Y:S01]  /*1550*/  FMUL.FTZ R132, R7, R133.reuse ;  /* 0x0000008507847220 */ /* 0x080fe20000410000 */
[-C--:B------:R-:W-:Y:S01]  /*1560*/  FMUL.FTZ R4, R138, R133.reuse ;  /* 0x000000858a047220 */ /* 0x080fe20000410000 */
[----:B------:R-:W-:Y:S01]  /*1570*/  FMUL.FTZ R39, R40, R133 ;  /* 0x0000008528277220 */ /* 0x000fe20000410000 */
[----:B------:R-:W-:Y:S01]  /*1580*/  F2FP.BF16.F32.PACK_AB R138, RZ, R25 ;  /* 0x00000019ff8a723e */ /* 0x000fe200000010ff */
[----:B------:R-:W-:Y:S01]  /*1590*/  FMUL.FTZ R40, R41, R133 ;  /* 0x0000008529287220 */ /* 0x000fe20000410000 */
[----:B------:R-:W-:Y:S01]  /*15a0*/  F2FP.BF16.F32.PACK_AB R25, RZ, R17 ;  /* 0x00000011ff19723e */ /* 0x000fe200000010ff */
[-C--:B------:R-:W-:Y:S01]  /*15b0*/  FMUL.FTZ R139, R35, R133.reuse ;  /* 0x00000085238b7220 */ /* 0x080fe20000410000 */
[-C--:B------:R-:W-:Y:S01]  /*15c0*/  FMUL.FTZ R41, R47, R133.reuse ;  /* 0x000000852f297220 */ /* 0x080fe20000410000 */
[-C--:B------:R-:W-:Y:S01]  /*15d0*/  FMUL.FTZ R21, R21, R133.reuse ;  /* 0x0000008515157220 */ /* 0x080fe20000410000 */
[-C--:B------:R-:W-:Y:S01]  /*15e0*/  FMUL.FTZ R17, R32, R133.reuse ;  /* 0x0000008520117220 */ /* 0x080fe20000410000 */
[----:B------:R-:W-:Y:S01]  /*15f0*/  FMUL.FTZ R35, R37, R133 ;  /* 0x0000008525237220 */ /* 0x000fe20000410000 */
[----:B------:R-:W-:Y:S01]  /*1600*/  F2FP.BF16.F32.PACK_AB R47, RZ, R45 ;  /* 0x0000002dff2f723e */ /* 0x000fe200000010ff */
[-C--:B------:R-:W-:Y:S01]  /*1610*/  FMUL.FTZ R31, R31, R133.reuse ;  /* 0x000000851f1f7220 */ /* 0x080fe20000410000 */
[-C--:B------:R-:W-:Y:S01]  /*1620*/  FMUL.FTZ R37, R48, R133.reuse ;  /* 0x0000008530257220 */ /* 0x080fe20000410000 */
[-C--:B------:R-:W-:Y:S01]  /*1630*/  FMUL.FTZ R32, R50, R133.reuse ;  /* 0x0000008532207220 */ /* 0x080fe20000410000 */
[-C--:B------:R-:W-:Y:S01]  /*1640*/  FMUL.FTZ R45, R53, R133.reuse ;  /* 0x00000085352d7220 */ /* 0x080fe20000410000 */
[-C--:B------:R-:W-:Y:S01]  /*1650*/  FMUL.FTZ R142, R57, R133.reuse ;  /* 0x00000085398e7220 */ /* 0x080fe20000410000 */
[----:B------:R-:W-:Y:S01]  /*1660*/  F2FP.BF16.F32.PACK_AB R134, RZ, R134 ;  /* 0x00000086ff86723e */ /* 0x000fe200000010ff */
[-C--:B------:R-:W-:Y:S01]  /*1670*/  FMUL.FTZ R137, R15, R133.reuse ;  /* 0x000000850f897220 */ /* 0x080fe20000410000 */
[----:B------:R-:W-:Y:S01]  /*1680*/  F2FP.BF16.F32.PACK_AB R132, RZ, R132 ;  /* 0x00000084ff84723e */ /* 0x000fe200000010ff */
[-C--:B------:R-:W-:Y:S01]  /*1690*/  FMUL.FTZ R135, R19, R133.reuse ;  /* 0x0000008513877220 */ /* 0x080fe20000410000 */
[----:B------:R-:W-:Y:S01]  /*16a0*/  SHF.R.U64 R48, R96, 0x10, R97 ;  /* 0x0000001060307819 */ /* 0x000fe20000001261 */
[-C--:B------:R-:W-:Y:S01]  /*16b0*/  FMUL.FTZ R15, R22, R133.reuse ;  /* 0x00000085160f7220 */ /* 0x080fe20000410000 */
[----:B------:R-:W-:Y:S01]  /*16c0*/  SHF.R.U64 R53, R128, 0x10, R129 ;  /* 0x0000001080357819 */ /* 0x000fe20000001281 */
[-C--:B------:R-:W-:Y:S01]  /*16d0*/  FMUL.FTZ R28, R28, R133.reuse ;  /* 0x000000851c1c7220 */ /* 0x080fe20000410000 */
[----:B------:R-:W-:Y:S01]  /*16e0*/  SHF.R.U32.HI R50, RZ, 0x10, R97 ;  /* 0x00000010ff327819 */ /* 0x000fe20000011661 */
[-C--:B------:R-:W-:Y:S01]  /*16f0*/  FMUL.FTZ R7, R9, R133.reuse ;  /* 0x0000008509077220 */ /* 0x080fe20000410000 */
[----:B------:R-:W-:Y:S01]  /*1700*/  SHF.R.U32.HI R57, RZ, 0x10, R129 ;  /* 0x00000010ff397819 */ /* 0x000fe20000011681 */
[-C--:B------:R-:W-:Y:S01]  /*1710*/  FMUL.FTZ R26, R13, R133.reuse ;  /* 0x000000850d1a7220 */ /* 0x080fe20000410000 */
[-C--:B------:R-:W-:Y:S01]  /*1720*/  FMUL.FTZ R22, R23, R133.reuse ;  /* 0x0000008517167220 */ /* 0x080fe20000410000 */
[-C--:B------:R-:W-:Y:S01]  /*1730*/  FMUL.FTZ R19, R30, R133.reuse ;  /* 0x000000851e137220 */ /* 0x080fe20000410000 */
[----:B------:R-:W-:Y:S01]  /*1740*/  FMUL.FTZ R9, R14, R133 ;  /* 0x000000850e097220 */ /* 0x000fe20000410000 */
[----:B------:R-:W-:Y:S01]  /*1750*/  F2FP.BF16.F32.PACK_AB R23, RZ, R21 ;  /* 0x00000015ff17723e */ /* 0x000fe200000010ff */
[-C--:B------:R-:W-:Y:S01]  /*1760*/  FMUL.FTZ R30, R33, R133.reuse ;  /* 0x00000085211e7220 */ /* 0x080fe20000410000 */
[----:B------:R-:W-:Y:S01]  /*1770*/  FMUL.FTZ R14, R20, R133 ;  /* 0x00000085140e7220 */ /* 0x000fe20000410000 */
[----:B------:R-:W-:Y:S01]  /*1780*/  F2FP.BF16.F32.PACK_AB R33, RZ, R31 ;  /* 0x0000001fff21723e */ /* 0x000fe200000010ff */
[-C--:B------:R-:W-:Y:S01]  /*1790*/  FMUL.FTZ R21, R38, R133.reuse ;  /* 0x0000008526157220 */ /* 0x080fe20000410000 */
[----:B------:R-:W-:Y:S01]  /*17a0*/  F2FP.BF16.F32.PACK_AB R29, RZ, R4 ;  /* 0x00000004ff1d723e */ /* 0x000fe200000010ff */
[-C--:B------:R-:W-:Y:S01]  /*17b0*/  FMUL.FTZ R20, R36, R133.reuse ;  /* 0x0000008524147220 */ /* 0x080fe20000410000 */
[-C--:B------:R-:W-:Y:S01]  /*17c0*/  FMUL.FTZ R38, R44, R133.reuse ;  /* 0x000000852c267220 */ /* 0x080fe20000410000 */
[-C--:B------:R-:W-:Y:S01]  /*17d0*/  FMUL.FTZ R31, R54, R133.reuse ;  /* 0x00000085361f7220 */ /* 0x080fe20000410000 */
[-C--:B------:R-:W-:Y:S01]  /*17e0*/  FMUL.FTZ R141, R55, R133.reuse ;  /* 0x00000085378d7220 */ /* 0x080fe20000410000 */
[----:B------:R-:W-:Y:S01]  /*17f0*/  HFMA2.BF16_V2 R134, R53.H0_H0, R134.H0_H0, R48.H0_H0 ;  /* 0x2000008635867231 */ /* 0x000fe20000240830 */
[----:B------:R-:W-:Y:S01]  /*1800*/  F2FP.BF16.F32.PACK_AB R130, RZ, R130 ;  /* 0x00000082ff82723e */ /* 0x000fe200000010ff */
[----:B------:R-:W-:Y:S01]  /*1810*/  HFMA2.BF16_V2 R132, R57.H0_H0, R132.H0_H0, R50.H0_H0 ;  /* 0x2000008439847231 */ /* 0x000fe20000240832 */
[----:B------:R-:W-:Y:S01]  /*1820*/  F2FP.BF16.F32.PACK_AB R4, RZ, R28 ;  /* 0x0000001cff04723e */ /* 0x000fe200000010ff */
[-C--:B------:R-:W-:Y:S01]  /*1830*/  FMUL.FTZ R44, R51, R133.reuse ;  /* 0x00000085332c7220 */ /* 0x080fe20000410000 */
[-C--:B------:R-:W-:Y:S01]  /*1840*/  FMUL.FTZ R36, R52, R133.reuse ;  /* 0x0000008534247220 */ /* 0x080fe20000410000 */
[-C--:B------:R-:W-:Y:S01]  /*1850*/  FMUL.FTZ R55, R60, R133.reuse ;  /* 0x000000853c377220 */ /* 0x080fe20000410000 */
[-C--:B------:R-:W-:Y:S01]  /*1860*/  FMUL.FTZ R54, R62, R133.reuse ;  /* 0x000000853e367220 */ /* 0x080fe20000410000 */
[----:B------:R-:W-:Y:S01]  /*1870*/  SHF.R.U32.HI R50, RZ, 0x10, R95 ;  /* 0x00000010ff327819 */ /* 0x000fe2000001165f */
[-C--:B------:R-:W-:Y:S01]  /*1880*/  FMUL.FTZ R28, R46, R133.reuse ;  /* 0x000000852e1c7220 */ /* 0x080fe20000410000 */
[----:B------:R-:W-:Y:S01]  /*1890*/  SHF.R.U32.HI R53, RZ, 0x10, R127 ;  /* 0x00000010ff357819 */ /* 0x000fe2000001167f */
[----:B------:R-:W-:Y:S01]  /*18a0*/  FMUL.FTZ R51, R56, R133 ;  /* 0x0000008538337220 */ /* 0x000fe20000410000 */
        /* <DEDUP_REMOVED lines=8> */
[----:B------:R-:W-:Y:S01]  /*1930*/  SHF.R.U64 R52, R92, 0x10, R93 ;  /* 0x000000105c347819 */ /* 0x000fe2000000125d */
[----:B------:R-:W-:Y:S01]  /*1940*/  FMUL.FTZ R56, R66, R133 ;  /* 0x0000008542387220 */ /* 0x000fe20000410000 */
[----:B------:R-:W-:Y:S01]  /*1950*/  SHF.R.U64 R57, R124, 0x10, R125 ;  /* 0x000000107c397819 */ /* 0x000fe2000000127d */
[----:B------:R-:W-:Y:S01]  /*1960*/  HFMA2.BF16_V2 R130, R53.H0_H0, R130.H0_H0, R50.H0_H0 ;  /* 0x2000008235827231 */ /* 0x000fe20000240832 */
[----:B------:R-:W-:Y:S01]  /*1970*/  F2FP.BF16.F32.PACK_AB R137, RZ, R137 ;  /* 0x00000089ff89723e */ /* 0x000fe200000010ff */
[----:B------:R-:W-:Y:S01]  /*1980*/  HFMA2.BF16_V2 R60, R60.H0_H0, R7.H0_H0, R48.H0_H0 ;  /* 0x200000073c3c7231 */ /* 0x000fe20000240830 */
[----:B------:R-:W-:Y:S01]  /*1990*/  F2FP.BF16.F32.PACK_AB R136, RZ, R136 ;  /* 0x00000088ff88723e */ /* 0x000fe200000010ff */
[----:B------:R-:W-:Y:S01]  /*19a0*/  HFMA2.BF16_V2 R53, R57.H0_H0, R26.H0_H0, R52.H0_H0 ;  /* 0x2000001a39357231 */ /* 0x000fe20000240834 */
[----:B------:R-:W-:Y:S01]  /*19b0*/  SHF.R.U32.HI R59, RZ, 0x10, R93 ;  /* 0x00000010ff3b7819 */ /* 0x000fe2000001165d */
[-C--:B------:R-:W-:Y:S01]  /*19c0*/  FMUL.FTZ R13, R24, R133.reuse ;  /* 0x00000085180d7220 */ /* 0x080fe20000410000 */
[----:B------:R-:W-:Y:S01]  /*19d0*/  SHF.R.U32.HI R58, RZ, 0x10, R125 ;  /* 0x00000010ff3a7819 */ /* 0x000fe2000001167d */
[-C--:B------:R-:W-:Y:S01]  /*19e0*/  FMUL.FTZ R24, R42, R133.reuse ;  /* 0x000000852a187220 */ /* 0x080fe20000410000 */
[----:B------:R-:W-:Y:S01]  /*19f0*/  SHF.R.U64 R66, R90, 0x10, R91 ;  /* 0x000000105a427819 */ /* 0x000fe2000000125b */
[----:B------:R-:W-:Y:S01]  /*1a00*/  FMUL.FTZ R42, R43, R133 ;  /* 0x000000852b2a7220 */ /* 0x000fe20000410000 */
[----:B------:R-:W-:Y:S01]  /*1a10*/  SHF.R.U64 R65, R122, 0x10, R123 ;  /* 0x000000107a417819 */ /* 0x000fe2000000127b */
[----:B------:R-:W-:Y:S01]  /*1a20*/  HFMA2.BF16_V2 R137, R58.H0_H0, R137.H0_H0, R59.H0_H0 ;  /* 0x200000893a897231 */ /* 0x000fe2000024083b */
[----:B------:R-:W-:Y:S01]  /*1a30*/  F2FP.BF16.F32.PACK_AB R135, RZ, R135 ;  /* 0x00000087ff87723e */ /* 0x000fe200000010ff */
[-C--:B------:R-:W-:Y:S01]  /*1a40*/  FMUL.FTZ R43, R49, R133.reuse ;  /* 0x00000085312b7220 */ /* 0x080fe20000410000 */
[----:B------:R-:W-:Y:S01]  /*1a50*/  F2FP.BF16.F32.PACK_AB R22, RZ, R22 ;  /* 0x00000016ff16723e */ /* 0x000fe200000010ff */
[----:B------:R-:W-:Y:S01]  /*1a60*/  HFMA2.BF16_V2 R136, R65.H0_H0, R136.H0_H0, R66.H0_H0 ;  /* 0x2000008841887231 */ /* 0x000fe20000240842 */
[----:B------:R-:W-:Y:S01]  /*1a70*/  SHF.R.U32.HI R7, RZ, 0x10, R91 ;  /* 0x00000010ff077819 */ /* 0x000fe2000001165b */
[-C--:B------:R-:W-:Y:S01]  /*1a80*/  FMUL.FTZ R49, R64, R133.reuse ;  /* 0x0000008540317220 */ /* 0x080fe20000410000 */
[----:B------:R-:W-:Y:S01]  /*1a90*/  SHF.R.U32.HI R26, RZ, 0x10, R123 ;  /* 0x00000010ff1a7819 */ /* 0x000fe2000001167b */
[-C--:B------:R-:W-:Y:S01]  /*1aa0*/  FMUL.FTZ R64, R67, R133.reuse ;  /* 0x0000008543407220 */ /* 0x080fe20000410000 */
[----:B------:R-:W-:Y:S01]  /*1ab0*/  SHF.R.U32.HI R50, RZ, 0x10, R89 ;  /* 0x00000010ff327819 */ /* 0x000fe20000011659 */
[-C--:B------:R-:W-:Y:S01]  /*1ac0*/  FMUL.FTZ R6, R6, R133.reuse ;  /* 0x0000008506067220 */ /* 0x080fe20000410000 */
[----:B------:R-:W-:Y:S01]  /*1ad0*/  SHF.R.U32.HI R57, RZ, 0x10, R121 ;  /* 0x00000010ff397819 */ /* 0x000fe20000011679 */
[----:B------:R-:W-:Y:S01]  /*1ae0*/  HFMA2.BF16_V2 R135, R26.H0_H0, R135.H0_H0, R7.H0_H0 ;  /* 0x200000871a877231 */ /* 0x000fe20000240807 */
[----:B------:R-:W-:Y:S01]  /*1af0*/  SHF.R.U64 R48, R88, 0x10, R89 ;  /* 0x0000001058307819 */ /* 0x000fe20000001259 */
[-C--:B------:R-:W-:Y:S01]  /*1b00*/  FMUL.FTZ R10, R10, R133.reuse ;  /* 0x000000850a0a7220 */ /* 0x080fe20000410000 */
[----:B------:R-:W-:Y:S01]  /*1b10*/  SHF.R.U64 R52, R120, 0x10, R121 ;  /* 0x0000001078347819 */ /* 0x000fe20000001279 */
[----:B------:R-:W-:Y:S01]  /*1b20*/  HFMA2.BF16_V2 R22, R57.H0_H0, R22.H0_H0, R50.H0_H0 ;  /* 0x2000001639167231 */ /* 0x000fe20000240832 */
[----:B------:R-:W-:Y:S01]  /*1b30*/  SHF.R.U64 R58, R86, 0x10, R87 ;  /* 0x00000010563a7819 */ /* 0x000fe20000001257 */
[----:B------:R-:W-:Y:S01]  /*1b40*/  FMUL.FTZ R61, R61, R133 ;  /* 0x000000853d3d7220 */ /* 0x000fe20000410000 */
[----:B------:R-:W-:Y:S01]  /*1b50*/  SHF.R.U64 R59, R118, 0x10, R119 ;  /* 0x00000010763b7819 */ /* 0x000fe20000001277 */
[----:B------:R-:W-:Y:S01]  /*1b60*/  HFMA2.BF16_V2 R52, R52.H0_H0, R23.H0_H0, R48.H0_H0 ;  /* 0x2000001734347231 */ /* 0x000fe20000240830 */
[----:B------:R-:W-:-:S02]  /*1b70*/  SHF.R.U32.HI R65, RZ, 0x10, R87 ;  /* 0x00000010ff417819 */ /* 0x000fc40000011657 */
[----:B------:R-:W-:Y:S01]  /*1b80*/  SHF.R.U32.HI R66, RZ, 0x10, R119 ;  /* 0x00000010ff427819 */ /* 0x000fe20000011677 */
[----:B------:R-:W-:Y:S01]  /*1b90*/  HFMA2.BF16_V2 R138, R59.H0_H0, R138.H0_H0, R58.H0_H0 ;  /* 0x2000008a3b8a7231 */ /* 0x000fe2000024083a */
[----:B------:R-:W-:Y:S02]  /*1ba0*/  SHF.R.U64 R7, R84, 0x10, R85 ;  /* 0x0000001054077819 */ /* 0x000fe40000001255 */
[----:B------:R-:W-:Y:S01]  /*1bb0*/  SHF.R.U64 R50, R116, 0x10, R117 ;  /* 0x0000001074327819 */ /* 0x000fe20000001275 */
[----:B------:R-:W-:Y:S01]  /*1bc0*/  HFMA2.BF16_V2 R29, R66.H0_H0, R29.H0_H0, R65.H0_H0 ;  /* 0x2000001d421d7231 */ /* 0x000fe20000240841 */
[----:B------:R-:W-:Y:S02]  /*1bd0*/  F2FP.BF16.F32.PACK_AB R30, RZ, R30 ;  /* 0x0000001eff1e723e */ /* 0x000fe400000010ff */
[----:B------:R-:W-:Y:S01]  /*1be0*/  SHF.R.U32.HI R23, RZ, 0x10, R85 ;  /* 0x00000010ff177819 */ /* 0x000fe20000011655 */
[----:B------:R-:W-:Y:S01]  /*1bf0*/  HFMA2.BF16_V2 R50, R50.H0_H0, R25.H0_H0, R7.H0_H0 ;  /* 0x2000001932327231 */ /* 0x000fe20000240807 */
[----:B------:R-:W-:-:S02]  /*1c00*/  SHF.R.U32.HI R26, RZ, 0x10, R117 ;  /* 0x00000010ff1a7819 */ /* 0x000fc40000011675 */
[----:B------:R-:W-:Y:S02]  /*1c10*/  SHF.R.U64 R48, R82, 0x10, R83 ;  /* 0x0000001052307819 */ /* 0x000fe40000001253 */
[----:B------:R-:W-:Y:S01]  /*1c20*/  SHF.R.U64 R57, R114, 0x10, R115 ;  /* 0x0000001072397819 */ /* 0x000fe20000001273 */
[----:B------:R-:W-:Y:S01]  /*1c30*/  HFMA2.BF16_V2 R7, R26.H0_H0, R33.H0_H0, R23.H0_H0 ;  /* 0x200000211a077231 */ /* 0x000fe20000240817 */
[----:B------:R-:W-:Y:S02]  /*1c40*/  F2FP.BF16.F32.PACK_AB R139, RZ, R139 ;  /* 0x0000008bff8b723e */ /* 0x000fe400000010ff */
[----:B------:R-:W-:Y:S01]  /*1c50*/  F2FP.BF16.F32.PACK_AB R35, RZ, R35 ;  /* 0x00000023ff23723e */ /* 0x000fe200000010ff */
[----:B------:R-:W-:Y:S01]  /*1c60*/  HFMA2.BF16_V2 R57, R57.H0_H0, R30.H0_H0, R48.H0_H0 ;  /* 0x2000001e39397231 */ /* 0x000fe20000240830 */
[----:B------:R-:W-:Y:S02]  /*1c70*/  SHF.R.U32.HI R59, RZ, 0x10, R83 ;  /* 0x00000010ff3b7819 */ /* 0x000fe40000011653 */
[----:B------:R-:W-:-:S02]  /*1c80*/  SHF.R.U32.HI R58, RZ, 0x10, R115 ;  /* 0x00000010ff3a7819 */ /* 0x000fc40000011673 */
[----:B------:R-:W-:Y:S02]  /*1c90*/  SHF.R.U64 R65, R80, 0x10, R81 ;  /* 0x0000001050417819 */ /* 0x000fe40000001251 */
[----:B------:R-:W-:Y:S01]  /*1ca0*/  SHF.R.U64 R66, R112, 0x10, R113 ;  /* 0x0000001070427819 */ /* 0x000fe20000001271 */
[----:B------:R-:W-:Y:S01]  /*1cb0*/  HFMA2.BF16_V2 R23, R58.H0_H0, R139.H0_H0, R59.H0_H0 ;  /* 0x2000008b3a177231 */ /* 0x000fe2000024083b */
[----:B------:R-:W-:Y:S02]  /*1cc0*/  F2FP.BF16.F32.PACK_AB R41, RZ, R41 ;  /* 0x00000029ff29723e */ /* 0x000fe400000010ff */
[----:B------:R-:W-:Y:S01]  /*1cd0*/  SHF.R.U64 R59, R76, 0x10, R77 ;  /* 0x000000104c3b7819 */ /* 0x000fe2000000124d */
[----:B------:R-:W-:Y:S01]  /*1ce0*/  HFMA2.BF16_V2 R48, R66.H0_H0, R35.H0_H0, R65.H0_H0 ;  /* 0x2000002342307231 */ /* 0x000fe20000240841 */
[----:B------:R-:W-:Y:S02]  /*1cf0*/  SHF.R.U64 R66, R108, 0x10, R109 ;  /* 0x000000106c427819 */ /* 0x000fe4000000126d */
[----:B------:R-:W-:-:S02]  /*1d00*/  SHF.R.U32.HI R65, RZ, 0x10, R77 ;  /* 0x00000010ff417819 */ /* 0x000fc4000001164d */
[----:B------:R-:W-:Y:S01]  /*1d10*/  F2FP.BF16.F32.PACK_AB R34, RZ, R34 ;  /* 0x00000022ff22723e */ /* 0x000fe200000010ff */
        /* <DEDUP_REMOVED lines=9> */
[----:B------:R-:W-:Y:S02]  /*1db0*/  SHF.R.U32.HI R30, RZ, 0x10, R79 ;  /* 0x00000010ff1e7819 */ /* 0x000fe4000001164f */
[----:B------:R-:W-:Y:S01]  /*1dc0*/  SHF.R.U32.HI R35, RZ, 0x10, R111 ;  /* 0x00000010ff237819 */ /* 0x000fe2000001166f */
[----:B------:R-:W-:Y:S01]  /*1dd0*/  HFMA2.BF16_V2 R58, R33.H0_H0, R40.H0_H0, R58.H0_H0 ;  /* 0x20000028213a7231 */ /* 0x000fe2000024083a */
[----:B------:R-:W-:Y:S02]  /*1de0*/  F2FP.BF16.F32.PACK_AB R43, RZ, R43 ;  /* 0x0000002bff2b723e */ /* 0x000fe400000010ff */
[----:B------:R-:W-:Y:S01]  /*1df0*/  SHF.R.U64 R144, R74, 0x10, R75 ;  /* 0x000000104a907819 */ /* 0x000fe2000000124b */
[----:B------:R-:W-:Y:S01]  /*1e00*/  HFMA2.BF16_V2 R42, R35.H0_H0, R42.H0_H0, R30.H0_H0 ;  /* 0x2000002a232a7231 */ /* 0x000fe2000024081e */
[----:B------:R-:W-:-:S02]  /*1e10*/  SHF.R.U64 R59, R106, 0x10, R107 ;  /* 0x000000106a3b7819 */ /* 0x000fc4000000126b */
[----:B------:R-:W-:Y:S02]  /*1e20*/  F2FP.BF16.F32.PACK_AB R44, RZ, R44 ;  /* 0x0000002cff2c723e */ /* 0x000fe400000010ff */
[----:B------:R-:W-:Y:S01]  /*1e30*/  SHF.R.U32.HI R65, RZ, 0x10, R75 ;  /* 0x00000010ff417819 */ /* 0x000fe2000001164b */
[----:B------:R-:W-:Y:S01]  /*1e40*/  HFMA2.BF16_V2 R59, R59.H0_H0, R43.H0_H0, R144.H0_H0 ;  /* 0x2000002b3b3b7231 */ /* 0x000fe20000240890 */
[----:B------:R-:W-:Y:S02]  /*1e50*/  SHF.R.U32.HI R66, RZ, 0x10, R107 ;  /* 0x00000010ff427819 */ /* 0x000fe4000001166b */
[----:B------:R-:W-:Y:S02]  /*1e60*/  F2FP.BF16.F32.PACK_AB R45, RZ, R45 ;  /* 0x0000002dff2d723e */ /* 0x000fe400000010ff */
[----:B------:R-:W-:Y:S01]  /*1e70*/  F2FP.BF16.F32.PACK_AB R142, RZ, R142 ;  /* 0x0000008eff8e723e */ /* 0x000fe200000010ff */
[----:B------:R-:W-:Y:S01]  /*1e80*/  HFMA2.BF16_V2 R43, R66.H0_H0, R44.H0_H0, R65.H0_H0 ;  /* 0x2000002c422b7231 */ /* 0x000fe20000240841 */
[----:B------:R-:W-:-:S02]  /*1e90*/  SHF.R.U64 R34, R72, 0x10, R73 ;  /* 0x0000001048227819 */ /* 0x000fc40000001249 */
[----:B------:R-:W-:Y:S02]  /*1ea0*/  SHF.R.U64 R35, R104, 0x10, R105 ;  /* 0x0000001068237819 */ /* 0x000fe40000001269 */
[----:B------:R-:W-:Y:S02]  /*1eb0*/  SHF.R.U64 R33, R70, 0x10, R71 ;  /* 0x0000001046217819 */ /* 0x000fe40000001247 */
[----:B------:R-:W-:Y:S01]  /*1ec0*/  SHF.R.U64 R26, R102, 0x10, R103 ;  /* 0x00000010661a7819 */ /* 0x000fe20000001267 */
        /* <DEDUP_REMOVED lines=18> */
[----:B------:R-:W-:-:S02]  /*1ff0*/  F2FP.BF16.F32.PACK_AB R8, RZ, R8 ;  /* 0x00000008ff08723e */ /* 0x000fc400000010ff */
[----:B------:R-:W-:Y:S01]  /*2000*/  F2FP.BF16.F32.PACK_AB R11, RZ, R11 ;  /* 0x0000000bff0b723e */ /* 0x000fe200000010ff */
[----:B------:R-:W-:Y:S01]  /*2010*/  HFMA2.BF16_V2 R26, R66.H0_H0, R63.H0_H0, R26.H0_H0 ;  /* 0x2000003f421a7231 */ /* 0x000fe2000024081a */
[----:B------:R-:W-:Y:S01]  /*2020*/  F2FP.BF16.F32.PACK_AB R61, RZ, R61 ;  /* 0x0000003dff3d723e */ /* 0x000fe200000010ff */
[----:B------:R-:W-:Y:S01]  /*2030*/  HFMA2.BF16_V2 R10, R124.H0_H0, R8.H0_H0, R92.H0_H0 ;  /* 0x200000087c0a7231 */ /* 0x000fe2000024085c */
[----:B------:R-:W-:Y:S01]  /*2040*/  SHF.R.U64 R34, R68, 0x10, R69 ;  /* 0x0000001044227819 */ /* 0x000fe20000001245 */
[----:B------:R-:W-:Y:S01]  /*2050*/  HFMA2.BF16_V2 R63, R122.H0_H0, R11.H0_H0, R90.H0_H0 ;  /* 0x2000000b7a3f7231 */ /* 0x000fe2000024085a */
[----:B------:R-:W-:Y:S02]  /*2060*/  SHF.R.U64 R139, R100, 0x10, R101 ;  /* 0x00000010648b7819 */ /* 0x000fe40000001265 */
        /* <DEDUP_REMOVED lines=11> */
[----:B------:R-:W-:Y:S01]  /*2120*/  PRMT R11, R67, 0x7610, R11 ;  /* 0x00007610430b7816 */ /* 0x000fe2000000000b */
[----:B------:R-:W-:Y:S01]  /*2130*/  HFMA2.BF16_V2 R16, R116.H0_H0, R4.H0_H0, R84.H0_H0 ;  /* 0x2000000474107231 */ /* 0x000fe20000240854 */
[----:B------:R-:W-:Y:S01]  /*2140*/  F2FP.BF16.F32.PACK_AB R9, RZ, R9 ;  /* 0x00000009ff09723e */ /* 0x000fe200000010ff */
[----:B------:R-:W-:Y:S01]  /*2150*/  HFMA2.BF16_V2 R5, R104.H0_H0, R36.H0_H0, R72.H0_H0 ;  /* 0x2000002468057231 */ /* 0x000fe20000240848 */
[----:B------:R-:W-:-:S02]  /*2160*/  LOP3.LUT R134, R134, 0xffff, RZ, 0xc0, !PT ;  /* 0x0000ffff86867812 */ /* 0x000fc400078ec0ff */
[----:B------:R-:W-:Y:S01]  /*2170*/  LOP3.LUT R60, R60, 0xffff, RZ, 0xc0, !PT ;  /* 0x0000ffff3c3c7812 */ /* 0x000fe200078ec0ff */
[----:B------:R-:W-:Y:S01]  /*2180*/  HFMA2.BF16_V2 R62, R125.H0_H0, R9.H0_H0, R93.H0_H0 ;  /* 0x200000097d3e7231 */ /* 0x000fe2000024085d */
[----:B------:R-:W-:Y:S02]  /*2190*/  F2FP.BF16.F32.PACK_AB R12, RZ, R12 ;  /* 0x0000000cff0c723e */ /* 0x000fe400000010ff */
[----:B------:R-:W-:Y:S02]  /*21a0*/  LOP3.LUT R15, R8, 0xffff, RZ, 0xc0, !PT ;  /* 0x0000ffff080f7812 */ /* 0x000fe400078ec0ff */
[----:B------:R-:W-:Y:S01]  /*21b0*/  LOP3.LUT R13, R11, 0xffff, RZ, 0xc0, !PT ;  /* 0x0000ffff0b0d7812 */ /* 0x000fe200078ec0ff */
[----:B------:R-:W-:Y:S01]  /*21c0*/  HFMA2.BF16_V2 R12, R123.H0_H0, R12.H0_H0, R91.H0_H0 ;  /* 0x2000000c7b0c7231 */ /* 0x000fe2000024085b */
[----:B------:R-:W-:Y:S02]  /*21d0*/  PRMT R4, R64, 0x7610, R4 ;  /* 0x0000761040047816 */ /* 0x000fe40000000004 */
[----:B------:R-:W-:-:S02]  /*21e0*/  SHF.L.U32 R11, R134, 0x10, RZ ;  /* 0x00000010860b7819 */ /* 0x000fc400000006ff */
[C---:B------:R-:W-:Y:S02]  /*21f0*/  SHF.L.U32 R8, R60.reuse, 0x10, RZ ;  /* 0x000000103c087819 */ /* 0x040fe400000006ff */
[----:B------:R-:W-:Y:S02]  /*2200*/  SHF.L.U64.HI R36, R60, 0x10, RZ ;  /* 0x000000103c247819 */ /* 0x000fe400000102ff */
[----:B------:R-:W-:Y:S02]  /*2210*/  SHF.L.U64.HI R64, R134, 0x10, RZ ;  /* 0x0000001086407819 */ /* 0x000fe400000102ff */
[----:B------:R-:W-:Y:S02]  /*2220*/  LOP3.LUT R60, R53, 0xffff, RZ, 0xc0, !PT ;  /* 0x0000ffff353c7812 */ /* 0x000fe400078ec0ff */
[----:B------:R-:W-:Y:S02]  /*2230*/  PRMT R9, R66, 0x7610, R9 ;  /* 0x0000761042097816 */ /* 0x000fe40000000009 */
[----:B------:R-:W-:-:S02]  /*2240*/  LOP3.LUT R4, R11, 0xffff, R4, 0xf8, !PT ;  /* 0x0000ffff0b047812 */ /* 0x000fc400078ef804 */
[----:B------:R-:W-:Y:S02]  /*2250*/  LOP3.LUT R11, R15, 0xffff0000, R64, 0xf8, !PT ;  /* 0xffff00000f0b7812 */ /* 0x000fe400078ef840 */
[----:B------:R-:W-:Y:S02]  /*2260*/  SHF.L.U32 R53, R60, 0x10, RZ ;  /* 0x000000103c357819 */ /* 0x000fe400000006ff */
[----:B------:R-:W-:Y:S02]  /*2270*/  LOP3.LUT R15, R62, 0xffff, RZ, 0xc0, !PT ;  /* 0x0000ffff3e0f7812 */ /* 0x000fe400078ec0ff */
[----:B------:R-:W-:Y:S02]  /*2280*/  LOP3.LUT R136, R136, 0xffff, RZ, 0xc0, !PT ;  /* 0x0000ffff88887812 */ /* 0x000fe400078ec0ff */
[----:B------:R-:W-:Y:S02]  /*2290*/  SHF.L.U64.HI R60, R60, 0x10, RZ ;  /* 0x000000103c3c7819 */ /* 0x000fe400000102ff */
[----:B------:R-:W-:-:S02]  /*22a0*/  LOP3.LUT R8, R8, 0xffff, R9, 0xf8, !PT ;  /* 0x0000ffff08087812 */ /* 0x000fc400078ef809 */
[----:B------:R-:W-:Y:S02]  /*22b0*/  LOP3.LUT R9, R13, 0xffff0000, R36, 0xf8, !PT ;  /* 0xffff00000d097812 */ /* 0x000fe400078ef824 */
[----:B------:R-:W-:Y:S02]  /*22c0*/  F2FP.BF16.F32.PACK_AB R14, RZ, R14 ;  /* 0x0000000eff0e723e */ /* 0x000fe400000010ff */
[----:B------:R-:W-:Y:S02]  /*22d0*/  LOP3.LUT R13, R12, 0xffff, RZ, 0xc0, !PT ;  /* 0x0000ffff0c0d7812 */ /* 0x000fe400078ec0ff */
[----:B------:R-:W-:Y:S01]  /*22e0*/  SHF.L.U32 R12, R136, 0x10, RZ ;  /* 0x00000010880c7819 */ /* 0x000fe200000006ff */
[----:B------:R-:W-:Y:S01]  /*22f0*/  HFMA2.BF16_V2 R14, R120.H0_H0, R14.H0_H0, R88.H0_H0 ;  /* 0x2000000e780e7231 */ /* 0x000fe20000240858 */
[----:B------:R-:W-:Y:S02]  /*2300*/  LOP3.LUT R15, R15, 0xffff0000, R60, 0xf8, !PT ;  /* 0xffff00000f0f7812 */ /* 0x000fe400078ef83c */
[----:B------:R-:W-:-:S02]  /*2310*/  F2FP.BF16.F32.PACK_AB R17, RZ, R17 ;  /* 0x00000011ff11723e */ /* 0x000fc400000010ff */
[----:B------:R-:W-:Y:S02]  /*2320*/  SHF.L.U64.HI R36, R136, 0x10, RZ ;  /* 0x0000001088247819 */ /* 0x000fe400000102ff */
[----:B------:R-:W-:Y:S01]  /*2330*/  LOP3.LUT R60, R52, 0xffff, RZ, 0xc0, !PT ;  /* 0x0000ffff343c7812 */ /* 0x000fe200078ec0ff */
[----:B------:R-:W-:Y:S01]  /*2340*/  HFMA2.BF16_V2 R17, R114.H0_H0, R17.H0_H0, R82.H0_H0 ;  /* 0x2000001172117231 */ /* 0x000fe20000240852 */
[----:B------:R-:W-:Y:S02]  /*2350*/  F2FP.BF16.F32.PACK_AB R19, RZ, R19 ;  /* 0x00000013ff13723e */ /* 0x000fe400000010ff */
[----:B------:R-:W-:Y:S02]  /*2360*/  LOP3.LUT R138, R138, 0xffff, RZ, 0xc0, !PT ;  /* 0x0000ffff8a8a7812 */ /* 0x000fe400078ec0ff */
[----:B------:R-:W-:Y:S01]  /*2370*/  F2FP.BF16.F32.PACK_AB R18, RZ, R18 ;  /* 0x00000012ff12723e */ /* 0x000fe200000010ff */
[----:B------:R-:W-:Y:S01]  /*2380*/  HFMA2.BF16_V2 R19, R117.H0_H0, R19.H0_H0, R85.H0_H0 ;  /* 0x2000001375137231 */ /* 0x000fe20000240855 */
[----:B------:R-:W-:-:S02]  /*2390*/  LOP3.LUT R12, R12, 0xffff, R63, 0xf8, !PT ;  /* 0x0000ffff0c0c7812 */ /* 0x000fc400078ef83f */
[----:B------:R-:W-:Y:S01]  /*23a0*/  LOP3.LUT R10, R53, 0xffff, R10, 0xf8, !PT ;  /* 0x0000ffff350a7812 */ /* 0x000fe200078ef80a */
[----:B------:R-:W-:Y:S01]  /*23b0*/  HFMA2.BF16_V2 R18, R115.H0_H0, R18.H0_H0, R83.H0_H0 ;  /* 0x2000001273127231 */ /* 0x000fe20000240853 */
[--C-:B------:R-:W-:Y:S02]  /*23c0*/  LOP3.LUT R13, R13, 0xffff0000, R36.reuse, 0xf8, !PT ;  /* 0xffff00000d0d7812 */ /* 0x100fe400078ef824 */
[----:B------:R-:W-:Y:S02]  /*23d0*/  SHF.L.U32 R63, R60, 0x10, RZ ;  /* 0x000000103c3f7819 */ /* 0x000fe400000006ff */
[----:B------:R-:W-:Y:S02]  /*23e0*/  PRMT R36, R27, 0x7610, R36 ;  /* 0x000076101b247816 */ /* 0x000fe40000000024 */
[----:B------:R-:W-:Y:S02]  /*23f0*/  SHF.L.U32 R53, R138, 0x10, RZ ;  /* 0x000000108a357819 */ /* 0x000fe400000006ff */
[----:B------:R-:W-:-:S02]  /*2400*/  LOP3.LUT R27, R6, 0xffff, RZ, 0xc0, !PT ;  /* 0x0000ffff061b7812 */ /* 0x000fc400078ec0ff */
[----:B------:R-:W-:Y:S02]  /*2410*/  LOP3.LUT R6, R63, 0xffff, R14, 0xf8, !PT ;  /* 0x0000ffff3f067812 */ /* 0x000fe400078ef80e */
[----:B------:R-:W-:Y:S02]  /*2420*/  F2FP.BF16.F32.PACK_AB R24, RZ, R24 ;  /* 0x00000018ff18723e */ /* 0x000fe400000010ff */
[--C-:B------:R-:W-:Y:S02]  /*2430*/  LOP3.LUT R14, R53, 0xffff, R36.reuse, 0xf8, !PT ;  /* 0x0000ffff350e7812 */ /* 0x100fe400078ef824 */
[----:B------:R-:W-:Y:S01]  /*2440*/  LOP3.LUT R50, R50, 0xffff, RZ, 0xc0, !PT ;  /* 0x0000ffff32327812 */ /* 0x000fe200078ec0ff */
[----:B------:R-:W-:Y:S01]  /*2450*/  HFMA2.BF16_V2 R24, R111.H0_H0, R24.H0_H0, R79.H0_H0 ;  /* 0x200000186f187231 */ /* 0x000fe2000024084f */
[----:B------:R-:W-:Y:S02]  /*2460*/  PRMT R36, R17, 0x7610, R36 ;  /* 0x0000761011247816 */ /* 0x000fe40000000024 */
[----:B------:R-:W-:-:S02]  /*2470*/  LOP3.LUT R57, R57, 0xffff, RZ, 0xc0, !PT ;  /* 0x0000ffff39397812 */ /* 0x000fc400078ec0ff */
[----:B------:R-:W-:Y:S02]  /*2480*/  LOP3.LUT R17, R19, 0xffff, RZ, 0xc0, !PT ;  /* 0x0000ffff13117812 */ /* 0x000fe400078ec0ff */
[----:B------:R-:W-:Y:S02]  /*2490*/  F2FP.BF16.F32.PACK_AB R21, RZ, R21 ;  /* 0x00000015ff15723e */ /* 0x000fe400000010ff */
[----:B------:R-:W-:Y:S02]  /*24a0*/  LOP3.LUT R19, R18, 0xffff, RZ, 0xc0, !PT ;  /* 0x0000ffff12137812 */ /* 0x000fe400078ec0ff */
[----:B------:R-:W-:Y:S01]  /*24b0*/  LOP3.LUT R52, R61, 0xffff, RZ, 0xc0, !PT ;  /* 0x0000ffff3d347812 */ /* 0x000fe200078ec0ff */
[----:B------:R-:W-:Y:S01]  /*24c0*/  HFMA2.BF16_V2 R21, R113.H0_H0, R21.H0_H0, R81.H0_H0 ;  /* 0x2000001571157231 */ /* 0x000fe20000240851 */
[----:B------:R-:W-:Y:S02]  /*24d0*/  SHF.L.U64.HI R18, R50, 0x10, RZ ;  /* 0x0000001032127819 */ /* 0x000fe400000102ff */
[----:B------:R-:W-:-:S02]  /*24e0*/  F2FP.BF16.F32.PACK_AB R39, RZ, R39 ;  /* 0x00000027ff27723e */ /* 0x000fc400000010ff */
[----:B------:R-:W-:Y:S02]  /*24f0*/  SHF.L.U64.HI R61, R138, 0x10, RZ ;  /* 0x000000108a3d7819 */ /* 0x000fe400000102ff */
[----:B------:R-:W-:Y:S01]  /*2500*/  SHF.L.U32 R53, R57, 0x10, RZ ;  /* 0x0000001039357819 */ /* 0x000fe200000006ff */
[----:B------:R-:W-:Y:S01]  /*2510*/  HFMA2.BF16_V2 R39, R110.H0_H0, R39.H0_H0, R78.H0_H0 ;  /* 0x200000276e277231 */ /* 0x000fe2000024084e */
[----:B------:R-:W-:Y:S02]  /*2520*/  F2FP.BF16.F32.PACK_AB R20, RZ, R20 ;  /* 0x00000014ff14723e */ /* 0x000fe400000010ff */
[----:B------:R-:W-:Y:S02]  /*2530*/  F2FP.BF16.F32.PACK_AB R37, RZ, R37 ;  /* 0x00000025ff25723e */ /* 0x000fe400000010ff */
[----:B------:R-:W-:Y:S01]  /*2540*/  LOP3.LUT R58, R58, 0xffff, RZ, 0xc0, !PT ;  /* 0x0000ffff3a3a7812 */ /* 0x000fe200078ec0ff */
[----:B------:R-:W-:Y:S01]  /*2550*/  HFMA2.BF16_V2 R20, R112.H0_H0, R20.H0_H0, R80.H0_H0 ;  /* 0x2000001470147231 */ /* 0x000fe20000240850 */
[----:B------:R-:W-:Y:S01]  /*2560*/  F2FP.BF16.F32.PACK_AB R28, RZ, R28 ;  /* 0x0000001cff1c723e */ /* 0x000fe200000010ff */
[----:B------:R-:W-:Y:S01]  /*2570*/  HFMA2.BF16_V2 R37, R106.H0_H0, R37.H0_H0, R74.H0_H0 ;  /* 0x200000256a257231 */ /* 0x000fe2000024084a */
[----:B------:R-:W-:-:S02]  /*2580*/  LOP3.LUT R17, R17, 0xffff0000, R18, 0xf8, !PT ;  /* 0xffff000011117812 */ /* 0x000fc400078ef812 */
[----:B------:R-:W-:Y:S01]  /*2590*/  LOP3.LUT R48, R48, 0xffff, RZ, 0xc0, !PT ;  /* 0x0000ffff30307812 */ /* 0x000fe200078ec0ff */
[----:B------:R-:W-:Y:S01]  /*25a0*/  HFMA2.BF16_V2 R28, R109.H0_H0, R28.H0_H0, R77.H0_H0 ;  /* 0x2000001c6d1c7231 */ /* 0x000fe2000024084d */
[----:B------:R-:W-:Y:S02]  /*25b0*/  LOP3.LUT R52, R52, 0xffff0000, R61, 0xf8, !PT ;  /* 0xffff000034347812 */ /* 0x000fe400078ef83d */
[----:B------:R-:W-:Y:S02]  /*25c0*/  LOP3.LUT R18, R53, 0xffff, R36, 0xf8, !PT ;  /* 0x0000ffff35127812 */ /* 0x000fe400078ef824 */
[----:B------:R-:W-:Y:S02]  /*25d0*/  SHF.L.U32 R61, R50, 0x10, RZ ;  /* 0x00000010323d7819 */ /* 0x000fe400000006ff */
[----:B------:R-:W-:Y:S02]  /*25e0*/  LOP3.LUT R36, R24, 0xffff, RZ, 0xc0, !PT ;  /* 0x0000ffff18247812 */ /* 0x000fe400078ec0ff */
[----:B------:R-:W-:-:S02]  /*25f0*/  SHF.L.U64.HI R50, R57, 0x10, RZ ;  /* 0x0000001039327819 */ /* 0x000fc400000102ff */
[----:B------:R-:W-:Y:S02]  /*2600*/  SHF.L.U32 R24, R58, 0x10, RZ ;  /* 0x000000103a187819 */ /* 0x000fe400000006ff */
[----:B------:R-:W-:Y:S02]  /*2610*/  F2FP.BF16.F32.PACK_AB R38, RZ, R38 ;  /* 0x00000026ff26723e */ /* 0x000fe400000010ff */
[----:B------:R-:W-:Y:S02]  /*2620*/  SHF.L.U32 R57, R48, 0x10, RZ ;  /* 0x0000001030397819 */ /* 0x000fe400000006ff */
[----:B------:R-:W-:Y:S01]  /*2630*/  SHF.L.U64.HI R53, R58, 0x10, RZ ;  /* 0x000000103a357819 */ /* 0x000fe200000102ff */
[----:B------:R-:W-:Y:S01]  /*2640*/  HFMA2.BF16_V2 R38, R108.H0_H0, R38.H0_H0, R76.H0_H0 ;  /* 0x200000266c267231 */ /* 0x000fe2000024084c */
[----:B------:R-:W-:Y:S02]  /*2650*/  F2FP.BF16.F32.PACK_AB R32, RZ, R32 ;  /* 0x00000020ff20723e */ /* 0x000fe400000010ff */
[----:B------:R-:W-:-:S02]  /*2660*/  LOP3.LUT R21, R21, 0xffff, RZ, 0xc0, !PT ;  /* 0x0000ffff15157812 */ /* 0x000fc400078ec0ff */
[----:B------:R-:W-:Y:S01]  /*2670*/  SHF.L.U64.HI R48, R48, 0x10, RZ ;  /* 0x0000001030307819 */ /* 0x000fe200000102ff */
[----:B------:R-:W-:Y:S01]  /*2680*/  HFMA2.BF16_V2 R32, R107.H0_H0, R32.H0_H0, R75.H0_H0 ;  /* 0x200000206b207231 */ /* 0x000fe2000024084b */
[----:B------:R-:W-:Y:S02]  /*2690*/  F2FP.BF16.F32.PACK_AB R46, RZ, R46 ;  /* 0x0000002eff2e723e */ /* 0x000fe400000010ff */
[----:B------:R-:W-:Y:S02]  /*26a0*/  LOP3.LUT R47, R47, 0xffff, RZ, 0xc0, !PT ;  /* 0x0000ffff2f2f7812 */ /* 0x000fe400078ec0ff */
[----:B------:R-:W-:Y:S01]  /*26b0*/  LOP3.LUT R24, R24, 0xffff, R39, 0xf8, !PT ;  /* 0x0000ffff18187812 */ /* 0x000fe200078ef827 */
[----:B------:R-:W-:Y:S01]  /*26c0*/  HFMA2.BF16_V2 R46, R103.H0_H0, R46.H0_H0, R71.H0_H0 ;  /* 0x2000002e672e7231 */ /* 0x000fe20000240847 */
[----:B------:R-:W-:Y:S02]  /*26d0*/  LOP3.LUT R39, R36, 0xffff0000, R53, 0xf8, !PT ;  /* 0xffff000024277812 */ /* 0x000fe400078ef835 */
[----:B------:R-:W-:-:S02]  /*26e0*/  LOP3.LUT R20, R57, 0xffff, R20, 0xf8, !PT ;  /* 0x0000ffff39147812 */ /* 0x000fc400078ef814 */
[----:B------:R-:W-:Y:S02]  /*26f0*/  LOP3.LUT R21, R21, 0xffff0000, R48, 0xf8, !PT ;  /* 0xffff000015157812 */ /* 0x000fe400078ef830 */
[----:B------:R-:W-:Y:S02]  /*2700*/  PRMT R36, R37, 0x7610, R36 ;  /* 0x0000761025247816 */ /* 0x000fe40000000024 */
[----:B------:R-:W-:Y:S02]  /*2710*/  LOP3.LUT R37, R28, 0xffff, RZ, 0xc0, !PT ;  /* 0x0000ffff1c257812 */ /* 0x000fe400078ec0ff */
[----:B------:R-:W-:Y:S02]  /*2720*/  LOP3.LUT R59, R59, 0xffff, RZ, 0xc0, !PT ;  /* 0x0000ffff3b3b7812 */ /* 0x000fe400078ec0ff */
[C---:B------:R-:W-:Y:S02]  /*2730*/  SHF.L.U32 R57, R47.reuse, 0x10, RZ ;  /* 0x000000102f397819 */ /* 0x040fe400000006ff */
[----:B------:R-:W-:-:S02]  /*2740*/  SHF.L.U64.HI R48, R47, 0x10, RZ ;  /* 0x000000102f307819 */ /* 0x000fc400000102ff */
[----:B------:R-:W-:Y:S02]  /*2750*/  LOP3.LUT R45, R45, 0xffff, RZ, 0xc0, !PT ;  /* 0x0000ffff2d2d7812 */ /* 0x000fe400078ec0ff */
[----:B------:R-:W-:Y:S02]  /*2760*/  LOP3.LUT R44, R44, 0xffff, RZ, 0xc0, !PT ;  /* 0x0000ffff2c2c7812 */ /* 0x000fe400078ec0ff */
[----:B------:R-:W-:Y:S02]  /*2770*/  F2FP.BF16.F32.PACK_AB R56, RZ, R56 ;  /* 0x00000038ff38723e */ /* 0x000fe400000010ff */
[----:B------:R-:W-:Y:S02]  /*2780*/  F2FP.BF16.F32.PACK_AB R31, RZ, R31 ;  /* 0x0000001fff1f723e */ /* 0x000fe400000010ff */
[----:B------:R-:W-:Y:S01]  /*2790*/  SHF.L.U32 R47, R59, 0x10, RZ ;  /* 0x000000103b2f7819 */ /* 0x000fe200000006ff */
[----:B------:R-:W-:Y:S01]  /*27a0*/  HFMA2.BF16_V2 R56, R99.H0_H0, R56.H0_H0, R3.H0_H0 ;  /* 0x2000003863387231 */ /* 0x000fe20000240803 */
[----:B------:R-:W-:Y:S01]  /*27b0*/  LOP3.LUT R28, R57, 0xffff, R38, 0xf8, !PT ;  /* 0x0000ffff391c7812 */ /* 0x000fe200078ef826 */
[----:B------:R-:W-:Y:S01]  /*27c0*/  HFMA2.BF16_V2 R31, R105.H0_H0, R31.H0_H0, R73.H0_H0 ;  /* 0x2000001f691f7231 */ /* 0x000fe20000240849 */
[----:B------:R-:W-:-:S02]  /*27d0*/  LOP3.LUT R37, R37, 0xffff0000, R48, 0xf8, !PT ;  /* 0xffff000025257812 */ /* 0x000fc400078ef830 */
[----:B------:R-:W-:Y:S02]  /*27e0*/  LOP3.LUT R32, R32, 0xffff, RZ, 0xc0, !PT ;  /* 0x0000ffff20207812 */ /* 0x000fe400078ec0ff */
[----:B------:R-:W-:Y:S02]  /*27f0*/  SHF.L.U64.HI R53, R59, 0x10, RZ ;  /* 0x000000103b357819 */ /* 0x000fe400000102ff */
[C---:B------:R-:W-:Y:S02]  /*2800*/  SHF.L.U32 R38, R45.reuse, 0x10, RZ ;  /* 0x000000102d267819 */ /* 0x040fe400000006ff */
[----:B------:R-:W-:Y:S02]  /*2810*/  SHF.L.U64.HI R48, R45, 0x10, RZ ;  /* 0x000000102d307819 */ /* 0x000fe400000102ff */
[----:B------:R-:W-:Y:S02]  /*2820*/  F2FP.BF16.F32.PACK_AB R49, RZ, R49 ;  /* 0x00000031ff31723e */ /* 0x000fe400000010ff */
[----:B------:R-:W-:-:S02]  /*2830*/  LOP3.LUT R46, R46, 0xffff, RZ, 0xc0, !PT ;  /* 0x0000ffff2e2e7812 */ /* 0x000fc400078ec0ff */
[----:B------:R-:W-:Y:S01]  /*2840*/  SHF.L.U64.HI R45, R44, 0x10, RZ ;  /* 0x000000102c2d7819 */ /* 0x000fe200000102ff */
[----:B------:R-:W-:Y:S01]  /*2850*/  HFMA2.BF16_V2 R49, R98.H0_H0, R49.H0_H0, R2.H0_H0 ;  /* 0x2000003162317231 */ /* 0x000fe20000240802 */
[----:B------:R-:W-:Y:S02]  /*2860*/  LOP3.LUT R34, R34, 0xffff, RZ, 0xc0, !PT ;  /* 0x0000ffff22227812 */ /* 0x000fe400078ec0ff */
[----:B------:R-:W-:Y:S02]  /*2870*/  LOP3.LUT R36, R47, 0xffff, R36, 0xf8, !PT ;  /* 0x0000ffff2f247812 */ /* 0x000fe400078ef824 */
[----:B------:R-:W-:Y:S02]  /*2880*/  LOP3.LUT R26, R26, 0xffff, RZ, 0xc0, !PT ;  /* 0x0000ffff1a1a7812 */ /* 0x000fe400078ec0ff */
[----:B------:R-:W-:Y:S02]  /*2890*/  F2FP.BF16.F32.PACK_AB R55, RZ, R55 ;  /* 0x00000037ff37723e */ /* 0x000fe400000010ff */
[----:B------:R-:W-:-:S02]  /*28a0*/  F2FP.BF16.F32.PACK_AB R54, RZ, R54 ;  /* 0x00000036ff36723e */ /* 0x000fc400000010ff */
[----:B------:R-:W-:Y:S01]  /*28b0*/  LOP3.LUT R47, R32, 0xffff0000, R53, 0xf8, !PT ;  /* 0xffff0000202f7812 */ /* 0x000fe200078ef835 */
[----:B------:R-:W-:Y:S01]  /*28c0*/  HFMA2.BF16_V2 R55, R100.H0_H0, R55.H0_H0, R68.H0_H0 ;  /* 0x2000003764377231 */ /* 0x000fe20000240844 */
[----:B------:R-:W-:Y:S01]  /*28d0*/  SHF.L.U32 R32, R44, 0x10, RZ ;  /* 0x000000102c207819 */ /* 0x000fe200000006ff */
[----:B------:R-:W-:Y:S01]  /*28e0*/  HFMA2.BF16_V2 R54, R101.H0_H0, R54.H0_H0, R69.H0_H0 ;  /* 0x2000003665367231 */ /* 0x000fe20000240845 */
[----:B------:R-:W-:Y:S02]  /*28f0*/  LOP3.LUT R46, R46, 0xffff0000, R45, 0xf8, !PT ;  /* 0xffff00002e2e7812 */ /* 0x000fe400078ef82d */
[C---:B------:R-:W-:Y:S02]  /*2900*/  SHF.L.U32 R44, R34.reuse, 0x10, RZ ;  /* 0x00000010222c7819 */ /* 0x040fe400000006ff */
[----:B------:R-:W-:Y:S02]  /*2910*/  SHF.L.U64.HI R45, R34, 0x10, RZ ;  /* 0x00000010222d7819 */ /* 0x000fe400000102ff */
[----:B------:R-:W-:-:S02]  /*2920*/  LOP3.LUT R38, R38, 0xffff, R5, 0xf8, !PT ;  /* 0x0000ffff26267812 */ /* 0x000fc400078ef805 */
[----:B------:R-:W-:Y:S02]  /*2930*/  SHF.L.U32 R34, R26, 0x10, RZ ;  /* 0x000000101a227819 */ /* 0x000fe400000006ff */
[----:B------:R-:W-:Y:S02]  /*2940*/  LOP3.LUT R56, R56, 0xffff, RZ, 0xc0, !PT ;  /* 0x0000ffff38387812 */ /* 0x000fe400078ec0ff */
[----:B------:R-:W-:Y:S02]  /*2950*/  SHF.L.U64.HI R5, R26, 0x10, RZ ;  /* 0x000000101a057819 */ /* 0x000fe400000102ff */
[----:B------:R-:W-:Y:S02]  /*2960*/  LOP3.LUT R19, R19, 0xffff0000, R50, 0xf8, !PT ;  /* 0xffff000013137812 */ /* 0x000fe400078ef832 */
[----:B------:R-:W-:Y:S02]  /*2970*/  LOP3.LUT R31, R31, 0xffff, RZ, 0xc0, !PT ;  /* 0x0000ffff1f1f7812 */ /* 0x000fe400078ec0ff */
[----:B------:R-:W-:-:S02]  /*2980*/  LOP3.LUT R132, R132, 0xffff, RZ, 0xc0, !PT ;  /* 0x0000ffff84847812 */ /* 0x000fc400078ec0ff */
[----:B------:R-:W-:Y:S02]  /*2990*/  LOP3.LUT R50, R137, 0xffff, RZ, 0xc0, !PT ;  /* 0x0000ffff89327812 */ /* 0x000fe400078ec0ff */
[----:B------:R-:W-:Y:S02]  /*29a0*/  LOP3.LUT R34, R34, 0xffff, R49, 0xf8, !PT ;  /* 0x0000ffff22227812 */ /* 0x000fe400078ef831 */
[----:B------:R-:W-:Y:S02]  /*29b0*/  LOP3.LUT R49, R56, 0xffff0000, R5, 0xf8, !PT ;  /* 0xffff000038317812 */ /* 0x000fe400078ef805 */
[----:B------:R-:W-:Y:S02]  /*29c0*/  LOP3.LUT R31, R31, 0xffff0000, R48, 0xf8, !PT ;  /* 0xffff00001f1f7812 */ /* 0x000fe400078ef830 */
[----:B------:R-:W-:Y:S02]  /*29d0*/  PRMT R5, R11, 0x5410, R132 ;  /* 0x000054100b057816 */ /* 0x000fe40000000084 */
[----:B------:R-:W-:-:S02]  /*29e0*/  LOP3.LUT R48, R54, 0xffff, RZ, 0xc0, !PT ;  /* 0x0000ffff36307812 */ /* 0x000fc400078ec0ff */
[----:B------:R-:W-:Y:S02]  /*29f0*/  LOP3.LUT R26, R44, 0xffff, R55, 0xf8, !PT ;  /* 0x0000ffff2c1a7812 */ /* 0x000fe400078ef837 */
[----:B------:R-:W-:Y:S02]  /*2a00*/  PRMT R11, R15, 0x5410, R50 ;  /* 0x000054100f0b7816 */ /* 0x000fe40000000032 */
[----:B------:R-:W-:Y:S02]  /*2a10*/  LOP3.LUT R44, R135, 0xffff, RZ, 0xc0, !PT ;  /* 0x0000ffff872c7812 */ /* 0x000fe400078ec0ff */
[----:B------:R-:W-:Y:S02]  /*2a20*/  LOP3.LUT R54, R22, 0xffff, RZ, 0xc0, !PT ;  /* 0x0000ffff16367812 */ /* 0x000fe400078ec0ff */
[----:B------:R-:W-:Y:S02]  /*2a30*/  LOP3.LUT R50, R7, 0xffff, RZ, 0xc0, !PT ;  /* 0x0000ffff07327812 */ /* 0x000fe400078ec0ff */
[----:B------:R-:W-:-:S02]  /*2a40*/  LOP3.LUT R22, R23, 0xffff, RZ, 0xc0, !PT ;  /* 0x0000ffff17167812 */ /* 0x000fc400078ec0ff */
[----:B------:R-:W-:Y:S02]  /*2a50*/  PRMT R17, R17, 0x5410, R50 ;  /* 0x0000541011117816 */ /* 0x000fe40000000032 */
[----:B------:R-:W-:Y:S02]  /*2a60*/  LOP3.LUT R48, R48, 0xffff0000, R45, 0xf8, !PT ;  /* 0xffff000030307812 */ /* 0x000fe400078ef82d */
[----:B------:R-:W-:Y:S02]  /*2a70*/  PRMT R13, R13, 0x5410, R44 ;  /* 0x000054100d0d7816 */ /* 0x000fe4000000002c */
[----:B------:R-:W-:Y:S01]  /*2a80*/  LOP3.LUT R29, R29, 0xffff, RZ, 0xc0, !PT ;  /* 0x0000ffff1d1d7812 */ /* 0x000fe200078ec0ff */
[----:B------:R-:W0:Y:S01]  /*2a90*/  @!P0 LDC.64 R44, c[0x0][0x238] ;  /* 0x00008e00ff2c8b82 */ /* 0x000e220000000a00 */
[----:B------:R-:W-:Y:S02]  /*2aa0*/  PRMT R19, R19, 0x5410, R22 ;  /* 0x0000541013137816 */ /* 0x000fe40000000016 */
[----:B------:R-:W-:-:S02]  /*2ab0*/  LOP3.LUT R50, R42, 0xffff, RZ, 0xc0, !PT ;  /* 0x0000ffff2a327812 */ /* 0x000fc400078ec0ff */
[----:B------:R-:W-:Y:S02]  /*2ac0*/  LOP3.LUT R42, R41, 0xffff, RZ, 0xc0, !PT ;  /* 0x0000ffff292a7812 */ /* 0x000fe400078ec0ff */
[----:B------:R-:W-:Y:S02]  /*2ad0*/  LOP3.LUT R22, R43, 0xffff, RZ, 0xc0, !PT ;  /* 0x0000ffff2b167812 */ /* 0x000fe400078ec0ff */
[----:B------:R-:W-:Y:S02]  /*2ae0*/  PRMT R15, R52, 0x5410, R29 ;  /* 0x00005410340f7816 */ /* 0x000fe4000000001d */
[----:B------:R-:W-:Y:S02]  /*2af0*/  F2FP.BF16.F32.PACK_AB R141, RZ, R141 ;  /* 0x0000008dff8d723e */ /* 0x000fe400000010ff */
[----:B------:R-:W-:Y:S02]  /*2b00*/  SHF.R.U32.HI R40, RZ, 0x10, R73 ;  /* 0x00000010ff287819 */ /* 0x000fe40000011649 */
[----:B------:R-:W-:-:S02]  /*2b10*/  SHF.R.U32.HI R30, RZ, 0x10, R105 ;  /* 0x00000010ff1e7819 */ /* 0x000fc40000011669 */
[----:B------:R-:W-:Y:S02]  /*2b20*/  PRMT R29, R37, 0x5410, R42 ;  /* 0x00005410251d7816 */ /* 0x000fe4000000002a */
[----:B------:R-:W-:Y:S01]  /*2b30*/  PRMT R37, R47, 0x5410, R22 ;  /* 0x000054102f257816 */ /* 0x000fe20000000016 */
[----:B------:R-:W-:Y:S01]  /*2b40*/  HFMA2.BF16_V2 R40, R30.H0_H0, R141.H0_H0, R40.H0_H0 ;  /* 0x2000008d1e287231 */ /* 0x000fe20000240828 */
[----:B------:R-:W1:Y:S01]  /*2b50*/  LDC.64 R22, c[0x0][0x228] ;  /* 0x00008a00ff167b82 */ /* 0x000e620000000a00 */
[----:B------:R-:W-:Y:S02]  /*2b60*/  F2FP.BF16.F32.PACK_AB R140, RZ, R140 ;  /* 0x0000008cff8c723e */ /* 0x000fe400000010ff */
[----:B------:R-:W-:Y:S01]  /*2b70*/  SHF.R.U32.HI R141, RZ, 0x10, R71 ;  /* 0x00000010ff8d7819 */ /* 0x000fe20000011647 */
[----:B0-----:R-:W-:Y:S01]  /*2b80*/  @!P0 IMAD.WIDE R44, R131, 0x4, R44 ;  /* 0x00000004832c8825 */ /* 0x001fe200078e022c */
[----:B------:R-:W-:Y:S02]  /*2b90*/  SHF.R.U32.HI R30, RZ, 0x10, R103 ;  /* 0x00000010ff1e7819 */ /* 0x000fe40000011667 */
[----:B------:R-:W-:-:S02]  /*2ba0*/  F2FP.BF16.F32.PACK_AB R51, RZ, R51 ;  /* 0x00000033ff33723e */ /* 0x000fc400000010ff */
[----:B------:R-:W-:Y:S01]  /*2bb0*/  SHF.L.U64.HI R60, R60, 0x10, RZ ;  /* 0x000000103c3c7819 */ /* 0x000fe200000102ff */
[----:B------:R-:W-:Y:S01]  /*2bc0*/  HFMA2.BF16_V2 R30, R30.H0_H0, R140.H0_H0, R141.H0_H0 ;  /* 0x2000008c1e1e7231 */ /* 0x000fe2000024088d */
[----:B------:R-:W-:Y:S01]  /*2bd0*/  IADD3 R47, R0, 0x60, RZ ;  /* 0x00000060002f7810 */ /* 0x000fe20007ffe0ff */
[----:B------:R-:W-:Y:S01]  /*2be0*/  HFMA2.BF16_V2 R51, R102.H0_H0, R51.H0_H0, R70.H0_H0 ;  /* 0x2000003366337231 */ /* 0x000fe20000240846 */
[----:B------:R-:W-:Y:S01]  /*2bf0*/  LOP3.LUT R27, R27, 0xffff0000, R60, 0xf8, !PT ;  /* 0xffff00001b1b7812 */ /* 0x000fe200078ef83c */
[----:B------:R1:W-:Y:S01]  /*2c00*/  @!P0 STG.E desc[UR4][R44.64], R133 ;  /* 0x000000852c008986 */ /* 0x0003e2000c101904 */
[----:B------:R-:W-:Y:S02]  /*2c10*/  LOP3.LUT R41, R30, 0xffff, RZ, 0xc0, !PT ;  /* 0x0000ffff1e297812 */ /* 0x000fe400078ec0ff */
[----:B------:R-:W-:Y:S02]  /*2c20*/  LOP3.LUT R30, R35, 0xffff, RZ, 0xc0, !PT ;  /* 0x0000ffff231e7812 */ /* 0x000fe400078ec0ff */
[----:B------:R-:W-:-:S02]  /*2c30*/  LOP3.LUT R32, R32, 0xffff, R51, 0xf8, !PT ;  /* 0x0000ffff20207812 */ /* 0x000fc400078ef833 */
[----:B------:R-:W-:Y:S02]  /*2c40*/  PRMT R35, R49, 0x5410, R30 ;  /* 0x0000541031237816 */ /* 0x000fe4000000001e */
[----:B------:R-:W-:Y:S02]  /*2c50*/  PRMT R7, R27, 0x5410, R54 ;  /* 0x000054101b077816 */ /* 0x000fe40000000036 */
[C---:B------:R-:W-:Y:S01]  /*2c60*/  IADD3 R49, R0.reuse, 0x80, RZ ;  /* 0x0000008000317810 */ /* 0x040fe20007ffe0ff */
[----:B-1----:R-:W-:Y:S01]  /*2c70*/  IMAD.WIDE.U32 R44, R47, 0x8, R22 ;  /* 0x000000082f2c7825 */ /* 0x002fe200078e0016 */
[----:B------:R-:W-:Y:S02]  /*2c80*/  LOP3.LUT R27, R33, 0xffff, RZ, 0xc0, !PT ;  /* 0x0000ffff211b7812 */ /* 0x000fe400078ec0ff */
[C---:B------:R-:W-:Y:S02]  /*2c90*/  IADD3 R51, R0.reuse, 0xa0, RZ ;  /* 0x000000a000337810 */ /* 0x040fe40007ffe0ff */
[----:B------:R-:W-:-:S02]  /*2ca0*/  IADD3 R53, R0, 0xc0, RZ ;  /* 0x000000c000357810 */ /* 0x000fc40007ffe0ff */
[----:B------:R-:W-:Y:S02]  /*2cb0*/  LOP3.LUT R52, R25, 0xffff, RZ, 0xc0, !PT ;  /* 0x0000ffff19347812 */ /* 0x000fe400078ec0ff */
[----:B------:R-:W-:Y:S02]  /*2cc0*/  IADD3 R55, R0, 0xe0, RZ ;  /* 0x000000e000377810 */ /* 0x000fe40007ffe0ff */
[----:B------:R-:W-:Y:S01]  /*2cd0*/  PRMT R33, R46, 0x5410, R41 ;  /* 0x000054102e217816 */ /* 0x000fe20000000029 */
[----:B------:R-:W-:Y:S01]  /*2ce0*/  IMAD.WIDE.U32 R46, R49, 0x8, R22 ;  /* 0x00000008312e7825 */ /* 0x000fe200078e0016 */
[----:B------:R-:W-:Y:S02]  /*2cf0*/  IADD3 R57, R0, 0x100, RZ ;  /* 0x0000010000397810 */ /* 0x000fe40007ffe0ff */
[----:B------:R-:W-:Y:S02]  /*2d00*/  LOP3.LUT R16, R61, 0xffff, R16, 0xf8, !PT ;  /* 0x0000ffff3d107812 */ /* 0x000fe400078ef810 */
[----:B------:R-:W-:Y:S01]  /*2d10*/  PRMT R27, R48, 0x5410, R27 ;  /* 0x00005410301b7816 */ /* 0x000fe2000000001b */
[----:B------:R-:W-:Y:S01]  /*2d20*/  IMAD.WIDE.U32 R48, R51, 0x8, R22 ;  /* 0x0000000833307825 */ /* 0x000fe200078e0016 */
[----:B------:R-:W-:-:S02]  /*2d30*/  IADD3 R59, R0, 0x120, RZ ;  /* 0x00000120003b7810 */ /* 0x000fc40007ffe0ff */
[----:B------:R-:W-:Y:S01]  /*2d40*/  PRMT R25, R39, 0x5410, R50 ;  /* 0x0000541027197816 */ /* 0x000fe20000000032 */
[----:B------:R-:W-:Y:S01]  /*2d50*/  IMAD.WIDE.U32 R50, R53, 0x8, R22 ;  /* 0x0000000835327825 */ /* 0x000fe200078e0016 */
[C---:B------:R-:W-:Y:S02]  /*2d60*/  IADD3 R61, R0.reuse, 0x140, RZ ;  /* 0x00000140003d7810 */ /* 0x040fe40007ffe0ff */
[----:B------:R-:W-:Y:S01]  /*2d70*/  PRMT R21, R21, 0x5410, R52 ;  /* 0x0000541015157816 */ /* 0x000fe20000000034 */
[--C-:B------:R-:W-:Y:S01]  /*2d80*/  IMAD.WIDE.U32 R52, R55, 0x8, R22.reuse ;  /* 0x0000000837347825 */ /* 0x100fe200078e0016 */
[C---:B------:R-:W-:Y:S02]  /*2d90*/  IADD3 R63, R0.reuse, 0x160, RZ ;  /* 0x00000160003f7810 */ /* 0x040fe40007ffe0ff */
[C---:B------:R-:W-:Y:S01]  /*2da0*/  IADD3 R65, R0.reuse, 0x180, RZ ;  /* 0x0000018000417810 */ /* 0x040fe20007ffe0ff */
[----:B------:R-:W-:Y:S01]  /*2db0*/  IMAD.WIDE.U32 R54, R57, 0x8, R22 ;  /* 0x0000000839367825 */ /* 0x000fe200078e0016 */
[----:B------:R-:W-:-:S02]  /*2dc0*/  IADD3 R67, R0, 0x1a0, RZ ;  /* 0x000001a000437810 */ /* 0x000fc40007ffe0ff */
[----:B------:R-:W-:Y:S01]  /*2dd0*/  IADD3 R133, R0, 0x1c0, RZ ;  /* 0x000001c000857810 */ /* 0x000fe20007ffe0ff */
[--C-:B------:R-:W-:Y:S01]  /*2de0*/  IMAD.WIDE.U32 R56, R59, 0x8, R22.reuse ;  /* 0x000000083b387825 */ /* 0x100fe200078e0016 */
[----:B------:R-:W-:Y:S02]  /*2df0*/  LOP3.LUT R40, R40, 0xffff, RZ, 0xc0, !PT ;  /* 0x0000ffff28287812 */ /* 0x000fe400078ec0ff */
[----:B------:R-:W-:Y:S01]  /*2e00*/  IADD3 R41, R0, 0x20, RZ ;  /* 0x0000002000297810 */ /* 0x000fe20007ffe0ff */
[--C-:B------:R-:W-:Y:S01]  /*2e10*/  IMAD.WIDE.U32 R58, R61, 0x8, R22.reuse ;  /* 0x000000083d3a7825 */ /* 0x100fe200078e0016 */
[----:B------:R-:W-:Y:S02]  /*2e20*/  LOP3.LUT R130, R130, 0xffff, RZ, 0xc0, !PT ;  /* 0x0000ffff82827812 */ /* 0x000fe400078ec0ff */
[----:B------:R-:W-:Y:S01]  /*2e30*/  IADD3 R43, R0, 0x40, RZ ;  /* 0x00000040002b7810 */ /* 0x000fe20007ffe0ff */
[----:B------:R-:W-:Y:S01]  /*2e40*/  IMAD.WIDE.U32 R60, R63, 0x8, R22 ;  /* 0x000000083f3c7825 */ /* 0x000fe200078e0016 */
[----:B------:R-:W-:-:S02]  /*2e50*/  PRMT R39, R31, 0x5410, R40 ;  /* 0x000054101f277816 */ /* 0x000fc40000000028 */
[----:B------:R-:W-:Y:S01]  /*2e60*/  PRMT R9, R9, 0x5410, R130 ;  /* 0x0000541009097816 */ /* 0x000fe20000000082 */
[----:B------:R-:W-:Y:S01]  /*2e70*/  IMAD.WIDE.U32 R62, R65, 0x8, R22 ;  /* 0x00000008413e7825 */ /* 0x000fe200078e0016 */
[----:B------:R-:W-:-:S03]  /*2e80*/  IADD3 R135, R0, 0x1e0, RZ ;  /* 0x000001e000877810 */ /* 0x000fc60007ffe0ff */
[----:B------:R-:W-:-:S04]  /*2e90*/  IMAD.WIDE.U32 R64, R67, 0x8, R22 ;  /* 0x0000000843407825 */ /* 0x000fc800078e0016 */
[--C-:B------:R-:W-:Y:S02]  /*2ea0*/  IMAD.WIDE.U32 R66, R133, 0x8, R22.reuse ;  /* 0x0000000885427825 */ /* 0x100fe400078e0016 */
[----:B------:R-:W0:Y:S02]  /*2eb0*/  LDC.64 R132, c[0x0][0x210] ;  /* 0x00008400ff847b82 */ /* 0x000e240000000a00 */
[----:B------:R-:W-:-:S04]  /*2ec0*/  IMAD.WIDE.U32 R30, R0, 0x8, R22 ;  /* 0x00000008001e7825 */ /* 0x000fc800078e0016 */
[--C-:B------:R-:W-:Y:S01]  /*2ed0*/  IMAD.WIDE.U32 R40, R41, 0x8, R22.reuse ;  /* 0x0000000829287825 */ /* 0x100fe200078e0016 */
[----:B------:R1:W-:Y:S03]  /*2ee0*/  STG.E.64 desc[UR4][R30.64], R4 ;  /* 0x000000041e007986 */ /* 0x0003e6000c101b04 */
[--C-:B------:R-:W-:Y:S01]  /*2ef0*/  IMAD.WIDE.U32 R42, R43, 0x8, R22.reuse ;  /* 0x000000082b2a7825 */ /* 0x100fe200078e0016 */
[----:B------:R1:W-:Y:S03]  /*2f00*/  STG.E.64 desc[UR4][R40.64], R8 ;  /* 0x0000000828007986 */ /* 0x0003e6000c101b04 */
[----:B------:R-:W-:Y:S01]  /*2f10*/  IMAD.WIDE.U32 R22, R135, 0x8, R22 ;  /* 0x0000000887167825 */ /* 0x000fe200078e0016 */
[----:B------:R1:W-:Y:S04]  /*2f20*/  STG.E.64 desc[UR4][R42.64], R10 ;  /* 0x0000000a2a007986 */ /* 0x0003e8000c101b04 */
[----:B------:R1:W-:Y:S04]  /*2f30*/  STG.E.64 desc[UR4][R44.64], R12 ;  /* 0x0000000c2c007986 */ /* 0x0003e8000c101b04 */
[----:B------:R1:W-:Y:S01]  /*2f40*/  STG.E.64 desc[UR4][R46.64], R6 ;  /* 0x000000062e007986 */ /* 0x0003e2000c101b04 */
[----:B0-----:R-:W-:-:S03]  /*2f50*/  LEA R131, R132, R131, 0x2 ;  /* 0x0000008384837211 */ /* 0x001fc600078e10ff */
[----:B------:R1:W-:Y:S01]  /*2f60*/  STG.E.64 desc[UR4][R48.64], R14 ;  /* 0x0000000e30007986 */ /* 0x0003e2000c101b04 */
[----:B------:R-:W-:-:S03]  /*2f70*/  ISETP.GE.AND P0, PT, R131, R133, PT ;  /* 0x000000858300720c */ /* 0x000fc60003f06270 */
[----:B------:R1:W-:Y:S04]  /*2f80*/  STG.E.64 desc[UR4][R50.64], R16 ;  /* 0x0000001032007986 */ /* 0x0003e8000c101b04 */
        /* <DEDUP_REMOVED lines=11> */
.L_x_1687:
[----:B------:R-:W-:Y:S01]  /*3040*/  HFMA2.MMA R135, -RZ, RZ, 0, 5.9604644775390625e-08 ;  /* 0x00000001ff877435 */ /* 0x000fe200000001ff */
[----:B------:R-:W-:Y:S01]  /*3050*/  BSSY B0, `(.L_x_1689) ;  /* 0x0000006000007945 */ /* 0x000fe20003800000 */
[----:B------:R-:W-:Y:S02]  /*3060*/  MOV R134, 0x1f ;  /* 0x0000001f00867802 */ /* 0x000fe40000000f00 */
[----:B------:R-:W-:-:S07]  /*3070*/  MOV R133, 0xffffffff ;  /* 0xffffffff00857802 */ /* 0x000fce0000000f00 */
[----:B-----5:R-:W-:Y:S05]  /*3080*/  WARPSYNC.COLLECTIVE R133, `(.L_x_1690) ;  /* 0x0000000085087348 */ /* 0x020fea0003c00000 */
[----:B------:R0:W1:Y:S02]  /*3090*/  SHFL.BFLY P1, R137, R136, R135, R134 ;  /* 0x0c00008788897389 */ /* 0x0000640000020086 */
[----:B01---5:R-:W-:Y:S01]  /*30a0*/  ENDCOLLECTIVE ;  /* 0x000000000000791b */ /* 0x023fe20003800000 */
.L_x_1690:
[----:B------:R-:W-:Y:S05]  /*30b0*/  BSYNC B0 ;  /* 0x0000000000007941 */ /* 0x000fea0003800000 */
.L_x_1689:
[----:B------:R-:W-:Y:S01]  /*30c0*/  HFMA2.MMA R135, -RZ, RZ, 0, 1.1920928955078125e-07 ;  /* 0x00000002ff877435 */ /* 0x000fe200000001ff */
[----:B------:R-:W-:Y:S01]  /*30d0*/  FADD.FTZ R136, R136, R137 ;  /* 0x0000008988887221 */ /* 0x000fe20000010000 */
[----:B------:R-:W-:Y:S02]  /*30e0*/  MOV R134, 0x1f ;  /* 0x0000001f00867802 */ /* 0x000fe40000000f00 */
[----:B------:R-:W-:-:S07]  /*30f0*/  MOV R133, 0xffffffff ;  /* 0xffffffff00857802 */ /* 0x000fce0000000f00 */
[----:B------:R-:W-:Y:S05]  /*3100*/  WARPSYNC.COLLECTIVE R133, `(.L_x_1691) ;  /* 0x0000000085087348 */ /* 0x000fea0003c00000 */
[----:B------:R0:W1:Y:S02]  /*3110*/  SHFL.BFLY P1, R137, R136, R135, R134 ;  /* 0x0c00008788897389 */ /* 0x0000640000020086 */
[----:B01----:R-:W-:Y:S01]  /*3120*/  ENDCOLLECTIVE ;  /* 0x000000000000791b */ /* 0x003fe20003800000 */
.L_x_1691:
[----:B------:R-:W-:Y:S01]  /*3130*/  HFMA2.MMA R135, -RZ, RZ, 0, 2.384185791015625e-07 ;  /* 0x00000004ff877435 */ /* 0x000fe200000001ff */
[----:B------:R-:W-:-:S05]  /*3140*/  FADD.FTZ R138, R136, R137 ;  /* 0x00000089888a7221 */ /* 0x000fca0000010000 */
[----:B------:R-:W-:-:S07]  /*3150*/  MOV R136, R138 ;  /* 0x0000008a00887202 */ /* 0x000fce0000000f00 */
[----:B------:R-:W-:Y:S05]  /*3160*/  WARPSYNC.COLLECTIVE R133, `(.L_x_1692) ;  /* 0x0000000085087348 */ /* 0x000fea0003c00000 */
[----:B------:R0:W1:Y:S02]  /*3170*/  SHFL.BFLY P1, R137, R136, R135, R134 ;  /* 0x0c00008788897389 */ /* 0x0000640000020086 */
[----:B01----:R-:W-:Y:S01]  /*3180*/  ENDCOLLECTIVE ;  /* 0x000000000000791b */ /* 0x003fe20003800000 */
.L_x_1692:
[----:B------:R-:W-:Y:S01]  /*3190*/  HFMA2.MMA R135, -RZ, RZ, 0, 4.76837158203125e-07 ;  /* 0x00000008ff877435 */ /* 0x000fe200000001ff */
[----:B------:R-:W-:-:S05]  /*31a0*/  FADD.FTZ R139, R138, R137 ;  /* 0x000000898a8b7221 */ /* 0x000fca0000010000 */
[----:B------:R-:W-:-:S07]  /*31b0*/  MOV R136, R139 ;  /* 0x0000008b00887202 */ /* 0x000fce0000000f00 */
[----:B------:R-:W-:Y:S05]  /*31c0*/  WARPSYNC.COLLECTIVE R133, `(.L_x_1693) ;  /* 0x0000000085087348 */ /* 0x000fea0003c00000 */
[----:B------:R0:W1:Y:S02]  /*31d0*/  SHFL.BFLY P1, R137, R136, R135, R134 ;  /* 0x0c00008788897389 */ /* 0x0000640000020086 */
[----:B01----:R-:W-:Y:S01]  /*31e0*/  ENDCOLLECTIVE ;  /* 0x000000000000791b */ /* 0x003fe20003800000 */
.L_x_1693:
[----:B------:R-:W-:Y:S01]  /*31f0*/  HFMA2.MMA R135, -RZ, RZ, 0, 9.5367431640625e-07 ;  /* 0x00000010ff877435 */ /* 0x000fe200000001ff */
[----:B------:R-:W-:-:S05]  /*3200*/  FADD.FTZ R140, R139, R137 ;  /* 0x000000898b8c7221 */ /* 0x000fca0000010000 */
[----:B------:R-:W-:-:S07]  /*3210*/  MOV R136, R140 ;  /* 0x0000008c00887202 */ /* 0x000fce0000000f00 */
[----:B------:R-:W-:Y:S05]  /*3220*/  WARPSYNC.COLLECTIVE R133, `(.L_x_1694) ;  /* 0x0000000085087348 */ /* 0x000fea0003c00000 */
[----:B------:R0:W1:Y:S02]  /*3230*/  SHFL.BFLY P1, R137, R136, R135, R134 ;  /* 0x0c00008788897389 */ /* 0x0000640000020086 */
[----:B01----:R-:W-:Y:S01]  /*3240*/  ENDCOLLECTIVE ;  /* 0x000000000000791b */ /* 0x003fe20003800000 */
.L_x_1694:
[----:B------:R-:W-:Y:S01]  /*3250*/  MOV R135, 0x1 ;  /* 0x0000000100877802 */ /* 0x000fe20000000f00 */
[----:B------:R-:W-:-:S04]  /*3260*/  FADD.FTZ R130, R140, R137 ;  /* 0x000000898c827221 */ /* 0x000fc80000010000 */
        /* <DEDUP_REMOVED lines=86> */
[----:B------:R-:W-:Y:S01]  /*37d0*/  FFMA.FTZ R133, R25, R25, R134 ;  /* 0x0000001919857223 */ /* 0x000fe20000010086 */
[----:B------:R-:W-:-:S03]  /*37e0*/  HFMA2.MMA R134, -RZ, RZ, 0, 1.847743988037109375e-06 ;  /* 0x0000001fff867435 */ /* 0x000fc600000001ff */
[----:B------:R-:W-:-:S04]  /*37f0*/  FFMA.FTZ R133, R4, R4, R133 ;  /* 0x0000000404857223 */ /* 0x000fc80000010085 */
[----:B------:R-:W-:-:S04]  /*3800*/  FFMA.FTZ R133, R138, R138, R133 ;  /* 0x0000008a8a857223 */ /* 0x000fc80000010085 */
[----:B------:R-:W-:Y:S01]  /*3810*/  FFMA.FTZ R26, R28, R28, R133 ;  /* 0x0000001c1c1a7223 */ /* 0x000fe20000010085 */
[----:B------:R-:W-:-:S03]  /*3820*/  MOV R133, 0xffffffff ;  /* 0xffffffff00857802 */ /* 0x000fc60000000f00 */
        /* <DEDUP_REMOVED lines=42> */
.L_x_1695:
[----:B------:R-:W-:Y:S01]  /*3ad0*/  HFMA2.MMA R135, -RZ, RZ, 0, 1.1920928955078125e-07 ;  /* 0x00000002ff877435 */ /* 0x000fe200000001ff */
[----:B------:R-:W-:-:S05]  /*3ae0*/  FADD.FTZ R26, R136, R137 ;  /* 0x00000089881a7221 */ /* 0x000fca0000010000 */
[----:B------:R-:W-:-:S07]  /*3af0*/  MOV R136, R26 ;  /* 0x0000001a00887202 */ /* 0x000fce0000000f00 */
[----:B------:R-:W-:Y:S05]  /*3b00*/  WARPSYNC.COLLECTIVE R133, `(.L_x_1696) ;  /* 0x0000000085087348 */ /* 0x000fea0003c00000 */
[----:B------:R0:W1:Y:S02]  /*3b10*/  SHFL.BFLY P1, R137, R136, R135, R134 ;  /* 0x0c00008788897389 */ /* 0x0000640000020086 */
[----:B01----:R-:W-:Y:S01]  /*3b20*/  ENDCOLLECTIVE ;  /* 0x000000000000791b */ /* 0x003fe20003800000 */
.L_x_1696:
[----:B------:R-:W-:Y:S01]  /*3b30*/  HFMA2.MMA R135, -RZ, RZ, 0, 2.384185791015625e-07 ;  /* 0x00000004ff877435 */ /* 0x000fe200000001ff */
[----:B------:R-:W-:-:S05]  /*3b40*/  FADD.FTZ R27, R26, R137 ;  /* 0x000000891a1b7221 */ /* 0x000fca0000010000 */
[----:B------:R-:W-:-:S07]  /*3b50*/  MOV R136, R27 ;  /* 0x0000001b00887202 */ /* 0x000fce0000000f00 */
[----:B------:R-:W-:Y:S05]  /*3b60*/  WARPSYNC.COLLECTIVE R133, `(.L_x_1697) ;  /* 0x0000000085087348 */ /* 0x000fea0003c00000 */
[----:B------:R0:W1:Y:S02]  /*3b70*/  SHFL.BFLY P1, R137, R136, R135, R134 ;  /* 0x0c00008788897389 */ /* 0x0000640000020086 */
[----:B01----:R-:W-:Y:S01]  /*3b80*/  ENDCOLLECTIVE ;  /* 0x000000000000791b */ /* 0x003fe20003800000 */
.L_x_1697:
[----:B------:R-:W-:Y:S01]  /*3b90*/  HFMA2.MMA R135, -RZ, RZ, 0, 4.76837158203125e-07 ;  /* 0x00000008ff877435 */ /* 0x000fe200000001ff */
[----:B------:R-:W-:-:S05]  /*3ba0*/  FADD.FTZ R139, R27, R137 ;  /* 0x000000891b8b7221 */ /* 0x000fca0000010000 */
[----:B------:R-:W-:-:S07]  /*3bb0*/  MOV R136, R139 ;  /* 0x0000008b00887202 */ /* 0x000fce0000000f00 */
[----:B------:R-:W-:Y:S05]  /*3bc0*/  WARPSYNC.COLLECTIVE R133, `(.L_x_1698) ;  /* 0x0000000085087348 */ /* 0x000fea0003c00000 */
[----:B------:R0:W1:Y:S02]  /*3bd0*/  SHFL.BFLY P1, R137, R136, R135, R134 ;  /* 0x0c00008788897389 */ /* 0x0000640000020086 */
[----:B01----:R-:W-:Y:S01]  /*3be0*/  ENDCOLLECTIVE ;  /* 0x000000000000791b */ /* 0x003fe20003800000 */
.L_x_1698:
[----:B------:R-:W-:Y:S01]  /*3bf0*/  HFMA2.MMA R135, -RZ, RZ, 0, 9.5367431640625e-07 ;  /* 0x00000010ff877435 */ /* 0x000fe200000001ff */
[----:B------:R-:W-:-:S05]  /*3c00*/  FADD.FTZ R140, R139, R137 ;  /* 0x000000898b8c7221 */ /* 0x000fca0000010000 */
[----:B------:R-:W-:-:S07]  /*3c10*/  MOV R136, R140 ;  /* 0x0000008c00887202 */ /* 0x000fce0000000f00 */
[----:B------:R-:W-:Y:S05]  /*3c20*/  WARPSYNC.COLLECTIVE R133, `(.L_x_1699) ;  /* 0x0000000085087348 */ /* 0x000fea0003c00000 */
[----:B------:R0:W1:Y:S02]  /*3c30*/  SHFL.BFLY P1, R137, R136, R135, R134 ;  /* 0x0c00008788897389 */ /* 0x0000640000020086 */
[----:B01----:R-:W-:Y:S01]  /*3c40*/  ENDCOLLECTIVE ;  /* 0x000000000000791b */ /* 0x003fe20003800000 */
.L_x_1699:
[----:B------:R-:W-:Y:S05]  /*3c50*/  BRA `(.L_x_1700) ;  /* 0xffffffd400d47947 */ /* 0x000fea000383ffff */
.L_x_1701:
        /* <DEDUP_REMOVED lines=10> */
.L_x_2097:


//--------------------- .text._ZN10layer_norm13ln_fwd_kernelINS_13Kernel_traitsI13__nv_bfloat16S2_S2_fjLj2048ELj1ELj4ELj1ELj16ENS_18Kernel_traits_baseILj2048ES2_S2_S2_fjLj128EEEEEEEvNS_9FwdParamsE --------------------------
	.section	.text._ZN10layer_norm13ln_fwd_kernelINS_13Kernel_traitsI13__nv_bfloat16S2_S2_fjLj2048ELj1ELj4ELj1ELj16ENS_18Kernel_traits_baseILj2048ES2_S2_S2_fjLj128EEEEEEEvNS_9FwdParamsE,"ax",@progbits
	.align	128
        .global         _ZN10layer_norm13ln_fwd_kernelINS_13Kernel_traitsI13__nv_bfloat16S2_S2_fjLj2048ELj1ELj4ELj1ELj16ENS_18Kernel_traits_baseILj2048ES2_S2_S2_fjLj128EEEEEEEvNS_9FwdParamsE
        .type           _ZN10layer_norm13ln_fwd_kernelINS_13Kernel_traitsI13__nv_bfloat16S2_S2_fjLj2048ELj1ELj4ELj1ELj16ENS_18Kernel_traits_baseILj2048ES2_S2_S2_fjLj128EEEEEEEvNS_9FwdParamsE,@function
        .size           _ZN10layer_norm13ln_fwd_kernelINS_13Kernel_traitsI13__nv_bfloat16S2_S2_fjLj2048ELj1ELj4ELj1ELj16ENS_18Kernel_traits_baseILj2048ES2_S2_S2_fjLj128EEEEEEEvNS_9FwdParamsE,(.L_x_2098 - _ZN10layer_norm13ln_fwd_kernelINS_13Kernel_traitsI13__nv_bfloat16S2_S2_fjLj2048ELj1ELj4ELj1ELj16ENS_18Kernel_traits_baseILj2048ES2_S2_S2_fjLj128EEEEEEEvNS_9FwdParamsE)
        .other          _ZN10layer_norm13ln_fwd_kernelINS_13Kernel_traitsI13__nv_bfloat16S2_S2_fjLj2048ELj1ELj4ELj1ELj16ENS_18Kernel_traits_baseILj2048ES2_S2_S2_fjLj128EEEEEEEvNS_9FwdParamsE,@"STO_CUDA_ENTRY STV_DEFAULT"
_ZN10layer_norm13ln_fwd_kernelINS_13Kernel_traitsI13__nv_bfloat16S2_S2_fjLj2048ELj1ELj4ELj1ELj16ENS_18Kernel_traits_baseILj2048ES2_S2_S2_fjLj128EEEEEEEvNS_9FwdParamsE:
.text._ZN10layer_norm13ln_fwd_kernelINS_13Kernel_traitsI13__nv_bfloat16S2_S2_fjLj2048ELj1ELj4ELj1ELj16ENS_18Kernel_traits_baseILj2048ES2_S2_S2_fjLj128EEEEEEEvNS_9FwdParamsE:
        /* <DEDUP_REMOVED lines=33> */
[----:B------:R-:W-:-:S07]  /*0210*/  LOP3.LUT R72, R72, 0x1f, RZ, 0xc0, !PT ;  /* 0x0000001f48487812 */ /* 0x000fce00078ec0ff */
.L_x_1703:
[----:B-1----:R-:W1:Y:S01]  /*0220*/  S2R R0, SR_TID.X ;  /* 0x0000000000007919 */ /* 0x002e620000002100 */
[----:B0-----:R-:W0:Y:S01]  /*0230*/  LDC.64 R68, c[0x0][0x220] ;  /* 0x00008800ff447b82 */ /* 0x001e220000000a00 */
[----:B-1----:R-:W-:-:S04]  /*0240*/  LOP3.LUT P0, R0, R0, 0x1f, RZ, 0xc0, !PT ;  /* 0x0000001f00007812 */ /* 0x002fc8000780c0ff */
[----:B------:R-:W-:-:S05]  /*0250*/  PRMT R3, R73, 0x2104, R0 ;  /* 0x0000210449037816 */ /* 0x000fca0000000000 */
[----:B0-----:R-:W-:-:S06]  /*0260*/  IMAD.WIDE.U32 R88, R3, 0x10, R68 ;  /* 0x0000001003587825 */ /* 0x001fcc00078e0044 */
        /* <DEDUP_REMOVED lines=78> */
[----:B------:R-:W-:Y:S01]  /*0750*/  FADD.FTZ R2, R90, R3 ;  /* 0x000000035a027221 */ /* 0x000fe20000010000 */
[C---:B------:R-:W-:Y:S02]  /*0760*/  PRMT R106, R84.reuse, 0x7632, R106 ;  /* 0x00007632546a7816 */ /* 0x040fe4000000006a */
[----:B------:R-:W-:Y:S01]  /*0770*/  SHF.L.U32 R105, R84, 0x10, RZ ;  /* 0x0000001054697819 */ /* 0x000fe200000006ff */
[--C-:B------:R-:W-:Y:S01]  /*0780*/  FADD.FTZ R3, R91, R2.reuse ;  /* 0x000000025b037221 */ /* 0x100fe20000010000 */
[----:B------:R-:W-:-:S02]  /*0790*/  PRMT R2, R94, 0x7632, R2 ;  /* 0x000076325e027816 */ /* 0x000fc40000000002 */
[----:B------:R-:W-:Y:S01]  /*07a0*/  SHF.L.U32 R106, R106, 0x10, RZ ;  /* 0x000000106a6a7819 */ /* 0x000fe200000006ff */
[----:B------:R-:W-:Y:S01]  /*07b0*/  FADD.FTZ R96, R92, R3 ;  /* 0x000000035c607221 */ /* 0x000fe20000010000 */
[----:B------:R-:W-:Y:S02]  /*07c0*/  SHF.L.U32 R94, R2, 0x10, RZ ;  /* 0x00000010025e7819 */ /* 0x000fe400000006ff */
[----:B------:R-:W-:Y:S01]  /*07d0*/  PRMT R108, R85, 0x7632, R108 ;  /* 0x00007632556c7816 */ /* 0x000fe2000000006c */
[--C-:B------:R-:W-:Y:S01]  /*07e0*/  FADD.FTZ R3, R93, R96.reuse ;  /* 0x000000605d037221 */ /* 0x100fe20000010000 */
[C---:B------:R-:W-:Y:S02]  /*07f0*/  PRMT R96, R95.reuse, 0x7632, R96 ;  /* 0x000076325f607816 */ /* 0x040fe40000000060 */
[----:B------:R-:W-:Y:S01]  /*0800*/  SHF.L.U32 R95, R95, 0x10, RZ ;  /* 0x000000105f5f7819 */ /* 0x000fe200000006ff */
[----:B------:R-:W-:Y:S01]  /*0810*/  FADD.FTZ R2, R94, R3 ;  /* 0x000000035e027221 */ /* 0x000fe20000010000 */
[----:B------:R-:W-:-:S02]  /*0820*/  SHF.L.U32 R96, R96, 0x10, RZ ;  /* 0x0000001060607819 */ /* 0x000fc400000006ff */
        /* <DEDUP_REMOVED lines=240> */
.L_x_1715:
[----:B------:R-:W2:Y:S01]  /*1730*/  LDC R139, c[0x0][0x260] ;  /* 0x00009800ff8b7b82 */ /* 0x000ea20000000800 */
[----:B01----:R-:W-:-:S07]  /*1740*/  FADD.FTZ R140, R140, R71 ;  /* 0x000000478c8c7221 */ /* 0x003fce0000010000 */
[----:B------:R-:W0:Y:S08]  /*1750*/  @!P0 LDC.64 R68, c[0x0][0x230] ;  /* 0x00008c00ff448b82 */ /* 0x000e300000000a00 */
[----:B------:R-:W1:Y:S01]  /*1760*/  @!P0 LDC.64 R2, c[0x0][0x238] ;  /* 0x00008e00ff028b82 */ /* 0x000e620000000a00 */
[----:B--2---:R-:W-:-:S07]  /*1770*/  FFMA.FTZ R139, R140, 0.00048828125, R139 ;  /* 0x3a0000008c8b7823 */ /* 0x004fce000001008b */
[----:B------:R-:W2:Y:S01]  /*1780*/  LDC.64 R70, c[0x0][0x228] ;  /* 0x00008a00ff467b82 */ /* 0x000ea20000000a00 */
[----:B------:R-:W3:Y:S01]  /*1790*/  MUFU.RSQ R139, R139 ;  /* 0x0000008b008b7308 */ /* 0x000ee20000001400 */
[----:B0-----:R-:W-:-:S05]  /*17a0*/  @!P0 IMAD.WIDE R68, R73, 0x4, R68 ;  /* 0x0000000449448825 */ /* 0x001fca00078e0244 */
[----:B------:R0:W-:Y:S01]  /*17b0*/  @!P0 STG.E desc[UR4][R68.64], R119 ;  /* 0x0000007744008986 */ /* 0x0001e2000c101904 */
[----:B-1----:R-:W-:-:S04]  /*17c0*/  @!P0 IMAD.WIDE R2, R73, 0x4, R2 ;  /* 0x0000000449028825 */ /* 0x002fc800078e0202 */
[-C--:B---3--:R-:W-:Y:S01]  /*17d0*/  FMUL.FTZ R79, R79, R139.reuse ;  /* 0x0000008b4f4f7220 */ /* 0x088fe20000410000 */
        /* <DEDUP_REMOVED lines=13> */
[----:B0-----:R-:W-:Y:S01]  /*18b0*/  PRMT R69, R73, 0x2104, R72 ;  /* 0x0000210449457816 */ /* 0x001fe20000000048 */
        /* <DEDUP_REMOVED lines=21> */
[-C--:B------:R-:W-:Y:S01]  /*1a10*/  FMUL.FTZ R102, R102, R139.reuse ;  /* 0x0000008b66667220 */ /* 0x080fe20000410000 */
[----:B------:R-:W-:Y:S01]  /*1a20*/  IADD3 R75, R69, 0x20, RZ ;  /* 0x00000020454b7810 */ /* 0x000fe20007ffe0ff */
[----:B------:R-:W-:Y:S01]  /*1a30*/  FMUL.FTZ R103, R103, R139 ;  /* 0x0000008b67677220 */ /* 0x000fe20000410000 */
[----:B------:R-:W-:Y:S01]  /*1a40*/  F2FP.BF16.F32.PACK_AB R81, R84, R83 ;  /* 0x000000535451723e */ /* 0x000fe200000010ff */
[-C--:B------:R-:W-:Y:S01]  /*1a50*/  FMUL.FTZ R104, R104, R139.reuse ;  /* 0x0000008b68687220 */ /* 0x080fe20000410000 */
[----:B------:R-:W-:Y:S01]  /*1a60*/  IADD3 R77, R69, 0x40, RZ ;  /* 0x00000040454d7810 */ /* 0x000fe20007ffe0ff */
[----:B------:R-:W-:Y:S01]  /*1a70*/  FMUL.FTZ R105, R105, R139 ;  /* 0x0000008b69697220 */ /* 0x000fe20000410000 */
[----:B------:R-:W-:Y:S01]  /*1a80*/  F2FP.BF16.F32.PACK_AB R83, R88, R87 ;  /* 0x000000575853723e */ /* 0x000fe200000010ff */
        /* <DEDUP_REMOVED lines=39> */
[----:B------:R-:W-:Y:S01]  /*1d00*/  HFMA2.MMA.BF16_V2 R82, R62, R82, R30 ;  /* 0x000000523e527235 */ /* 0x000fe2000020001e */
[C---:B------:R-:W-:Y:S01]  /*1d10*/  IADD3 R89, R69.reuse, 0x60, RZ ;  /* 0x0000006045597810 */ /* 0x040fe20007ffe0ff */
[----:B------:R-:W-:Y:S01]  /*1d20*/  HFMA2.BF16_V2 R79, R67, R79, R35 ;  /* 0x0000004f434f7231 */ /* 0x000fe20000200023 */
[C---:B------:R-:W-:Y:S01]  /*1d30*/  IADD3 R91, R69.reuse, 0x80, RZ ;  /* 0x00000080455b7810 */ /* 0x040fe20007ffe0ff */
[C---:B--2---:R-:W-:Y:S01]  /*1d40*/  IMAD.WIDE.U32 R2, R69.reuse, 0x10, R70 ;  /* 0x0000001045027825 */ /* 0x044fe200078e0046 */
[----:B------:R-:W-:-:S03]  /*1d50*/  IADD3 R93, R69, 0xa0, RZ ;  /* 0x000000a0455d7810 */ /* 0x000fc60007ffe0ff */
[----:B------:R-:W-:Y:S01]  /*1d60*/  HFMA2.BF16_V2 R81, R61, R81, R29 ;  /* 0x000000513d517231 */ /* 0x000fe2000020001d */
[C---:B------:R-:W-:Y:S01]  /*1d70*/  IADD3 R95, R69.reuse, 0xc0, RZ ;  /* 0x000000c0455f7810 */ /* 0x040fe20007ffe0ff */
[----:B------:R-:W-:Y:S01]  /*1d80*/  HFMA2.BF16_V2 R83, R63, R83, R31 ;  /* 0x000000533f537231 */ /* 0x000fe2000020001f */
[----:B------:R-:W-:Y:S01]  /*1d90*/  IADD3 R139, R69, 0xe0, RZ ;  /* 0x000000e0458b7810 */ /* 0x000fe20007ffe0ff */
[--C-:B------:R-:W-:Y:S01]  /*1da0*/  IMAD.WIDE.U32 R68, R75, 0x10, R70.reuse ;  /* 0x000000104b447825 */ /* 0x100fe200078e0046 */
[----:B------:R-:W-:Y:S01]  /*1db0*/  HFMA2.MMA.BF16_V2 R84, R56, R84, R24 ;  /* 0x0000005438547235 */ /* 0x000fe20000200018 */
[----:B------:R-:W-:Y:S01]  /*1dc0*/  F2FP.BF16.F32.PACK_AB R97, R98, R97 ;  /* 0x000000616261723e */ /* 0x000fe200000010ff */
[----:B------:R-:W-:Y:S01]  /*1dd0*/  HFMA2.MMA.BF16_V2 R86, R58, R86, R26 ;  /* 0x000000563a567235 */ /* 0x000fe2000020001a */
[----:B------:R-:W-:-:S04]  /*1de0*/  IMAD.WIDE.U32 R74, R77, 0x10, R70 ;  /* 0x000000104d4a7825 */ /* 0x000fc800078e0046 */
[----:B------:R-:W-:Y:S01]  /*1df0*/  HFMA2.BF16_V2 R77, R65, R119, R33 ;  /* 0x00000077414d7231 */ /* 0x000fe20000200021 */
[----:B------:R-:W-:Y:S01]  /*1e00*/  F2FP.BF16.F32.PACK_AB R101, R102, R101 ;  /* 0x000000656665723e */ /* 0x000fe200000010ff */
[----:B------:R-:W-:Y:S01]  /*1e10*/  HFMA2.BF16_V2 R85, R57, R85, R25 ;  /* 0x0000005539557231 */ /* 0x000fe20000200019 */
[----:B------:R-:W-:Y:S01]  /*1e20*/  F2FP.BF16.F32.PACK_AB R105, R106, R105 ;  /* 0x000000696a69723e */ /* 0x000fe200000010ff */
[----:B------:R-:W-:Y:S01]  /*1e30*/  HFMA2.BF16_V2 R87, R59, R87, R27 ;  /* 0x000000573b577231 */ /* 0x000fe2000020001b */
        /* <DEDUP_REMOVED lines=13> */
[----:B------:R-:W-:Y:S01]  /*1f10*/  IMAD.WIDE.U32 R94, R95, 0x10, R70 ;  /* 0x000000105f5e7825 */ /* 0x000fe200078e0046 */
[----:B------:R-:W-:Y:S02]  /*1f20*/  F2FP.BF16.F32.PACK_AB R107, R108, R107 ;  /* 0x0000006b6c6b723e */ /* 0x000fe400000010ff */
[----:B------:R-:W-:Y:S01]  /*1f30*/  F2FP.BF16.F32.PACK_AB R111, R112, R111 ;  /* 0x0000006f706f723e */ /* 0x000fe200000010ff */
[----:B0-----:R-:W-:Y:S01]  /*1f40*/  HFMA2.MMA.BF16_V2 R76, R52, R97, R20 ;  /* 0x00000061344c7235 */ /* 0x001fe20000200014 */
[----:B------:R-:W-:Y:S01]  /*1f50*/  F2FP.BF16.F32.PACK_AB R2, R131, R130 ;  /* 0x000000828302723e */ /* 0x000fe200000010ff */
[----:B------:R-:W-:Y:S01]  /*1f60*/  HFMA2.MMA.BF16_V2 R78, R54, R101, R22 ;  /* 0x00000065364e7235 */ /* 0x000fe20000200016 */
[----:B------:R-:W-:Y:S01]  /*1f70*/  F2FP.BF16.F32.PACK_AB R3, R135, R134 ;  /* 0x000000868703723e */ /* 0x000fe200000010ff */
[----:B-1----:R-:W0:Y:S01]  /*1f80*/  LDC.64 R68, c[0x0][0x210] ;  /* 0x00008400ff447b82 */ /* 0x002e220000000a00 */
        /* <DEDUP_REMOVED lines=9> */
[----:B--2---:R-:W-:Y:S01]  /*2020*/  HFMA2.MMA.BF16_V2 R84, R44, R113, R12 ;  /* 0x000000712c547235 */ /* 0x004fe2000020000c */
        /* <DEDUP_REMOVED lines=15> */
[----:B0-----:R-:W-:Y:S01]  /*2120*/  LEA R73, R68, R73, 0x2 ;  /* 0x0000004944497211 */ /* 0x001fe200078e10ff */
[----:B------:R-:W-:Y:S01]  /*2130*/  HFMA2.BF16_V2 R103, R39, R136, R7 ;  /* 0x0000008827677231 */ /* 0x000fe20000200007 */
[----:B------:R1:W-:Y:S02]  /*2140*/  STG.E.128 desc[UR4][R90.64], R80 ;  /* 0x000000505a007986 */ /* 0x0003e4000c101d04 */
[----:B------:R-:W-:Y:S02]  /*2150*/  ISETP.GE.AND P0, PT, R73, R69, PT ;  /* 0x000000454900720c */ /* 0x000fe40003f06270 */
[----:B------:R1:W-:Y:S04]  /*2160*/  STG.E.128 desc[UR4][R92.64], R84 ;  /* 0x000000545c007986 */ /* 0x0003e8000c101d04 */
[----:B------:R1:W-:Y:S04]  /*2170*/  STG.E.128 desc[UR4][R94.64], R96 ;  /* 0x000000605e007986 */ /* 0x0003e8000c101d04 */
[----:B------:R1:W-:Y:S03]  /*2180*/  STG.E.128 desc[UR4][R70.64], R100 ;  /* 0x0000006446007986 */ /* 0x0003e6000c101d04 */
[----:B------:R-:W-:Y:S05]  /*2190*/  @!P0 BRA `(.L_x_1703) ;  /* 0xffffffe000208947 */ /* 0x000fea000383ffff */
[----:B------:R-:W-:Y:S05]  /*21a0*/  EXIT ;  /* 0x000000000000794d */ /* 0x000fea0003800000 */
.L_x_1702:
[----:B------:R-:W-:Y:S01]  /*21b0*/  HFMA2.MMA R69, -RZ, RZ, 0, 1.847743988037109375e-06 ;  /* 0x0000001fff457435 */ /* 0x000fe200000001ff */
[----:B------:R-:W-:Y:S01]  /*21c0*/  BSSY B0, `(.L_x_1704) ;  /* 0x0000006000007945 */ /* 0x000fe20003800000 */
[----:B------:R-:W-:Y:S02]  /*21d0*/  MOV R68, 0x1 ;  /* 0x0000000100447802 */ /* 0x000fe40000000f00 */
[----:B------:R-:W-:-:S07]  /*21e0*/  MOV R70, 0xffffffff ;  /* 0xffffffff00467802 */ /* 0x000fce0000000f00 */
[----:B-----5:R-:W-:Y:S05]  /*21f0*/  WARPSYNC.COLLECTIVE R70, `(.L_x_1705) ;  /* 0x0000000046087348 */ /* 0x020fea0003c00000 */
[----:B------:R0:W1:Y:S02]  /*2200*/  SHFL.BFLY P1, R71, R3, R68, R69 ;  /* 0x0c00004403477389 */ /* 0x0000640000020045 */
[----:B01---5:R-:W-:Y:S01]  /*2210*/  ENDCOLLECTIVE ;  /* 0x000000000000791b */ /* 0x023fe20003800000 */
.L_x_1705:
[----:B------:R-:W-:Y:S05]  /*2220*/  BSYNC B0 ;  /* 0x0000000000007941 */ /* 0x000fea0003800000 */
.L_x_1704:
[----:B------:R-:W-:Y:S01]  /*2230*/  HFMA2.MMA R68, -RZ, RZ, 0, 1.1920928955078125e-07 ;  /* 0x00000002ff447435 */ /* 0x000fe200000001ff */
[----:B------:R-:W-:Y:S01]  /*2240*/  FADD.FTZ R3, R3, R71 ;  /* 0x0000004703037221 */ /* 0x000fe20000010000 */
[----:B------:R-:W-:Y:S02]  /*2250*/  MOV R69, 0x1f ;  /* 0x0000001f00457802 */ /* 0x000fe40000000f00 */
[----:B------:R-:W-:-:S07]  /*2260*/  MOV R70, 0xffffffff ;  /* 0xffffffff00467802 */ /* 0x000fce0000000f00 */
[----:B------:R-:W-:Y:S05]  /*2270*/  WARPSYNC.COLLECTIVE R70, `(.L_x_1706) ;  /* 0x0000000046087348 */ /* 0x000fea0003c00000 */
[----:B------:R0:W1:Y:S02]  /*2280*/  SHFL.BFLY P1, R71, R3, R68, R69 ;  /* 0x0c00004403477389 */ /* 0x0000640000020045 */
[----:B01----:R-:W-:Y:S01]  /*2290*/  ENDCOLLECTIVE ;  /* 0x000000000000791b */ /* 0x003fe20003800000 */
.L_x_1706:
[----:B------:R-:W-:Y:S01]  /*22a0*/  HFMA2.MMA R68, -RZ, RZ, 0, 2.384185791015625e-07 ;  /* 0x00000004ff447435 */ /* 0x000fe200000001ff */
[----:B------:R-:W-:-:S05]  /*22b0*/  FADD.FTZ R76, R3, R71 ;  /* 0x00000047034c7221 */ /* 0x000fca0000010000 */
[----:B------:R-:W-:-:S07]  /*22c0*/  MOV R3, R76 ;  /* 0x0000004c00037202 */ /* 0x000fce0000000f00 */
[----:B------:R-:W-:Y:S05]  /*22d0*/  WARPSYNC.COLLECTIVE R70, `(.L_x_1707) ;  /* 0x0000000046087348 */ /* 0x000fea0003c00000 */
[----:B------:R0:W1:Y:S02]  /*22e0*/  SHFL.BFLY P1, R71, R3, R68, R69 ;  /* 0x0c00004403477389 */ /* 0x0000640000020045 */
[----:B01----:R-:W-:Y:S01]  /*22f0*/  ENDCOLLECTIVE ;  /* 0x000000000000791b */ /* 0x003fe20003800000 */
.L_x_1707:
[----:B------:R-:W-:Y:S01]  /*2300*/  HFMA2.MMA R68, -RZ, RZ, 0, 4.76837158203125e-07 ;  /* 0x00000008ff447435 */ /* 0x000fe200000001ff */
[----:B------:R-:W-:-:S05]  /*2310*/  FADD.FTZ R77, R76, R71 ;  /* 0x000000474c4d7221 */ /* 0x000fca0000010000 */
[----:B------:R-:W-:-:S07]  /*2320*/  MOV R3, R77 ;  /* 0x0000004d00037202 */ /* 0x000fce0000000f00 */
[----:B------:R-:W-:Y:S05]  /*2330*/  WARPSYNC.COLLECTIVE R70, `(.L_x_1708) ;  /* 0x0000000046087348 */ /* 0x000fea0003c00000 */
[----:B------:R0:W1:Y:S02]  /*2340*/  SHFL.BFLY P1, R71, R3, R68, R69 ;  /* 0x0c00004403477389 */ /* 0x0000640000020045 */
[----:B01----:R-:W-:Y:S01]  /*2350*/  ENDCOLLECTIVE ;  /* 0x000000000000791b */ /* 0x003fe20003800000 */
.L_x_1708:
[----:B------:R-:W-:Y:S01]  /*2360*/  HFMA2.MMA R68, -RZ, RZ, 0, 9.5367431640625e-07 ;  /* 0x00000010ff447435 */ /* 0x000fe200000001ff */
[----:B------:R-:W-:-:S05]  /*2370*/  FADD.FTZ R78, R77, R71 ;  /* 0x000000474d4e7221 */ /* 0x000fca0000010000 */
[----:B------:R-:W-:-:S07]  /*2380*/  MOV R3, R78 ;  /* 0x0000004e00037202 */ /* 0x000fce0000000f00 */
[----:B------:R-:W-:Y:S05]  /*2390*/  WARPSYNC.COLLECTIVE R70, `(.L_x_1709) ;  /* 0x0000000046087348 */ /* 0x000fea0003c00000 */
[----:B------:R0:W1:Y:S02]  /*23a0*/  SHFL.BFLY P1, R71, R3, R68, R69 ;  /* 0x0c00004403477389 */ /* 0x0000640000020045 */
[----:B01----:R-:W-:Y:S01]  /*23b0*/  ENDCOLLECTIVE ;  /* 0x000000000000791b */ /* 0x003fe20003800000 */
.L_x_1709:
        /* <DEDUP_REMOVED lines=128> */
[----:B------:R-:W-:-:S03]  /*2bc0*/  MOV R68, 0x1 ;  /* 0x0000000100447802 */ /* 0x000fc60000000f00 */
[----:B------:R-:W-:-:S04]  /*2bd0*/  FFMA.FTZ R2, R136, R136, R3 ;  /* 0x0000008888027223 */ /* 0x000fc80000010003 */
[----:B------:R-:W-:-:S07]  /*2be0*/  FFMA.FTZ R3, R137, R137, R2 ;  /* 0x0000008989037223 */ /* 0x000fce0000010002 */
[----:B------:R-:W-:Y:S05]  /*2bf0*/  WARPSYNC.COLLECTIVE R70, `(.L_x_1710) ;  /* 0x0000000046087348 */ /* 0x000fea0003c00000 */
[----:B------:R0:W1:Y:S02]  /*2c00*/  SHFL.BFLY P1, R71, R3, R68, R69 ;  /* 0x0c00004403477389 */ /* 0x0000640000020045 */
[----:B01----:R-:W-:Y:S01]  /*2c10*/  ENDCOLLECTIVE ;  /* 0x000000000000791b */ /* 0x003fe20003800000 */
.L_x_1710:
[----:B------:R-:W-:Y:S01]  /*2c20*/  HFMA2.MMA R68, -RZ, RZ, 0, 1.1920928955078125e-07 ;  /* 0x00000002ff447435 */ /* 0x000fe200000001ff */
[----:B------:R-:W-:-:S05]  /*2c30*/  FADD.FTZ R2, R3, R71 ;  /* 0x0000004703027221 */ /* 0x000fca0000010000 */
[----:B------:R-:W-:-:S07]  /*2c40*/  MOV R3, R2 ;  /* 0x0000000200037202 */ /* 0x000fce0000000f00 */
[----:B------:R-:W-:Y:S05]  /*2c50*/  WARPSYNC.COLLECTIVE R70, `(.L_x_1711) ;  /* 0x0000000046087348 */ /* 0x000fea0003c00000 */
[----:B------:R0:W1:Y:S02]  /*2c60*/  SHFL.BFLY P1, R71, R3, R68, R69 ;  /* 0x0c00004403477389 */ /* 0x0000640000020045 */
[----:B01----:R-:W-:Y:S01]  /*2c70*/  ENDCOLLECTIVE ;  /* 0x000000000000791b */ /* 0x003fe20003800000 */
.L_x_1711:
[----:B------:R-:W-:Y:S01]  /*2c80*/  HFMA2.MMA R68, -RZ, RZ, 0, 2.384185791015625e-07 ;  /* 0x00000004ff447435 */ /* 0x000fe200000001ff */
[----:B------:R-:W-:-:S05]  /*2c90*/  FADD.FTZ R138, R2, R71 ;  /* 0x00000047028a7221 */ /* 0x000fca0000010000 */
[----:B------:R-:W-:-:S07]  /*2ca0*/  MOV R3, R138 ;  /* 0x0000008a00037202 */ /* 0x000fce0000000f00 */
[----:B------:R-:W-:Y:S05]  /*2cb0*/  WARPSYNC.COLLECTIVE R70, `(.L_x_1712) ;  /* 0x0000000046087348 */ /* 0x000fea0003c00000 */
[----:B------:R0:W1:Y:S02]  /*2cc0*/  SHFL.BFLY P1, R71, R3, R68, R69 ;  /* 0x0c00004403477389 */ /* 0x0000640000020045 */
[----:B01----:R-:W-:Y:S01]  /*2cd0*/  ENDCOLLECTIVE ;  /* 0x000000000000791b */ /* 0x003fe20003800000 */
.L_x_1712:
[----:B------:R-:W-:Y:S01]  /*2ce0*/  HFMA2.MMA R68, -RZ, RZ, 0, 4.76837158203125e-07 ;  /* 0x00000008ff447435 */ /* 0x000fe200000001ff */
[----:B------:R-:W-:-:S05]  /*2cf0*/  FADD.FTZ R139, R138, R71 ;  /* 0x000000478a8b7221 */ /* 0x000fca0000010000 */
[----:B------:R-:W-:-:S07]  /*2d00*/  MOV R3, R139 ;  /* 0x0000008b00037202 */ /* 0x000fce0000000f00 */
[----:B------:R-:W-:Y:S05]  /*2d10*/  WARPSYNC.COLLECTIVE R70, `(.L_x_1713) ;  /* 0x0000000046087348 */ /* 0x000fea0003c00000 */
[----:B------:R0:W1:Y:S02]  /*2d20*/  SHFL.BFLY P1, R71, R3, R68, R69 ;  /* 0x0c00004403477389 */ /* 0x0000640000020045 */
[----:B01----:R-:W-:Y:S01]  /*2d30*/  ENDCOLLECTIVE ;  /* 0x000000000000791b */ /* 0x003fe20003800000 */
.L_x_1713:
[----:B------:R-:W-:Y:S01]  /*2d40*/  HFMA2.MMA R68, -RZ, RZ, 0, 9.5367431640625e-07 ;  /* 0x00000010ff447435 */ /* 0x000fe200000001ff */
[----:B------:R-:W-:-:S05]  /*2d50*/  FADD.FTZ R140, R139, R71 ;  /* 0x000000478b8c7221 */ /* 0x000fca0000010000 */
[----:B------:R-:W-:-:S07]  /*2d60*/  MOV R3, R140 ;  /* 0x0000008c00037202 */ /* 0x000fce0000000f00 */
[----:B------:R-:W-:Y:S05]  /*2d70*/  WARPSYNC.COLLECTIVE R70, `(.L_x_1714) ;  /* 0x0000000046087348 */ /* 0x000fea0003c00000 */
[----:B------:R0:W1:Y:S02]  /*2d80*/  SHFL.BFLY P1, R71, R3, R68, R69 ;  /* 0x0c00004403477389 */ /* 0x0000640000020045 */
[----:B01----:R-:W-:Y:S01]  /*2d90*/  ENDCOLLECTIVE ;  /* 0x000000000000791b */ /* 0x003fe20003800000 */
.L_x_1714:
[----:B------:R-:W-:Y:S05]  /*2da0*/  BRA `(.L_x_1715) ;  /* 0xffffffe800607947 */ /* 0x000fea000383ffff */
.L_x_1716:
        /* <DEDUP_REMOVED lines=13> */
.L_x_2098:


//--------------------- .text._ZN10layer_norm13ln_fwd_kernelINS_13Kernel_traitsI6__halffS2_fjLj2048ELj1ELj4ELj1ELj16ENS_18Kernel_traits_baseILj2048ES2_fS2_fjLj128EEEEEEEvNS_9FwdParamsE --------------------------
	.section	.text._ZN10layer_norm13ln_fwd_kernelINS_13Kernel_traitsI6__halffS2_fjLj2048ELj1ELj4ELj1ELj16ENS_18Kernel_traits_baseILj2048ES2_fS2_fjLj128EEEEEEEvNS_9FwdParamsE,"ax",@progbits
	.align	128
        .global         _ZN10layer_norm13ln_fwd_kernelINS_13Kernel_traitsI6__halffS2_fjLj2048ELj1ELj4ELj1ELj16ENS_18Kernel_traits_baseILj2048ES2_fS2_fjLj128EEEEEEEvNS_9FwdParamsE
        .type           _ZN10layer_norm13ln_fwd_kernelINS_13Kernel_traitsI6__halffS2_fjLj2048ELj1ELj4ELj1ELj16ENS_18Kernel_traits_baseILj2048ES2_fS2_fjLj128EEEEEEEvNS_9FwdParamsE,@function
        .size           _ZN10layer_norm13ln_fwd_kernelINS_13Kernel_traitsI6__halffS2_fjLj2048ELj1ELj4ELj1ELj16ENS_18Kernel_traits_baseILj2048ES2_fS2_fjLj128EEEEEEEvNS_9FwdParamsE,(.L_x_2099 - _ZN10layer_norm13ln_fwd_kernelINS_13Kernel_traitsI6__halffS2_fjLj2048ELj1ELj4ELj1ELj16ENS_18Kernel_traits_baseILj2048ES2_fS2_fjLj128EEEEEEEvNS_9FwdParamsE)
        .other          _ZN10layer_norm13ln_fwd_kernelINS_13Kernel_traitsI6__halffS2_fjLj2048ELj1ELj4ELj1ELj16ENS_18Kernel_traits_baseILj2048ES2_fS2_fjLj128EEEEEEEvNS_9FwdParamsE,@"STO_CUDA_ENTRY STV_DEFAULT"
_ZN10layer_norm13ln_fwd_kernelINS_13Kernel_traitsI6__halffS2_fjLj2048ELj1ELj4ELj1ELj16ENS_18Kernel_traits_baseILj2048ES2_fS2_fjLj128EEEEEEEvNS_9FwdParamsE:
.text._ZN10layer_norm13ln_fwd_kernelINS_13Kernel_traitsI6__halffS2_fjLj2048ELj1ELj4ELj1ELj16ENS_18Kernel_traits_baseILj2048ES2_fS2_fjLj128EEEEEEEvNS_9FwdParamsE:
        /* <DEDUP_REMOVED lines=49> */
.L_x_1718:
        /* <DEDUP_REMOVED lines=266> */
.L_x_1730:
        /* <DEDUP_REMOVED lines=15> */
[----:B------:R-:W-:Y:S01]  /*14a0*/  F2FP.F16.F32.PACK_AB R27, RZ, R134 ;  /* 0x00000086ff1b723e */ /* 0x000fe200000000ff */
        /* <DEDUP_REMOVED lines=13> */
[----:B------:R-:W-:Y:S01]  /*1580*/  F2FP.F16.F32.PACK_AB R138, RZ, R25 ;  /* 0x00000019ff8a723e */ /* 0x000fe200000000ff */
[----:B------:R-:W-:Y:S01]  /*1590*/  FMUL.FTZ R40, R41, R133 ;  /* 0x0000008529287220 */ /* 0x000fe20000410000 */
[----:B------:R-:W-:Y:S01]  /*15a0*/  F2FP.F16.F32.PACK_AB R25, RZ, R17 ;  /* 0x00000011ff19723e */ /* 0x000fe200000000ff */
[-C--:B------:R-:W-:Y:S01]  /*15b0*/  FMUL.FTZ R139, R35, R133.reuse ;  /* 0x00000085238b7220 */ /* 0x080fe20000410000 */
[-C--:B------:R-:W-:Y:S01]  /*15c0*/  FMUL.FTZ R41, R47, R133.reuse ;  /* 0x000000852f297220 */ /* 0x080fe20000410000 */
[-C--:B------:R-:W-:Y:S01]  /*15d0*/  FMUL.FTZ R21, R21, R133.reuse ;  /* 0x0000008515157220 */ /* 0x080fe20000410000 */
[-C--:B------:R-:W-:Y:S01]  /*15e0*/  FMUL.FTZ R17, R32, R133.reuse ;  /* 0x0000008520117220 */ /* 0x080fe20000410000 */
[----:B------:R-:W-:Y:S01]  /*15f0*/  FMUL.FTZ R35, R37, R133 ;  /* 0x0000008525237220 */ /* 0x000fe20000410000 */
[----:B------:R-:W-:Y:S01]  /*1600*/  F2FP.F16.F32.PACK_AB R47, RZ, R45 ;  /* 0x0000002dff2f723e */ /* 0x000fe200000000ff */
[-C--:B------:R-:W-:Y:S01]  /*1610*/  FMUL.FTZ R31, R31, R133.reuse ;  /* 0x000000851f1f7220 */ /* 0x080fe20000410000 */
[-C--:B------:R-:W-:Y:S01]  /*1620*/  FMUL.FTZ R37, R48, R133.reuse ;  /* 0x0000008530257220 */ /* 0x080fe20000410000 */
[-C--:B------:R-:W-:Y:S01]  /*1630*/  FMUL.FTZ R32, R50, R133.reuse ;  /* 0x0000008532207220 */ /* 0x080fe20000410000 */
[-C--:B------:R-:W-:Y:S01]  /*1640*/  FMUL.FTZ R45, R53, R133.reuse ;  /* 0x00000085352d7220 */ /* 0x080fe20000410000 */
[-C--:B------:R-:W-:Y:S01]  /*1650*/  FMUL.FTZ R142, R57, R133.reuse ;  /* 0x00000085398e7220 */ /* 0x080fe20000410000 */
[----:B------:R-:W-:Y:S01]  /*1660*/  F2FP.F16.F32.PACK_AB R134, RZ, R134 ;  /* 0x00000086ff86723e */ /* 0x000fe200000000ff */
[-C--:B------:R-:W-:Y:S01]  /*1670*/  FMUL.FTZ R137, R15, R133.reuse ;  /* 0x000000850f897220 */ /* 0x080fe20000410000 */
[----:B------:R-:W-:Y:S01]  /*1680*/  F2FP.F16.F32.PACK_AB R132, RZ, R132 ;  /* 0x00000084ff84723e */ /* 0x000fe200000000ff */
        /* <DEDUP_REMOVED lines=12> */
[----:B------:R-:W-:Y:S01]  /*1750*/  F2FP.F16.F32.PACK_AB R23, RZ, R21 ;  /* 0x00000015ff17723e */ /* 0x000fe200000000ff */
[-C--:B------:R-:W-:Y:S01]  /*1760*/  FMUL.FTZ R30, R33, R133.reuse ;  /* 0x00000085211e7220 */ /* 0x080fe20000410000 */
[----:B------:R-:W-:Y:S01]  /*1770*/  FMUL.FTZ R14, R20, R133 ;  /* 0x00000085140e7220 */ /* 0x000fe20000410000 */
[----:B------:R-:W-:Y:S01]  /*1780*/  F2FP.F16.F32.PACK_AB R33, RZ, R31 ;  /* 0x0000001fff21723e */ /* 0x000fe200000000ff */
[-C--:B------:R-:W-:Y:S01]  /*1790*/  FMUL.FTZ R21, R38, R133.reuse ;  /* 0x0000008526157220 */ /* 0x080fe20000410000 */
[----:B------:R-:W-:Y:S01]  /*17a0*/  F2FP.F16.F32.PACK_AB R29, RZ, R4 ;  /* 0x00000004ff1d723e */ /* 0x000fe200000000ff */
[-C--:B------:R-:W-:Y:S01]  /*17b0*/  FMUL.FTZ R20, R36, R133.reuse ;  /* 0x0000008524147220 */ /* 0x080fe20000410000 */
[-C--:B------:R-:W-:Y:S01]  /*17c0*/  FMUL.FTZ R38, R44, R133.reuse ;  /* 0x000000852c267220 */ /* 0x080fe20000410000 */
[-C--:B------:R-:W-:Y:S01]  /*17d0*/  FMUL.FTZ R31, R54, R133.reuse ;  /* 0x00000085361f7220 */ /* 0x080fe20000410000 */
[-C--:B------:R-:W-:Y:S01]  /*17e0*/  FMUL.FTZ R141, R55, R133.reuse ;  /* 0x00000085378d7220 */ /* 0x080fe20000410000 */
[----:B------:R-:W-:Y:S01]  /*17f0*/  HFMA2 R134, R53.H0_H0, R134.H0_H0, R48.H0_H0 ;  /* 0x2000008635867231 */ /* 0x000fe20000040830 */
[----:B------:R-:W-:Y:S01]  /*1800*/  F2FP.F16.F32.PACK_AB R130, RZ, R130 ;  /* 0x00000082ff82723e */ /* 0x000fe200000000ff */
[----:B------:R-:W-:Y:S01]  /*1810*/  HFMA2 R132, R57.H0_H0, R132.H0_H0, R50.H0_H0 ;  /* 0x2000008439847231 */ /* 0x000fe20000040832 */
[----:B------:R-:W-:Y:S01]  /*1820*/  F2FP.F16.F32.PACK_AB R4, RZ, R28 ;  /* 0x0000001cff04723e */ /* 0x000fe200000000ff */
        /* <DEDUP_REMOVED lines=19> */
[----:B------:R-:W-:Y:S01]  /*1960*/  HFMA2 R130, R53.H0_H0, R130.H0_H0, R50.H0_H0 ;  /* 0x2000008235827231 */ /* 0x000fe20000040832 */
[----:B------:R-:W-:Y:S01]  /*1970*/  F2FP.F16.F32.PACK_AB R137, RZ, R137 ;  /* 0x00000089ff89723e */ /* 0x000fe200000000ff */
[----:B------:R-:W-:Y:S01]  /*1980*/  HFMA2 R60, R60.H0_H0, R7.H0_H0, R48.H0_H0 ;  /* 0x200000073c3c7231 */ /* 0x000fe20000040830 */
[----:B------:R-:W-:Y:S01]  /*1990*/  F2FP.F16.F32.PACK_AB R136, RZ, R136 ;  /* 0x00000088ff88723e */ /* 0x000fe200000000ff */
[----:B------:R-:W-:Y:S01]  /*19a0*/  HFMA2 R53, R57.H0_H0, R26.H0_H0, R52.H0_H0 ;  /* 0x2000001a39357231 */ /* 0x000fe20000040834 */
[----:B------:R-:W-:Y:S01]  /*19b0*/  SHF.R.U32.HI R59, RZ, 0x10, R93 ;  /* 0x00000010ff3b7819 */ /* 0x000fe2000001165d */
[-C--:B------:R-:W-:Y:S01]  /*19c0*/  FMUL.FTZ R13, R24, R133.reuse ;  /* 0x00000085180d7220 */ /* 0x080fe20000410000 */
[----:B------:R-:W-:Y:S01]  /*19d0*/  SHF.R.U32.HI R58, RZ, 0x10, R125 ;  /* 0x00000010ff3a7819 */ /* 0x000fe2000001167d */
[-C--:B------:R-:W-:Y:S01]  /*19e0*/  FMUL.FTZ R24, R42, R133.reuse ;  /* 0x000000852a187220 */ /* 0x080fe20000410000 */
[----:B------:R-:W-:Y:S01]  /*19f0*/  SHF.R.U64 R66, R90, 0x10, R91 ;  /* 0x000000105a427819 */ /* 0x000fe2000000125b */
[----:B------:R-:W-:Y:S01]  /*1a00*/  FMUL.FTZ R42, R43, R133 ;  /* 0x000000852b2a7220 */ /* 0x000fe20000410000 */
[----:B------:R-:W-:Y:S01]  /*1a10*/  SHF.R.U64 R65, R122, 0x10, R123 ;  /* 0x000000107a417819 */ /* 0x000fe2000000127b */
[----:B------:R-:W-:Y:S01]  /*1a20*/  HFMA2 R137, R58.H0_H0, R137.H0_H0, R59.H0_H0 ;  /* 0x200000893a897231 */ /* 0x000fe2000004083b */
[----:B------:R-:W-:Y:S01]  /*1a30*/  F2FP.F16.F32.PACK_AB R135, RZ, R135 ;  /* 0x00000087ff87723e */ /* 0x000fe200000000ff */
[-C--:B------:R-:W-:Y:S01]  /*1a40*/  FMUL.FTZ R43, R49, R133.reuse ;  /* 0x00000085312b7220 */ /* 0x080fe20000410000 */
[----:B------:R-:W-:Y:S01]  /*1a50*/  F2FP.F16.F32.PACK_AB R22, RZ, R22 ;  /* 0x00000016ff16723e */ /* 0x000fe200000000ff */
[----:B------:R-:W-:Y:S01]  /*1a60*/  HFMA2 R136, R65.H0_H0, R136.H0_H0, R66.H0_H0 ;  /* 0x2000008841887231 */ /* 0x000fe20000040842 */
[----:B------:R-:W-:Y:S01]  /*1a70*/  SHF.R.U32.HI R7, RZ, 0x10, R91 ;  /* 0x00000010ff077819 */ /* 0x000fe2000001165b */
[-C--:B------:R-:W-:Y:S01]  /*1a80*/  FMUL.FTZ R49, R64, R133.reuse ;  /* 0x0000008540317220 */ /* 0x080fe20000410000 */
[----:B------:R-:W-:Y:S01]  /*1a90*/  SHF.R.U32.HI R26, RZ, 0x10, R123 ;  /* 0x00000010ff1a7819 */ /* 0x000fe2000001167b */
[-C--:B------:R-:W-:Y:S01]  /*1aa0*/  FMUL.FTZ R64, R67, R133.reuse ;  /* 0x0000008543407220 */ /* 0x080fe20000410000 */
[----:B------:R-:W-:Y:S01]  /*1ab0*/  SHF.R.U32.HI R50, RZ, 0x10, R89 ;  /* 0x00000010ff327819 */ /* 0x000fe20000011659 */
[-C--:B------:R-:W-:Y:S01]  /*1ac0*/  FMUL.FTZ R6, R6, R133.reuse ;  /* 0x0000008506067220 */ /* 0x080fe20000410000 */
[----:B------:R-:W-:Y:S01]  /*1ad0*/  SHF.R.U32.HI R57, RZ, 0x10, R121 ;  /* 0x00000010ff397819 */ /* 0x000fe20000011679 */
[----:B------:R-:W-:Y:S01]  /*1ae0*/  HFMA2 R135, R26.H0_H0, R135.H0_H0, R7.H0_H0 ;  /* 0x200000871a877231 */ /* 0x000fe20000040807 */
[----:B------:R-:W-:Y:S01]  /*1af0*/  SHF.R.U64 R48, R88, 0x10, R89 ;  /* 0x0000001058307819 */ /* 0x000fe20000001259 */
[-C--:B------:R-:W-:Y:S01]  /*1b00*/  FMUL.FTZ R10, R10, R133.reuse ;  /* 0x000000850a0a7220 */ /* 0x080fe20000410000 */
[----:B------:R-:W-:Y:S01]  /*1b10*/  SHF.R.U64 R52, R120, 0x10, R121 ;  /* 0x0000001078347819 */ /* 0x000fe20000001279 */
[----:B------:R-:W-:Y:S01]  /*1b20*/  HFMA2 R22, R57.H0_H0, R22.H0_H0, R50.H0_H0 ;  /* 0x2000001639167231 */ /* 0x000fe20000040832 */
[----:B------:R-:W-:Y:S01]  /*1b30*/  SHF.R.U64 R58, R86, 0x10, R87 ;  /* 0x00000010563a7819 */ /* 0x000fe20000001257 */
[----:B------:R-:W-:Y:S01]  /*1b40*/  FMUL.FTZ R61, R61, R133 ;  /* 0x000000853d3d7220 */ /* 0x000fe20000410000 */
[----:B------:R-:W-:Y:S01]  /*1b50*/  SHF.R.U64 R59, R118, 0x10, R119 ;  /* 0x00000010763b7819 */ /* 0x000fe20000001277 */
[----:B------:R-:W-:Y:S01]  /*1b60*/  HFMA2 R52, R52.H0_H0, R23.H0_H0, R48.H0_H0 ;  /* 0x2000001734347231 */ /* 0x000fe20000040830 */
[----:B------:R-:W-:-:S02]  /*1b70*/  SHF.R.U32.HI R65, RZ, 0x10, R87 ;  /* 0x00000010ff417819 */ /* 0x000fc40000011657 */
[----:B------:R-:W-:Y:S01]  /*1b80*/  SHF.R.U32.HI R66, RZ, 0x10, R119 ;  /* 0x00000010ff427819 */ /* 0x000fe20000011677 */
[----:B------:R-:W-:Y:S01]  /*1b90*/  HFMA2 R138, R59.H0_H0, R138.H0_H0, R58.H0_H0 ;  /* 0x2000008a3b8a7231 */ /* 0x000fe2000004083a */
[----:B------:R-:W-:Y:S02]  /*1ba0*/  SHF.R.U64 R7, R84, 0x10, R85 ;  /* 0x0000001054077819 */ /* 0x000fe40000001255 */
[----:B------:R-:W-:Y:S01]  /*1bb0*/  SHF.R.U64 R50, R116, 0x10, R117 ;  /* 0x0000001074327819 */ /* 0x000fe20000001275 */
[----:B------:R-:W-:Y:S01]  /*1bc0*/  HFMA2 R29, R66.H0_H0, R29.H0_H0, R65.H0_H0 ;  /* 0x2000001d421d7231 */ /* 0x000fe20000040841 */
[----:B------:R-:W-:Y:S02]  /*1bd0*/  F2FP.F16.F32.PACK_AB R30, RZ, R30 ;  /* 0x0000001eff1e723e */ /* 0x000fe400000000ff */
[----:B------:R-:W-:Y:S01]  /*1be0*/  SHF.R.U32.HI R23, RZ, 0x10, R85 ;  /* 0x00000010ff177819 */ /* 0x000fe20000011655 */
[----:B------:R-:W-:Y:S01]  /*1bf0*/  HFMA2 R50, R50.H0_H0, R25.H0_H0, R7.H0_H0 ;  /* 0x2000001932327231 */ /* 0x000fe20000040807 */
[----:B------:R-:W-:-:S02]  /*1c00*/  SHF.R.U32.HI R26, RZ, 0x10, R117 ;  /* 0x00000010ff1a7819 */ /* 0x000fc40000011675 */
[----:B------:R-:W-:Y:S02]  /*1c10*/  SHF.R.U64 R48, R82, 0x10, R83 ;  /* 0x0000001052307819 */ /* 0x000fe40000001253 */
[----:B------:R-:W-:Y:S01]  /*1c20*/  SHF.R.U64 R57, R114, 0x10, R115 ;  /* 0x0000001072397819 */ /* 0x000fe20000001273 */
[----:B------:R-:W-:Y:S01]  /*1c30*/  HFMA2 R7, R26.H0_H0, R33.H0_H0, R23.H0_H0 ;  /* 0x200000211a077231 */ /* 0x000fe20000040817 */
[----:B------:R-:W-:Y:S02]  /*1c40*/  F2FP.F16.F32.PACK_AB R139, RZ, R139 ;  /* 0x0000008bff8b723e */ /* 0x000fe400000000ff */
[----:B------:R-:W-:Y:S01]  /*1c50*/  F2FP.F16.F32.PACK_AB R35, RZ, R35 ;  /* 0x00000023ff23723e */ /* 0x000fe200000000ff */
[----:B------:R-:W-:Y:S01]  /*1c60*/  HFMA2 R57, R57.H0_H0, R30.H0_H0, R48.H0_H0 ;  /* 0x2000001e39397231 */ /* 0x000fe20000040830 */
[----:B------:R-:W-:Y:S02]  /*1c70*/  SHF.R.U32.HI R59, RZ, 0x10, R83 ;  /* 0x00000010ff3b7819 */ /* 0x000fe40000011653 */
[----:B------:R-:W-:-:S02]  /*1c80*/  SHF.R.U32.HI R58, RZ, 0x10, R115 ;  /* 0x00000010ff3a7819 */ /* 0x000fc40000011673 */
[----:B------:R-:W-:Y:S02]  /*1c90*/  SHF.R.U64 R65, R80, 0x10, R81 ;  /* 0x0000001050417819 */ /* 0x000fe40000001251 */
[----:B------:R-:W-:Y:S01]  /*1ca0*/  SHF.R.U64 R66, R112, 0x10, R113 ;  /* 0x0000001070427819 */ /* 0x000fe20000001271 */
[----:B------:R-:W-:Y:S01]  /*1cb0*/  HFMA2 R23, R58.H0_H0, R139.H0_H0, R59.H0_H0 ;  /* 0x2000008b3a177231 */ /* 0x000fe2000004083b */
[----:B------:R-:W-:Y:S02]  /*1cc0*/  F2FP.F16.F32.PACK_AB R41, RZ, R41 ;  /* 0x00000029ff29723e */ /* 0x000fe400000000ff */
[----:B------:R-:W-:Y:S01]  /*1cd0*/  SHF.R.U64 R59, R76, 0x10, R77 ;  /* 0x000000104c3b7819 */ /* 0x000fe2000000124d */
[----:B------:R-:W-:Y:S01]  /*1ce0*/  HFMA2 R48, R66.H0_H0, R35.H0_H0, R65.H0_H0 ;  /* 0x2000002342307231 */ /* 0x000fe20000040841 */
[----:B------:R-:W-:Y:S02]  /*1cf0*/  SHF.R.U64 R66, R108, 0x10, R109 ;  /* 0x000000106c427819 */ /* 0x000fe4000000126d */
[----:B------:R-:W-:-:S02]  /*1d00*/  SHF.R.U32.HI R65, RZ, 0x10, R77 ;  /* 0x00000010ff417819 */ /* 0x000fc4000001164d */
[----:B------:R-:W-:Y:S01]  /*1d10*/  F2FP.F16.F32.PACK_AB R34, RZ, R34 ;  /* 0x00000022ff22723e */ /* 0x000fe200000000ff */
        /* <DEDUP_REMOVED lines=9> */
[----:B------:R-:W-:Y:S02]  /*1db0*/  SHF.R.U32.HI R30, RZ, 0x10, R79 ;  /* 0x00000010ff1e7819 */ /* 0x000fe4000001164f */
[----:B------:R-:W-:Y:S01]  /*1dc0*/  SHF.R.U32.HI R35, RZ, 0x10, R111 ;  /* 0x00000010ff237819 */ /* 0x000fe2000001166f */
[----:B------:R-:W-:Y:S01]  /*1dd0*/  HFMA2 R58, R33.H0_H0, R40.H0_H0, R58.H0_H0 ;  /* 0x20000028213a7231 */ /* 0x000fe2000004083a */
[----:B------:R-:W-:Y:S02]  /*1de0*/  F2FP.F16.F32.PACK_AB R43, RZ, R43 ;  /* 0x0000002bff2b723e */ /* 0x000fe400000000ff */
[----:B------:R-:W-:Y:S01]  /*1df0*/  SHF.R.U64 R144, R74, 0x10, R75 ;  /* 0x000000104a907819 */ /* 0x000fe2000000124b */
[----:B------:R-:W-:Y:S01]  /*1e00*/  HFMA2 R42, R35.H0_H0, R42.H0_H0, R30.H0_H0 ;  /* 0x2000002a232a7231 */ /* 0x000fe2000004081e */
[----:B------:R-:W-:-:S02]  /*1e10*/  SHF.R.U64 R59, R106, 0x10, R107 ;  /* 0x000000106a3b7819 */ /* 0x000fc4000000126b */
[----:B------:R-:W-:Y:S02]  /*1e20*/  F2FP.F16.F32.PACK_AB R44, RZ, R44 ;  /* 0x0000002cff2c723e */ /* 0x000fe400000000ff */
[----:B------:R-:W-:Y:S01]  /*1e30*/  SHF.R.U32.HI R65, RZ, 0x10, R75 ;  /* 0x00000010ff417819 */ /* 0x000fe2000001164b */
[----:B------:R-:W-:Y:S01]  /*1e40*/  HFMA2 R59, R59.H0_H0, R43.H0_H0, R144.H0_H0 ;  /* 0x2000002b3b3b7231 */ /* 0x000fe20000040890 */
[----:B------:R-:W-:Y:S02]  /*1e50*/  SHF.R.U32.HI R66, RZ, 0x10, R107 ;  /* 0x00000010ff427819 */ /* 0x000fe4000001166b */
[----:B------:R-:W-:Y:S02]  /*1e60*/  F2FP.F16.F32.PACK_AB R45, RZ, R45 ;  /* 0x0000002dff2d723e */ /* 0x000fe400000000ff */
[----:B------:R-:W-:Y:S01]  /*1e70*/  F2FP.F16.F32.PACK_AB R142, RZ, R142 ;  /* 0x0000008eff8e723e */ /* 0x000fe200000000ff */
[----:B------:R-:W-:Y:S01]  /*1e80*/  HFMA2 R43, R66.H0_H0, R44.H0_H0, R65.H0_H0 ;  /* 0x2000002c422b7231 */ /* 0x000fe20000040841 */
[----:B------:R-:W-:-:S02]  /*1e90*/  SHF.R.U64 R34, R72, 0x10, R73 ;  /* 0x0000001048227819 */ /* 0x000fc40000001249 */
[----:B------:R-:W-:Y:S02]  /*1ea0*/  SHF.R.U64 R35, R104, 0x10, R105 ;  /* 0x0000001068237819 */ /* 0x000fe40000001269 */
[----:B------:R-:W-:Y:S02]  /*1eb0*/  SHF.R.U64 R33, R70, 0x10, R71 ;  /* 0x0000001046217819 */ /* 0x000fe40000001247 */
[----:B------:R-:W-:Y:S01]  /*1ec0*/  SHF.R.U64 R26, R102, 0x10, R103 ;  /* 0x00000010661a7819 */ /* 0x000fe20000001267 */
        /* <DEDUP_REMOVED lines=18> */
[----:B------:R-:W-:-:S02]  /*1ff0*/  F2FP.F16.F32.PACK_AB R8, RZ, R8 ;  /* 0x00000008ff08723e */ /* 0x000fc400000000ff */
[----:B------:R-:W-:Y:S01]  /*2000*/  F2FP.F16.F32.PACK_AB R11, RZ, R11 ;  /* 0x0000000bff0b723e */ /* 0x000fe200000000ff */
[----:B------:R-:W-:Y:S01]  /*2010*/  HFMA2 R26, R66.H0_H0, R63.H0_H0, R26.H0_H0 ;  /* 0x2000003f421a7231 */ /* 0x000fe2000004081a */
[----:B------:R-:W-:Y:S01]  /*2020*/  F2FP.F16.F32.PACK_AB R61, RZ, R61 ;  /* 0x0000003dff3d723e */ /* 0x000fe200000000ff */
[----:B------:R-:W-:Y:S01]  /*2030*/  HFMA2 R10, R124.H0_H0, R8.H0_H0, R92.H0_H0 ;  /* 0x200000087c0a7231 */ /* 0x000fe2000004085c */
[----:B------:R-:W-:Y:S01]  /*2040*/  SHF.R.U64 R34, R68, 0x10, R69 ;  /* 0x0000001044227819 */ /* 0x000fe20000001245 */
[----:B------:R-:W-:Y:S01]  /*2050*/  HFMA2 R63, R122.H0_H0, R11.H0_H0, R90.H0_H0 ;  /* 0x2000000b7a3f7231 */ /* 0x000fe2000004085a */
        /* <DEDUP_REMOVED lines=12> */
[----:B------:R-:W-:Y:S01]  /*2120*/  PRMT R11, R67, 0x7610, R11 ;  /* 0x00007610430b7816 */ /* 0x000fe2000000000b */
[----:B------:R-:W-:Y:S01]  /*2130*/  HFMA2 R16, R116.H0_H0, R4.H0_H0, R84.H0_H0 ;  /* 0x2000000474107231 */ /* 0x000fe20000040854 */
[----:B------:R-:W-:Y:S01]  /*2140*/  F2FP.F16.F32.PACK_AB R9, RZ, R9 ;  /* 0x00000009ff09723e */ /* 0x000fe200000000ff */
[----:B------:R-:W-:Y:S01]  /*2150*/  HFMA2 R5, R104.H0_H0, R36.H0_H0, R72.H0_H0 ;  /* 0x2000002468057231 */ /* 0x000fe20000040848 */
[----:B------:R-:W-:-:S02]  /*2160*/  LOP3.LUT R134, R134, 0xffff, RZ, 0xc0, !PT ;  /* 0x0000ffff86867812 */ /* 0x000fc400078ec0ff */
[----:B------:R-:W-:Y:S01]  /*2170*/  LOP3.LUT R60, R60, 0xffff, RZ, 0xc0, !PT ;  /* 0x0000ffff3c3c7812 */ /* 0x000fe200078ec0ff */
[----:B------:R-:W-:Y:S01]  /*2180*/  HFMA2 R62, R125.H0_H0, R9.H0_H0, R93.H0_H0 ;  /* 0x200000097d3e7231 */ /* 0x000fe2000004085d */
[----:B------:R-:W-:Y:S02]  /*2190*/  F2FP.F16.F32.PACK_AB R12, RZ, R12 ;  /* 0x0000000cff0c723e */ /* 0x000fe400000000ff */
[----:B------:R-:W-:Y:S02]  /*21a0*/  LOP3.LUT R15, R8, 0xffff, RZ, 0xc0, !PT ;  /* 0x0000ffff080f7812 */ /* 0x000fe400078ec0ff */
[----:B------:R-:W-:Y:S01]  /*21b0*/  LOP3.LUT R13, R11, 0xffff, RZ, 0xc0, !PT ;  /* 0x0000ffff0b0d7812 */ /* 0x000fe200078ec0ff */
[----:B------:R-:W-:Y:S01]  /*21c0*/  HFMA2 R12, R123.H0_H0, R12.H0_H0, R91.H0_H0 ;  /* 0x2000000c7b0c7231 */ /* 0x000fe2000004085b */
        /* <DEDUP_REMOVED lines=15> */
[----:B------:R-:W-:Y:S02]  /*22c0*/  F2FP.F16.F32.PACK_AB R14, RZ, R14 ;  /* 0x0000000eff0e723e */ /* 0x000fe400000000ff */
[----:B------:R-:W-:Y:S02]  /*22d0*/  LOP3.LUT R13, R12, 0xffff, RZ, 0xc0, !PT ;  /* 0x0000ffff0c0d7812 */ /* 0x000fe400078ec0ff */
[----:B------:R-:W-:Y:S01]  /*22e0*/  SHF.L.U32 R12, R136, 0x10, RZ ;  /* 0x00000010880c7819 */ /* 0x000fe200000006ff */
[----:B------:R-:W-:Y:S01]  /*22f0*/  HFMA2 R14, R120.H0_H0, R14.H0_H0, R88.H0_H0 ;  /* 0x2000000e780e7231 */ /* 0x000fe20000040858 */
[----:B------:R-:W-:Y:S02]  /*2300*/  LOP3.LUT R15, R15, 0xffff0000, R60, 0xf8, !PT ;  /* 0xffff00000f0f7812 */ /* 0x000fe400078ef83c */
[----:B------:R-:W-:-:S02]  /*2310*/  F2FP.F16.F32.PACK_AB R17, RZ, R17 ;  /* 0x00000011ff11723e */ /* 0x000fc400000000ff */
[----:B------:R-:W-:Y:S02]  /*2320*/  SHF.L.U64.HI R36, R136, 0x10, RZ ;  /* 0x0000001088247819 */ /* 0x000fe400000102ff */
[----:B------:R-:W-:Y:S01]  /*2330*/  LOP3.LUT R60, R52, 0xffff, RZ, 0xc0, !PT ;  /* 0x0000ffff343c7812 */ /* 0x000fe200078ec0ff */
[----:B------:R-:W-:Y:S01]  /*2340*/  HFMA2 R17, R114.H0_H0, R17.H0_H0, R82.H0_H0 ;  /* 0x2000001172117231 */ /* 0x000fe20000040852 */
[----:B------:R-:W-:Y:S02]  /*2350*/  F2FP.F16.F32.PACK_AB R19, RZ, R19 ;  /* 0x00000013ff13723e */ /* 0x000fe400000000ff */
[----:B------:R-:W-:Y:S02]  /*2360*/  LOP3.LUT R138, R138, 0xffff, RZ, 0xc0, !PT ;  /* 0x0000ffff8a8a7812 */ /* 0x000fe400078ec0ff */
[----:B------:R-:W-:Y:S01]  /*2370*/  F2FP.F16.F32.PACK_AB R18, RZ, R18 ;  /* 0x00000012ff12723e */ /* 0x000fe200000000ff */
[----:B------:R-:W-:Y:S01]  /*2380*/  HFMA2 R19, R117.H0_H0, R19.H0_H0, R85.H0_H0 ;  /* 0x2000001375137231 */ /* 0x000fe20000040855 */
[----:B------:R-:W-:-:S02]  /*2390*/  LOP3.LUT R12, R12, 0xffff, R63, 0xf8, !PT ;  /* 0x0000ffff0c0c7812 */ /* 0x000fc400078ef83f */
[----:B------:R-:W-:Y:S01]  /*23a0*/  LOP3.LUT R10, R53, 0xffff, R10, 0xf8, !PT ;  /* 0x0000ffff350a7812 */ /* 0x000fe200078ef80a */
[----:B------:R-:W-:Y:S01]  /*23b0*/  HFMA2 R18, R115.H0_H0, R18.H0_H0, R83.H0_H0 ;  /* 0x2000001273127231 */ /* 0x000fe20000040853 */
[--C-:B------:R-:W-:Y:S02]  /*23c0*/  LOP3.LUT R13, R13, 0xffff0000, R36.reuse, 0xf8, !PT ;  /* 0xffff00000d0d7812 */ /* 0x100fe400078ef824 */
[----:B------:R-:W-:Y:S02]  /*23d0*/  SHF.L.U32 R63, R60, 0x10, RZ ;  /* 0x000000103c3f7819 */ /* 0x000fe400000006ff */
[----:B------:R-:W-:Y:S02]  /*23e0*/  PRMT R36, R27, 0x7610, R36 ;  /* 0x000076101b247816 */ /* 0x000fe40000000024 */
[----:B------:R-:W-:Y:S02]  /*23f0*/  SHF.L.U32 R53, R138, 0x10, RZ ;  /* 0x000000108a357819 */ /* 0x000fe400000006ff */
[----:B------:R-:W-:-:S02]  /*2400*/  LOP3.LUT R27, R6, 0xffff, RZ, 0xc0, !PT ;  /* 0x0000ffff061b7812 */ /* 0x000fc400078ec0ff */
[----:B------:R-:W-:Y:S02]  /*2410*/  LOP3.LUT R6, R63, 0xffff, R14, 0xf8, !PT ;  /* 0x0000ffff3f067812 */ /* 0x000fe400078ef80e */
[----:B------:R-:W-:Y:S02]  /*2420*/  F2FP.F16.F32.PACK_AB R24, RZ, R24 ;  /* 0x00000018ff18723e */ /* 0x000fe400000000ff */
[--C-:B------:R-:W-:Y:S02]  /*2430*/  LOP3.LUT R14, R53, 0xffff, R36.reuse, 0xf8, !PT ;  /* 0x0000ffff350e7812 */ /* 0x100fe400078ef824 */
[----:B------:R-:W-:Y:S01]  /*2440*/  LOP3.LUT R50, R50, 0xffff, RZ, 0xc0, !PT ;  /* 0x0000ffff32327812 */ /* 0x000fe200078ec0ff */
[----:B------:R-:W-:Y:S01]  /*2450*/  HFMA2 R24, R111.H0_H0, R24.H0_H0, R79.H0_H0 ;  /* 0x200000186f187231 */ /* 0x000fe2000004084f */
[----:B------:R-:W-:Y:S02]  /*2460*/  PRMT R36, R17, 0x7610, R36 ;  /* 0x0000761011247816 */ /* 0x000fe40000000024 */
[----:B------:R-:W-:-:S02]  /*2470*/  LOP3.LUT R57, R57, 0xffff, RZ, 0xc0, !PT ;  /* 0x0000ffff39397812 */ /* 0x000fc400078ec0ff */
[----:B------:R-:W-:Y:S02]  /*2480*/  LOP3.LUT R17, R19, 0xffff, RZ, 0xc0, !PT ;  /* 0x0000ffff13117812 */ /* 0x000fe400078ec0ff */
[----:B------:R-:W-:Y:S02]  /*2490*/  F2FP.F16.F32.PACK_AB R21, RZ, R21 ;  /* 0x00000015ff15723e */ /* 0x000fe400000000ff */
[----:B------:R-:W-:Y:S02]  /*24a0*/  LOP3.LUT R19, R18, 0xffff, RZ, 0xc0, !PT ;  /* 0x0000ffff12137812 */ /* 0x000fe400078ec0ff */
[----:B------:R-:W-:Y:S01]  /*24b0*/  LOP3.LUT R52, R61, 0xffff, RZ, 0xc0, !PT ;  /* 0x0000ffff3d347812 */ /* 0x000fe200078ec0ff */
[----:B------:R-:W-:Y:S01]  /*24c0*/  HFMA2 R21, R113.H0_H0, R21.H0_H0, R81.H0_H0 ;  /* 0x2000001571157231 */ /* 0x000fe20000040851 */
[----:B------:R-:W-:Y:S02]  /*24d0*/  SHF.L.U64.HI R18, R50, 0x10, RZ ;  /* 0x0000001032127819 */ /* 0x000fe400000102ff */
[----:B------:R-:W-:-:S02]  /*24e0*/  F2FP.F16.F32.PACK_AB R39, RZ, R39 ;  /* 0x00000027ff27723e */ /* 0x000fc400000000ff */
[----:B------:R-:W-:Y:S02]  /*24f0*/  SHF.L.U64.HI R61, R138, 0x10, RZ ;  /* 0x000000108a3d7819 */ /* 0x000fe400000102ff */
[----:B------:R-:W-:Y:S01]  /*2500*/  SHF.L.U32 R53, R57, 0x10, RZ ;  /* 0x0000001039357819 */ /* 0x000fe200000006ff */
[----:B------:R-:W-:Y:S01]  /*2510*/  HFMA2 R39, R110.H0_H0, R39.H0_H0, R78.H0_H0 ;  /* 0x200000276e277231 */ /* 0x000fe2000004084e */
[----:B------:R-:W-:Y:S02]  /*2520*/  F2FP.F16.F32.PACK_AB R20, RZ, R20 ;  /* 0x00000014ff14723e */ /* 0x000fe400000000ff */
[----:B------:R-:W-:Y:S02]  /*2530*/  F2FP.F16.F32.PACK_AB R37, RZ, R37 ;  /* 0x00000025ff25723e */ /* 0x000fe400000000ff */
[----:B------:R-:W-:Y:S01]  /*2540*/  LOP3.LUT R58, R58, 0xffff, RZ, 0xc0, !PT ;  /* 0x0000ffff3a3a7812 */ /* 0x000fe200078ec0ff */
[----:B------:R-:W-:Y:S01]  /*2550*/  HFMA2 R20, R112.H0_H0, R20.H0_H0, R80.H0_H0 ;  /* 0x2000001470147231 */ /* 0x000fe20000040850 */
[----:B------:R-:W-:Y:S01]  /*2560*/  F2FP.F16.F32.PACK_AB R28, RZ, R28 ;  /* 0x0000001cff1c723e */ /* 0x000fe200000000ff */
[----:B------:R-:W-:Y:S01]  /*2570*/  HFMA2 R37, R106.H0_H0, R37.H0_H0, R74.H0_H0 ;  /* 0x200000256a257231 */ /* 0x000fe2000004084a */
[----:B------:R-:W-:-:S02]  /*2580*/  LOP3.LUT R17, R17, 0xffff0000, R18, 0xf8, !PT ;  /* 0xffff000011117812 */ /* 0x000fc400078ef812 */
[----:B------:R-:W-:Y:S01]  /*2590*/  LOP3.LUT R48, R48, 0xffff, RZ, 0xc0, !PT ;  /* 0x0000ffff30307812 */ /* 0x000fe200078ec0ff */
[----:B------:R-:W-:Y:S01]  /*25a0*/  HFMA2 R28, R109.H0_H0, R28.H0_H0, R77.H0_H0 ;  /* 0x2000001c6d1c7231 */ /* 0x000fe2000004084d */
[----:B------:R-:W-:Y:S02]  /*25b0*/  LOP3.LUT R52, R52, 0xffff0000, R61, 0xf8, !PT ;  /* 0xffff000034347812 */ /* 0x000fe400078ef83d */
[----:B------:R-:W-:Y:S02]  /*25c0*/  LOP3.LUT R18, R53, 0xffff, R36, 0xf8, !PT ;  /* 0x0000ffff35127812 */ /* 0x000fe400078ef824 */
[----:B------:R-:W-:Y:S02]  /*25d0*/  SHF.L.U32 R61, R50, 0x10, RZ ;  /* 0x00000010323d7819 */ /* 0x000fe400000006ff */
[----:B------:R-:W-:Y:S02]  /*25e0*/  LOP3.LUT R36, R24, 0xffff, RZ, 0xc0, !PT ;  /* 0x0000ffff18247812 */ /* 0x000fe400078ec0ff */
[----:B------:R-:W-:-:S02]  /*25f0*/  SHF.L.U64.HI R50, R57, 0x10, RZ ;  /* 0x0000001039327819 */ /* 0x000fc400000102ff */
[----:B------:R-:W-:Y:S02]  /*2600*/  SHF.L.U32 R24, R58, 0x10, RZ ;  /* 0x000000103a187819 */ /* 0x000fe400000006ff */
[----:B------:R-:W-:Y:S02]  /*2610*/  F2FP.F16.F32.PACK_AB R38, RZ, R38 ;  /* 0x00000026ff26723e */ /* 0x000fe400000000ff */
[----:B------:R-:W-:Y:S02]  /*2620*/  SHF.L.U32 R57, R48, 0x10, RZ ;  /* 0x0000001030397819 */ /* 0x000fe400000006ff */
[----:B------:R-:W-:Y:S01]  /*2630*/  SHF.L.U64.HI R53, R58, 0x10, RZ ;  /* 0x000000103a357819 */ /* 0x000fe200000102ff */
[----:B------:R-:W-:Y:S01]  /*2640*/  HFMA2 R38, R108.H0_H0, R38.H0_H0, R76.H0_H0 ;  /* 0x200000266c267231 */ /* 0x000fe2000004084c */
[----:B------:R-:W-:Y:S02]  /*2650*/  F2FP.F16.F32.PACK_AB R32, RZ, R32 ;  /* 0x00000020ff20723e */ /* 0x000fe400000000ff */
[----:B------:R-:W-:-:S02]  /*2660*/  LOP3.LUT R21, R21, 0xffff, RZ, 0xc0, !PT ;  /* 0x0000ffff15157812 */ /* 0x000fc400078ec0ff */
[----:B------:R-:W-:Y:S01]  /*2670*/  SHF.L.U64.HI R48, R48, 0x10, RZ ;  /* 0x0000001030307819 */ /* 0x000fe200000102ff */
[----:B------:R-:W-:Y:S01]  /*2680*/  HFMA2 R32, R107.H0_H0, R32.H0_H0, R75.H0_H0 ;  /* 0x200000206b207231 */ /* 0x000fe2000004084b */
[----:B------:R-:W-:Y:S02]  /*2690*/  F2FP.F16.F32.PACK_AB R46, RZ, R46 ;  /* 0x0000002eff2e723e */ /* 0x000fe400000000ff */
[----:B------:R-:W-:Y:S02]  /*26a0*/  LOP3.LUT R47, R47, 0xffff, RZ, 0xc0, !PT ;  /* 0x0000ffff2f2f7812 */ /* 0x000fe400078ec0ff */
[----:B------:R-:W-:Y:S01]  /*26b0*/  LOP3.LUT R24, R24, 0xffff, R39, 0xf8, !PT ;  /* 0x0000ffff18187812 */ /* 0x000fe200078ef827 */
[----:B------:R-:W-:Y:S01]  /*26c0*/  HFMA2 R46, R103.H0_H0, R46.H0_H0, R71.H0_H0 ;  /* 0x2000002e672e7231 */ /* 0x000fe20000040847 */
        /* <DEDUP_REMOVED lines=10> */
[----:B------:R-:W-:Y:S02]  /*2770*/  F2FP.F16.F32.PACK_AB R56, RZ, R56 ;  /* 0x00000038ff38723e */ /* 0x000fe400000000ff */
[----:B------:R-:W-:Y:S02]  /*2780*/  F2FP.F16.F32.PACK_AB R31, RZ, R31 ;  /* 0x0000001fff1f723e */ /* 0x000fe400000000ff */
[----:B------:R-:W-:Y:S01]  /*2790*/  SHF.L.U32 R47, R59, 0x10, RZ ;  /* 0x000000103b2f7819 */ /* 0x000fe200000006ff */
[----:B------:R-:W-:Y:S01]  /*27a0*/  HFMA2 R56, R99.H0_H0, R56.H0_H0, R3.H0_H0 ;  /* 0x2000003863387231 */ /* 0x000fe20000040803 */
[----:B------:R-:W-:Y:S01]  /*27b0*/  LOP3.LUT R28, R57, 0xffff, R38, 0xf8, !PT ;  /* 0x0000ffff391c7812 */ /* 0x000fe200078ef826 */
[----:B------:R-:W-:Y:S01]  /*27c0*/  HFMA2 R31, R105.H0_H0, R31.H0_H0, R73.H0_H0 ;  /* 0x2000001f691f7231 */ /* 0x000fe20000040849 */
[----:B------:R-:W-:-:S02]  /*27d0*/  LOP3.LUT R37, R37, 0xffff0000, R48, 0xf8, !PT ;  /* 0xffff000025257812 */ /* 0x000fc400078ef830 */
[----:B------:R-:W-:Y:S02]  /*27e0*/  LOP3.LUT R32, R32, 0xffff, RZ, 0xc0, !PT ;  /* 0x0000ffff20207812 */ /* 0x000fe400078ec0ff */
[----:B------:R-:W-:Y:S02]  /*27f0*/  SHF.L.U64.HI R53, R59, 0x10, RZ ;  /* 0x000000103b357819 */ /* 0x000fe400000102ff */
[C---:B------:R-:W-:Y:S02]  /*2800*/  SHF.L.U32 R38, R45.reuse, 0x10, RZ ;  /* 0x000000102d267819 */ /* 0x040fe400000006ff */
[----:B------:R-:W-:Y:S02]  /*2810*/  SHF.L.U64.HI R48, R45, 0x10, RZ ;  /* 0x000000102d307819 */ /* 0x000fe400000102ff */
[----:B------:R-:W-:Y:S02]  /*2820*/  F2FP.F16.F32.PACK_AB R49, RZ, R49 ;  /* 0x00000031ff31723e */ /* 0x000fe400000000ff */
[----:B------:R-:W-:-:S02]  /*2830*/  LOP3.LUT R46, R46, 0xffff, RZ, 0xc0, !PT ;  /* 0x0000ffff2e2e7812 */ /* 0x000fc400078ec0ff */
[----:B------:R-:W-:Y:S01]  /*2840*/  SHF.L.U64.HI R45, R44, 0x10, RZ ;  /* 0x000000102c2d7819 */ /* 0x000fe200000102ff */
[----:B------:R-:W-:Y:S01]  /*2850*/  HFMA2 R49, R98.H0_H0, R49.H0_H0, R2.H0_H0 ;  /* 0x2000003162317231 */ /* 0x000fe20000040802 */
[----:B------:R-:W-:Y:S02]  /*2860*/  LOP3.LUT R34, R34, 0xffff, RZ, 0xc0, !PT ;  /* 0x0000ffff22227812 */ /* 0x000fe400078ec0ff */
[----:B------:R-:W-:Y:S02]  /*2870*/  LOP3.LUT R36, R47, 0xffff, R36, 0xf8, !PT ;  /* 0x0000ffff2f247812 */ /* 0x000fe400078ef824 */
[----:B------:R-:W-:Y:S02]  /*2880*/  LOP3.LUT R26, R26, 0xffff, RZ, 0xc0, !PT ;  /* 0x0000ffff1a1a7812 */ /* 0x000fe400078ec0ff */
[----:B------:R-:W-:Y:S02]  /*2890*/  F2FP.F16.F32.PACK_AB R55, RZ, R55 ;  /* 0x00000037ff37723e */ /* 0x000fe400000000ff */
[----:B------:R-:W-:-:S02]  /*28a0*/  F2FP.F16.F32.PACK_AB R54, RZ, R54 ;  /* 0x00000036ff36723e */ /* 0x000fc400000000ff */
[----:B------:R-:W-:Y:S01]  /*28b0*/  LOP3.LUT R47, R32, 0xffff0000, R53, 0xf8, !PT ;  /* 0xffff0000202f7812 */ /* 0x000fe200078ef835 */
[----:B------:R-:W-:Y:S01]  /*28c0*/  HFMA2 R55, R100.H0_H0, R55.H0_H0, R68.H0_H0 ;  /* 0x2000003764377231 */ /* 0x000fe20000040844 */
[----:B------:R-:W-:Y:S01]  /*28d0*/  SHF.L.U32 R32, R44, 0x10, RZ ;  /* 0x000000102c207819 */ /* 0x000fe200000006ff */
[----:B------:R-:W-:Y:S01]  /*28e0*/  HFMA2 R54, R101.H0_H0, R54.H0_H0, R69.H0_H0 ;  /* 0x2000003665367231 */ /* 0x000fe20000040845 */
        /* <DEDUP_REMOVED lines=32> */
[----:B------:R-:W-:Y:S02]  /*2af0*/  F2FP.F16.F32.PACK_AB R141, RZ, R141 ;  /* 0x0000008dff8d723e */ /* 0x000fe400000000ff */
[----:B------:R-:W-:Y:S02]  /*2b00*/  SHF.R.U32.HI R40, RZ, 0x10, R73 ;  /* 0x00000010ff287819 */ /* 0x000fe40000011649 */
[----:B------:R-:W-:-:S02]  /*2b10*/  SHF.R.U32.HI R30, RZ, 0x10, R105 ;  /* 0x00000010ff1e7819 */ /* 0x000fc40000011669 */
[----:B------:R-:W-:Y:S02]  /*2b20*/  PRMT R29, R37, 0x5410, R42 ;  /* 0x00005410251d7816 */ /* 0x000fe4000000002a */
[----:B------:R-:W-:Y:S01]  /*2b30*/  PRMT R37, R47, 0x5410, R22 ;  /* 0x000054102f257816 */ /* 0x000fe20000000016 */
[----:B------:R-:W-:Y:S01]  /*2b40*/  HFMA2 R40, R30.H0_H0, R141.H0_H0, R40.H0_H0 ;  /* 0x2000008d1e287231 */ /* 0x000fe20000040828 */
[----:B------:R-:W1:Y:S01]  /*2b50*/  LDC.64 R22, c[0x0][0x228] ;  /* 0x00008a00ff167b82 */ /* 0x000e620000000a00 */
[----:B------:R-:W-:Y:S02]  /*2b60*/  F2FP.F16.F32.PACK_AB R140, RZ, R140 ;  /* 0x0000008cff8c723e */ /* 0x000fe400000000ff */
[----:B------:R-:W-:Y:S01]  /*2b70*/  SHF.R.U32.HI R141, RZ, 0x10, R71 ;  /* 0x00000010ff8d7819 */ /* 0x000fe20000011647 */
[----:B0-----:R-:W-:Y:S01]  /*2b80*/  @!P0 IMAD.WIDE R44, R131, 0x4, R44 ;  /* 0x00000004832c8825 */ /* 0x001fe200078e022c */
[----:B------:R-:W-:Y:S02]  /*2b90*/  SHF.R.U32.HI R30, RZ, 0x10, R103 ;  /* 0x00000010ff1e7819 */ /* 0x000fe40000011667 */
[----:B------:R-:W-:-:S02]  /*2ba0*/  F2FP.F16.F32.PACK_AB R51, RZ, R51 ;  /* 0x00000033ff33723e */ /* 0x000fc400000000ff */
[----:B------:R-:W-:Y:S01]  /*2bb0*/  SHF.L.U64.HI R60, R60, 0x10, RZ ;  /* 0x000000103c3c7819 */ /* 0x000fe200000102ff */
[----:B------:R-:W-:Y:S01]  /*2bc0*/  HFMA2 R30, R30.H0_H0, R140.H0_H0, R141.H0_H0 ;  /* 0x2000008c1e1e7231 */ /* 0x000fe2000004088d */
[----:B------:R-:W-:Y:S01]  /*2bd0*/  IADD3 R47, R0, 0x60, RZ ;  /* 0x00000060002f7810 */ /* 0x000fe20007ffe0ff */
[----:B------:R-:W-:Y:S01]  /*2be0*/  HFMA2 R51, R102.H0_H0, R51.H0_H0, R70.H0_H0 ;  /* 0x2000003366337231 */ /* 0x000fe20000040846 */
        /* <DEDUP_REMOVED lines=69> */
.L_x_1717:
[----:B------:R-:W-:Y:S01]  /*3040*/  HFMA2.MMA R135, -RZ, RZ, 0, 5.9604644775390625e-08 ;  /* 0x00000001ff877435 */ /* 0x000fe200000001ff */
[----:B------:R-:W-:Y:S01]  /*3050*/  BSSY B0, `(.L_x_1719) ;  /* 0x0000006000007945 */ /* 0x000fe20003800000 */
[----:B------:R-:W-:Y:S02]  /*3060*/  MOV R134, 0x1f ;  /* 0x0000001f00867802 */ /* 0x000fe40000000f00 */
[----:B------:R-:W-:-:S07]  /*3070*/  MOV R133, 0xffffffff ;  /* 0xffffffff00857802 */ /* 0x000fce0000000f00 */
[----:B-----5:R-:W-:Y:S05]  /*3080*/  WARPSYNC.COLLECTIVE R133, `(.L_x_1720) ;  /* 0x0000000085087348 */ /* 0x020fea0003c00000 */
[----:B------:R0:W1:Y:S02]  /*3090*/  SHFL.BFLY P1, R137, R136, R135, R134 ;  /* 0x0c00008788897389 */ /* 0x0000640000020086 */
[----:B01---5:R-:W-:Y:S01]  /*30a0*/  ENDCOLLECTIVE ;  /* 0x000000000000791b */ /* 0x023fe20003800000 */
.L_x_1720:
[----:B------:R-:W-:Y:S05]  /*30b0*/  BSYNC B0 ;  /* 0x0000000000007941 */ /* 0x000fea0003800000 */
.L_x_1719:
[----:B------:R-:W-:Y:S01]  /*30c0*/  HFMA2.MMA R135, -RZ, RZ, 0, 1.1920928955078125e-07 ;  /* 0x00000002ff877435 */ /* 0x000fe200000001ff */
[----:B------:R-:W-:Y:S01]  /*30d0*/  FADD.FTZ R136, R136, R137 ;  /* 0x0000008988887221 */ /* 0x000fe20000010000 */
[----:B------:R-:W-:Y:S02]  /*30e0*/  MOV R134, 0x1f ;  /* 0x0000001f00867802 */ /* 0x000fe40000000f00 */
[----:B------:R-:W-:-:S07]  /*30f0*/  MOV R133, 0xffffffff ;  /* 0xffffffff00857802 */ /* 0x000fce0000000f00 */
[----:B------:R-:W-:Y:S05]  /*3100*/  WARPSYNC.COLLECTIVE R133, `(.L_x_1721) ;  /* 0x0000000085087348 */ /* 0x000fea0003c00000 */
[----:B------:R0:W1:Y:S02]  /*3110*/  SHFL.BFLY P1, R137, R136, R135, R134 ;  /* 0x0c00008788897389 */ /* 0x0000640000020086 */
[----:B01----:R-:W-:Y:S01]  /*3120*/  ENDCOLLECTIVE ;  /* 0x000000000000791b */ /* 0x003fe20003800000 */
.L_x_1721:
[----:B------:R-:W-:Y:S01]  /*3130*/  HFMA2.MMA R135, -RZ, RZ, 0, 2.384185791015625e-07 ;  /* 0x00000004ff877435 */ /* 0x000fe200000001ff */
[----:B------:R-:W-:-:S05]  /*3140*/  FADD.FTZ R138, R136, R137 ;  /* 0x00000089888a7221 */ /* 0x000fca0000010000 */
[----:B------:R-:W-:-:S07]  /*3150*/  MOV R136, R138 ;  /* 0x0000008a00887202 */ /* 0x000fce0000000f00 */
[----:B------:R-:W-:Y:S05]  /*3160*/  WARPSYNC.COLLECTIVE R133, `(.L_x_1722) ;  /* 0x0000000085087348 */ /* 0x000fea0003c00000 */
[----:B------:R0:W1:Y:S02]  /*3170*/  SHFL.BFLY P1, R137, R136, R135, R134 ;  /* 0x0c00008788897389 */ /* 0x0000640000020086 */
[----:B01----:R-:W-:Y:S01]  /*3180*/  ENDCOLLECTIVE ;  /* 0x000000000000791b */ /* 0x003fe20003800000 */
.L_x_1722:
[----:B------:R-:W-:Y:S01]  /*3190*/  HFMA2.MMA R135, -RZ, RZ, 0, 4.76837158203125e-07 ;  /* 0x00000008ff877435 */ /* 0x000fe200000001ff */
[----:B------:R-:W-:-:S05]  /*31a0*/  FADD.FTZ R139, R138, R137 ;  /* 0x000000898a8b7221 */ /* 0x000fca0000010000 */
[----:B------:R-:W-:-:S07]  /*31b0*/  MOV R136, R139 ;  /* 0x0000008b00887202 */ /* 0x000fce0000000f00 */
[----:B------:R-:W-:Y:S05]  /*31c0*/  WARPSYNC.COLLECTIVE R133, `(.L_x_1723) ;  /* 0x0000000085087348 */ /* 0x000fea0003c00000 */
[----:B------:R0:W1:Y:S02]  /*31d0*/  SHFL.BFLY P1, R137, R136, R135, R134 ;  /* 0x0c00008788897389 */ /* 0x0000640000020086 */
[----:B01----:R-:W-:Y:S01]  /*31e0*/  ENDCOLLECTIVE ;  /* 0x000000000000791b */ /* 0x003fe20003800000 */
.L_x_1723:
[----:B------:R-:W-:Y:S01]  /*31f0*/  HFMA2.MMA R135, -RZ, RZ, 0, 9.5367431640625e-07 ;  /* 0x00000010ff877435 */ /* 0x000fe200000001ff */
[----:B------:R-:W-:-:S05]  /*3200*/  FADD.FTZ R140, R139, R137 ;  /* 0x000000898b8c7221 */ /* 0x000fca0000010000 */
[----:B------:R-:W-:-:S07]  /*3210*/  MOV R136, R140 ;  /* 0x0000008c00887202 */ /* 0x000fce0000000f00 */
[----:B------:R-:W-:Y:S05]  /*3220*/  WARPSYNC.COLLECTIVE R133, `(.L_x_1724) ;  /* 0x0000000085087348 */ /* 0x000fea0003c00000 */
[----:B------:R0:W1:Y:S02]  /*3230*/  SHFL.BFLY P1, R137, R136, R135, R134 ;  /* 0x0c00008788897389 */ /* 0x0000640000020086 */
[----:B01----:R-:W-:Y:S01]  /*3240*/  ENDCOLLECTIVE ;  /* 0x000000000000791b */ /* 0x003fe20003800000 */
.L_x_1724:
        /* <DEDUP_REMOVED lines=136> */
.L_x_1725:
[----:B------:R-:W-:Y:S01]  /*3ad0*/  HFMA2.MMA R135, -RZ, RZ, 0, 1.1920928955078125e-07 ;  /* 0x00000002ff877435 */ /* 0x000fe200000001ff */
[----:B------:R-:W-:-:S05]  /*3ae0*/  FADD.FTZ R26, R136, R137 ;  /* 0x00000089881a7221 */ /* 0x000fca0000010000 */
[----:B------:R-:W-:-:S07]  /*3af0*/  MOV R136, R26 ;  /* 0x0000001a00887202 */ /* 0x000fce0000000f00 */
[----:B------:R-:W-:Y:S05]  /*3b00*/  WARPSYNC.COLLECTIVE R133, `(.L_x_1726) ;  /* 0x0000000085087348 */ /* 0x000fea0003c00000 */
[----:B------:R0:W1:Y:S02]  /*3b10*/  SHFL.BFLY P1, R137, R136, R135, R134 ;  /* 0x0c00008788897389 */ /* 0x0000640000020086 */
[----:B01----:R-:W-:Y:S01]  /*3b20*/  ENDCOLLECTIVE ;  /* 0x000000000000791b */ /* 0x003fe20003800000 */
.L_x_1726:
[----:B------:R-:W-:Y:S01]  /*3b30*/  HFMA2.MMA R135, -RZ, RZ, 0, 2.384185791015625e-07 ;  /* 0x00000004ff877435 */ /* 0x000fe200000001ff */
[----:B------:R-:W-:-:S05]  /*3b40*/  FADD.FTZ R27, R26, R137 ;  /* 0x000000891a1b7221 */ /* 0x000fca0000010000 */
[----:B------:R-:W-:-:S07]  /*3b50*/  MOV R136, R27 ;  /* 0x0000001b00887202 */ /* 0x000fce0000000f00 */
[----:B------:R-:W-:Y:S05]  /*3b60*/  WARPSYNC.COLLECTIVE R133, `(.L_x_1727) ;  /* 0x0000000085087348 */ /* 0x000fea0003c00000 */
[----:B------:R0:W1:Y:S02]  /*3b70*/  SHFL.BFLY P1, R137, R136, R135, R134 ;  /* 0x0c00008788897389 */ /* 0x0000640000020086 */
[----:B01----:R-:W-:Y:S01]  /*3b80*/  ENDCOLLECTIVE ;  /* 0x000000000000791b */ /* 0x003fe20003800000 */
.L_x_1727:
[----:B------:R-:W-:Y:S01]  /*3b90*/  HFMA2.MMA R135, -RZ, RZ, 0, 4.76837158203125e-07 ;  /* 0x00000008ff877435 */ /* 0x000fe200000001ff */
[----:B------:R-:W-:-:S05]  /*3ba0*/  FADD.FTZ R139, R27, R137 ;  /* 0x000000891b8b7221 */ /* 0x000fca0000010000 */
[----:B------:R-:W-:-:S07]  /*3bb0*/  MOV R136, R139 ;  /* 0x0000008b00887202 */ /* 0x000fce0000000f00 */
[----:B------:R-:W-:Y:S05]  /*3bc0*/  WARPSYNC.COLLECTIVE R133, `(.L_x_1728) ;  /* 0x0000000085087348 */ /* 0x000fea0003c00000 */
[----:B------:R0:W1:Y:S02]  /*3bd0*/  SHFL.BFLY P1, R137, R136, R135, R134 ;  /* 0x0c00008788897389 */ /* 0x0000640000020086 */
[----:B01----:R-:W-:Y:S01]  /*3be0*/  ENDCOLLECTIVE ;  /* 0x000000000000791b */ /* 0x003fe20003800000 */
.L_x_1728:
[----:B------:R-:W-:Y:S01]  /*3bf0*/  HFMA2.MMA R135, -RZ, RZ, 0, 9.5367431640625e-07 ;  /* 0x00000010ff877435 */ /* 0x000fe200000001ff */
[----:B------:R-:W-:-:S05]  /*3c00*/  FADD.FTZ R140, R139, R137 ;  /* 0x000000898b8c7221 */ /* 0x000fca0000010000 */
[----:B------:R-:W-:-:S07]  /*3c10*/  MOV R136, R140 ;  /* 0x0000008c00887202 */ /* 0x000fce0000000f00 */
[----:B------:R-:W-:Y:S05]  /*3c20*/  WARPSYNC.COLLECTIVE R133, `(.L_x_1729) ;  /* 0x0000000085087348 */ /* 0x000fea0003c00000 */
[----:B------:R0:W1:Y:S02]  /*3c30*/  SHFL.BFLY P1, R137, R136, R135, R134 ;  /* 0x0c00008788897389 */ /* 0x0000640000020086 */
[----:B01----:R-:W-:Y:S01]  /*3c40*/  ENDCOLLECTIVE ;  /* 0x000000000000791b */ /* 0x003fe20003800000 */
.L_x_1729:
[----:B------:R-:W-:Y:S05]  /*3c50*/  BRA `(.L_x_1730) ;  /* 0xffffffd400d47947 */ /* 0x000fea000383ffff */
.L_x_1731:
        /* <DEDUP_REMOVED lines=10> */
.L_x_2099:


//--------------------- .text._ZN10layer_norm13ln_fwd_kernelINS_13Kernel_traitsI6__halfS2_S2_fjLj2048ELj1ELj4ELj1ELj16ENS_18Kernel_traits_baseILj2048ES2_S2_S2_fjLj128EEEEEEEvNS_9FwdParamsE --------------------------
	.section	.text._ZN10layer_norm13ln_fwd_kernelINS_13Kernel_traitsI6__halfS2_S2_fjLj2048ELj1ELj4ELj1ELj16ENS_18Kernel_traits_baseILj2048ES2_S2_S2_fjLj128EEEEEEEvNS_9FwdParamsE,"ax",@progbits
	.align	128
        .global         _ZN10layer_norm13ln_fwd_kernelINS_13Kernel_traitsI6__halfS2_S2_fjLj2048ELj1ELj4ELj1ELj16ENS_18Kernel_traits_baseILj2048ES2_S2_S2_fjLj128EEEEEEEvNS_9FwdParamsE
        .type           _ZN10layer_norm13ln_fwd_kernelINS_13Kernel_traitsI6__halfS2_S2_fjLj2048ELj1ELj4ELj1ELj16ENS_18Kernel_traits_baseILj2048ES2_S2_S2_fjLj128EEEEEEEvNS_9FwdParamsE,@function
        .size           _ZN10layer_norm13ln_fwd_kernelINS_13Kernel_traitsI6__halfS2_S2_fjLj2048ELj1ELj4ELj1ELj16ENS_18Kernel_traits_baseILj2048ES2_S2_S2_fjLj128EEEEEEEvNS_9FwdParamsE,(.L_x_2100 - _ZN10layer_norm13ln_fwd_kernelINS_13Kernel_traitsI6__halfS2_S2_fjLj2048ELj1ELj4ELj1ELj16ENS_18Kernel_traits_baseILj2048ES2_S2_S2_fjLj128EEEEEEEvNS_9FwdParamsE)
        .other          _ZN10layer_norm13ln_fwd_kernelINS_13Kernel_traitsI6__halfS2_S2_fjLj2048ELj1ELj4ELj1ELj16ENS_18Kernel_traits_baseILj2048ES2_S2_S2_fjLj128EEEEEEEvNS_9FwdParamsE,@"STO_CUDA_ENTRY STV_DEFAULT"
_ZN10layer_norm13ln_fwd_kernelINS_13Kernel_traitsI6__halfS2_S2_fjLj2048ELj1ELj4ELj1ELj16ENS_18Kernel_traits_baseILj2048ES2_S2_S2_fjLj128EEEEEEEvNS_9FwdParamsE:
.text._ZN10layer_norm13ln_fwd_kernelINS_13Kernel_traitsI6__halfS2_S2_fjLj2048ELj1ELj4ELj1ELj16ENS_18Kernel_traits_baseILj2048ES2_S2_S2_fjLj128EEEEEEEvNS_9FwdParamsE:
        /* <DEDUP_REMOVED lines=34> */
.L_x_1733:
        /* <DEDUP_REMOVED lines=28> */
[--C-:B--2---:R-:W-:Y:S02]  /*03e0*/  HADD2.F32 R0, -RZ, R116.reuse.H0_H0 ;  /* 0x20000074ff007230 */ /* 0x104fe40000004100 */
[----:B------:R-:W-:Y:S02]  /*03f0*/  HADD2.F32 R116, -RZ, R116.H1_H1 ;  /* 0x30000074ff747230 */ /* 0x000fe40000004100 */
[--C-:B------:R-:W-:Y:S02]  /*0400*/  HADD2.F32 R115, -RZ, R117.reuse.H0_H0 ;  /* 0x20000075ff737230 */ /* 0x100fe40000004100 */
[----:B------:R-:W-:Y:S01]  /*0410*/  FADD.FTZ R3, RZ, R0 ;  /* 0x00000000ff037221 */ /* 0x000fe20000010000 */
[----:B------:R-:W-:Y:S02]  /*0420*/  HADD2.F32 R114, -RZ, R117.H1_H1 ;  /* 0x30000075ff727230 */ /* 0x000fe40000004100 */
        /* <DEDUP_REMOVED lines=272> */
.L_x_1745:
[----:B------:R-:W2:Y:S01]  /*1530*/  LDC R125, c[0x0][0x260] ;  /* 0x00009800ff7d7b82 */ /* 0x000ea20000000800 */
[----:B-1----:R-:W-:-:S07]  /*1540*/  FADD.FTZ R70, R127, R71 ;  /* 0x000000477f467221 */ /* 0x002fce0000010000 */
[----:B------:R-:W1:Y:S08]  /*1550*/  @!P0 LDC.64 R68, c[0x0][0x230] ;  /* 0x00008c00ff448b82 */ /* 0x000e700000000a00 */
[----:B------:R-:W3:Y:S01]  /*1560*/  @!P0 LDC.64 R2, c[0x0][0x238] ;  /* 0x00008e00ff028b82 */ /* 0x000ee20000000a00 */
[----:B--2---:R-:W-:-:S07]  /*1570*/  FFMA.FTZ R125, R70, 0.00048828125, R125 ;  /* 0x3a000000467d7823 */ /* 0x004fce000001007d */
[----:B------:R-:W2:Y:S01]  /*1580*/  LDC.64 R70, c[0x0][0x228] ;  /* 0x00008a00ff467b82 */ /* 0x000ea20000000a00 */
[----:B------:R-:W4:Y:S01]  /*1590*/  MUFU.RSQ R125, R125 ;  /* 0x0000007d007d7308 */ /* 0x000f220000001400 */
[----:B-1----:R-:W-:-:S05]  /*15a0*/  @!P0 IMAD.WIDE R68, R73, 0x4, R68 ;  /* 0x0000000449448825 */ /* 0x002fca00078e0244 */
[----:B------:R1:W-:Y:S01]  /*15b0*/  @!P0 STG.E desc[UR4][R68.64], R119 ;  /* 0x0000007744008986 */ /* 0x0003e2000c101904 */
[----:B---3--:R-:W-:-:S04]  /*15c0*/  @!P0 IMAD.WIDE R2, R73, 0x4, R2 ;  /* 0x0000000449028825 */ /* 0x008fc800078e0202 */
[-C--:B----4-:R-:W-:Y:S01]  /*15d0*/  FMUL.FTZ R0, R0, R125.reuse ;  /* 0x0000007d00007220 */ /* 0x090fe20000410000 */
[-C--:B0-----:R-:W-:Y:S01]  /*15e0*/  FMUL.FTZ R127, R116, R125.reuse ;  /* 0x0000007d747f7220 */ /* 0x081fe20000410000 */
        /* <DEDUP_REMOVED lines=18> */
[-C--:B-1----:R-:W-:Y:S01]  /*1710*/  FMUL.FTZ R119, R82, R125.reuse ;  /* 0x0000007d52777220 */ /* 0x082fe20000410000 */
[-C--:B------:R-:W-:Y:S01]  /*1720*/  FMUL.FTZ R152, R80, R125.reuse ;  /* 0x0000007d50987220 */ /* 0x080fe20000410000 */
[----:B------:R-:W-:Y:S01]  /*1730*/  F2FP.F16.F32.PACK_AB R0, R127, R0 ;  /* 0x000000007f00723e */ /* 0x000fe200000000ff */
[----:B------:R-:W-:Y:S01]  /*1740*/  FMUL.FTZ R101, R101, R125 ;  /* 0x0000007d65657220 */ /* 0x000fe20000410000 */
[----:B------:R-:W-:Y:S01]  /*1750*/  F2FP.F16.F32.PACK_AB R78, R112, R113 ;  /* 0x00000071704e723e */ /* 0x000fe200000000ff */
[-C--:B------:R-:W-:Y:S01]  /*1760*/  FMUL.FTZ R100, R100, R125.reuse ;  /* 0x0000007d64647220 */ /* 0x080fe20000410000 */
[----:B------:R-:W-:Y:S01]  /*1770*/  PRMT R77, R73, 0x2104, R72 ;  /* 0x00002104494d7816 */ /* 0x000fe20000000048 */
[-C--:B------:R-:W-:Y:S01]  /*1780*/  FMUL.FTZ R99, R99, R125.reuse ;  /* 0x0000007d63637220 */ /* 0x080fe20000410000 */
[----:B------:R-:W-:Y:S01]  /*1790*/  FMUL.FTZ R98, R98, R125 ;  /* 0x0000007d62627220 */ /* 0x000fe20000410000 */
[----:B------:R-:W-:Y:S01]  /*17a0*/  F2FP.F16.F32.PACK_AB R80, R108, R109 ;  /* 0x0000006d6c50723e */ /* 0x000fe200000000ff */
[----:B------:R-:W-:Y:S01]  /*17b0*/  FMUL.FTZ R69, R86, R125 ;  /* 0x0000007d56457220 */ /* 0x000fe20000410000 */
[----:B------:R-:W-:Y:S01]  /*17c0*/  F2FP.F16.F32.PACK_AB R82, R104, R105 ;  /* 0x000000696852723e */ /* 0x000fe200000000ff */
[-C--:B------:R-:W-:Y:S01]  /*17d0*/  FMUL.FTZ R133, R79, R125.reuse ;  /* 0x0000007d4f857220 */ /* 0x080fe20000410000 */
[-C--:B------:R-:W-:Y:S01]  /*17e0*/  FMUL.FTZ R116, R83, R125.reuse ;  /* 0x0000007d53747220 */ /* 0x080fe20000410000 */
        /* <DEDUP_REMOVED lines=11> */
[C---:B------:R-:W-:Y:S01]  /*18a0*/  IADD3 R97, R77.reuse, 0x20, RZ ;  /* 0x000000204d617810 */ /* 0x040fe20007ffe0ff */
[----:B------:R2:W-:Y:S01]  /*18b0*/  @!P0 STG.E desc[UR4][R2.64], R125 ;  /* 0x0000007d02008986 */ /* 0x0005e2000c101904 */
[----:B------:R-:W-:Y:S01]  /*18c0*/  F2FP.F16.F32.PACK_AB R84, R100, R101 ;  /* 0x000000656454723e */ /* 0x000fe200000000ff */
[----:B-----5:R-:W-:Y:S01]  /*18d0*/  HFMA2.MMA R76, R64, R0, R32 ;  /* 0x00000000404c7235 */ /* 0x020fe20000000020 */
[----:B------:R-:W-:Y:S01]  /*18e0*/  F2FP.F16.F32.PACK_AB R85, R98, R99 ;  /* 0x000000636255723e */ /* 0x000fe200000000ff */
[----:B------:R-:W-:Y:S01]  /*18f0*/  HFMA2.MMA R78, R66, R78, R34 ;  /* 0x0000004e424e7235 */ /* 0x000fe20000000022 */
[C---:B------:R-:W-:Y:S01]  /*1900*/  IADD3 R99, R77.reuse, 0x40, RZ ;  /* 0x000000404d637810 */ /* 0x040fe20007ffe0ff */
[----:B------:R-:W-:Y:S01]  /*1910*/  HFMA2.MMA R80, R60, R80, R28 ;  /* 0x000000503c507235 */ /* 0x000fe2000000001c */
[C---:B------:R-:W-:Y:S01]  /*1920*/  IADD3 R101, R77.reuse, 0x60, RZ ;  /* 0x000000604d657810 */ /* 0x040fe20007ffe0ff */
[----:B------:R-:W-:Y:S01]  /*1930*/  HFMA2.MMA R82, R62, R82, R30 ;  /* 0x000000523e527235 */ /* 0x000fe2000000001e */
[C---:B------:R-:W-:Y:S01]  /*1940*/  IADD3 R103, R77.reuse, 0x80, RZ ;  /* 0x000000804d677810 */ /* 0x040fe20007ffe0ff */
[----:B------:R-:W-:Y:S01]  /*1950*/  HFMA2 R79, R67, R79, R35 ;  /* 0x0000004f434f7231 */ /* 0x000fe20000000023 */
[C---:B------:R-:W-:Y:S01]  /*1960*/  IADD3 R105, R77.reuse, 0xa0, RZ ;  /* 0x000000a04d697810 */ /* 0x040fe20007ffe0ff */
[C---:B--2---:R-:W-:Y:S01]  /*1970*/  IMAD.WIDE.U32 R2, R77.reuse, 0x10, R70 ;  /* 0x000000104d027825 */ /* 0x044fe200078e0046 */
[----:B------:R-:W-:-:S03]  /*1980*/  IADD3 R107, R77, 0xc0, RZ ;  /* 0x000000c04d6b7810 */ /* 0x000fc60007ffe0ff */
[----:B------:R-:W-:Y:S01]  /*1990*/  HFMA2 R81, R61, R81, R29 ;  /* 0x000000513d517231 */ /* 0x000fe2000000001d */
[----:B------:R-:W-:Y:S01]  /*19a0*/  IADD3 R109, R77, 0xe0, RZ ;  /* 0x000000e04d6d7810 */ /* 0x000fe20007ffe0ff */
[----:B------:R-:W-:Y:S02]  /*19b0*/  HFMA2 R77, R65, R114, R33 ;  /* 0x00000072414d7231 */ /* 0x000fe40000000021 */
[----:B------:R-:W-:-:S04]  /*19c0*/  IMAD.WIDE.U32 R96, R97, 0x10, R70 ;  /* 0x0000001061607825 */ /* 0x000fc800078e0046 */
[----:B------:R-:W-:Y:S02]  /*19d0*/  HFMA2 R83, R63, R83, R31 ;  /* 0x000000533f537231 */ /* 0x000fe4000000001f */
[-C--:B------:R-:W-:Y:S01]  /*19e0*/  FMUL.FTZ R93, R93, R125.reuse ;  /* 0x0000007d5d5d7220 */ /* 0x080fe20000410000 */
        /* <DEDUP_REMOVED lines=8> */
[----:B------:R-:W-:Y:S01]  /*1a70*/  F2FP.F16.F32.PACK_AB R87, R129, R118 ;  /* 0x000000768157723e */ /* 0x000fe200000000ff */
        /* <DEDUP_REMOVED lines=14> */
[----:B0-----:R-:W0:Y:S01]  /*1b60*/  LDC.64 R96, c[0x0][0x210] ;  /* 0x00008400ff607b82 */ /* 0x001e220000000a00 */
[----:B------:R-:W-:Y:S01]  /*1b70*/  HFMA2.MMA R84, R56, R84, R24 ;  /* 0x0000005438547235 */ /* 0x000fe20000000018 */
[----:B------:R-:W-:Y:S01]  /*1b80*/  F2FP.F16.F32.PACK_AB R92, R92, R93 ;  /* 0x0000005d5c5c723e */ /* 0x000fe200000000ff */
[----:B------:R-:W-:Y:S01]  /*1b90*/  HFMA2.MMA R86, R58, R86, R26 ;  /* 0x000000563a567235 */ /* 0x000fe2000000001a */
[----:B------:R-:W-:Y:S01]  /*1ba0*/  F2FP.F16.F32.PACK_AB R88, R88, R89 ;  /* 0x000000595858723e */ /* 0x000fe200000000ff */
[-C--:B------:R-:W-:Y:S01]  /*1bb0*/  FMUL.FTZ R140, R140, R125.reuse ;  /* 0x0000007d8c8c7220 */ /* 0x080fe20000410000 */
[-C--:B------:R-:W-:Y:S01]  /*1bc0*/  FMUL.FTZ R141, R142, R125.reuse ;  /* 0x0000007d8e8d7220 */ /* 0x080fe20000410000 */
[-C--:B------:R-:W-:Y:S01]  /*1bd0*/  FMUL.FTZ R132, R132, R125.reuse ;  /* 0x0000007d84847220 */ /* 0x080fe20000410000 */
[-C--:B------:R-:W-:Y:S01]  /*1be0*/  FMUL.FTZ R145, R134, R125.reuse ;  /* 0x0000007d86917220 */ /* 0x080fe20000410000 */
[----:B------:R-:W-:Y:S01]  /*1bf0*/  F2FP.F16.F32.PACK_AB R94, R95, R94 ;  /* 0x0000005e5f5e723e */ /* 0x000fe200000000ff */
[----:B------:R-:W-:Y:S01]  /*1c00*/  FMUL.FTZ R124, R124, R125 ;  /* 0x0000007d7c7c7220 */ /* 0x000fe20000410000 */
[----:B------:R-:W-:Y:S01]  /*1c10*/  F2FP.F16.F32.PACK_AB R131, R152, R131 ;  /* 0x000000839883723e */ /* 0x000fe200000000ff */
[-C--:B------:R-:W-:Y:S01]  /*1c20*/  FMUL.FTZ R149, R126, R125.reuse ;  /* 0x0000007d7e957220 */ /* 0x080fe20000410000 */
[-C--:B------:R-:W-:Y:S01]  /*1c30*/  FMUL.FTZ R121, R121, R125.reuse ;  /* 0x0000007d79797220 */ /* 0x080fe20000410000 */
[----:B------:R-:W-:Y:S01]  /*1c40*/  FMUL.FTZ R122, R123, R125 ;  /* 0x0000007d7b7a7220 */ /* 0x000fe20000410000 */
[----:B------:R-:W-:-:S04]  /*1c50*/  IMAD.WIDE.U32 R98, R99, 0x10, R70 ;  /* 0x0000001063627825 */ /* 0x000fc800078e0046 */
        /* <DEDUP_REMOVED lines=26> */
[----:B-1----:R-:W-:Y:S01]  /*1e00*/  HFMA2.MMA R84, R44, R135, R12 ;  /* 0x000000872c547235 */ /* 0x002fe2000000000c */
[----:B------:R-:W-:Y:S01]  /*1e10*/  F2FP.F16.F32.PACK_AB R132, R145, R132 ;  /* 0x000000849184723e */ /* 0x000fe200000000ff */
[----:B------:R-:W-:Y:S01]  /*1e20*/  HFMA2.MMA R86, R46, R117, R14 ;  /* 0x000000752e567235 */ /* 0x000fe2000000000e */
[----:B------:R-:W-:Y:S01]  /*1e30*/  F2FP.F16.F32.PACK_AB R124, R149, R124 ;  /* 0x0000007c957c723e */ /* 0x000fe200000000ff */
[----:B------:R-:W-:Y:S01]  /*1e40*/  HFMA2.MMA R88, R40, R139, R8 ;  /* 0x0000008b28587235 */ /* 0x000fe20000000008 */
[----:B------:R-:W-:Y:S01]  /*1e50*/  F2FP.F16.F32.PACK_AB R121, R122, R121 ;  /* 0x000000797a79723e */ /* 0x000fe200000000ff */
[----:B------:R-:W-:Y:S01]  /*1e60*/  HFMA2.MMA R90, R42, R136, R10 ;  /* 0x000000882a5a7235 */ /* 0x000fe2000000000a */
        /* <DEDUP_REMOVED lines=17> */
[----:B------:R1:W-:Y:S07]  /*1f80*/  STG.E.128 desc[UR4][R70.64], R92 ;  /* 0x0000005c46007986 */ /* 0x0003ee000c101d04 */
[----:B------:R-:W-:Y:S05]  /*1f90*/  @!P0 BRA `(.L_x_1733) ;  /* 0xffffffe000a08947 */ /* 0x000fea000383ffff */
[----:B------:R-:W-:Y:S05]  /*1fa0*/  EXIT ;  /* 0x000000000000794d */ /* 0x000fea0003800000 */
.L_x_1732:
[----:B------:R-:W-:Y:S01]  /*1fb0*/  HFMA2.MMA R69, -RZ, RZ, 0, 1.847743988037109375e-06 ;  /* 0x0000001fff457435 */ /* 0x000fe200000001ff */
[----:B------:R-:W-:Y:S01]  /*1fc0*/  BSSY B0, `(.L_x_1734) ;  /* 0x0000006000007945 */ /* 0x000fe20003800000 */
[----:B------:R-:W-:Y:S02]  /*1fd0*/  MOV R70, 0x1 ;  /* 0x0000000100467802 */ /* 0x000fe40000000f00 */
[----:B------:R-:W-:-:S07]  /*1fe0*/  MOV R118, 0xffffffff ;  /* 0xffffffff00767802 */ /* 0x000fce0000000f00 */
[----:B-----5:R-:W-:Y:S05]  /*1ff0*/  WARPSYNC.COLLECTIVE R118, `(.L_x_1735) ;  /* 0x0000000076087348 */ /* 0x020fea0003c00000 */
[----:B------:R0:W1:Y:S02]  /*2000*/  SHFL.BFLY P1, R71, R3, R70, R69 ;  /* 0x0c00004603477389 */ /* 0x0000640000020045 */
[----:B01---5:R-:W-:Y:S01]  /*2010*/  ENDCOLLECTIVE ;  /* 0x000000000000791b */ /* 0x023fe20003800000 */
.L_x_1735:
[----:B------:R-:W-:Y:S05]  /*2020*/  BSYNC B0 ;  /* 0x0000000000007941 */ /* 0x000fea0003800000 */
.L_x_1734:
[----:B------:R-:W-:Y:S01]  /*2030*/  HFMA2.MMA R70, -RZ, RZ, 0, 1.1920928955078125e-07 ;  /* 0x00000002ff467435 */ /* 0x000fe200000001ff */
[----:B------:R-:W-:Y:S01]  /*2040*/  FADD.FTZ R3, R3, R71 ;  /* 0x0000004703037221 */ /* 0x000fe20000010000 */
[----:B------:R-:W-:Y:S02]  /*2050*/  MOV R69, 0x1f ;  /* 0x0000001f00457802 */ /* 0x000fe40000000f00 */
[----:B------:R-:W-:-:S07]  /*2060*/  MOV R118, 0xffffffff ;  /* 0xffffffff00767802 */ /* 0x000fce0000000f00 */
[----:B------:R-:W-:Y:S05]  /*2070*/  WARPSYNC.COLLECTIVE R118, `(.L_x_1736) ;  /* 0x0000000076087348 */ /* 0x000fea0003c00000 */
[----:B------:R0:W1:Y:S02]  /*2080*/  SHFL.BFLY P1, R71, R3, R70, R69 ;  /* 0x0c00004603477389 */ /* 0x0000640000020045 */
[----:B01----:R-:W-:Y:S01]  /*2090*/  ENDCOLLECTIVE ;  /* 0x000000000000791b */ /* 0x003fe20003800000 */
.L_x_1736:
[----:B------:R-:W-:Y:S01]  /*20a0*/  HFMA2.MMA R70, -RZ, RZ, 0, 2.384185791015625e-07 ;  /* 0x00000004ff467435 */ /* 0x000fe200000001ff */
[----:B------:R-:W-:-:S05]  /*20b0*/  FADD.FTZ R76, R3, R71 ;  /* 0x00000047034c7221 */ /* 0x000fca0000010000 */
[----:B------:R-:W-:-:S07]  /*20c0*/  MOV R3, R76 ;  /* 0x0000004c00037202 */ /* 0x000fce0000000f00 */
[----:B------:R-:W-:Y:S05]  /*20d0*/  WARPSYNC.COLLECTIVE R118, `(.L_x_1737) ;  /* 0x0000000076087348 */ /* 0x000fea0003c00000 */
[----:B------:R0:W1:Y:S02]  /*20e0*/  SHFL.BFLY P1, R71, R3, R70, R69 ;  /* 0x0c00004603477389 */ /* 0x0000640000020045 */
[----:B01----:R-:W-:Y:S01]  /*20f0*/  ENDCOLLECTIVE ;  /* 0x000000000000791b */ /* 0x003fe20003800000 */
.L_x_1737:
[----:B------:R-:W-:Y:S01]  /*2100*/  HFMA2.MMA R70, -RZ, RZ, 0, 4.76837158203125e-07 ;  /* 0x00000008ff467435 */ /* 0x000fe200000001ff */
[----:B------:R-:W-:-:S05]  /*2110*/  FADD.FTZ R77, R76, R71 ;  /* 0x000000474c4d7221 */ /* 0x000fca0000010000 */
[----:B------:R-:W-:-:S07]  /*2120*/  MOV R3, R77 ;  /* 0x0000004d00037202 */ /* 0x000fce0000000f00 */
[----:B------:R-:W-:Y:S05]  /*2130*/  WARPSYNC.COLLECTIVE R118, `(.L_x_1738) ;  /* 0x0000000076087348 */ /* 0x000fea0003c00000 */
[----:B------:R0:W1:Y:S02]  /*2140*/  SHFL.BFLY P1, R71, R3, R70, R69 ;  /* 0x0c00004603477389 */ /* 0x0000640000020045 */
[----:B01----:R-:W-:Y:S01]  /*2150*/  ENDCOLLECTIVE ;  /* 0x000000000000791b */ /* 0x003fe20003800000 */
.L_x_1738:
[----:B------:R-:W-:Y:S01]  /*2160*/  HFMA2.MMA R70, -RZ, RZ, 0, 9.5367431640625e-07 ;  /* 0x00000010ff467435 */ /* 0x000fe200000001ff */
[----:B------:R-:W-:-:S05]  /*2170*/  FADD.FTZ R78, R77, R71 ;  /* 0x000000474d4e7221 */ /* 0x000fca0000010000 */
[----:B------:R-:W-:-:S07]  /*2180*/  MOV R3, R78 ;  /* 0x0000004e00037202 */ /* 0x000fce0000000f00 */
[----:B------:R-:W-:Y:S05]  /*2190*/  WARPSYNC.COLLECTIVE R118, `(.L_x_1739) ;  /* 0x0000000076087348 */ /* 0x000fea0003c00000 */
[----:B------:R0:W1:Y:S02]  /*21a0*/  SHFL.BFLY P1, R71, R3, R70, R69 ;  /* 0x0c00004603477389 */ /* 0x0000640000020045 */
[----:B01----:R-:W-:Y:S01]  /*21b0*/  ENDCOLLECTIVE ;  /* 0x000000000000791b */ /* 0x003fe20003800000 */
.L_x_1739:
        /* <DEDUP_REMOVED lines=134> */
.L_x_1740:
[----:B------:R-:W-:Y:S01]  /*2a20*/  HFMA2.MMA R70, -RZ, RZ, 0, 1.1920928955078125e-07 ;  /* 0x00000002ff467435 */ /* 0x000fe200000001ff */
[----:B------:R-:W-:-:S05]  /*2a30*/  FADD.FTZ R2, R3, R71 ;  /* 0x0000004703027221 */ /* 0x000fca0000010000 */
[----:B------:R-:W-:-:S07]  /*2a40*/  MOV R3, R2 ;  /* 0x0000000200037202 */ /* 0x000fce0000000f00 */
[----:B------:R-:W-:Y:S05]  /*2a50*/  WARPSYNC.COLLECTIVE R118, `(.L_x_1741) ;  /* 0x0000000076087348 */ /* 0x000fea0003c00000 */
[----:B------:R0:W1:Y:S02]  /*2a60*/  SHFL.BFLY P1, R71, R3, R70, R69 ;  /* 0x0c00004603477389 */ /* 0x0000640000020045 */
[----:B01----:R-:W-:Y:S01]  /*2a70*/  ENDCOLLECTIVE ;  /* 0x000000000000791b */ /* 0x003fe20003800000 */
.L_x_1741:
[----:B------:R-:W-:Y:S01]  /*2a80*/  HFMA2.MMA R70, -RZ, RZ, 0, 2.384185791015625e-07 ;  /* 0x00000004ff467435 */ /* 0x000fe200000001ff */
[----:B------:R-:W-:-:S05]  /*2a90*/  FADD.FTZ R68, R2, R71 ;  /* 0x0000004702447221 */ /* 0x000fca0000010000 */
[----:B------:R-:W-:-:S07]  /*2aa0*/  MOV R3, R68 ;  /* 0x0000004400037202 */ /* 0x000fce0000000f00 */
[----:B------:R-:W-:Y:S05]  /*2ab0*/  WARPSYNC.COLLECTIVE R118, `(.L_x_1742) ;  /* 0x0000000076087348 */ /* 0x000fea0003c00000 */
[----:B------:R0:W1:Y:S02]  /*2ac0*/  SHFL.BFLY P1, R71, R3, R70, R69 ;  /* 0x0c00004603477389 */ /* 0x0000640000020045 */
[----:B01----:R-:W-:Y:S01]  /*2ad0*/  ENDCOLLECTIVE ;  /* 0x000000000000791b */ /* 0x003fe20003800000 */
.L_x_1742:
[----:B------:R-:W-:Y:S01]  /*2ae0*/  HFMA2.MMA R70, -RZ, RZ, 0, 4.76837158203125e-07 ;  /* 0x00000008ff467435 */ /* 0x000fe200000001ff */
[----:B------:R-:W-:-:S05]  /*2af0*/  FADD.FTZ R125, R68, R71 ;  /* 0x00000047447d7221 */ /* 0x000fca0000010000 */
[----:B------:R-:W-:-:S07]  /*2b00*/  MOV R3, R125 ;  /* 0x0000007d00037202 */ /* 0x000fce0000000f00 */
[----:B------:R-:W-:Y:S05]  /*2b10*/  WARPSYNC.COLLECTIVE R118, `(.L_x_1743) ;  /* 0x0000000076087348 */ /* 0x000fea0003c00000 */
[----:B------:R0:W1:Y:S02]  /*2b20*/  SHFL.BFLY P1, R71, R3, R70, R69 ;  /* 0x0c00004603477389 */ /* 0x0000640000020045 */
[----:B01----:R-:W-:Y:S01]  /*2b30*/  ENDCOLLECTIVE ;  /* 0x000000000000791b */ /* 0x003fe20003800000 */
.L_x_1743:
[----:B------:R-:W-:Y:S01]  /*2b40*/  HFMA2.MMA R70, -RZ, RZ, 0, 9.5367431640625e-07 ;  /* 0x00000010ff467435 */ /* 0x000fe200000001ff */
[----:B------:R-:W-:-:S05]  /*2b50*/  FADD.FTZ R127, R125, R71 ;  /* 0x000000477d7f7221 */ /* 0x000fca0000010000 */
[----:B------:R-:W-:-:S07]  /*2b60*/  MOV R3, R127 ;  /* 0x0000007f00037202 */ /* 0x000fce0000000f00 */
[----:B------:R-:W-:Y:S05]  /*2b70*/  WARPSYNC.COLLECTIVE R118, `(.L_x_1744) ;  /* 0x0000000076087348 */ /* 0x000fea0003c00000 */
[----:B------:R0:W1:Y:S02]  /*2b80*/  SHFL.BFLY P1, R71, R3, R70, R69 ;  /* 0x0c00004603477389 */ /* 0x0000640000020045 */
[----:B01----:R-:W-:Y:S01]  /*2b90*/  ENDCOLLECTIVE ;  /* 0x000000000000791b */ /* 0x003fe20003800000 */
.L_x_1744:
[----:B------:R-:W-:Y:S05]  /*2ba0*/  BRA `(.L_x_1745) ;  /* 0xffffffe800607947 */ /* 0x000fea000383ffff */
.L_x_1746:
        /* <DEDUP_REMOVED lines=13> */
.L_x_2100:


//--------------------- .text._ZN10layer_norm13ln_fwd_kernelINS_13Kernel_traitsIffffjLj2048ELj1ELj4ELj1ELj16ENS_18Kernel_traits_baseILj2048EffffjLj128EEEEEEEvNS_9FwdParamsE --------------------------
	.section	.text._ZN10layer_norm13ln_fwd_kernelINS_13Kernel_traitsIffffjLj2048ELj1ELj4ELj1ELj16ENS_18Kernel_traits_baseILj2048EffffjLj128EEEEEEEvNS_9FwdParamsE,"ax",@progbits
	.align	128
        .global         _ZN10layer_norm13ln_fwd_kernelINS_13Kernel_traitsIffffjLj2048ELj1ELj4ELj1ELj16ENS_18Kernel_traits_baseILj2048EffffjLj128EEEEEEEvNS_9FwdParamsE
        .type           _ZN10layer_norm13ln_fwd_kernelINS_13Kernel_traitsIffffjLj2048ELj1ELj4ELj1ELj16ENS_18Kernel_traits_baseILj2048EffffjLj128EEEEEEEvNS_9FwdParamsE,@function
        .size           _ZN10layer_norm13ln_fwd_kernelINS_13Kernel_traitsIffffjLj2048ELj1ELj4ELj1ELj16ENS_18Kernel_traits_baseILj2048EffffjLj128EEEEEEEvNS_9FwdParamsE,(.L_x_2101 - _ZN10layer_norm13ln_fwd_kernelINS_13Kernel_traitsIffffjLj2048ELj1ELj4ELj1ELj16ENS_18Kernel_traits_baseILj2048EffffjLj128EEEEEEEvNS_9FwdParamsE)
        .other          _ZN10layer_norm13ln_fwd_kernelINS_13Kernel_traitsIffffjLj2048ELj1ELj4ELj1ELj16ENS_18Kernel_traits_baseILj2048EffffjLj128EEEEEEEvNS_9FwdParamsE,@"STO_CUDA_ENTRY STV_DEFAULT"
_ZN10layer_norm13ln_fwd_kernelINS_13Kernel_traitsIffffjLj2048ELj1ELj4ELj1ELj16ENS_18Kernel_traits_baseILj2048EffffjLj128EEEEEEEvNS_9FwdParamsE:
.text._ZN10layer_norm13ln_fwd_kernelINS_13Kernel_traitsIffffjLj2048ELj1ELj4ELj1ELj16ENS_18Kernel_traits_baseILj2048EffffjLj128EEEEEEEvNS_9FwdParamsE:
        /* <DEDUP_REMOVED lines=8> */
[----:B------:R-:W0:Y:S01]  /*0080*/  LDC.64 R2, c[0x0][0x240] ;  /* 0x00009000ff027b82 */ /* 0x000e220000000a00 */
[----:B------:R-:W-:Y:S01]  /*0090*/  LOP3.LUT R212, R212, 0x1f, RZ, 0xc0, !PT ;  /* 0x0000001fd4d47812 */ /* 0x000fe200078ec0ff */
[----:B------:R-:W-:Y:S01]  /*00a0*/  ULDC.64 UR4, c[0x0][0x208] ;  /* 0x0000820000047ab9 */ /* 0x000fe20000000a00 */
[----:B------:R-:W-:-:S05]  /*00b0*/  ULDC.64 UR6, c[0x0][0x228] ;  /* 0x00008a0000067ab9 */ /* 0x000fca0000000a00 */
[----:B------:R-:W1:Y:S01]  /*00c0*/  LDC.64 R4, c[0x0][0x248] ;  /* 0x00009200ff047b82 */ /* 0x000e620000000a00 */
        /* <DEDUP_REMOVED lines=34> */
.L_x_1748:
[----:B------:R-:W1:Y:S01]  /*02f0*/  LDC.64 R204, c[0x0][0x220] ;  /* 0x00008800ffcc7b82 */ /* 0x000e620000000a00 */
[----:B------:R-:W-:-:S04]  /*0300*/  LEA R210, R211, R212, 0x9 ;  /* 0x000000d4d3d27211 */ /* 0x000fc800078e48ff */
[C---:B------:R-:W-:Y:S01]  /*0310*/  IADD3 R209, R210.reuse, 0x20, RZ ;  /* 0x00000020d2d17810 */ /* 0x040fe20007ffe0ff */
[----:B-1----:R-:W-:-:S06]  /*0320*/  IMAD.WIDE.U32 R24, R210, 0x10, R204 ;  /* 0x00000010d2187825 */ /* 0x002fcc00078e00cc */
[----:B--2---:R-:W2:Y:S01]  /*0330*/  LDG.E.128 R24, desc[UR4][R24.64] ;  /* 0x0000000418187981 */ /* 0x004ea2000c1e1d00 */
        /* <DEDUP_REMOVED lines=258> */
.L_x_1760:
[----:B------:R-:W2:Y:S01]  /*1360*/  LDC R24, c[0x0][0x260] ;  /* 0x00009800ff187b82 */ /* 0x000ea20000000800 */
[----:B-1----:R-:W-:Y:S01]  /*1370*/  FADD.FTZ R217, R220, R217 ;  /* 0x000000d9dcd97221 */ /* 0x002fe20000010000 */
[----:B------:R-:W-:Y:S02]  /*1380*/  ISETP.NE.AND P0, PT, R212, RZ, PT ;  /* 0x000000ffd400720c */ /* 0x000fe40003f05270 */
[C---:B------:R-:W-:Y:S02]  /*1390*/  LEA R224, P1, R210.reuse, UR6, 0x4 ;  /* 0x00000006d2e07c11 */ /* 0x040fe4000f8220ff */
[C---:B------:R-:W-:Y:S02]  /*13a0*/  LEA R222, P2, R209.reuse, UR6, 0x4 ;  /* 0x00000006d1de7c11 */ /* 0x040fe4000f8420ff */
[----:B------:R-:W-:Y:S02]  /*13b0*/  LEA.HI.X R225, R210, UR7, RZ, 0x4, P1 ;  /* 0x00000007d2e17c11 */ /* 0x000fe400088f24ff */
[----:B------:R-:W-:-:S05]  /*13c0*/  LEA.HI.X R223, R209, UR7, RZ, 0x4, P2 ;  /* 0x00000007d1df7c11 */ /* 0x000fca00090f24ff */
[----:B------:R-:W1:Y:S08]  /*13d0*/  @!P0 LDC.64 R214, c[0x0][0x230] ;  /* 0x00008c00ffd68b82 */ /* 0x000e700000000a00 */
[----:B------:R-:W3:Y:S01]  /*13e0*/  @!P0 LDC.64 R226, c[0x0][0x238] ;  /* 0x00008e00ffe28b82 */ /* 0x000ee20000000a00 */
[----:B--2---:R-:W-:-:S06]  /*13f0*/  FFMA.FTZ R24, R217, 0.00048828125, R24 ;  /* 0x3a000000d9187823 */ /* 0x004fcc0000010018 */
[----:B------:R-:W2:Y:S01]  /*1400*/  MUFU.RSQ R24, R24 ;  /* 0x0000001800187308 */ /* 0x000ea20000001400 */
[----:B-1----:R-:W-:-:S05]  /*1410*/  @!P0 IMAD.WIDE R214, R211, 0x4, R214 ;  /* 0x00000004d3d68825 */ /* 0x002fca00078e02d6 */
[----:B------:R1:W-:Y:S01]  /*1420*/  @!P0 STG.E desc[UR4][R214.64], R2 ;  /* 0x00000002d6008986 */ /* 0x0003e2000c101904 */
[-C--:B--2---:R-:W-:Y:S01]  /*1430*/  FMUL.FTZ R221, R164, R24.reuse ;  /* 0x00000018a4dd7220 */ /* 0x084fe20000410000 */
        /* <DEDUP_REMOVED lines=31> */
[----:B---3--:R-:W-:-:S04]  /*1630*/  @!P0 IMAD.WIDE R226, R211, 0x4, R226 ;  /* 0x00000004d3e28825 */ /* 0x008fc800078e02e2 */
        /* <DEDUP_REMOVED lines=17> */
[-C--:B------:R-:W-:Y:S01]  /*1750*/  FMUL.FTZ R17, R18, R24.reuse ;  /* 0x0000001812117220 */ /* 0x080fe20000410000 */
[-C--:B------:R-:W-:Y:S01]  /*1760*/  FMUL.FTZ R201, R202, R24.reuse ;  /* 0x00000018cac97220 */ /* 0x080fe20000410000 */
[----:B------:R-:W-:Y:S01]  /*1770*/  LEA R228, P0, R208, UR6, 0x4 ;  /* 0x00000006d0e47c11 */ /* 0x000fe2000f8020ff */
        /* <DEDUP_REMOVED lines=12> */
[----:B-----5:R-:W-:Y:S01]  /*1840*/  FFMA.FTZ R157, R153, R0, R89 ;  /* 0x00000000999d7223 */ /* 0x020fe20000010059 */
[----:B------:R-:W-:Y:S01]  /*1850*/  FFMA.FTZ R156, R152, R213, R88 ;  /* 0x000000d5989c7223 */ /* 0x000fe20000010058 */
[----:B------:R-:W-:Y:S01]  /*1860*/  FFMA.FTZ R158, R154, R25, R90 ;  /* 0x000000199a9e7223 */ /* 0x000fe2000001005a */
[----:B------:R-:W-:Y:S01]  /*1870*/  FFMA.FTZ R159, R155, R26, R91 ;  /* 0x0000001a9b9f7223 */ /* 0x000fe2000001005b */
[----:B------:R-:W-:Y:S01]  /*1880*/  FMUL.FTZ R205, R206, R24 ;  /* 0x00000018cecd7220 */ /* 0x000fe20000410000 */
[----:B------:R-:W-:Y:S01]  /*1890*/  FFMA.FTZ R161, R149, R20, R85 ;  /* 0x0000001495a17223 */ /* 0x000fe20000010055 */
[----:B------:R-:W-:Y:S01]  /*18a0*/  FFMA.FTZ R160, R148, R27, R84 ;  /* 0x0000001b94a07223 */ /* 0x000fe20000010054 */
[----:B------:R-:W-:Y:S01]  /*18b0*/  FFMA.FTZ R162, R150, R21, R86 ;  /* 0x0000001596a27223 */ /* 0x000fe20000010056 */
[----:B------:R-:W-:Y:S01]  /*18c0*/  FFMA.FTZ R163, R151, R2, R87 ;  /* 0x0000000297a37223 */ /* 0x000fe20000010057 */
[----:B------:R-:W-:Y:S01]  /*18d0*/  LEA.HI.X R229, R208, UR7, RZ, 0x4, P0 ;  /* 0x00000007d0e57c11 */ /* 0x000fe200080f24ff */
[----:B------:R-:W-:Y:S01]  /*18e0*/  FMUL.FTZ R206, R207, R24 ;  /* 0x00000018cfce7220 */ /* 0x000fe20000410000 */
[----:B------:R-:W-:Y:S01]  /*18f0*/  LEA R230, P0, R14, UR6, 0x4 ;  /* 0x000000060ee67c11 */ /* 0x000fe2000f8020ff */
[----:B------:R-:W-:Y:S01]  /*1900*/  FFMA.FTZ R25, R145, R16, R81 ;  /* 0x0000001091197223 */ /* 0x000fe20000010051 */
[----:B-1----:R-:W-:Y:S01]  /*1910*/  LEA R226, P1, R15, UR6, 0x4 ;  /* 0x000000060fe27c11 */ /* 0x002fe2000f8220ff */
[----:B------:R-:W-:Y:S01]  /*1920*/  FFMA.FTZ R24, R144, R23, R80 ;  /* 0x0000001790187223 */ /* 0x000fe20000010050 */
[----:B------:R-:W-:Y:S01]  /*1930*/  FFMA.FTZ R26, R146, R17, R82 ;  /* 0x00000011921a7223 */ /* 0x000fe20000010052 */
[----:B------:R-:W-:Y:S01]  /*1940*/  FFMA.FTZ R27, R147, R18, R83 ;  /* 0x00000012931b7223 */ /* 0x000fe20000010053 */
[----:B------:R1:W-:Y:S01]  /*1950*/  STG.E.128 desc[UR4][R224.64], R156 ;  /* 0x0000009ce0007986 */ /* 0x0003e2000c101d04 */
[----:B------:R-:W-:Y:S01]  /*1960*/  LEA R208, P2, R13, UR6, 0x4 ;  /* 0x000000060dd07c11 */ /* 0x000fe2000f8420ff */
[----:B------:R-:W-:Y:S01]  /*1970*/  FFMA.FTZ R16, R140, R19, R76 ;  /* 0x000000138c107223 */ /* 0x000fe2000001004c */
[----:B------:R-:W-:Y:S01]  /*1980*/  LEA.HI.X R231, R14, UR7, RZ, 0x4, P0 ;  /* 0x000000070ee77c11 */ /* 0x000fe200080f24ff */
[----:B------:R2:W-:Y:S01]  /*1990*/  STG.E.128 desc[UR4][R222.64], R160 ;  /* 0x000000a0de007986 */ /* 0x0005e2000c101d04 */
[----:B------:R-:W-:Y:S01]  /*19a0*/  LEA.HI.X R227, R15, UR7, RZ, 0x4, P1 ;  /* 0x000000070fe37c11 */ /* 0x000fe200088f24ff */
        /* <DEDUP_REMOVED lines=9> */
[----:B------:R4:W-:Y:S01]  /*1a40*/  STG.E.128 desc[UR4][R226.64], R16 ;  /* 0x00000010e2007986 */ /* 0x0009e2000c101d04 */
[----:B------:R-:W-:Y:S01]  /*1a50*/  FFMA.FTZ R13, R129, R168, R65 ;  /* 0x000000a8810d7223 */ /* 0x000fe20000010041 */
[----:B------:R-:W-:Y:S01]  /*1a60*/  FFMA.FTZ R14, R130, R169, R66 ;  /* 0x000000a9820e7223 */ /* 0x000fe20000010042 */
[----:B-1----:R-:W-:Y:S01]  /*1a70*/  LEA R158, P2, R10, UR6, 0x4 ;  /* 0x000000060a9e7c11 */ /* 0x002fe2000f8420ff */
[----:B------:R-:W-:Y:S01]  /*1a80*/  FFMA.FTZ R15, R131, R170, R67 ;  /* 0x000000aa830f7223 */ /* 0x000fe20000010043 */
[----:B------:R-:W-:Y:S01]  /*1a90*/  LEA R156, P3, R9, UR6, 0x4 ;  /* 0x00000006099c7c11 */ /* 0x000fe2000f8620ff */
[----:B------:R1:W-:Y:S01]  /*1aa0*/  STG.E.128 desc[UR4][R230.64], R20 ;  /* 0x00000014e6007986 */ /* 0x0003e2000c101d04 */
[----:B--2---:R-:W-:-:S02]  /*1ab0*/  LEA R160, P0, R12, UR6, 0x4 ;  /* 0x000000060ca07c11 */ /* 0x004fc4000f8020ff */
[----:B------:R-:W-:Y:S02]  /*1ac0*/  LEA R162, P1, R11, UR6, 0x4 ;  /* 0x000000060ba27c11 */ /* 0x000fe4000f8220ff */
[----:B------:R-:W-:Y:S01]  /*1ad0*/  LEA.HI.X R161, R12, UR7, RZ, 0x4, P0 ;  /* 0x000000070ca17c11 */ /* 0x000fe200080f24ff */
[----:B---3--:R-:W-:Y:S01]  /*1ae0*/  FFMA.FTZ R25, R133, R164, R69 ;  /* 0x000000a485197223 */ /* 0x008fe20000010045 */
[----:B------:R-:W-:Y:S01]  /*1af0*/  FFMA.FTZ R24, R132, R221, R68 ;  /* 0x000000dd84187223 */ /* 0x000fe20000010044 */
[----:B------:R-:W-:Y:S01]  /*1b00*/  FFMA.FTZ R26, R134, R165, R70 ;  /* 0x000000a5861a7223 */ /* 0x000fe20000010046 */
[----:B------:R-:W-:Y:S01]  /*1b10*/  FFMA.FTZ R27, R135, R166, R71 ;  /* 0x000000a6871b7223 */ /* 0x000fe20000010047 */
[----:B------:R-:W-:Y:S01]  /*1b20*/  FFMA.FTZ R12, R128, R167, R64 ;  /* 0x000000a7800c7223 */ /* 0x000fe20000010040 */
[----:B------:R-:W-:Y:S01]  /*1b30*/  LEA.HI.X R163, R11, UR7, RZ, 0x4, P1 ;  /* 0x000000070ba37c11 */ /* 0x000fe200088f24ff */
[----:B----4-:R-:W-:Y:S01]  /*1b40*/  FFMA.FTZ R17, R125, R172, R61 ;  /* 0x000000ac7d117223 */ /* 0x010fe2000001003d */
        /* <DEDUP_REMOVED lines=9> */
[----:B------:R-:W-:Y:S01]  /*1be0*/  LEA.HI.X R157, R9, UR7, RZ, 0x4, P3 ;  /* 0x00000007099d7c11 */ /* 0x000fe200098f24ff */
[----:B------:R1:W-:Y:S01]  /*1bf0*/  STG.E.128 desc[UR4][R160.64], R12 ;  /* 0x0000000ca0007986 */ /* 0x0003e2000c101d04 */
[----:B------:R-:W-:Y:S01]  /*1c00*/  FFMA.FTZ R9, R113, R184, R49 ;  /* 0x000000b871097223 */ /* 0x000fe20000010031 */
[----:B------:R-:W-:Y:S01]  /*1c10*/  FFMA.FTZ R10, R114, R185, R50 ;  /* 0x000000b9720a7223 */ /* 0x000fe20000010032 */
[----:B------:R-:W-:Y:S01]  /*1c20*/  FFMA.FTZ R11, R115, R186, R51 ;  /* 0x000000ba730b7223 */ /* 0x000fe20000010033 */
[----:B------:R3:W-:Y:S01]  /*1c30*/  STG.E.128 desc[UR4][R162.64], R16 ;  /* 0x00000010a2007986 */ /* 0x0007e2000c101d04 */
[----:B------:R-:W-:-:S03]  /*1c40*/  LEA R2, P2, R3, UR6, 0x4 ;  /* 0x0000000603027c11 */ /* 0x000fc6000f8420ff */
[----:B------:R4:W-:Y:S01]  /*1c50*/  STG.E.128 desc[UR4][R158.64], R20 ;  /* 0x000000149e007986 */ /* 0x0009e2000c101d04 */
[----:B------:R-:W-:Y:S01]  /*1c60*/  LEA.HI.X R3, R3, UR7, RZ, 0x4, P2 ;  /* 0x0000000703037c11 */ /* 0x000fe200090f24ff */
[----:B--2---:R-:W-:Y:S01]  /*1c70*/  FFMA.FTZ R25, R117, R180, R53 ;  /* 0x000000b475197223 */ /* 0x004fe20000010035 */
[----:B------:R-:W-:Y:S01]  /*1c80*/  FFMA.FTZ R24, R116, R179, R52 ;  /* 0x000000b374187223 */ /* 0x000fe20000010034 */
[----:B------:R-:W-:Y:S01]  /*1c90*/  FFMA.FTZ R26, R118, R181, R54 ;  /* 0x000000b5761a7223 */ /* 0x000fe20000010036 */
[----:B------:R-:W-:Y:S01]  /*1ca0*/  FFMA.FTZ R27, R119, R182, R55 ;  /* 0x000000b6771b7223 */ /* 0x000fe20000010037 */
[----:B-1----:R-:W-:-:S04]  /*1cb0*/  LEA R12, P0, R8, UR6, 0x4 ;  /* 0x00000006080c7c11 */ /* 0x002fc8000f8020ff */
[----:B------:R1:W-:Y:S01]  /*1cc0*/  STG.E.128 desc[UR4][R156.64], R24 ;  /* 0x000000189c007986 */ /* 0x0003e2000c101d04 */
[----:B------:R-:W-:Y:S01]  /*1cd0*/  LEA R14, P1, R7, UR6, 0x4 ;  /* 0x00000006070e7c11 */ /* 0x000fe2000f8220ff */
[----:B------:R-:W-:Y:S01]  /*1ce0*/  FFMA.FTZ R161, R109, R188, R45 ;  /* 0x000000bc6da17223 */ /* 0x000fe2000001002d */
[----:B------:R-:W-:Y:S01]  /*1cf0*/  LEA.HI.X R13, R8, UR7, RZ, 0x4, P0 ;  /* 0x00000007080d7c11 */ /* 0x000fe200080f24ff */
[----:B------:R-:W-:Y:S01]  /*1d00*/  FFMA.FTZ R8, R112, R183, R48 ;  /* 0x000000b770087223 */ /* 0x000fe20000010030 */
[----:B---3--:R-:W-:Y:S01]  /*1d10*/  LEA R16, P0, R6, UR6, 0x4 ;  /* 0x0000000606107c11 */ /* 0x008fe2000f8020ff */
[----:B------:R-:W-:Y:S01]  /*1d20*/  FFMA.FTZ R160, R108, R187, R44 ;  /* 0x000000bb6ca07223 */ /* 0x000fe2000001002c */
[----:B------:R-:W-:Y:S01]  /*1d30*/  LEA.HI.X R15, R7, UR7, RZ, 0x4, P1 ;  /* 0x00000007070f7c11 */ /* 0x000fe200088f24ff */
[----:B------:R-:W-:Y:S01]  /*1d40*/  FFMA.FTZ R162, R110, R189, R46 ;  /* 0x000000bd6ea27223 */ /* 0x000fe2000001002e */
[----:B------:R-:W-:Y:S01]  /*1d50*/  FFMA.FTZ R163, R111, R190, R47 ;  /* 0x000000be6fa37223 */ /* 0x000fe2000001002f */
[----:B------:R-:W-:Y:S01]  /*1d60*/  LEA R18, P1, R5, UR6, 0x4 ;  /* 0x0000000605127c11 */ /* 0x000fe2000f8220ff */
[----:B----4-:R-:W-:Y:S01]  /*1d70*/  FFMA.FTZ R21, R105, R192, R41 ;  /* 0x000000c069157223 */ /* 0x010fe20000010029 */
[----:B------:R-:W-:Y:S01]  /*1d80*/  LEA.HI.X R17, R6, UR7, RZ, 0x4, P0 ;  /* 0x0000000706117c11 */ /* 0x000fe200080f24ff */
[----:B------:R-:W-:Y:S01]  /*1d90*/  FFMA.FTZ R20, R104, R191, R40 ;  /* 0x000000bf68147223 */ /* 0x000fe20000010028 */
[----:B------:R-:W-:Y:S01]  /*1da0*/  FFMA.FTZ R22, R106, R193, R42 ;  /* 0x000000c16a167223 */ /* 0x000fe2000001002a */
[----:B------:R-:W-:Y:S01]  /*1db0*/  FFMA.FTZ R23, R107, R194, R43 ;  /* 0x000000c26b177223 */ /* 0x000fe2000001002b */
[----:B------:R-:W-:Y:S01]  /*1dc0*/  LEA R6, P0, R4, UR6, 0x4 ;  /* 0x0000000604067c11 */ /* 0x000fe2000f8020ff */
[----:B------:R2:W-:Y:S01]  /*1dd0*/  STG.E.128 desc[UR4][R12.64], R8 ;  /* 0x000000080c007986 */ /* 0x0005e2000c101d04 */
[----:B-1----:R-:W1:Y:S01]  /*1de0*/  LDC.64 R24, c[0x0][0x210] ;  /* 0x00008400ff187b82 */ /* 0x002e620000000a00 */
[----:B------:R-:W-:-:S02]  /*1df0*/  LEA.HI.X R19, R5, UR7, RZ, 0x4, P1 ;  /* 0x0000000705137c11 */ /* 0x000fc400088f24ff */
[----:B------:R3:W-:Y:S01]  /*1e00*/  STG.E.128 desc[UR4][R14.64], R160 ;  /* 0x000000a00e007986 */ /* 0x0007e2000c101d04 */
[----:B------:R-:W-:-:S03]  /*1e10*/  LEA.HI.X R7, R4, UR7, RZ, 0x4, P0 ;  /* 0x0000000704077c11 */ /* 0x000fc600080f24ff */
[----:B------:R4:W-:Y:S01]  /*1e20*/  STG.E.128 desc[UR4][R16.64], R20 ;  /* 0x0000001410007986 */ /* 0x0009e2000c101d04 */
[----:B--2---:R-:W-:Y:S01]  /*1e30*/  FFMA.FTZ R9, R101, R196, R37 ;  /* 0x000000c465097223 */ /* 0x004fe20000010025 */
[----:B------:R-:W-:Y:S01]  /*1e40*/  FFMA.FTZ R8, R100, R195, R36 ;  /* 0x000000c364087223 */ /* 0x000fe20000010024 */
[----:B------:R-:W-:Y:S01]  /*1e50*/  FFMA.FTZ R10, R102, R197, R38 ;  /* 0x000000c5660a7223 */ /* 0x000fe20000010026 */
[----:B------:R-:W-:Y:S01]  /*1e60*/  FFMA.FTZ R11, R103, R198, R39 ;  /* 0x000000c6670b7223 */ /* 0x000fe20000010027 */
[----:B---3--:R-:W-:Y:S01]  /*1e70*/  FFMA.FTZ R15, R99, R202, R35 ;  /* 0x000000ca630f7223 */ /* 0x008fe20000010023 */
[----:B------:R-:W-:Y:S01]  /*1e80*/  FFMA.FTZ R14, R98, R201, R34 ;  /* 0x000000c9620e7223 */ /* 0x000fe20000010022 */
[----:B------:R-:W-:Y:S01]  /*1e90*/  FFMA.FTZ R13, R97, R200, R33 ;  /* 0x000000c8610d7223 */ /* 0x000fe20000010021 */
[----:B------:R-:W-:Y:S01]  /*1ea0*/  FFMA.FTZ R12, R96, R199, R32 ;  /* 0x000000c7600c7223 */ /* 0x000fe20000010020 */
[----:B----4-:R-:W-:Y:S01]  /*1eb0*/  FFMA.FTZ R23, R95, R206, R31 ;  /* 0x000000ce5f177223 */ /* 0x010fe2000001001f */
[----:B------:R-:W-:Y:S01]  /*1ec0*/  FFMA.FTZ R22, R94, R205, R30 ;  /* 0x000000cd5e167223 */ /* 0x000fe2000001001e */
[----:B------:R-:W-:Y:S01]  /*1ed0*/  FFMA.FTZ R21, R93, R204, R29 ;  /* 0x000000cc5d157223 */ /* 0x000fe2000001001d */
[----:B------:R-:W-:Y:S01]  /*1ee0*/  FFMA.FTZ R20, R92, R203, R28 ;  /* 0x000000cb5c147223 */ /* 0x000fe2000001001c */
[----:B------:R2:W-:Y:S01]  /*1ef0*/  STG.E.128 desc[UR4][R18.64], R8 ;  /* 0x0000000812007986 */ /* 0x0005e2000c101d04 */
[----:B-1----:R-:W-:-:S03]  /*1f00*/  LEA R211, R24, R211, 0x2 ;  /* 0x000000d318d37211 */ /* 0x002fc600078e10ff */
[----:B------:R2:W-:Y:S01]  /*1f10*/  STG.E.128 desc[UR4][R6.64], R12 ;  /* 0x0000000c06007986 */ /* 0x0005e2000c101d04 */
[----:B------:R-:W-:-:S03]  /*1f20*/  ISETP.GE.AND P0, PT, R211, R25, PT ;  /* 0x00000019d300720c */ /* 0x000fc60003f06270 */
[----:B------:R2:W-:Y:S10]  /*1f30*/  STG.E.128 desc[UR4][R2.64], R20 ;  /* 0x0000001402007986 */ /* 0x0005f4000c101d04 */
[----:B------:R-:W-:Y:S05]  /*1f40*/  @!P0 BRA `(.L_x_1748) ;  /* 0xffffffe000e88947 */ /* 0x000fea000383ffff */
[----:B------:R-:W-:Y:S05]  /*1f50*/  EXIT ;  /* 0x000000000000794d */ /* 0x000fea0003800000 */
.L_x_1747:
[----:B------:R-:W-:Y:S01]  /*1f60*/  HFMA2.MMA R215, -RZ, RZ, 0, 5.9604644775390625e-08 ;  /* 0x00000001ffd77435 */ /* 0x000fe200000001ff */
[----:B------:R-:W-:Y:S01]  /*1f70*/  BSSY B0, `(.L_x_1749) ;  /* 0x0000006000007945 */ /* 0x000fe20003800000 */
[----:B------:R-:W-:Y:S02]  /*1f80*/  MOV R214, 0x1f ;  /* 0x0000001f00d67802 */ /* 0x000fe40000000f00 */
[----:B------:R-:W-:-:S07]  /*1f90*/  MOV R213, 0xffffffff ;  /* 0xffffffff00d57802 */ /* 0x000fce0000000f00 */
[----:B-----5:R-:W-:Y:S05]  /*1fa0*/  WARPSYNC.COLLECTIVE R213, `(.L_x_1750) ;  /* 0x00000000d5087348 */ /* 0x020fea0003c00000 */
[----:B------:R0:W1:Y:S02]  /*1fb0*/  SHFL.BFLY P0, R217, R216, R215, R214 ;  /* 0x0c0000d7d8d97389 */ /* 0x00006400000000d6 */
[----:B01---5:R-:W-:Y:S01]  /*1fc0*/  ENDCOLLECTIVE ;  /* 0x000000000000791b */ /* 0x023fe20003800000 */
.L_x_1750:
[----:B------:R-:W-:Y:S05]  /*1fd0*/  BSYNC B0 ;  /* 0x0000000000007941 */ /* 0x000fea0003800000 */
.L_x_1749:
[----:B------:R-:W-:Y:S01]  /*1fe0*/  HFMA2.MMA R215, -RZ, RZ, 0, 1.1920928955078125e-07 ;  /* 0x00000002ffd77435 */ /* 0x000fe200000001ff */
[----:B------:R-:W-:Y:S01]  /*1ff0*/  FADD.FTZ R216, R216, R217 ;  /* 0x000000d9d8d87221 */ /* 0x000fe20000010000 */
[----:B------:R-:W-:Y:S02]  /*2000*/  MOV R214, 0x1f ;  /* 0x0000001f00d67802 */ /* 0x000fe40000000f00 */
[----:B------:R-:W-:-:S07]  /*2010*/  MOV R213, 0xffffffff ;  /* 0xffffffff00d57802 */ /* 0x000fce0000000f00 */
[----:B------:R-:W-:Y:S05]  /*2020*/  WARPSYNC.COLLECTIVE R213, `(.L_x_1751) ;  /* 0x00000000d5087348 */ /* 0x000fea0003c00000 */
[----:B------:R0:W1:Y:S02]  /*2030*/  SHFL.BFLY P0, R217, R216, R215, R214 ;  /* 0x0c0000d7d8d97389 */ /* 0x00006400000000d6 */
[----:B01----:R-:W-:Y:S01]  /*2040*/  ENDCOLLECTIVE ;  /* 0x000000000000791b */ /* 0x003fe20003800000 */
.L_x_1751:
[----:B------:R-:W-:Y:S01]  /*2050*/  HFMA2.MMA R215, -RZ, RZ, 0, 2.384185791015625e-07 ;  /* 0x00000004ffd77435 */ /* 0x000fe200000001ff */
[----:B------:R-:W-:-:S05]  /*2060*/  FADD.FTZ R218, R216, R217 ;  /* 0x000000d9d8da7221 */ /* 0x000fca0000010000 */
[----:B------:R-:W-:-:S07]  /*2070*/  MOV R216, R218 ;  /* 0x000000da00d87202 */ /* 0x000fce0000000f00 */
[----:B------:R-:W-:Y:S05]  /*2080*/  WARPSYNC.COLLECTIVE R213, `(.L_x_1752) ;  /* 0x00000000d5087348 */ /* 0x000fea0003c00000 */
[----:B------:R0:W1:Y:S02]  /*2090*/  SHFL.BFLY P0, R217, R216, R215, R214 ;  /* 0x0c0000d7d8d97389 */ /* 0x00006400000000d6 */
[----:B01----:R-:W-:Y:S01]  /*20a0*/  ENDCOLLECTIVE ;  /* 0x000000000000791b */ /* 0x003fe20003800000 */
.L_x_1752:
[----:B------:R-:W-:Y:S01]  /*20b0*/  HFMA2.MMA R215, -RZ, RZ, 0, 4.76837158203125e-07 ;  /* 0x00000008ffd77435 */ /* 0x000fe200000001ff */
[----:B------:R-:W-:-:S05]  /*20c0*/  FADD.FTZ R219, R218, R217 ;  /* 0x000000d9dadb7221 */ /* 0x000fca0000010000 */
[----:B------:R-:W-:-:S07]  /*20d0*/  MOV R216, R219 ;  /* 0x000000db00d87202 */ /* 0x000fce0000000f00 */
[----:B------:R-:W-:Y:S05]  /*20e0*/  WARPSYNC.COLLECTIVE R213, `(.L_x_1753) ;  /* 0x00000000d5087348 */ /* 0x000fea0003c00000 */
[----:B------:R0:W1:Y:S02]  /*20f0*/  SHFL.BFLY P0, R217, R216, R215, R214 ;  /* 0x0c0000d7d8d97389 */ /* 0x00006400000000d6 */
[----:B01----:R-:W-:Y:S01]  /*2100*/  ENDCOLLECTIVE ;  /* 0x000000000000791b */ /* 0x003fe20003800000 */
.L_x_1753:
[----:B------:R-:W-:Y:S01]  /*2110*/  HFMA2.MMA R215, -RZ, RZ, 0, 9.5367431640625e-07 ;  /* 0x00000010ffd77435 */ /* 0x000fe200000001ff */
[----:B------:R-:W-:-:S05]  /*2120*/  FADD.FTZ R220, R219, R217 ;  /* 0x000000d9dbdc7221 */ /* 0x000fca0000010000 */
[----:B------:R-:W-:-:S07]  /*2130*/  MOV R216, R220 ;  /* 0x000000dc00d87202 */ /* 0x000fce0000000f00 */
[----:B------:R-:W-:Y:S05]  /*2140*/  WARPSYNC.COLLECTIVE R213, `(.L_x_1754) ;  /* 0x00000000d5087348 */ /* 0x000fea0003c00000 */
[----:B------:R0:W1:Y:S02]  /*2150*/  SHFL.BFLY P0, R217, R216, R215, R214 ;  /* 0x0c0000d7d8d97389 */ /* 0x00006400000000d6 */
[----:B01----:R-:W-:Y:S01]  /*2160*/  ENDCOLLECTIVE ;  /* 0x000000000000791b */ /* 0x003fe20003800000 */
.L_x_1754:
        /* <DEDUP_REMOVED lines=131> */
[----:B------:R-:W-:-:S07]  /*29a0*/  FFMA.FTZ R216, R207, R207, R216 ;  /* 0x000000cfcfd87223 */ /* 0x000fce00000100d8 */
[----:B------:R-:W-:Y:S05]  /*29b0*/  WARPSYNC.COLLECTIVE R213, `(.L_x_1755) ;  /* 0x00000000d5087348 */ /* 0x000fea0003c00000 */
[----:B------:R0:W1:Y:S02]  /*29c0*/  SHFL.BFLY P0, R217, R216, R215, R214 ;  /* 0x0c0000d7d8d97389 */ /* 0x00006400000000d6 */
[----:B01----:R-:W-:Y:S01]  /*29d0*/  ENDCOLLECTIVE ;  /* 0x000000000000791b */ /* 0x003fe20003800000 */
.L_x_1755:
[----:B------:R-:W-:Y:S01]  /*29e0*/  HFMA2.MMA R215, -RZ, RZ, 0, 1.1920928955078125e-07 ;  /* 0x00000002ffd77435 */ /* 0x000fe200000001ff */
[----:B------:R-:W-:-:S05]  /*29f0*/  FADD.FTZ R24, R216, R217 ;  /* 0x000000d9d8187221 */ /* 0x000fca0000010000 */
[----:B------:R-:W-:-:S07]  /*2a00*/  MOV R216, R24 ;  /* 0x0000001800d87202 */ /* 0x000fce0000000f00 */
[----:B------:R-:W-:Y:S05]  /*2a10*/  WARPSYNC.COLLECTIVE R213, `(.L_x_1756) ;  /* 0x00000000d5087348 */ /* 0x000fea0003c00000 */
[----:B------:R0:W1:Y:S02]  /*2a20*/  SHFL.BFLY P0, R217, R216, R215, R214 ;  /* 0x0c0000d7d8d97389 */ /* 0x00006400000000d6 */
[----:B01----:R-:W-:Y:S01]  /*2a30*/  ENDCOLLECTIVE ;  /* 0x000000000000791b */ /* 0x003fe20003800000 */
.L_x_1756:
[----:B------:R-:W-:Y:S01]  /*2a40*/  HFMA2.MMA R215, -RZ, RZ, 0, 2.384185791015625e-07 ;  /* 0x00000004ffd77435 */ /* 0x000fe200000001ff */
[----:B------:R-:W-:-:S05]  /*2a50*/  FADD.FTZ R218, R24, R217 ;  /* 0x000000d918da7221 */ /* 0x000fca0000010000 */
[----:B------:R-:W-:-:S07]  /*2a60*/  MOV R216, R218 ;  /* 0x000000da00d87202 */ /* 0x000fce0000000f00 */
[----:B------:R-:W-:Y:S05]  /*2a70*/  WARPSYNC.COLLECTIVE R213, `(.L_x_1757) ;  /* 0x00000000d5087348 */ /* 0x000fea0003c00000 */
[----:B------:R0:W1:Y:S02]  /*2a80*/  SHFL.BFLY P0, R217, R216, R215, R214 ;  /* 0x0c0000d7d8d97389 */ /* 0x00006400000000d6 */
[----:B01----:R-:W-:Y:S01]  /*2a90*/  ENDCOLLECTIVE ;  /* 0x000000000000791b */ /* 0x003fe20003800000 */
.L_x_1757:
[----:B------:R-:W-:Y:S01]  /*2aa0*/  HFMA2.MMA R215, -RZ, RZ, 0, 4.76837158203125e-07 ;  /* 0x00000008ffd77435 */ /* 0x000fe200000001ff */
[----:B------:R-:W-:-:S05]  /*2ab0*/  FADD.FTZ R219, R218, R217 ;  /* 0x000000d9dadb7221 */ /* 0x000fca0000010000 */
[----:B------:R-:W-:-:S07]  /*2ac0*/  MOV R216, R219 ;  /* 0x000000db00d87202 */ /* 0x000fce0000000f00 */
[----:B------:R-:W-:Y:S05]  /*2ad0*/  WARPSYNC.COLLECTIVE R213, `(.L_x_1758) ;  /* 0x00000000d5087348 */ /* 0x000fea0003c00000 */
[----:B------:R0:W1:Y:S02]  /*2ae0*/  SHFL.BFLY P0, R217, R216, R215, R214 ;  /* 0x0c0000d7d8d97389 */ /* 0x00006400000000d6 */
[----:B01----:R-:W-:Y:S01]  /*2af0*/  ENDCOLLECTIVE ;  /* 0x000000000000791b */ /* 0x003fe20003800000 */
.L_x_1758:
[----:B------:R-:W-:Y:S01]  /*2b00*/  HFMA2.MMA R215, -RZ, RZ, 0, 9.5367431640625e-07 ;  /* 0x00000010ffd77435 */ /* 0x000fe200000001ff */
[----:B------:R-:W-:-:S05]  /*2b10*/  FADD.FTZ R220, R219, R217 ;  /* 0x000000d9dbdc7221 */ /* 0x000fca0000010000 */
[----:B------:R-:W-:-:S07]  /*2b20*/  MOV R216, R220 ;  /* 0x000000dc00d87202 */ /* 0x000fce0000000f00 */
[----:B------:R-:W-:Y:S05]  /*2b30*/  WARPSYNC.COLLECTIVE R213, `(.L_x_1759) ;  /* 0x00000000d5087348 */ /* 0x000fea0003c00000 */
[----:B------:R0:W1:Y:S02]  /*2b40*/  SHFL.BFLY P0, R217, R216, R215, R214 ;  /* 0x0c0000d7d8d97389 */ /* 0x00006400000000d6 */
[----:B01----:R-:W-:Y:S01]  /*2b50*/  ENDCOLLECTIVE ;  /* 0x000000000000791b */ /* 0x003fe20003800000 */
.L_x_1759:
[----:B------:R-:W-:Y:S05]  /*2b60*/  BRA `(.L_x_1760) ;  /* 0xffffffe400fc7947 */ /* 0x000fea000383ffff */
.L_x_1761:
        /* <DEDUP_REMOVED lines=9> */
.L_x_2101:


//--------------------- .text._ZN10layer_norm13ln_fwd_kernelINS_13Kernel_traitsI13__nv_bfloat16fS2_fjLj1536ELj1ELj4ELj1ELj16ENS_18Kernel_traits_baseILj1536ES2_fS2_fjLj128EEEEEEEvNS_9FwdParamsE --------------------------
	.section	.text._ZN10layer_norm13ln_fwd_kernelINS_13Kernel_traitsI13__nv_bfloat16fS2_fjLj1536ELj1ELj4ELj1ELj16ENS_18Kernel_traits_baseILj1536ES2_fS2_fjLj128EEEEEEEvNS_9FwdParamsE,"ax",@progbits
	.align	128
        .global         _ZN10layer_norm13ln_fwd_kernelINS_13Kernel_traitsI13__nv_bfloat16fS2_fjLj1536ELj1ELj4ELj1ELj16ENS_18Kernel_traits_baseILj1536ES2_fS2_fjLj128EEEEEEEvNS_9FwdParamsE
        .type           _ZN10layer_norm13ln_fwd_kernelINS_13Kernel_traitsI13__nv_bfloat16fS2_fjLj1536ELj1ELj4ELj1ELj16ENS_18Kernel_traits_baseILj1536ES2_fS2_fjLj128EEEEEEEvNS_9FwdParamsE,@function
        .size           _ZN10layer_norm13ln_fwd_kernelINS_13Kernel_traitsI13__nv_bfloat16fS2_fjLj1536ELj1ELj4ELj1ELj16ENS_18Kernel_traits_baseILj1536ES2_fS2_fjLj128EEEEEEEvNS_9FwdParamsE,(.L_x_2102 - _ZN10layer_norm13ln_fwd_kernelINS_13Kernel_traitsI13__nv_bfloat16fS2_fjLj1536ELj1ELj4ELj1ELj16ENS_18Kernel_traits_baseILj1536ES2_fS2_fjLj128EEEEEEEvNS_9FwdParamsE)
        .other          _ZN10layer_norm13ln_fwd_kernelINS_13Kernel_traitsI13__nv_bfloat16fS2_fjLj1536ELj1ELj4ELj1ELj16ENS_18Kernel_traits_baseILj1536ES2_fS2_fjLj128EEEEEEEvNS_9FwdParamsE,@"STO_CUDA_ENTRY STV_DEFAULT"
_ZN10layer_norm13ln_fwd_kernelINS_13Kernel_traitsI13__nv_bfloat16fS2_fjLj1536ELj1ELj4ELj1ELj16ENS_18Kernel_traits_baseILj1536ES2_fS2_fjLj128EEEEEEEvNS_9FwdParamsE:
.text._ZN10layer_norm13ln_fwd_kernelINS_13Kernel_traitsI13__nv_bfloat16fS2_fjLj1536ELj1ELj4ELj1ELj16ENS_18Kernel_traits_baseILj1536ES2_fS2_fjLj128EEEEEEEvNS_9FwdParamsE:
        /* <DEDUP_REMOVED lines=41> */
[----:B------:R-:W-:-:S13]  /*0290*/  LOP3.LUT P0, R100, R100, 0x1f, RZ, 0xc0, !PT ;  /* 0x0000001f64647812 */ /* 0x000fda000780c0ff */
.L_x_1763:
[----:B------:R-:W0:Y:S01]  /*02a0*/  LDC.64 R48, c[0x0][0x220] ;  /* 0x00008800ff307b82 */ /* 0x000e220000000a00 */
        /* <DEDUP_REMOVED lines=202> */
.L_x_1775:
[----:B------:R-:W2:Y:S01]  /*0f50*/  LDC R101, c[0x0][0x260] ;  /* 0x00009800ff657b82 */ /* 0x000ea20000000800 */
[----:B01----:R-:W-:Y:S01]  /*0f60*/  FADD.FTZ R108, R108, R105 ;  /* 0x000000696c6c7221 */ /* 0x003fe20000010000 */
[----:B-----5:R-:W-:Y:S02]  /*0f70*/  SHF.R.U64 R109, R64, 0x10, R65 ;  /* 0x00000010406d7819 */ /* 0x020fe40000001241 */
[----:B------:R-:W-:-:S04]  /*0f80*/  SHF.R.U32.HI R110, RZ, 0x10, R85 ;  /* 0x00000010ff6e7819 */ /* 0x000fc80000011655 */
[----:B------:R-:W0:Y:S01]  /*0f90*/  @!P0 LDC.64 R22, c[0x0][0x230] ;  /* 0x00008c00ff168b82 */ /* 0x000e220000000a00 */
[----:B--2---:R-:W-:-:S06]  /*0fa0*/  FFMA.FTZ R101, R108, 0.00065104168606922030449, R101 ;  /* 0x3a2aaaab6c657823 */ /* 0x004fcc0000010065 */
        /* <DEDUP_REMOVED lines=13> */
[----:B------:R-:W-:Y:S01]  /*1080*/  F2FP.BF16.F32.PACK_AB R7, RZ, R6 ;  /* 0x00000006ff07723e */ /* 0x000fe200000010ff */
        /* <DEDUP_REMOVED lines=16> */
[----:B------:R-:W-:Y:S01]  /*1190*/  FMUL.FTZ R37, R42, R101 ;  /* 0x000000652a257220 */ /* 0x000fe20000410000 */
[----:B------:R-:W-:Y:S01]  /*11a0*/  F2FP.BF16.F32.PACK_AB R17, RZ, R19 ;  /* 0x00000013ff11723e */ /* 0x000fe200000010ff */
[-C--:B------:R-:W-:Y:S01]  /*11b0*/  FMUL.FTZ R21, R21, R101.reuse ;  /* 0x0000006515157220 */ /* 0x080fe20000410000 */
[-C--:B------:R-:W-:Y:S01]  /*11c0*/  FMUL.FTZ R15, R26, R101.reuse ;  /* 0x000000651a0f7220 */ /* 0x080fe20000410000 */
        /* <DEDUP_REMOVED lines=28> */
[----:B------:R-:W-:Y:S01]  /*1390*/  FMUL.FTZ R4, R4, R101 ;  /* 0x0000006504047220 */ /* 0x000fe20000410000 */
[----:B------:R-:W-:Y:S01]  /*13a0*/  SHF.R.U32.HI R35, RZ, 0x10, R97 ;  /* 0x00000010ff237819 */ /* 0x000fe20000011661 */
[----:B------:R-:W-:Y:S01]  /*13b0*/  HFMA2.BF16_V2 R44, R44.H0_H0, R23.H0_H0, R34.H0_H0 ;  /* 0x200000172c2c7231 */ /* 0x000fe20000240822 */
        /* <DEDUP_REMOVED lines=8> */
[----:B------:R-:W-:-:S02]  /*1440*/  F2FP.BF16.F32.PACK_AB R24, RZ, R21 ;  /* 0x00000015ff18723e */ /* 0x000fc400000010ff */
[----:B------:R-:W-:Y:S01]  /*1450*/  F2FP.BF16.F32.PACK_AB R21, RZ, R106 ;  /* 0x0000006aff15723e */ /* 0x000fe200000010ff */
[-C--:B------:R-:W-:Y:S01]  /*1460*/  FMUL.FTZ R106, R41, R101.reuse ;  /* 0x00000065296a7220 */ /* 0x080fe20000410000 */
[----:B------:R-:W-:Y:S01]  /*1470*/  FMUL.FTZ R41, R50, R101 ;  /* 0x0000006532297220 */ /* 0x000fe20000410000 */
[----:B------:R-:W-:Y:S01]  /*1480*/  HFMA2.BF16_V2 R104, R51.H0_H0, R104.H0_H0, R40.H0_H0 ;  /* 0x2000006833687231 */ /* 0x000fe20000240828 */
[----:B------:R-:W-:Y:S02]  /*1490*/  F2FP.BF16.F32.PACK_AB R103, RZ, R103 ;  /* 0x00000067ff67723e */ /* 0x000fe400000010ff */
[----:B------:R-:W-:Y:S02]  /*14a0*/  F2FP.BF16.F32.PACK_AB R98, RZ, R98 ;  /* 0x00000062ff62723e */ /* 0x000fe400000010ff */
[----:B------:R-:W-:Y:S02]  /*14b0*/  SHF.R.U64 R23, R68, 0x10, R69 ;  /* 0x0000001044177819 */ /* 0x000fe40000001245 */
[----:B------:R-:W-:-:S02]  /*14c0*/  SHF.R.U64 R22, R92, 0x10, R93 ;  /* 0x000000105c167819 */ /* 0x000fc4000000125d */
[----:B------:R-:W-:Y:S02]  /*14d0*/  SHF.R.U32.HI R34, RZ, 0x10, R69 ;  /* 0x00000010ff227819 */ /* 0x000fe40000011645 */
[----:B------:R-:W-:Y:S01]  /*14e0*/  SHF.R.U32.HI R35, RZ, 0x10, R93 ;  /* 0x00000010ff237819 */ /* 0x000fe2000001165d */
[----:B------:R-:W-:Y:S01]  /*14f0*/  HFMA2.BF16_V2 R103, R22.H0_H0, R103.H0_H0, R23.H0_H0 ;  /* 0x2000006716677231 */ /* 0x000fe20000240817 */
[----:B------:R-:W-:Y:S02]  /*1500*/  SHF.R.U32.HI R50, RZ, 0x10, R67 ;  /* 0x00000010ff327819 */ /* 0x000fe40000011643 */
[----:B------:R-:W-:Y:S01]  /*1510*/  SHF.R.U32.HI R40, RZ, 0x10, R91 ;  /* 0x00000010ff287819 */ /* 0x000fe2000001165b */
[----:B------:R-:W-:Y:S01]  /*1520*/  HFMA2.BF16_V2 R98, R35.H0_H0, R98.H0_H0, R34.H0_H0 ;  /* 0x2000006223627231 */ /* 0x000fe20000240822 */
[----:B------:R-:W-:Y:S02]  /*1530*/  SHF.R.U64 R51, R88, 0x10, R89 ;  /* 0x0000001058337819 */ /* 0x000fe40000001259 */
[----:B------:R-:W-:Y:S01]  /*1540*/  SHF.R.U64 R39, R66, 0x10, R67 ;  /* 0x0000001042277819 */ /* 0x000fe20000001243 */
[----:B------:R-:W-:Y:S01]  /*1550*/  HFMA2.BF16_V2 R17, R40.H0_H0, R17.H0_H0, R50.H0_H0 ;  /* 0x2000001128117231 */ /* 0x000fe20000240832 */
[----:B------:R-:W-:Y:S01]  /*1560*/  SHF.R.U64 R45, R90, 0x10, R91 ;  /* 0x000000105a2d7819 */ /* 0x000fe2000000125b */
[----:B------:R-:W-:Y:S01]  /*1570*/  HFMA2.BF16_V2 R34, R51.H0_H0, R24.H0_H0, R109.H0_H0 ;  /* 0x2000001833227231 */ /* 0x000fe2000024086d */
[----:B------:R-:W-:-:S02]  /*1580*/  F2FP.BF16.F32.PACK_AB R20, RZ, R20 ;  /* 0x00000014ff14723e */ /* 0x000fc400000010ff */
[----:B------:R-:W-:Y:S01]  /*1590*/  SHF.R.U64 R40, R62, 0x10, R63 ;  /* 0x000000103e287819 */ /* 0x000fe2000000123f */
[----:B------:R-:W-:Y:S01]  /*15a0*/  HFMA2.BF16_V2 R45, R45.H0_H0, R18.H0_H0, R39.H0_H0 ;  /* 0x200000122d2d7231 */ /* 0x000fe20000240827 */
[----:B------:R-:W-:Y:S02]  /*15b0*/  SHF.R.U64 R23, R86, 0x10, R87 ;  /* 0x0000001056177819 */ /* 0x000fe40000001257 */
[----:B------:R-:W-:Y:S02]  /*15c0*/  F2FP.BF16.F32.PACK_AB R26, RZ, R26 ;  /* 0x0000001aff1a723e */ /* 0x000fe400000010ff */
[----:B------:R-:W-:Y:S01]  /*15d0*/  SHF.R.U32.HI R24, RZ, 0x10, R63 ;  /* 0x00000010ff187819 */ /* 0x000fe2000001163f */
[----:B------:R-:W-:Y:S01]  /*15e0*/  HFMA2.BF16_V2 R40, R23.H0_H0, R20.H0_H0, R40.H0_H0 ;  /* 0x2000001417287231 */ /* 0x000fe20000240828 */
[----:B------:R-:W-:Y:S02]  /*15f0*/  SHF.R.U32.HI R35, RZ, 0x10, R87 ;  /* 0x00000010ff237819 */ /* 0x000fe40000011657 */
[----:B------:R-:W-:-:S02]  /*1600*/  F2FP.BF16.F32.PACK_AB R25, RZ, R25 ;  /* 0x00000019ff19723e */ /* 0x000fc400000010ff */
[----:B------:R-:W-:Y:S01]  /*1610*/  SHF.R.U32.HI R22, RZ, 0x10, R65 ;  /* 0x00000010ff167819 */ /* 0x000fe20000011641 */
[----:B------:R-:W-:Y:S01]  /*1620*/  HFMA2.BF16_V2 R20, R35.H0_H0, R26.H0_H0, R24.H0_H0 ;  /* 0x2000001a23147231 */ /* 0x000fe20000240818 */
[----:B------:R-:W-:Y:S02]  /*1630*/  SHF.R.U32.HI R18, RZ, 0x10, R89 ;  /* 0x00000010ff127819 */ /* 0x000fe40000011659 */
[----:B------:R-:W-:Y:S02]  /*1640*/  SHF.R.U64 R39, R60, 0x10, R61 ;  /* 0x000000103c277819 */ /* 0x000fe4000000123d */
[----:B------:R-:W-:Y:S01]  /*1650*/  SHF.R.U64 R50, R84, 0x10, R85 ;  /* 0x0000001054327819 */ /* 0x000fe20000001255 */
[----:B------:R-:W-:Y:S01]  /*1660*/  HFMA2.BF16_V2 R18, R18.H0_H0, R21.H0_H0, R22.H0_H0 ;  /* 0x2000001512127231 */ /* 0x000fe20000240816 */
[----:B------:R-:W-:Y:S02]  /*1670*/  SHF.R.U32.HI R51, RZ, 0x10, R61 ;  /* 0x00000010ff337819 */ /* 0x000fe4000001163d */
        /* <DEDUP_REMOVED lines=8> */
[----:B------:R-:W-:Y:S02]  /*1700*/  SHF.R.U32.HI R23, RZ, 0x10, R59 ;  /* 0x00000010ff177819 */ /* 0x000fe4000001163b */
[----:B------:R-:W-:Y:S02]  /*1710*/  SHF.R.U32.HI R24, RZ, 0x10, R83 ;  /* 0x00000010ff187819 */ /* 0x000fe40000011653 */
[----:B------:R-:W-:Y:S02]  /*1720*/  SHF.R.U64 R110, R56, 0x10, R57 ;  /* 0x00000010386e7819 */ /* 0x000fe40000001239 */
[----:B------:R-:W-:Y:S01]  /*1730*/  SHF.R.U64 R33, R80, 0x10, R81 ;  /* 0x0000001050217819 */ /* 0x000fe20000001251 */
[----:B------:R-:W-:Y:S01]  /*1740*/  HFMA2.BF16_V2 R31, R24.H0_H0, R31.H0_H0, R23.H0_H0 ;  /* 0x2000001f181f7231 */ /* 0x000fe20000240817 */
[----:B------:R-:W-:-:S02]  /*1750*/  SHF.R.U32.HI R51, RZ, 0x10, R57 ;  /* 0x00000010ff337819 */ /* 0x000fc40000011639 */
[----:B------:R-:W-:Y:S01]  /*1760*/  SHF.R.U32.HI R50, RZ, 0x10, R81 ;  /* 0x00000010ff327819 */ /* 0x000fe20000011651 */
[----:B------:R-:W-:Y:S01]  /*1770*/  HFMA2.BF16_V2 R33, R33.H0_H0, R105.H0_H0, R110.H0_H0 ;  /* 0x2000006921217231 */ /* 0x000fe2000024086e */
[----:B------:R-:W-:Y:S02]  /*1780*/  F2FP.BF16.F32.PACK_AB R106, RZ, R106 ;  /* 0x0000006aff6a723e */ /* 0x000fe400000010ff */
[----:B------:R-:W-:Y:S01]  /*1790*/  SHF.R.U64 R25, R54, 0x10, R55 ;  /* 0x0000001036197819 */ /* 0x000fe20000001237 */
[----:B------:R-:W-:Y:S01]  /*17a0*/  HFMA2.BF16_V2 R32, R50.H0_H0, R36.H0_H0, R51.H0_H0 ;  /* 0x2000002432207231 */ /* 0x000fe20000240833 */
[----:B------:R-:W-:Y:S02]  /*17b0*/  SHF.R.U64 R26, R78, 0x10, R79 ;  /* 0x000000104e1a7819 */ /* 0x000fe4000000124f */
        /* <DEDUP_REMOVED lines=22> */
[----:B------:R-:W-:Y:S01]  /*1920*/  LOP3.LUT R44, R44, 0xffff, RZ, 0xc0, !PT ;  /* 0x0000ffff2c2c7812 */ /* 0x000fe200078ec0ff */
[----:B------:R-:W-:Y:S01]  /*1930*/  HFMA2.BF16_V2 R47, R88.H0_H0, R10.H0_H0, R64.H0_H0 ;  /* 0x2000000a582f7231 */ /* 0x000fe20000240840 */
[----:B------:R-:W-:Y:S01]  /*1940*/  F2FP.BF16.F32.PACK_AB R11, RZ, R11 ;  /* 0x0000000bff0b723e */ /* 0x000fe200000010ff */
[----:B------:R-:W-:Y:S01]  /*1950*/  HFMA2.BF16_V2 R49, R89.H0_H0, R4.H0_H0, R65.H0_H0 ;  /* 0x2000000459317231 */ /* 0x000fe20000240841 */
[----:B------:R-:W-:-:S02]  /*1960*/  PRMT R6, R7, 0x7610, R6 ;  /* 0x0000761007067816 */ /* 0x000fc40000000006 */
[----:B------:R-:W-:Y:S01]  /*1970*/  F2FP.BF16.F32.PACK_AB R9, RZ, R9 ;  /* 0x00000009ff09723e */ /* 0x000fe200000010ff */
[----:B------:R-:W-:Y:S01]  /*1980*/  HFMA2.BF16_V2 R11, R90.H0_H0, R11.H0_H0, R66.H0_H0 ;  /* 0x2000000b5a0b7231 */ /* 0x000fe20000240842 */
[----:B------:R-:W-:Y:S02]  /*1990*/  F2FP.BF16.F32.PACK_AB R8, RZ, R8 ;  /* 0x00000008ff08723e */ /* 0x000fe400000010ff */
[----:B------:R-:W-:Y:S01]  /*19a0*/  LOP3.LUT R46, R46, 0xffff, RZ, 0xc0, !PT ;  /* 0x0000ffff2e2e7812 */ /* 0x000fe200078ec0ff */
[----:B------:R-:W-:Y:S01]  /*19b0*/  HFMA2.BF16_V2 R9, R92.H0_H0, R9.H0_H0, R68.H0_H0 ;  /* 0x200000095c097231 */ /* 0x000fe20000240844 */
[----:B------:R-:W-:Y:S01]  /*19c0*/  F2FP.BF16.F32.PACK_AB R5, RZ, R5 ;  /* 0x00000005ff05723e */ /* 0x000fe200000010ff */
[----:B------:R-:W-:Y:S01]  /*19d0*/  HFMA2.BF16_V2 R8, R93.H0_H0, R8.H0_H0, R69.H0_H0 ;  /* 0x200000085d087231 */ /* 0x000fe20000240845 */
[----:B------:R-:W-:Y:S02]  /*19e0*/  F2FP.BF16.F32.PACK_AB R13, RZ, R13 ;  /* 0x0000000dff0d723e */ /* 0x000fe400000010ff */
[----:B------:R-:W-:Y:S01]  /*19f0*/  F2FP.BF16.F32.PACK_AB R16, RZ, R16 ;  /* 0x00000010ff10723e */ /* 0x000fe200000010ff */
[----:B------:R-:W-:Y:S01]  /*1a00*/  HFMA2.BF16_V2 R48, R95.H0_H0, R5.H0_H0, R71.H0_H0 ;  /* 0x200000055f307231 */ /* 0x000fe20000240847 */
[----:B------:R-:W-:Y:S01]  /*1a10*/  PRMT R4, R51, 0x7610, R4 ;  /* 0x0000761033047816 */ /* 0x000fe20000000004 */
[----:B------:R-:W-:Y:S01]  /*1a20*/  HFMA2.BF16_V2 R50, R86.H0_H0, R13.H0_H0, R62.H0_H0 ;  /* 0x2000000d56327231 */ /* 0x000fe2000024083e */
[----:B------:R-:W-:Y:S01]  /*1a30*/  PRMT R10, R105, 0x7610, R10 ;  /* 0x00007610690a7816 */ /* 0x000fe2000000000a */
[----:B------:R-:W-:Y:S01]  /*1a40*/  HFMA2.BF16_V2 R0, R83.H0_H0, R16.H0_H0, R59.H0_H0 ;  /* 0x2000001053007231 */ /* 0x000fe2000024083b */
[----:B------:R-:W-:-:S02]  /*1a50*/  SHF.L.U32 R7, R44, 0x10, RZ ;  /* 0x000000102c077819 */ /* 0x000fc400000006ff */
[----:B------:R-:W-:Y:S02]  /*1a60*/  F2FP.BF16.F32.PACK_AB R14, RZ, R14 ;  /* 0x0000000eff0e723e */ /* 0x000fe400000010ff */
[----:B------:R-:W-:Y:S02]  /*1a70*/  LOP3.LUT R6, R6, 0xffff, RZ, 0xc0, !PT ;  /* 0x0000ffff06067812 */ /* 0x000fe400078ec0ff */
[----:B------:R-:W-:Y:S01]  /*1a80*/  SHF.L.U64.HI R105, R44, 0x10, RZ ;  /* 0x000000102c697819 */ /* 0x000fe200000102ff */
[----:B------:R-:W-:Y:S01]  /*1a90*/  HFMA2.BF16_V2 R13, R85.H0_H0, R14.H0_H0, R61.H0_H0 ;  /* 0x2000000e550d7231 */ /* 0x000fe2000024083d */
[----:B------:R-:W-:Y:S02]  /*1aa0*/  SHF.L.U32 R51, R46, 0x10, RZ ;  /* 0x000000102e337819 */ /* 0x000fe400000006ff */
[----:B------:R-:W-:Y:S02]  /*1ab0*/  LOP3.LUT R4, R7, 0xffff, R4, 0xf8, !PT ;  /* 0x0000ffff07047812 */ /* 0x000fe400078ef804 */
[----:B------:R-:W-:-:S02]  /*1ac0*/  LOP3.LUT R7, R6, 0xffff0000, R105, 0xf8, !PT ;  /* 0xffff000006077812 */ /* 0x000fc400078ef869 */
[----:B------:R-:W-:Y:S02]  /*1ad0*/  LOP3.LUT R6, R51, 0xffff, R10, 0xf8, !PT ;  /* 0x0000ffff33067812 */ /* 0x000fe400078ef80a */
[----:B------:R-:W-:Y:S02]  /*1ae0*/  LOP3.LUT R16, R103, 0xffff, RZ, 0xc0, !PT ;  /* 0x0000ffff67107812 */ /* 0x000fe400078ec0ff */
[----:B------:R-:W-:Y:S02]  /*1af0*/  PRMT R14, R11, 0x7610, R14 ;  /* 0x000076100b0e7816 */ /* 0x000fe4000000000e */
[----:B------:R-:W-:Y:S02]  /*1b00*/  LOP3.LUT R51, R45, 0xffff, RZ, 0xc0, !PT ;  /* 0x0000ffff2d337812 */ /* 0x000fe400078ec0ff */
[----:B------:R-:W-:Y:S02]  /*1b10*/  F2FP.BF16.F32.PACK_AB R29, RZ, R29 ;  /* 0x0000001dff1d723e */ /* 0x000fe400000010ff */
[----:B------:R-:W-:-:S02]  /*1b20*/  PRMT R10, R9, 0x7610, R10 ;  /* 0x00007610090a7816 */ /* 0x000fc4000000000a */
[----:B------:R-:W-:Y:S01]  /*1b30*/  LOP3.LUT R11, R8, 0xffff, RZ, 0xc0, !PT ;  /* 0x0000ffff080b7812 */ /* 0x000fe200078ec0ff */
[----:B------:R-:W-:Y:S01]  /*1b40*/  HFMA2.BF16_V2 R29, R82.H0_H0, R29.H0_H0, R58.H0_H0 ;  /* 0x2000001d521d7231 */ /* 0x000fe2000024083a */
[----:B------:R-:W-:Y:S02]  /*1b50*/  F2FP.BF16.F32.PACK_AB R15, RZ, R15 ;  /* 0x0000000fff0f723e */ /* 0x000fe400000010ff */
[----:B------:R-:W-:Y:S02]  /*1b60*/  LOP3.LUT R9, R48, 0xffff, RZ, 0xc0, !PT ;  /* 0x0000ffff30097812 */ /* 0x000fe400078ec0ff */
[----:B------:R-:W-:Y:S01]  /*1b70*/  SHF.L.U64.HI R8, R46, 0x10, RZ ;  /* 0x000000102e087819 */ /* 0x000fe200000102ff */
[----:B------:R-:W-:Y:S01]  /*1b80*/  HFMA2.BF16_V2 R15, R87.H0_H0, R15.H0_H0, R63.H0_H0 ;  /* 0x2000000f570f7231 */ /* 0x000fe2000024083f */
[----:B------:R-:W-:Y:S02]  /*1b90*/  SHF.L.U32 R103, R16, 0x10, RZ ;  /* 0x0000001010677819 */ /* 0x000fe400000006ff */
[----:B------:R-:W-:-:S02]  /*1ba0*/  SHF.L.U32 R45, R51, 0x10, RZ ;  /* 0x00000010332d7819 */ /* 0x000fc400000006ff */
[----:B------:R-:W-:Y:S02]  /*1bb0*/  LOP3.LUT R34, R34, 0xffff, RZ, 0xc0, !PT ;  /* 0x0000ffff22227812 */ /* 0x000fe400078ec0ff */
[----:B------:R-:W-:Y:S02]  /*1bc0*/  F2FP.BF16.F32.PACK_AB R28, RZ, R28 ;  /* 0x0000001cff1c723e */ /* 0x000fe400000010ff */
[----:B------:R-:W-:Y:S02]  /*1bd0*/  SHF.L.U64.HI R16, R16, 0x10, RZ ;  /* 0x0000001010107819 */ /* 0x000fe400000102ff */
[----:B------:R-:W-:Y:S01]  /*1be0*/  LOP3.LUT R9, R9, 0xffff0000, R8, 0xf8, !PT ;  /* 0xffff000009097812 */ /* 0x000fe200078ef808 */
[----:B------:R-:W-:Y:S01]  /*1bf0*/  HFMA2.BF16_V2 R5, R80.H0_H0, R28.H0_H0, R56.H0_H0 ;  /* 0x2000001c50057231 */ /* 0x000fe20000240838 */
[----:B------:R-:W-:Y:S02]  /*1c00*/  LOP3.LUT R8, R103, 0xffff, R10, 0xf8, !PT ;  /* 0x0000ffff67087812 */ /* 0x000fe400078ef80a */
[----:B------:R-:W-:-:S02]  /*1c10*/  LOP3.LUT R10, R45, 0xffff, R14, 0xf8, !PT ;  /* 0x0000ffff2d0a7812 */ /* 0x000fc400078ef80e */
[----:B------:R-:W-:Y:S02]  /*1c20*/  LOP3.LUT R44, R49, 0xffff, RZ, 0xc0, !PT ;  /* 0x0000ffff312c7812 */ /* 0x000fe400078ec0ff */
[----:B------:R-:W-:Y:S02]  /*1c30*/  LOP3.LUT R46, R40, 0xffff, RZ, 0xc0, !PT ;  /* 0x0000ffff282e7812 */ /* 0x000fe400078ec0ff */
[C---:B------:R-:W-:Y:S02]  /*1c40*/  SHF.L.U32 R14, R34.reuse, 0x10, RZ ;  /* 0x00000010220e7819 */ /* 0x040fe400000006ff */
[----:B------:R-:W-:Y:S02]  /*1c50*/  SHF.L.U64.HI R49, R34, 0x10, RZ ;  /* 0x0000001022317819 */ /* 0x000fe400000102ff */
[----:B------:R-:W-:Y:S02]  /*1c60*/  LOP3.LUT R39, R39, 0xffff, RZ, 0xc0, !PT ;  /* 0x0000ffff27277812 */ /* 0x000fe400078ec0ff */
[----:B------:R-:W-:-:S02]  /*1c70*/  LOP3.LUT R11, R11, 0xffff0000, R16, 0xf8, !PT ;  /* 0xffff00000b0b7812 */ /* 0x000fc400078ef810 */
[----:B------:R-:W-:Y:S02]  /*1c80*/  LOP3.LUT R34, R35, 0xffff, RZ, 0xc0, !PT ;  /* 0x0000ffff23227812 */ /* 0x000fe400078ec0ff */
[----:B------:R-:W-:Y:S02]  /*1c90*/  PRMT R16, R29, 0x7610, R16 ;  /* 0x000076101d107816 */ /* 0x000fe40000000010 */
[----:B------:R-:W-:Y:S02]  /*1ca0*/  LOP3.LUT R28, R15, 0xffff, RZ, 0xc0, !PT ;  /* 0x0000ffff0f1c7812 */ /* 0x000fe400078ec0ff */
[----:B------:R-:W-:Y:S02]  /*1cb0*/  LOP3.LUT R29, R13, 0xffff, RZ, 0xc0, !PT ;  /* 0x0000ffff0d1d7812 */ /* 0x000fe400078ec0ff */
[----:B------:R-:W-:Y:S02]  /*1cc0*/  SHF.L.U64.HI R13, R46, 0x10, RZ ;  /* 0x000000102e0d7819 */ /* 0x000fe400000102ff */
[----:B------:R-:W-:-:S02]  /*1cd0*/  SHF.L.U32 R15, R39, 0x10, RZ ;  /* 0x00000010270f7819 */ /* 0x000fc400000006ff */
[----:B------:R-:W-:Y:S02]  /*1ce0*/  SHF.L.U32 R35, R34, 0x10, RZ ;  /* 0x0000001022237819 */ /* 0x000fe400000006ff */
[----:B------:R-:W-:Y:S02]  /*1cf0*/  LOP3.LUT R33, R33, 0xffff, RZ, 0xc0, !PT ;  /* 0x0000ffff21217812 */ /* 0x000fe400078ec0ff */
[----:B------:R-:W-:Y:S02]  /*1d00*/  F2FP.BF16.F32.PACK_AB R38, RZ, R38 ;  /* 0x00000026ff26723e */ /* 0x000fe400000010ff */
[----:B------:R-:W-:Y:S02]  /*1d10*/  LOP3.LUT R13, R28, 0xffff0000, R13, 0xf8, !PT ;  /* 0xffff00001c0d7812 */ /* 0x000fe400078ef80d */
[----:B------:R-:W-:Y:S01]  /*1d20*/  LOP3.LUT R16, R15, 0xffff, R16, 0xf8, !PT ;  /* 0x0000ffff0f107812 */ /* 0x000fe200078ef810 */
[----:B------:R-:W-:Y:S01]  /*1d30*/  HFMA2.BF16_V2 R38, R76.H0_H0, R38.H0_H0, R52.H0_H0 ;  /* 0x200000264c267231 */ /* 0x000fe20000240834 */
[----:B------:R-:W-:-:S02]  /*1d40*/  LOP3.LUT R28, R35, 0xffff, R30, 0xf8, !PT ;  /* 0x0000ffff231c7812 */ /* 0x000fc400078ef81e */
[----:B------:R-:W-:Y:S01]  /*1d50*/  LOP3.LUT R0, R0, 0xffff, RZ, 0xc0, !PT ;  /* 0x0000ffff00007812 */ /* 0x000fe200078ec0ff */
[----:B------:R-:W0:Y:S01]  /*1d60*/  S2R R35, SR_TID.X ;  /* 0x0000000000237919 */ /* 0x000e220000002100 */
[----:B------:R-:W-:Y:S02]  /*1d70*/  SHF.L.U64.HI R15, R39, 0x10, RZ ;  /* 0x00000010270f7819 */ /* 0x000fe400000102ff */
[----:B------:R-:W-:Y:S02]  /*1d80*/  SHF.L.U32 R30, R33, 0x10, RZ ;  /* 0x00000010211e7819 */ /* 0x000fe400000006ff */
[----:B------:R-:W-:Y:S02]  /*1d90*/  LOP3.LUT R24, R24, 0xffff, RZ, 0xc0, !PT ;  /* 0x0000ffff18187812 */ /* 0x000fe400078ec0ff */
[----:B------:R-:W-:Y:S02]  /*1da0*/  LOP3.LUT R0, R0, 0xffff0000, R15, 0xf8, !PT ;  /* 0xffff000000007812 */ /* 0x000fe400078ef80f */
[----:B------:R-:W-:-:S02]  /*1db0*/  F2FP.BF16.F32.PACK_AB R27, RZ, R27 ;  /* 0x0000001bff1b723e */ /* 0x000fc400000010ff */
[----:B------:R-:W-:Y:S02]  /*1dc0*/  F2FP.BF16.F32.PACK_AB R43, RZ, R43 ;  /* 0x0000002bff2b723e */ /* 0x000fe400000010ff */
[----:B------:R-:W-:Y:S01]  /*1dd0*/  F2FP.BF16.F32.PACK_AB R41, RZ, R41 ;  /* 0x00000029ff29723e */ /* 0x000fe200000010ff */
[----:B------:R-:W-:Y:S01]  /*1de0*/  HFMA2.BF16_V2 R27, R78.H0_H0, R27.H0_H0, R54.H0_H0 ;  /* 0x2000001b4e1b7231 */ /* 0x000fe20000240836 */
[----:B------:R-:W-:Y:S01]  /*1df0*/  LOP3.LUT R30, R30, 0xffff, R5, 0xf8, !PT ;  /* 0x0000ffff1e1e7812 */ /* 0x000fe200078ef805 */
[----:B------:R-:W-:Y:S01]  /*1e00*/  HFMA2.BF16_V2 R43, R77.H0_H0, R43.H0_H0, R53.H0_H0 ;  /* 0x2000002b4d2b7231 */ /* 0x000fe20000240835 */
[----:B------:R-:W-:Y:S01]  /*1e10*/  SHF.L.U32 R15, R24, 0x10, RZ ;  /* 0x00000010180f7819 */ /* 0x000fe200000006ff */
[----:B------:R-:W-:Y:S01]  /*1e20*/  HFMA2.BF16_V2 R41, R75.H0_H0, R41.H0_H0, R3.H0_H0 ;  /* 0x200000294b297231 */ /* 0x000fe20000240803 */
[----:B------:R-:W-:Y:S02]  /*1e30*/  F2FP.BF16.F32.PACK_AB R12, RZ, R12 ;  /* 0x0000000cff0c723e */ /* 0x000fe400000010ff */
[----:B------:R-:W-:-:S02]  /*1e40*/  F2FP.BF16.F32.PACK_AB R37, RZ, R37 ;  /* 0x00000025ff25723e */ /* 0x000fc400000010ff */
[----:B------:R-:W-:Y:S01]  /*1e50*/  SHF.L.U64.HI R34, R34, 0x10, RZ ;  /* 0x0000001022227819 */ /* 0x000fe200000102ff */
[----:B------:R-:W-:Y:S01]  /*1e60*/  HFMA2.BF16_V2 R12, R91.H0_H0, R12.H0_H0, R67.H0_H0 ;  /* 0x2000000c5b0c7231 */ /* 0x000fe20000240843 */
[----:B------:R-:W-:Y:S01]  /*1e70*/  PRMT R5, R22, 0x7610, R5 ;  /* 0x0000761016057816 */ /* 0x000fe20000000005 */
[----:B------:R-:W-:Y:S01]  /*1e80*/  HFMA2.BF16_V2 R37, R79.H0_H0, R37.H0_H0, R55.H0_H0 ;  /* 0x200000254f257231 */ /* 0x000fe20000240837 */
[----:B------:R-:W-:Y:S02]  /*1e90*/  F2FP.BF16.F32.PACK_AB R19, RZ, R19 ;  /* 0x00000013ff13723e */ /* 0x000fe400000010ff */
[----:B------:R-:W-:Y:S02]  /*1ea0*/  LOP3.LUT R36, R36, 0xffff, RZ, 0xc0, !PT ;  /* 0x0000ffff24247812 */ /* 0x000fe400078ec0ff */
[----:B------:R-:W-:Y:S01]  /*1eb0*/  LOP3.LUT R22, R15, 0xffff, R38, 0xf8, !PT ;  /* 0x0000ffff0f167812 */ /* 0x000fe200078ef826 */
[----:B------:R-:W-:Y:S01]  /*1ec0*/  HFMA2.BF16_V2 R19, R81.H0_H0, R19.H0_H0, R57.H0_H0 ;  /* 0x2000001351137231 */ /* 0x000fe20000240839 */
[----:B------:R-:W-:-:S02]  /*1ed0*/  F2FP.BF16.F32.PACK_AB R42, RZ, R42 ;  /* 0x0000002aff2a723e */ /* 0x000fc400000010ff */
[----:B------:R-:W-:Y:S02]  /*1ee0*/  LOP3.LUT R29, R29, 0xffff0000, R34, 0xf8, !PT ;  /* 0xffff00001d1d7812 */ /* 0x000fe400078ef822 */
[----:B------:R-:W-:Y:S01]  /*1ef0*/  LOP3.LUT R15, R5, 0xffff, RZ, 0xc0, !PT ;  /* 0x0000ffff050f7812 */ /* 0x000fe200078ec0ff */
[----:B------:R-:W-:Y:S01]  /*1f00*/  HFMA2.BF16_V2 R42, R74.H0_H0, R42.H0_H0, R2.H0_H0 ;  /* 0x2000002a4a2a7231 */ /* 0x000fe20000240802 */
[----:B------:R-:W-:Y:S02]  /*1f10*/  SHF.L.U32 R34, R36, 0x10, RZ ;  /* 0x0000001024227819 */ /* 0x000fe400000006ff */
[----:B------:R-:W-:Y:S02]  /*1f20*/  SHF.L.U32 R45, R46, 0x10, RZ ;  /* 0x000000102e2d7819 */ /* 0x000fe400000006ff */
[----:B------:R-:W-:Y:S02]  /*1f30*/  SHF.L.U64.HI R46, R33, 0x10, RZ ;  /* 0x00000010212e7819 */ /* 0x000fe400000102ff */
[----:B------:R-:W-:-:S02]  /*1f40*/  SHF.L.U32 R5, R15, 0x10, RZ ;  /* 0x000000100f057819 */ /* 0x000fc400000006ff */
[----:B------:R-:W-:Y:S02]  /*1f50*/  LOP3.LUT R34, R34, 0xffff, R27, 0xf8, !PT ;  /* 0x0000ffff22227812 */ /* 0x000fe400078ef81b */
[----:B------:R-:W-:Y:S02]  /*1f60*/  LOP3.LUT R33, R43, 0xffff, RZ, 0xc0, !PT ;  /* 0x0000ffff2b217812 */ /* 0x000fe400078ec0ff */
[----:B------:R-:W-:Y:S02]  /*1f70*/  SHF.L.U64.HI R36, R36, 0x10, RZ ;  /* 0x0000001024247819 */ /* 0x000fe400000102ff */
[----:B------:R-:W-:Y:S02]  /*1f80*/  SHF.L.U64.HI R24, R24, 0x10, RZ ;  /* 0x0000001018187819 */ /* 0x000fe400000102ff */
[----:B------:R-:W-:Y:S02]  /*1f90*/  LOP3.LUT R38, R41, 0xffff, RZ, 0xc0, !PT ;  /* 0x0000ffff29267812 */ /* 0x000fe400078ec0ff */
[----:B------:R-:W-:-:S02]  /*1fa0*/  SHF.L.U64.HI R15, R15, 0x10, RZ ;  /* 0x000000100f0f7819 */ /* 0x000fc400000102ff */
[----:B------:R-:W-:Y:S02]  /*1fb0*/  LOP3.LUT R12, R12, 0xffff, RZ, 0xc0, !PT ;  /* 0x0000ffff0c0c7812 */ /* 0x000fe400078ec0ff */
[----:B------:R-:W-:Y:S02]  /*1fc0*/  SHF.L.U64.HI R51, R51, 0x10, RZ ;  /* 0x0000001033337819 */ /* 0x000fe400000102ff */
[----:B------:R-:W-:Y:S02]  /*1fd0*/  LOP3.LUT R27, R37, 0xffff, RZ, 0xc0, !PT ;  /* 0x0000ffff251b7812 */ /* 0x000fe400078ec0ff */
[----:B------:R-:W-:Y:S02]  /*1fe0*/  LOP3.LUT R19, R19, 0xffff, RZ, 0xc0, !PT ;  /* 0x0000ffff13137812 */ /* 0x000fe400078ec0ff */
[----:B------:R-:W-:Y:S02]  /*1ff0*/  LOP3.LUT R102, R102, 0xffff, RZ, 0xc0, !PT ;  /* 0x0000ffff66667812 */ /* 0x000fe400078ec0ff */
[----:B------:R-:W-:-:S02]  /*2000*/  LOP3.LUT R104, R104, 0xffff, RZ, 0xc0, !PT ;  /* 0x0000ffff68687812 */ /* 0x000fc400078ec0ff */
[----:B------:R-:W-:Y:S02]  /*2010*/  LOP3.LUT R33, R33, 0xffff0000, R24, 0xf8, !PT ;  /* 0xffff000021217812 */ /* 0x000fe400078ef818 */
[----:B------:R-:W-:Y:S02]  /*2020*/  LOP3.LUT R38, R38, 0xffff0000, R15, 0xf8, !PT ;  /* 0xffff000026267812 */ /* 0x000fe400078ef80f */
[----:B------:R-:W-:Y:S02]  /*2030*/  LOP3.LUT R98, R98, 0xffff, RZ, 0xc0, !PT ;  /* 0x0000ffff62627812 */ /* 0x000fe400078ec0ff */
[----:B------:R-:W-:Y:S02]  /*2040*/  LOP3.LUT R40, R12, 0xffff0000, R51, 0xf8, !PT ;  /* 0xffff00000c287812 */ /* 0x000fe400078ef833 */
[----:B------:R-:W-:Y:S02]  /*2050*/  LOP3.LUT R27, R27, 0xffff0000, R36, 0xf8, !PT ;  /* 0xffff00001b1b7812 */ /* 0x000fe400078ef824 */
[----:B------:R-:W-:Y:S01]  /*2060*/  LOP3.LUT R24, R5, 0xffff, R42, 0xf8, !PT ;  /* 0x0000ffff05187812 */ /* 0x000fe200078ef82a */
[----:B------:R-:W1:Y:S01]  /*2070*/  @!P0 LDC.64 R36, c[0x0][0x238] ;  /* 0x00008e00ff248b82 */ /* 0x000e620000000a00 */
[----:B------:R-:W-:-:S02]  /*2080*/  LOP3.LUT R17, R17, 0xffff, RZ, 0xc0, !PT ;  /* 0x0000ffff11117812 */ /* 0x000fc400078ec0ff */
[----:B------:R-:W-:Y:S02]  /*2090*/  LOP3.LUT R15, R18, 0xffff, RZ, 0xc0, !PT ;  /* 0x0000ffff120f7812 */ /* 0x000fe400078ec0ff */
[----:B------:R-:W-:Y:S02]  /*20a0*/  LOP3.LUT R19, R19, 0xffff0000, R46, 0xf8, !PT ;  /* 0xffff000013137812 */ /* 0x000fe400078ef82e */
[----:B------:R-:W-:Y:S02]  /*20b0*/  PRMT R5, R7, 0x5410, R102 ;  /* 0x0000541007057816 */ /* 0x000fe40000000066 */
[----:B------:R-:W-:Y:S02]  /*20c0*/  LOP3.LUT R18, R21, 0xffff, RZ, 0xc0, !PT ;  /* 0x0000ffff15127812 */ /* 0x000fe400078ec0ff */
[----:B------:R-:W-:Y:S02]  /*20d0*/  LOP3.LUT R31, R31, 0xffff, RZ, 0xc0, !PT ;  /* 0x0000ffff1f1f7812 */ /* 0x000fe400078ec0ff */
[----:B------:R-:W-:-:S02]  /*20e0*/  PRMT R7, R9, 0x5410, R104 ;  /* 0x0000541009077816 */ /* 0x000fc40000000068 */
[----:B------:R-:W-:Y:S02]  /*20f0*/  LOP3.LUT R32, R32, 0xffff, RZ, 0xc0, !PT ;  /* 0x0000ffff20207812 */ /* 0x000fe400078ec0ff */
[----:B------:R-:W-:Y:S02]  /*2100*/  PRMT R9, R11, 0x5410, R98 ;  /* 0x000054100b097816 */ /* 0x000fe40000000062 */
[----:B------:R-:W-:Y:S02]  /*2110*/  PRMT R11, R40, 0x5410, R17 ;  /* 0x00005410280b7816 */ /* 0x000fe40000000011 */
[----:B------:R-:W-:Y:S02]  /*2120*/  PRMT R17, R0, 0x5410, R31 ;  /* 0x0000541000117816 */ /* 0x000fe4000000001f */
[----:B------:R-:W-:Y:S01]  /*2130*/  PRMT R29, R29, 0x5410, R18 ;  /* 0x000054101d1d7816 */ /* 0x000fe20000000012 */
[----:B-1----:R-:W-:Y:S01]  /*2140*/  @!P0 IMAD.WIDE R36, R99, 0x4, R36 ;  /* 0x0000000463248825 */ /* 0x002fe200078e0224 */
[----:B------:R-:W-:-:S02]  /*2150*/  PRMT R31, R19, 0x5410, R32 ;  /* 0x00005410131f7816 */ /* 0x000fc40000000020 */
[----:B------:R-:W1:Y:S01]  /*2160*/  LDC.64 R18, c[0x0][0x228] ;  /* 0x00008a00ff127b82 */ /* 0x000e620000000a00 */
[----:B------:R-:W-:Y:S01]  /*2170*/  F2FP.BF16.F32.PACK_AB R107, RZ, R107 ;  /* 0x0000006bff6b723e */ /* 0x000fe200000010ff */
[----:B------:R2:W-:Y:S01]  /*2180*/  @!P0 STG.E desc[UR4][R36.64], R101 ;  /* 0x0000006524008986 */ /* 0x0005e2000c101904 */
[----:B------:R-:W-:Y:S02]  /*2190*/  SHF.R.U32.HI R26, RZ, 0x10, R55 ;  /* 0x00000010ff1a7819 */ /* 0x000fe40000011637 */
[----:B------:R-:W-:Y:S02]  /*21a0*/  SHF.R.U32.HI R109, RZ, 0x10, R79 ;  /* 0x00000010ff6d7819 */ /* 0x000fe4000001164f */
[----:B------:R-:W-:Y:S02]  /*21b0*/  LOP3.LUT R20, R20, 0xffff, RZ, 0xc0, !PT ;  /* 0x0000ffff14147812 */ /* 0x000fe400078ec0ff */
[----:B0-----:R-:W-:Y:S01]  /*21c0*/  LOP3.LUT R0, R35, 0x1f, RZ, 0xc0, !PT ;  /* 0x0000001f23007812 */ /* 0x001fe200078ec0ff */
[----:B------:R-:W-:Y:S01]  /*21d0*/  HFMA2.BF16_V2 R26, R109.H0_H0, R107.H0_H0, R26.H0_H0 ;  /* 0x2000006b6d1a7231 */ /* 0x000fe2000024081a */
[----:B------:R-:W-:-:S02]  /*21e0*/  PRMT R13, R13, 0x5410, R20 ;  /* 0x000054100d0d7816 */ /* 0x000fc40000000014 */
[----:B------:R-:W-:Y:S01]  /*21f0*/  LOP3.LUT R20, R23, 0xffff, RZ, 0xc0, !PT ;  /* 0x0000ffff17147812 */ /* 0x000fe200078ec0ff */
[----:B------:R-:W-:Y:S01]  /*2200*/  IMAD R21, R99, 0x180, R0 ;  /* 0x0000018063157824 */ /* 0x000fe200078e0200 */
[----:B------:R-:W-:Y:S02]  /*2210*/  LOP3.LUT R26, R26, 0xffff, RZ, 0xc0, !PT ;  /* 0x0000ffff1a1a7812 */ /* 0x000fe400078ec0ff */
[----:B------:R-:W-:Y:S02]  /*2220*/  LOP3.LUT R14, R14, 0xffff, R47, 0xf8, !PT ;  /* 0x0000ffff0e0e7812 */ /* 0x000fe400078ef82f */
[----:B------:R-:W-:Y:S02]  /*2230*/  LOP3.LUT R44, R44, 0xffff0000, R49, 0xf8, !PT ;  /* 0xffff00002c2c7812 */ /* 0x000fe400078ef831 */
[----:B------:R-:W-:Y:S02]  /*2240*/  LOP3.LUT R12, R45, 0xffff, R50, 0xf8, !PT ;  /* 0x0000ffff2d0c7812 */ /* 0x000fe400078ef832 */
[----:B------:R-:W-:-:S02]  /*2250*/  PRMT R35, R27, 0x5410, R26 ;  /* 0x000054101b237816 */ /* 0x000fc4000000001a */
[----:B------:R-:W-:Y:S02]  /*2260*/  PRMT R23, R33, 0x5410, R20 ;  /* 0x0000541021177816 */ /* 0x000fe40000000014 */
[----:B------:R-:W-:Y:S02]  /*2270*/  LOP3.LUT R25, R25, 0xffff, RZ, 0xc0, !PT ;  /* 0x0000ffff19197812 */ /* 0x000fe400078ec0ff */
[C---:B------:R-:W-:Y:S02]  /*2280*/  IADD3 R27, R21.reuse, 0x20, RZ ;  /* 0x00000020151b7810 */ /* 0x040fe40007ffe0ff */
[C---:B------:R-:W-:Y:S02]  /*2290*/  IADD3 R33, R21.reuse, 0x40, RZ ;  /* 0x0000004015217810 */ /* 0x040fe40007ffe0ff */
[----:B------:R-:W-:Y:S01]  /*22a0*/  IADD3 R105, R21, 0x60, RZ ;  /* 0x0000006015697810 */ /* 0x000fe20007ffe0ff */
[----:B-1----:R-:W-:Y:S01]  /*22b0*/  IMAD.WIDE.U32 R26, R27, 0x8, R18 ;  /* 0x000000081b1a7825 */ /* 0x002fe200078e0012 */
[----:B------:R-:W-:-:S02]  /*22c0*/  IADD3 R39, R21, 0x80, RZ ;  /* 0x0000008015277810 */ /* 0x000fc40007ffe0ff */
[----:B------:R-:W-:Y:S01]  /*22d0*/  IADD3 R41, R21, 0xa0, RZ ;  /* 0x000000a015297810 */ /* 0x000fe20007ffe0ff */
[--C-:B------:R-:W-:Y:S01]  /*22e0*/  IMAD.WIDE.U32 R32, R33, 0x8, R18.reuse ;  /* 0x0000000821207825 */ /* 0x100fe200078e0012 */
[C---:B------:R-:W-:Y:S02]  /*22f0*/  IADD3 R43, R21.reuse, 0xc0, RZ ;  /* 0x000000c0152b7810 */ /* 0x040fe40007ffe0ff */
[----:B------:R-:W-:Y:S01]  /*2300*/  IADD3 R45, R21, 0xe0, RZ ;  /* 0x000000e0152d7810 */ /* 0x000fe20007ffe0ff */
[--C-:B--2---:R-:W-:Y:S01]  /*2310*/  IMAD.WIDE.U32 R36, R105, 0x8, R18.reuse ;  /* 0x0000000869247825 */ /* 0x104fe200078e0012 */
[C---:B------:R-:W-:Y:S02]  /*2320*/  IADD3 R47, R21.reuse, 0x100, RZ ;  /* 0x00000100152f7810 */ /* 0x040fe40007ffe0ff */
[----:B------:R-:W-:Y:S01]  /*2330*/  IADD3 R49, R21, 0x120, RZ ;  /* 0x0000012015317810 */ /* 0x000fe20007ffe0ff */
[----:B------:R-:W-:Y:S01]  /*2340*/  IMAD.WIDE.U32 R40, R41, 0x8, R18 ;  /* 0x0000000829287825 */ /* 0x000fe200078e0012 */
[----:B------:R-:W-:-:S02]  /*2350*/  IADD3 R51, R21, 0x140, RZ ;  /* 0x0000014015337810 */ /* 0x000fc40007ffe0ff */
[C---:B------:R-:W-:Y:S01]  /*2360*/  IADD3 R103, R21.reuse, 0x160, RZ ;  /* 0x0000016015677810 */ /* 0x040fe20007ffe0ff */
[----:B------:R-:W-:Y:S01]  /*2370*/  IMAD.WIDE.U32 R20, R21, 0x8, R18 ;  /* 0x0000000815147825 */ /* 0x000fe200078e0012 */
[----:B------:R-:W-:Y:S02]  /*2380*/  PRMT R15, R44, 0x5410, R15 ;  /* 0x000054102c0f7816 */ /* 0x000fe4000000000f */
[----:B------:R-:W-:Y:S01]  /*2390*/  PRMT R25, R38, 0x5410, R25 ;  /* 0x0000541026197816 */ /* 0x000fe20000000019 */
        /* <DEDUP_REMOVED lines=14> */
[----:B------:R-:W0:Y:S03]  /*2480*/  LDC.64 R102, c[0x0][0x210] ;  /* 0x00008400ff667b82 */ /* 0x000e260000000a00 */
[----:B------:R1:W-:Y:S04]  /*2490*/  STG.E.64 desc[UR4][R44.64], R16 ;  /* 0x000000102c007986 */ /* 0x0003e8000c101b04 */
[----:B------:R1:W-:Y:S04]  /*24a0*/  STG.E.64 desc[UR4][R46.64], R30 ;  /* 0x0000001e2e007986 */ /* 0x0003e8000c101b04 */
[----:B------:R1:W-:Y:S04]  /*24b0*/  STG.E.64 desc[UR4][R48.64], R34 ;  /* 0x0000002230007986 */ /* 0x0003e8000c101b04 */
[----:B------:R1:W-:Y:S04]  /*24c0*/  STG.E.64 desc[UR4][R50.64], R22 ;  /* 0x0000001632007986 */ /* 0x0003e8000c101b04 */
[----:B------:R1:W-:Y:S01]  /*24d0*/  STG.E.64 desc[UR4][R18.64], R24 ;  /* 0x0000001812007986 */ /* 0x0003e2000c101b04 */
[----:B0-----:R-:W-:-:S04]  /*24e0*/  LEA R99, R102, R99, 0x2 ;  /* 0x0000006366637211 */ /* 0x001fc800078e10ff */
[----:B------:R-:W-:-:S13]  /*24f0*/  ISETP.GE.AND P1, PT, R99, R103, PT ;  /* 0x000000676300720c */ /* 0x000fda0003f26270 */
[----:B-1----:R-:W-:Y:S05]  /*2500*/  @!P1 BRA `(.L_x_1763) ;  /* 0xffffffdc00649947 */ /* 0x002fea000383ffff */
[----:B------:R-:W-:Y:S05]  /*2510*/  EXIT ;  /* 0x000000000000794d */ /* 0x000fea0003800000 */
.L_x_1762:
[----:B------:R-:W-:Y:S01]  /*2520*/  HFMA2.MMA R103, -RZ, RZ, 0, 5.9604644775390625e-08 ;  /* 0x00000001ff677435 */ /* 0x000fe200000001ff */
[----:B------:R-:W-:Y:S01]  /*2530*/  BSSY B0, `(.L_x_1764) ;  /* 0x0000006000007945 */ /* 0x000fe20003800000 */
[----:B------:R-:W-:Y:S02]  /*2540*/  MOV R102, 0x1f ;  /* 0x0000001f00667802 */ /* 0x000fe40000000f00 */
[----:B------:R-:W-:-:S07]  /*2550*/  MOV R101, 0xffffffff ;  /* 0xffffffff00657802 */ /* 0x000fce0000000f00 */
[----:B-----5:R-:W-:Y:S05]  /*2560*/  WARPSYNC.COLLECTIVE R101, `(.L_x_1765) ;  /* 0x0000000065087348 */ /* 0x020fea0003c00000 */
[----:B------:R0:W1:Y:S02]  /*2570*/  SHFL.BFLY P1, R105, R104, R103, R102 ;  /* 0x0c00006768697389 */ /* 0x0000640000020066 */
[----:B01---5:R-:W-:Y:S01]  /*2580*/  ENDCOLLECTIVE ;  /* 0x000000000000791b */ /* 0x023fe20003800000 */
.L_x_1765:
[----:B------:R-:W-:Y:S05]  /*2590*/  BSYNC B0 ;  /* 0x0000000000007941 */ /* 0x000fea0003800000 */
.L_x_1764:
[----:B------:R-:W-:Y:S01]  /*25a0*/  HFMA2.MMA R103, -RZ, RZ, 0, 1.1920928955078125e-07 ;  /* 0x00000002ff677435 */ /* 0x000fe200000001ff */
[----:B------:R-:W-:Y:S01]  /*25b0*/  FADD.FTZ R104, R104, R105 ;  /* 0x0000006968687221 */ /* 0x000fe20000010000 */
[----:B------:R-:W-:Y:S02]  /*25c0*/  MOV R102, 0x1f ;  /* 0x0000001f00667802 */ /* 0x000fe40000000f00 */
[----:B------:R-:W-:-:S07]  /*25d0*/  MOV R101, 0xffffffff ;  /* 0xffffffff00657802 */ /* 0x000fce0000000f00 */
[----:B------:R-:W-:Y:S05]  /*25e0*/  WARPSYNC.COLLECTIVE R101, `(.L_x_1766) ;  /* 0x0000000065087348 */ /* 0x000fea0003c00000 */
[----:B------:R0:W1:Y:S02]  /*25f0*/  SHFL.BFLY P1, R105, R104, R103, R102 ;  /* 0x0c00006768697389 */ /* 0x0000640000020066 */
[----:B01----:R-:W-:Y:S01]  /*2600*/  ENDCOLLECTIVE ;  /* 0x000000000000791b */ /* 0x003fe20003800000 */
.L_x_1766:
[----:B------:R-:W-:Y:S01]  /*2610*/  HFMA2.MMA R103, -RZ, RZ, 0, 2.384185791015625e-07 ;  /* 0x00000004ff677435 */ /* 0x000fe200000001ff */
[----:B------:R-:W-:-:S05]  /*2620*/  FADD.FTZ R106, R104, R105 ;  /* 0x00000069686a7221 */ /* 0x000fca0000010000 */
[----:B------:R-:W-:-:S07]  /*2630*/  MOV R104, R106 ;  /* 0x0000006a00687202 */ /* 0x000fce0000000f00 */
[----:B------:R-:W-:Y:S05]  /*2640*/  WARPSYNC.COLLECTIVE R101, `(.L_x_1767) ;  /* 0x0000000065087348 */ /* 0x000fea0003c00000 */
[----:B------:R0:W1:Y:S02]  /*2650*/  SHFL.BFLY P1, R105, R104, R103, R102 ;  /* 0x0c00006768697389 */ /* 0x0000640000020066 */
[----:B01----:R-:W-:Y:S01]  /*2660*/  ENDCOLLECTIVE ;  /* 0x000000000000791b */ /* 0x003fe20003800000 */
.L_x_1767:
[----:B------:R-:W-:Y:S01]  /*2670*/  HFMA2.MMA R103, -RZ, RZ, 0, 4.76837158203125e-07 ;  /* 0x00000008ff677435 */ /* 0x000fe200000001ff */
[----:B------:R-:W-:-:S05]  /*2680*/  FADD.FTZ R107, R106, R105 ;  /* 0x000000696a6b7221 */ /* 0x000fca0000010000 */
[----:B------:R-:W-:-:S07]  /*2690*/  MOV R104, R107 ;  /* 0x0000006b00687202 */ /* 0x000fce0000000f00 */
[----:B------:R-:W-:Y:S05]  /*26a0*/  WARPSYNC.COLLECTIVE R101, `(.L_x_1768) ;  /* 0x0000000065087348 */ /* 0x000fea0003c00000 */
[----:B------:R0:W1:Y:S02]  /*26b0*/  SHFL.BFLY P1, R105, R104, R103, R102 ;  /* 0x0c00006768697389 */ /* 0x0000640000020066 */
[----:B01----:R-:W-:Y:S01]  /*26c0*/  ENDCOLLECTIVE ;  /* 0x000000000000791b */ /* 0x003fe20003800000 */
.L_x_1768:
[----:B------:R-:W-:Y:S01]  /*26d0*/  HFMA2.MMA R103, -RZ, RZ, 0, 9.5367431640625e-07 ;  /* 0x00000010ff677435 */ /* 0x000fe200000001ff */
[----:B------:R-:W-:-:S05]  /*26e0*/  FADD.FTZ R108, R107, R105 ;  /* 0x000000696b6c7221 */ /* 0x000fca0000010000 */
[----:B------:R-:W-:-:S07]  /*26f0*/  MOV R104, R108 ;  /* 0x0000006c00687202 */ /* 0x000fce0000000f00 */
[----:B------:R-:W-:Y:S05]  /*2700*/  WARPSYNC.COLLECTIVE R101, `(.L_x_1769) ;  /* 0x0000000065087348 */ /* 0x000fea0003c00000 */
[----:B------:R0:W1:Y:S02]  /*2710*/  SHFL.BFLY P1, R105, R104, R103, R102 ;  /* 0x0c00006768697389 */ /* 0x0000640000020066 */
[----:B01----:R-:W-:Y:S01]  /*2720*/  ENDCOLLECTIVE ;  /* 0x000000000000791b */ /* 0x003fe20003800000 */
.L_x_1769:
[----:B------:R-:W-:Y:S01]  /*2730*/  MOV R103, 0x1 ;  /* 0x0000000100677802 */ /* 0x000fe20000000f00 */
[----:B------:R-:W-:-:S04]  /*2740*/  FADD.FTZ R98, R108, R105 ;  /* 0x000000696c627221 */ /* 0x000fc80000010000 */
        /* <DEDUP_REMOVED lines=102> */
.L_x_1770:
[----:B------:R-:W-:Y:S01]  /*2db0*/  HFMA2.MMA R103, -RZ, RZ, 0, 1.1920928955078125e-07 ;  /* 0x00000002ff677435 */ /* 0x000fe200000001ff */
[----:B------:R-:W-:-:S05]  /*2dc0*/  FADD.FTZ R22, R104, R105 ;  /* 0x0000006968167221 */ /* 0x000fca0000010000 */
[----:B------:R-:W-:-:S07]  /*2dd0*/  MOV R104, R22 ;  /* 0x0000001600687202 */ /* 0x000fce0000000f00 */
[----:B------:R-:W-:Y:S05]  /*2de0*/  WARPSYNC.COLLECTIVE R101, `(.L_x_1771) ;  /* 0x0000000065087348 */ /* 0x000fea0003c00000 */
[----:B------:R0:W1:Y:S02]  /*2df0*/  SHFL.BFLY P1, R105, R104, R103, R102 ;  /* 0x0c00006768697389 */ /* 0x0000640000020066 */
[----:B01----:R-:W-:Y:S01]  /*2e00*/  ENDCOLLECTIVE ;  /* 0x000000000000791b */ /* 0x003fe20003800000 */
.L_x_1771:
[----:B------:R-:W-:Y:S01]  /*2e10*/  HFMA2.MMA R103, -RZ, RZ, 0, 2.384185791015625e-07 ;  /* 0x00000004ff677435 */ /* 0x000fe200000001ff */
[----:B------:R-:W-:-:S05]  /*2e20*/  FADD.FTZ R23, R22, R105 ;  /* 0x0000006916177221 */ /* 0x000fca0000010000 */
[----:B------:R-:W-:-:S07]  /*2e30*/  MOV R104, R23 ;  /* 0x0000001700687202 */ /* 0x000fce0000000f00 */
[----:B------:R-:W-:Y:S05]  /*2e40*/  WARPSYNC.COLLECTIVE R101, `(.L_x_1772) ;  /* 0x0000000065087348 */ /* 0x000fea0003c00000 */
[----:B------:R0:W1:Y:S02]  /*2e50*/  SHFL.BFLY P1, R105, R104, R103, R102 ;  /* 0x0c00006768697389 */ /* 0x0000640000020066 */
[----:B01----:R-:W-:Y:S01]  /*2e60*/  ENDCOLLECTIVE ;  /* 0x000000000000791b */ /* 0x003fe20003800000 */
.L_x_1772:
[----:B------:R-:W-:Y:S01]  /*2e70*/  HFMA2.MMA R103, -RZ, RZ, 0, 4.76837158203125e-07 ;  /* 0x00000008ff677435 */ /* 0x000fe200000001ff */
[----:B------:R-:W-:-:S05]  /*2e80*/  FADD.FTZ R107, R23, R105 ;  /* 0x00000069176b7221 */ /* 0x000fca0000010000 */
[----:B------:R-:W-:-:S07]  /*2e90*/  MOV R104, R107 ;  /* 0x0000006b00687202 */ /* 0x000fce0000000f00 */
[----:B------:R-:W-:Y:S05]  /*2ea0*/  WARPSYNC.COLLECTIVE R101, `(.L_x_1773) ;  /* 0x0000000065087348 */ /* 0x000fea0003c00000 */
[----:B------:R0:W1:Y:S02]  /*2eb0*/  SHFL.BFLY P1, R105, R104, R103, R102 ;  /* 0x0c00006768697389 */ /* 0x0000640000020066 */
[----:B01----:R-:W-:Y:S01]  /*2ec0*/  ENDCOLLECTIVE ;  /* 0x000000000000791b */ /* 0x003fe20003800000 */
.L_x_1773:
[----:B------:R-:W-:Y:S01]  /*2ed0*/  HFMA2.MMA R103, -RZ, RZ, 0, 9.5367431640625e-07 ;  /* 0x00000010ff677435 */ /* 0x000fe200000001ff */
[----:B------:R-:W-:-:S05]  /*2ee0*/  FADD.FTZ R108, R107, R105 ;  /* 0x000000696b6c7221 */ /* 0x000fca0000010000 */
[----:B------:R-:W-:-:S07]  /*2ef0*/  MOV R104, R108 ;  /* 0x0000006c00687202 */ /* 0x000fce0000000f00 */
[----:B------:R-:W-:Y:S05]  /*2f00*/  WARPSYNC.COLLECTIVE R101, `(.L_x_1774) ;  /* 0x0000000065087348 */ /* 0x000fea0003c00000 */
[----:B------:R0:W1:Y:S02]  /*2f10*/  SHFL.BFLY P1, R105, R104, R103, R102 ;  /* 0x0c00006768697389 */ /* 0x0000640000020066 */
[----:B01----:R-:W-:Y:S01]  /*2f20*/  ENDCOLLECTIVE ;  /* 0x000000000000791b */ /* 0x003fe20003800000 */
.L_x_1774:
[----:B------:R-:W-:Y:S05]  /*2f30*/  BRA `(.L_x_1775) ;  /* 0xffffffe000047947 */ /* 0x000fea000383ffff */
.L_x_1776:
        /* <DEDUP_REMOVED lines=12> */
.L_x_2102:


//--------------------- .text._ZN10layer_norm13ln_fwd_kernelINS_13Kernel_traitsI13__nv_bfloat16S2_S2_fjLj1536ELj1ELj4ELj1ELj16ENS_18Kernel_traits_baseILj1536ES2_S2_S2_fjLj128EEEEEEEvNS_9FwdParamsE --------------------------
	.section	.text._ZN10layer_norm13ln_fwd_kernelINS_13Kernel_traitsI13__nv_bfloat16S2_S2_fjLj1536ELj1ELj4ELj1ELj16ENS_18Kernel_traits_baseILj1536ES2_S2_S2_fjLj128EEEEEEEvNS_9FwdParamsE,"ax",@progbits
	.align	128
        .global         _ZN10layer_norm13ln_fwd_kernelINS_13Kernel_traitsI13__nv_bfloat16S2_S2_fjLj1536ELj1ELj4ELj1ELj16ENS_18Kernel_traits_baseILj1536ES2_S2_S2_fjLj128EEEEEEEvNS_9FwdParamsE
        .type           _ZN10layer_norm13ln_fwd_kernelINS_13Kernel_traitsI13__nv_bfloat16S2_S2_fjLj1536ELj1ELj4ELj1ELj16ENS_18Kernel_traits_baseILj1536ES2_S2_S2_fjLj128EEEEEEEvNS_9FwdParamsE,@function
        .size           _ZN10layer_norm13ln_fwd_kernelINS_13Kernel_traitsI13__nv_bfloat16S2_S2_fjLj1536ELj1ELj4ELj1ELj16ENS_18Kernel_traits_baseILj1536ES2_S2_S2_fjLj128EEEEEEEvNS_9FwdParamsE,(.L_x_2103 - _ZN10layer_norm13ln_fwd_kernelINS_13Kernel_traitsI13__nv_bfloat16S2_S2_fjLj1536ELj1ELj4ELj1ELj16ENS_18Kernel_traits_baseILj1536ES2_S2_S2_fjLj128EEEEEEEvNS_9FwdParamsE)
        .other          _ZN10layer_norm13ln_fwd_kernelINS_13Kernel_traitsI13__nv_bfloat16S2_S2_fjLj1536ELj1ELj4ELj1ELj16ENS_18Kernel_traits_baseILj1536ES2_S2_S2_fjLj128EEEEEEEvNS_9FwdParamsE,@"STO_CUDA_ENTRY STV_DEFAULT"
_ZN10layer_norm13ln_fwd_kernelINS_13Kernel_traitsI13__nv_bfloat16S2_S2_fjLj1536ELj1ELj4ELj1ELj16ENS_18Kernel_traits_baseILj1536ES2_S2_S2_fjLj128EEEEEEEvNS_9FwdParamsE:
.text._ZN10layer_norm13ln_fwd_kernelINS_13Kernel_traitsI13__nv_bfloat16S2_S2_fjLj1536ELj1ELj4ELj1ELj16ENS_18Kernel_traits_baseILj1536ES2_S2_S2_fjLj128EEEEEEEvNS_9FwdParamsE:
        /* <DEDUP_REMOVED lines=30> */
.L_x_1778:
[----:B01----:R-:W0:Y:S01]  /*01e0*/  S2R R3, SR_TID.X ;  /* 0x0000000000037919 */ /* 0x003e220000002100 */
[----:B------:R-:W1:Y:S01]  /*01f0*/  LDC.64 R72, c[0x0][0x220] ;  /* 0x00008800ff487b82 */ /* 0x000e620000000a00 */
[----:B0-----:R-:W-:-:S05]  /*0200*/  LOP3.LUT P0, R3, R3, 0x1f, RZ, 0xc0, !PT ;  /* 0x0000001f03037812 */ /* 0x001fca000780c0ff */
        /* <DEDUP_REMOVED lines=26> */
[--C-:B------:R-:W-:Y:S01]  /*03b0*/  FADD.FTZ R84, R52, R83.reuse ;  /* 0x0000005334547221 */ /* 0x100fe20000010000 */
[C---:B------:R-:W-:Y:S02]  /*03c0*/  PRMT R83, R54.reuse, 0x7632, R83 ;  /* 0x0000763236537816 */ /* 0x040fe40000000053 */
[----:B------:R-:W-:Y:S01]  /*03d0*/  SHF.L.U32 R82, R54, 0x10, RZ ;  /* 0x0000001036527819 */ /* 0x000fe200000006ff */
[----:B------:R-:W-:Y:S01]  /*03e0*/  FADD.FTZ R84, R81, R84 ;  /* 0x0000005451547221 */ /* 0x000fe20000010000 */
[----:B------:R-:W-:Y:S02]  /*03f0*/  SHF.L.U32 R54, R83, 0x10, RZ ;  /* 0x0000001053367819 */ /* 0x000fe400000006ff */
[----:B------:R-:W-:Y:S01]  /*0400*/  SHF.L.U32 R83, R55, 0x10, RZ ;  /* 0x0000001037537819 */ /* 0x000fe200000006ff */
[--C-:B------:R-:W-:Y:S01]  /*0410*/  FADD.FTZ R85, R53, R84.reuse ;  /* 0x0000005435557221 */ /* 0x100fe20000010000 */
[----:B------:R-:W-:-:S03]  /*0420*/  PRMT R84, R55, 0x7632, R84 ;  /* 0x0000763237547816 */ /* 0x000fc60000000054 */
[----:B------:R-:W-:Y:S01]  /*0430*/  FADD.FTZ R85, R82, R85 ;  /* 0x0000005552557221 */ /* 0x000fe20000010000 */
[----:B------:R-:W-:Y:S02]  /*0440*/  SHF.L.U32 R55, R84, 0x10, RZ ;  /* 0x0000001054377819 */ /* 0x000fe400000006ff */
[----:B---3--:R-:W-:Y:S01]  /*0450*/  SHF.L.U32 R84, R56, 0x10, RZ ;  /* 0x0000001038547819 */ /* 0x008fe200000006ff */
[--C-:B------:R-:W-:Y:S01]  /*0460*/  FADD.FTZ R86, R54, R85.reuse ;  /* 0x0000005536567221 */ /* 0x100fe20000010000 */
[----:B------:R-:W-:-:S03]  /*0470*/  PRMT R85, R56, 0x7632, R85 ;  /* 0x0000763238557816 */ /* 0x000fc60000000055 */
[----:B------:R-:W-:Y:S01]  /*0480*/  FADD.FTZ R86, R83, R86 ;  /* 0x0000005653567221 */ /* 0x000fe20000010000 */
[----:B------:R-:W-:Y:S02]  /*0490*/  SHF.L.U32 R56, R85, 0x10, RZ ;  /* 0x0000001055387819 */ /* 0x000fe400000006ff */
[----:B------:R-:W-:Y:S01]  /*04a0*/  SHF.L.U32 R85, R57, 0x10, RZ ;  /* 0x0000001039557819 */ /* 0x000fe200000006ff */
        /* <DEDUP_REMOVED lines=14> */
[----:B----4-:R-:W-:Y:S01]  /*0590*/  SHF.L.U32 R88, R60, 0x10, RZ ;  /* 0x000000103c587819 */ /* 0x010fe200000006ff */
[--C-:B------:R-:W-:Y:S01]  /*05a0*/  FADD.FTZ R90, R58, R89.reuse ;  /* 0x000000593a5a7221 */ /* 0x100fe20000010000 */
[----:B------:R-:W-:Y:S02]  /*05b0*/  PRMT R89, R60, 0x7632, R89 ;  /* 0x000076323c597816 */ /* 0x000fe40000000059 */
        /* <DEDUP_REMOVED lines=72> */
[----:B------:R-:W-:-:S03]  /*0a40*/  SHF.L.U32 R74, R103, 0x10, RZ ;  /* 0x00000010674a7819 */ /* 0x000fc600000006ff */
[--C-:B------:R-:W-:Y:S01]  /*0a50*/  FADD.FTZ R105, R73, R104.reuse ;  /* 0x0000006849697221 */ /* 0x100fe20000010000 */
[----:B------:R-:W-:-:S03]  /*0a60*/  PRMT R104, R75, 0x7632, R104 ;  /* 0x000076324b687816 */ /* 0x000fc60000000068 */
        /* <DEDUP_REMOVED lines=122> */
.L_x_1790:
[----:B------:R-:W2:Y:S01]  /*1210*/  LDC R103, c[0x0][0x260] ;  /* 0x00009800ff677b82 */ /* 0x000ea20000000800 */
[----:B01----:R-:W-:-:S07]  /*1220*/  FADD.FTZ R66, R66, R107 ;  /* 0x0000006b42427221 */ /* 0x003fce0000010000 */
[----:B------:R-:W0:Y:S08]  /*1230*/  @!P0 LDC.64 R64, c[0x0][0x230] ;  /* 0x00008c00ff408b82 */ /* 0x000e300000000a00 */
[----:B------:R-:W1:Y:S01]  /*1240*/  @!P0 LDC.64 R62, c[0x0][0x238] ;  /* 0x00008e00ff3e8b82 */ /* 0x000e620000000a00 */
[----:B--2---:R-:W-:-:S07]  /*1250*/  FFMA.FTZ R103, R66, 0.00065104168606922030449, R103 ;  /* 0x3a2aaaab42677823 */ /* 0x004fce0000010067 */
        /* <DEDUP_REMOVED lines=14> */
[----:B------:R-:W-:Y:S01]  /*1340*/  IMAD R55, R80, 0xc0, R79 ;  /* 0x000000c050377824 */ /* 0x000fe200078e024f */
[----:B------:R-:W-:Y:S01]  /*1350*/  F2FP.BF16.F32.PACK_AB R82, R53, R82 ;  /* 0x000000523552723e */ /* 0x000fe200000010ff */
[----:B0-----:R-:W-:Y:S01]  /*1360*/  FMUL.FTZ R75, R60, R103 ;  /* 0x000000673c4b7220 */ /* 0x001fe20000410000 */
[----:B------:R-:W-:Y:S01]  /*1370*/  F2FP.BF16.F32.PACK_AB R81, R52, R81 ;  /* 0x000000513451723e */ /* 0x000fe200000010ff */
[----:B------:R-:W-:Y:S01]  /*1380*/  FMUL.FTZ R60, R61, R103 ;  /* 0x000000673d3c7220 */ /* 0x000fe20000410000 */
[----:B------:R-:W-:Y:S01]  /*1390*/  F2FP.BF16.F32.PACK_AB R83, R54, R83 ;  /* 0x000000533653723e */ /* 0x000fe200000010ff */
[-C--:B------:R-:W-:Y:S01]  /*13a0*/  FMUL.FTZ R61, R112, R103.reuse ;  /* 0x00000067703d7220 */ /* 0x080fe20000410000 */
[----:B-----5:R-:W-:Y:S01]  /*13b0*/  HFMA2.MMA.BF16_V2 R52, R48, R0, R24 ;  /* 0x0000000030347235 */ /* 0x020fe20000200018 */
[-C--:B------:R-:W-:Y:S01]  /*13c0*/  FMUL.FTZ R107, R68, R103.reuse ;  /* 0x00000067446b7220 */ /* 0x080fe20000410000 */
[----:B------:R-:W-:Y:S01]  /*13d0*/  HFMA2.MMA.BF16_V2 R54, R50, R82, R26 ;  /* 0x0000005232367235 */ /* 0x000fe2000020001a */
[----:B------:R-:W-:Y:S01]  /*13e0*/  FMUL.FTZ R112, R69, R103 ;  /* 0x0000006745707220 */ /* 0x000fe20000410000 */
[----:B------:R-:W-:Y:S01]  /*13f0*/  IADD3 R105, R55, 0x20, RZ ;  /* 0x0000002037697810 */ /* 0x000fe20007ffe0ff */
[----:B--2---:R-:W-:-:S04]  /*1400*/  IMAD.WIDE.U32 R68, R78, 0x10, R66 ;  /* 0x000000104e447825 */ /* 0x004fc800078e0042 */
[----:B------:R-:W-:Y:S01]  /*1410*/  HFMA2.BF16_V2 R53, R49, R81, R25 ;  /* 0x0000005131357231 */ /* 0x000fe20000200019 */
[----:B------:R-:W-:Y:S01]  /*1420*/  @!P0 STG.E desc[UR4][R62.64], R103 ;  /* 0x000000673e008986 */ /* 0x000fe2000c101904 */
[----:B------:R-:W-:Y:S02]  /*1430*/  HFMA2.BF16_V2 R55, R51, R83, R27 ;  /* 0x0000005333377231 */ /* 0x000fe4000020001b */
[-C--:B------:R-:W-:Y:S01]  /*1440*/  FMUL.FTZ R65, R56, R103.reuse ;  /* 0x0000006738417220 */ /* 0x080fe20000410000 */
        /* <DEDUP_REMOVED lines=34> */
[----:B------:R-:W-:Y:S01]  /*1670*/  FMUL.FTZ R114, R71, R103 ;  /* 0x0000006747727220 */ /* 0x000fe20000410000 */
[----:B------:R-:W-:Y:S01]  /*1680*/  F2FP.BF16.F32.PACK_AB R56, R56, R85 ;  /* 0x000000553838723e */ /* 0x000fe200000010ff */
[-C--:B------:R-:W-:Y:S01]  /*1690*/  FMUL.FTZ R101, R101, R103.reuse ;  /* 0x0000006765657220 */ /* 0x080fe20000410000 */
[----:B------:R-:W-:Y:S01]  /*16a0*/  F2FP.BF16.F32.PACK_AB R58, R59, R58 ;  /* 0x0000003a3b3a723e */ /* 0x000fe200000010ff */
[-C--:B------:R-:W-:Y:S01]  /*16b0*/  FMUL.FTZ R106, R106, R103.reuse ;  /* 0x000000676a6a7220 */ /* 0x080fe20000410000 */
[----:B------:R-:W-:Y:S01]  /*16c0*/  F2FP.BF16.F32.PACK_AB R75, R75, R88 ;  /* 0x000000584b4b723e */ /* 0x000fe200000010ff */
[----:B------:R-:W-:Y:S01]  /*16d0*/  FMUL.FTZ R115, R104, R103 ;  /* 0x0000006768737220 */ /* 0x000fe20000410000 */
[----:B------:R-:W-:Y:S01]  /*16e0*/  F2FP.BF16.F32.PACK_AB R90, R109, R90 ;  /* 0x0000005a6d5a723e */ /* 0x000fe200000010ff */
[--C-:B------:R-:W-:Y:S01]  /*16f0*/  IMAD.WIDE.U32 R70, R77, 0x10, R66.reuse ;  /* 0x000000104d467825 */ /* 0x100fe200078e0042 */
[----:B------:R-:W-:Y:S01]  /*1700*/  F2FP.BF16.F32.PACK_AB R61, R61, R92 ;  /* 0x0000005c3d3d723e */ /* 0x000fe200000010ff */
[----:B------:R-:W-:Y:S01]  /*1710*/  HFMA2.MMA.BF16_V2 R52, R44, R65, R20 ;  /* 0x000000412c347235 */ /* 0x000fe20000200014 */
[----:B------:R-:W-:Y:S01]  /*1720*/  F2FP.BF16.F32.PACK_AB R74, R87, R94 ;  /* 0x0000005e574a723e */ /* 0x000fe200000010ff */
[----:B------:R-:W-:Y:S01]  /*1730*/  IMAD.WIDE.U32 R62, R3, 0x10, R66 ;  /* 0x00000010033e7825 */ /* 0x000fe200078e0042 */
[----:B------:R-:W-:-:S03]  /*1740*/  F2FP.BF16.F32.PACK_AB R84, R107, R96 ;  /* 0x000000606b54723e */ /* 0x000fc600000010ff */
[----:B------:R-:W-:Y:S01]  /*1750*/  HFMA2.BF16_V2 R53, R45, R56, R21 ;  /* 0x000000382d357231 */ /* 0x000fe20000200015 */
[----:B------:R-:W-:Y:S01]  /*1760*/  F2FP.BF16.F32.PACK_AB R86, R111, R98 ;  /* 0x000000626f56723e */ /* 0x000fe200000010ff */
[----:B------:R-:W-:Y:S01]  /*1770*/  HFMA2.MMA.BF16_V2 R54, R46, R57, R22 ;  /* 0x000000392e367235 */ /* 0x000fe20000200016 */
[----:B------:R-:W-:Y:S01]  /*1780*/  F2FP.BF16.F32.PACK_AB R60, R60, R89 ;  /* 0x000000593c3c723e */ /* 0x000fe200000010ff */
        /* <DEDUP_REMOVED lines=29> */
[----:B0-----:R-:W-:Y:S01]  /*1960*/  LEA R80, R68, R80, 0x2 ;  /* 0x0000005044507211 */ /* 0x001fe200078e10ff */
[----:B------:R-:W-:Y:S01]  /*1970*/  HFMA2.BF16_V2 R103, R31, R106, R7 ;  /* 0x0000006a1f677231 */ /* 0x000fe20000200007 */
[----:B------:R1:W-:Y:S02]  /*1980*/  STG.E.128 desc[UR4][R70.64], R56 ;  /* 0x0000003846007986 */ /* 0x0003e4000c101d04 */
[----:B------:R-:W-:-:S02]  /*1990*/  ISETP.GE.AND P0, PT, R80, R69, PT ;  /* 0x000000455000720c */ /* 0x000fc40003f06270 */
[----:B------:R1:W-:Y:S04]  /*19a0*/  STG.E.128 desc[UR4][R76.64], R72 ;  /* 0x000000484c007986 */ /* 0x0003e8000c101d04 */
[----:B------:R1:W-:Y:S04]  /*19b0*/  STG.E.128 desc[UR4][R62.64], R84 ;  /* 0x000000543e007986 */ /* 0x0003e8000c101d04 */
[----:B------:R1:W-:Y:S03]  /*19c0*/  STG.E.128 desc[UR4][R2.64], R100 ;  /* 0x0000006402007986 */ /* 0x0003e6000c101d04 */
[----:B------:R-:W-:Y:S05]  /*19d0*/  @!P0 BRA `(.L_x_1778) ;  /* 0xffffffe800008947 */ /* 0x000fea000383ffff */
[----:B------:R-:W-:Y:S05]  /*19e0*/  EXIT ;  /* 0x000000000000794d */ /* 0x000fea0003800000 */
.L_x_1777:
[----:B------:R-:W-:Y:S01]  /*19f0*/  HFMA2.MMA R108, -RZ, RZ, 0, 1.847743988037109375e-06 ;  /* 0x0000001fff6c7435 */ /* 0x000fe200000001ff */
[----:B------:R-:W-:Y:S01]  /*1a00*/  BSSY B0, `(.L_x_1779) ;  /* 0x0000006000007945 */ /* 0x000fe20003800000 */
[----:B------:R-:W-:Y:S02]  /*1a10*/  MOV R105, 0x1 ;  /* 0x0000000100697802 */ /* 0x000fe40000000f00 */
[----:B------:R-:W-:-:S07]  /*1a20*/  MOV R103, 0xffffffff ;  /* 0xffffffff00677802 */ /* 0x000fce0000000f00 */
[----:B-----5:R-:W-:Y:S05]  /*1a30*/  WARPSYNC.COLLECTIVE R103, `(.L_x_1780) ;  /* 0x0000000067087348 */ /* 0x020fea0003c00000 */
[----:B------:R0:W1:Y:S02]  /*1a40*/  SHFL.BFLY P1, R107, R110, R105, R108 ;  /* 0x0c0000696e6b7389 */ /* 0x000064000002006c */
[----:B01---5:R-:W-:Y:S01]  /*1a50*/  ENDCOLLECTIVE ;  /* 0x000000000000791b */ /* 0x023fe20003800000 */
.L_x_1780:
[----:B------:R-:W-:Y:S05]  /*1a60*/  BSYNC B0 ;  /* 0x0000000000007941 */ /* 0x000fea0003800000 */
.L_x_1779:
[----:B------:R-:W-:Y:S01]  /*1a70*/  HFMA2.MMA R105, -RZ, RZ, 0, 1.1920928955078125e-07 ;  /* 0x00000002ff697435 */ /* 0x000fe200000001ff */
[----:B------:R-:W-:Y:S01]  /*1a80*/  FADD.FTZ R110, R110, R107 ;  /* 0x0000006b6e6e7221 */ /* 0x000fe20000010000 */
[----:B------:R-:W-:Y:S02]  /*1a90*/  MOV R108, 0x1f ;  /* 0x0000001f006c7802 */ /* 0x000fe40000000f00 */
[----:B------:R-:W-:-:S07]  /*1aa0*/  MOV R103, 0xffffffff ;  /* 0xffffffff00677802 */ /* 0x000fce0000000f00 */
[----:B------:R-:W-:Y:S05]  /*1ab0*/  WARPSYNC.COLLECTIVE R103, `(.L_x_1781) ;  /* 0x0000000067087348 */ /* 0x000fea0003c00000 */
[----:B------:R0:W1:Y:S02]  /*1ac0*/  SHFL.BFLY P1, R107, R110, R105, R108 ;  /* 0x0c0000696e6b7389 */ /* 0x000064000002006c */
[----:B01----:R-:W-:Y:S01]  /*1ad0*/  ENDCOLLECTIVE ;  /* 0x000000000000791b */ /* 0x003fe20003800000 */
.L_x_1781:
[----:B------:R-:W-:Y:S01]  /*1ae0*/  HFMA2.MMA R105, -RZ, RZ, 0, 2.384185791015625e-07 ;  /* 0x00000004ff697435 */ /* 0x000fe200000001ff */
[----:B------:R-:W-:-:S05]  /*1af0*/  FADD.FTZ R109, R110, R107 ;  /* 0x0000006b6e6d7221 */ /* 0x000fca0000010000 */
[----:B------:R-:W-:-:S07]  /*1b00*/  MOV R110, R109 ;  /* 0x0000006d006e7202 */ /* 0x000fce0000000f00 */
[----:B------:R-:W-:Y:S05]  /*1b10*/  WARPSYNC.COLLECTIVE R103, `(.L_x_1782) ;  /* 0x0000000067087348 */ /* 0x000fea0003c00000 */
[----:B------:R0:W1:Y:S02]  /*1b20*/  SHFL.BFLY P1, R107, R110, R105, R108 ;  /* 0x0c0000696e6b7389 */ /* 0x000064000002006c */
[----:B01----:R-:W-:Y:S01]  /*1b30*/  ENDCOLLECTIVE ;  /* 0x000000000000791b */ /* 0x003fe20003800000 */
.L_x_1782:
[----:B------:R-:W-:Y:S01]  /*1b40*/  HFMA2.MMA R105, -RZ, RZ, 0, 4.76837158203125e-07 ;  /* 0x00000008ff697435 */ /* 0x000fe200000001ff */
[----:B------:R-:W-:-:S05]  /*1b50*/  FADD.FTZ R111, R109, R107 ;  /* 0x0000006b6d6f7221 */ /* 0x000fca0000010000 */
[----:B------:R-:W-:-:S07]  /*1b60*/  MOV R110, R111 ;  /* 0x0000006f006e7202 */ /* 0x000fce0000000f00 */
[----:B------:R-:W-:Y:S05]  /*1b70*/  WARPSYNC.COLLECTIVE R103, `(.L_x_1783) ;  /* 0x0000000067087348 */ /* 0x000fea0003c00000 */
[----:B------:R0:W1:Y:S02]  /*1b80*/  SHFL.BFLY P1, R107, R110, R105, R108 ;  /* 0x0c0000696e6b7389 */ /* 0x000064000002006c */
[----:B01----:R-:W-:Y:S01]  /*1b90*/  ENDCOLLECTIVE ;  /* 0x000000000000791b */ /* 0x003fe20003800000 */
.L_x_1783:
[----:B------:R-:W-:Y:S01]  /*1ba0*/  HFMA2.MMA R105, -RZ, RZ, 0, 9.5367431640625e-07 ;  /* 0x00000010ff697435 */ /* 0x000fe200000001ff */
[----:B------:R-:W-:-:S05]  /*1bb0*/  FADD.FTZ R112, R111, R107 ;  /* 0x0000006b6f707221 */ /* 0x000fca0000010000 */
[----:B------:R-:W-:-:S07]  /*1bc0*/  MOV R110, R112 ;  /* 0x00000070006e7202 */ /* 0x000fce0000000f00 */
[----:B------:R-:W-:Y:S05]  /*1bd0*/  WARPSYNC.COLLECTIVE R103, `(.L_x_1784) ;  /* 0x0000000067087348 */ /* 0x000fea0003c00000 */
[----:B------:R0:W1:Y:S02]  /*1be0*/  SHFL.BFLY P1, R107, R110, R105, R108 ;  /* 0x0c0000696e6b7389 */ /* 0x000064000002006c */
[----:B01----:R-:W-:Y:S01]  /*1bf0*/  ENDCOLLECTIVE ;  /* 0x000000000000791b */ /* 0x003fe20003800000 */
.L_x_1784:
        /* <DEDUP_REMOVED lines=104> */
.L_x_1785:
[----:B------:R-:W-:Y:S01]  /*2280*/  HFMA2.MMA R105, -RZ, RZ, 0, 1.1920928955078125e-07 ;  /* 0x00000002ff697435 */ /* 0x000fe200000001ff */
[----:B------:R-:W-:-:S05]  /*2290*/  FADD.FTZ R62, R110, R107 ;  /* 0x0000006b6e3e7221 */ /* 0x000fca0000010000 */
[----:B------:R-:W-:-:S07]  /*22a0*/  MOV R110, R62 ;  /* 0x0000003e006e7202 */ /* 0x000fce0000000f00 */
[----:B------:R-:W-:Y:S05]  /*22b0*/  WARPSYNC.COLLECTIVE R103, `(.L_x_1786) ;  /* 0x0000000067087348 */ /* 0x000fea0003c00000 */
[----:B------:R0:W1:Y:S02]  /*22c0*/  SHFL.BFLY P1, R107, R110, R105, R108 ;  /* 0x0c0000696e6b7389 */ /* 0x000064000002006c */
[----:B01----:R-:W-:Y:S01]  /*22d0*/  ENDCOLLECTIVE ;  /* 0x000000000000791b */ /* 0x003fe20003800000 */
.L_x_1786:
[----:B------:R-:W-:Y:S01]  /*22e0*/  HFMA2.MMA R105, -RZ, RZ, 0, 2.384185791015625e-07 ;  /* 0x00000004ff697435 */ /* 0x000fe200000001ff */
[----:B------:R-:W-:-:S05]  /*22f0*/  FADD.FTZ R63, R62, R107 ;  /* 0x0000006b3e3f7221 */ /* 0x000fca0000010000 */
[----:B------:R-:W-:-:S07]  /*2300*/  MOV R110, R63 ;  /* 0x0000003f006e7202 */ /* 0x000fce0000000f00 */
[----:B------:R-:W-:Y:S05]  /*2310*/  WARPSYNC.COLLECTIVE R103, `(.L_x_1787) ;  /* 0x0000000067087348 */ /* 0x000fea0003c00000 */
[----:B------:R0:W1:Y:S02]  /*2320*/  SHFL.BFLY P1, R107, R110, R105, R108 ;  /* 0x0c0000696e6b7389 */ /* 0x000064000002006c */
[----:B01----:R-:W-:Y:S01]  /*2330*/  ENDCOLLECTIVE ;  /* 0x000000000000791b */ /* 0x003fe20003800000 */
.L_x_1787:
[----:B------:R-:W-:Y:S01]  /*2340*/  HFMA2.MMA R105, -RZ, RZ, 0, 4.76837158203125e-07 ;  /* 0x00000008ff697435 */ /* 0x000fe200000001ff */
[----:B------:R-:W-:-:S05]  /*2350*/  FADD.FTZ R64, R63, R107 ;  /* 0x0000006b3f407221 */ /* 0x000fca0000010000 */
[----:B------:R-:W-:-:S07]  /*2360*/  MOV R110, R64 ;  /* 0x00000040006e7202 */ /* 0x000fce0000000f00 */
[----:B------:R-:W-:Y:S05]  /*2370*/  WARPSYNC.COLLECTIVE R103, `(.L_x_1788) ;  /* 0x0000000067087348 */ /* 0x000fea0003c00000 */
[----:B------:R0:W1:Y:S02]  /*2380*/  SHFL.BFLY P1, R107, R110, R105, R108 ;  /* 0x0c0000696e6b7389 */ /* 0x000064000002006c */
[----:B01----:R-:W-:Y:S01]  /*2390*/  ENDCOLLECTIVE ;  /* 0x000000000000791b */ /* 0x003fe20003800000 */
.L_x_1788:
[----:B------:R-:W-:Y:S01]  /*23a0*/  HFMA2.MMA R105, -RZ, RZ, 0, 9.5367431640625e-07 ;  /* 0x00000010ff697435 */ /* 0x000fe200000001ff */
[----:B------:R-:W-:-:S05]  /*23b0*/  FADD.FTZ R66, R64, R107 ;  /* 0x0000006b40427221 */ /* 0x000fca0000010000 */
[----:B------:R-:W-:-:S07]  /*23c0*/  MOV R110, R66 ;  /* 0x00000042006e7202 */ /* 0x000fce0000000f00 */
[----:B------:R-:W-:Y:S05]  /*23d0*/  WARPSYNC.COLLECTIVE R103, `(.L_x_1789) ;  /* 0x0000000067087348 */ /* 0x000fea0003c00000 */
[----:B------:R0:W1:Y:S02]  /*23e0*/  SHFL.BFLY P1, R107, R110, R105, R108 ;  /* 0x0c0000696e6b7389 */ /* 0x000064000002006c */
[----:B01----:R-:W-:Y:S01]  /*23f0*/  ENDCOLLECTIVE ;  /* 0x000000000000791b */ /* 0x003fe20003800000 */
.L_x_1789:
[----:B------:R-:W-:Y:S05]  /*2400*/  BRA `(.L_x_1790) ;  /* 0xffffffec00807947 */ /* 0x000fea000383ffff */
.L_x_1791:
        /* <DEDUP_REMOVED lines=15> */
.L_x_2103:


//--------------------- .text._ZN10layer_norm13ln_fwd_kernelINS_13Kernel_traitsI6__halffS2_fjLj1536ELj1ELj4ELj1ELj16ENS_18Kernel_traits_baseILj1536ES2_fS2_fjLj128EEEEEEEvNS_9FwdParamsE --------------------------
	.section	.text._ZN10layer_norm13ln_fwd_kernelINS_13Kernel_traitsI6__halffS2_fjLj1536ELj1ELj4ELj1ELj16ENS_18Kernel_traits_baseILj1536ES2_fS2_fjLj128EEEEEEEvNS_9FwdParamsE,"ax",@progbits
	.align	128
        .global         _ZN10layer_norm13ln_fwd_kernelINS_13Kernel_traitsI6__halffS2_fjLj1536ELj1ELj4ELj1ELj16ENS_18Kernel_traits_baseILj1536ES2_fS2_fjLj128EEEEEEEvNS_9FwdParamsE
        .type           _ZN10layer_norm13ln_fwd_kernelINS_13Kernel_traitsI6__halffS2_fjLj1536ELj1ELj4ELj1ELj16ENS_18Kernel_traits_baseILj1536ES2_fS2_fjLj128EEEEEEEvNS_9FwdParamsE,@function
        .size           _ZN10layer_norm13ln_fwd_kernelINS_13Kernel_traitsI6__halffS2_fjLj1536ELj1ELj4ELj1ELj16ENS_18Kernel_traits_baseILj1536ES2_fS2_fjLj128EEEEEEEvNS_9FwdParamsE,(.L_x_2104 - _ZN10layer_norm13ln_fwd_kernelINS_13Kernel_traitsI6__halffS2_fjLj1536ELj1ELj4ELj1ELj16ENS_18Kernel_traits_baseILj1536ES2_fS2_fjLj128EEEEEEEvNS_9FwdParamsE)
        .other          _ZN10layer_norm13ln_fwd_kernelINS_13Kernel_traitsI6__halffS2_fjLj1536ELj1ELj4ELj1ELj16ENS_18Kernel_traits_baseILj1536ES2_fS2_fjLj128EEEEEEEvNS_9FwdParamsE,@"STO_CUDA_ENTRY STV_DEFAULT"
_ZN10layer_norm13ln_fwd_kernelINS_13Kernel_traitsI6__halffS2_fjLj1536ELj1ELj4ELj1ELj16ENS_18Kernel_traits_baseILj1536ES2_fS2_fjLj128EEEEEEEvNS_9FwdParamsE:
.text._ZN10layer_norm13ln_fwd_kernelINS_13Kernel_traitsI6__halffS2_fjLj1536ELj1ELj4ELj1ELj16ENS_18Kernel_traits_baseILj1536ES2_fS2_fjLj128EEEEEEEvNS_9FwdParamsE:
        /* <DEDUP_REMOVED lines=42> */
.L_x_1793:
        /* <DEDUP_REMOVED lines=203> */
.L_x_1805:
        /* <DEDUP_REMOVED lines=19> */
[----:B------:R-:W-:Y:S01]  /*1080*/  F2FP.F16.F32.PACK_AB R7, RZ, R6 ;  /* 0x00000006ff07723e */ /* 0x000fe200000000ff */
        /* <DEDUP_REMOVED lines=16> */
[----:B------:R-:W-:Y:S01]  /*1190*/  FMUL.FTZ R37, R42, R101 ;  /* 0x000000652a257220 */ /* 0x000fe20000410000 */
[----:B------:R-:W-:Y:S01]  /*11a0*/  F2FP.F16.F32.PACK_AB R17, RZ, R19 ;  /* 0x00000013ff11723e */ /* 0x000fe200000000ff */
[-C--:B------:R-:W-:Y:S01]  /*11b0*/  FMUL.FTZ R21, R21, R101.reuse ;  /* 0x0000006515157220 */ /* 0x080fe20000410000 */
[-C--:B------:R-:W-:Y:S01]  /*11c0*/  FMUL.FTZ R15, R26, R101.reuse ;  /* 0x000000651a0f7220 */ /* 0x080fe20000410000 */
        /* <DEDUP_REMOVED lines=30> */
[----:B------:R-:W-:Y:S01]  /*13b0*/  HFMA2 R44, R44.H0_H0, R23.H0_H0, R34.H0_H0 ;  /* 0x200000172c2c7231 */ /* 0x000fe20000040822 */
        /* <DEDUP_REMOVED lines=8> */
[----:B------:R-:W-:-:S02]  /*1440*/  F2FP.F16.F32.PACK_AB R24, RZ, R21 ;  /* 0x00000015ff18723e */ /* 0x000fc400000000ff */
[----:B------:R-:W-:Y:S01]  /*1450*/  F2FP.F16.F32.PACK_AB R21, RZ, R106 ;  /* 0x0000006aff15723e */ /* 0x000fe200000000ff */
[-C--:B------:R-:W-:Y:S01]  /*1460*/  FMUL.FTZ R106, R41, R101.reuse ;  /* 0x00000065296a7220 */ /* 0x080fe20000410000 */
[----:B------:R-:W-:Y:S01]  /*1470*/  FMUL.FTZ R41, R50, R101 ;  /* 0x0000006532297220 */ /* 0x000fe20000410000 */
[----:B------:R-:W-:Y:S01]  /*1480*/  HFMA2 R104, R51.H0_H0, R104.H0_H0, R40.H0_H0 ;  /* 0x2000006833687231 */ /* 0x000fe20000040828 */
[----:B------:R-:W-:Y:S02]  /*1490*/  F2FP.F16.F32.PACK_AB R103, RZ, R103 ;  /* 0x00000067ff67723e */ /* 0x000fe400000000ff */
[----:B------:R-:W-:Y:S02]  /*14a0*/  F2FP.F16.F32.PACK_AB R98, RZ, R98 ;  /* 0x00000062ff62723e */ /* 0x000fe400000000ff */
[----:B------:R-:W-:Y:S02]  /*14b0*/  SHF.R.U64 R23, R68, 0x10, R69 ;  /* 0x0000001044177819 */ /* 0x000fe40000001245 */
[----:B------:R-:W-:-:S02]  /*14c0*/  SHF.R.U64 R22, R92, 0x10, R93 ;  /* 0x000000105c167819 */ /* 0x000fc4000000125d */
[----:B------:R-:W-:Y:S02]  /*14d0*/  SHF.R.U32.HI R34, RZ, 0x10, R69 ;  /* 0x00000010ff227819 */ /* 0x000fe40000011645 */
[----:B------:R-:W-:Y:S01]  /*14e0*/  SHF.R.U32.HI R35, RZ, 0x10, R93 ;  /* 0x00000010ff237819 */ /* 0x000fe2000001165d */
[----:B------:R-:W-:Y:S01]  /*14f0*/  HFMA2 R103, R22.H0_H0, R103.H0_H0, R23.H0_H0 ;  /* 0x2000006716677231 */ /* 0x000fe20000040817 */
[----:B------:R-:W-:Y:S02]  /*1500*/  SHF.R.U32.HI R50, RZ, 0x10, R67 ;  /* 0x00000010ff327819 */ /* 0x000fe40000011643 */
[----:B------:R-:W-:Y:S01]  /*1510*/  SHF.R.U32.HI R40, RZ, 0x10, R91 ;  /* 0x00000010ff287819 */ /* 0x000fe2000001165b */
[----:B------:R-:W-:Y:S01]  /*1520*/  HFMA2 R98, R35.H0_H0, R98.H0_H0, R34.H0_H0 ;  /* 0x2000006223627231 */ /* 0x000fe20000040822 */
[----:B------:R-:W-:Y:S02]  /*1530*/  SHF.R.U64 R51, R88, 0x10, R89 ;  /* 0x0000001058337819 */ /* 0x000fe40000001259 */
[----:B------:R-:W-:Y:S01]  /*1540*/  SHF.R.U64 R39, R66, 0x10, R67 ;  /* 0x0000001042277819 */ /* 0x000fe20000001243 */
[----:B------:R-:W-:Y:S01]  /*1550*/  HFMA2 R17, R40.H0_H0, R17.H0_H0, R50.H0_H0 ;  /* 0x2000001128117231 */ /* 0x000fe20000040832 */
[----:B------:R-:W-:Y:S01]  /*1560*/  SHF.R.U64 R45, R90, 0x10, R91 ;  /* 0x000000105a2d7819 */ /* 0x000fe2000000125b */
[----:B------:R-:W-:Y:S01]  /*1570*/  HFMA2 R34, R51.H0_H0, R24.H0_H0, R109.H0_H0 ;  /* 0x2000001833227231 */ /* 0x000fe2000004086d */
        /* <DEDUP_REMOVED lines=9> */
[----:B------:R-:W-:Y:S01]  /*1610*/  SHF.R.U32.HI R22, RZ, 0x10, R65 ;  /* 0x00000010ff167819 */ /* 0x000fe20000011641 */
[----:B------:R-:W-:Y:S01]  /*1620*/  HFMA2 R20, R35.H0_H0, R26.H0_H0, R24.H0_H0 ;  /* 0x2000001a23147231 */ /* 0x000fe20000040818 */
[----:B------:R-:W-:Y:S02]  /*1630*/  SHF.R.U32.HI R18, RZ, 0x10, R89 ;  /* 0x00000010ff127819 */ /* 0x000fe40000011659 */
[----:B------:R-:W-:Y:S02]  /*1640*/  SHF.R.U64 R39, R60, 0x10, R61 ;  /* 0x000000103c277819 */ /* 0x000fe4000000123d */
[----:B------:R-:W-:Y:S01]  /*1650*/  SHF.R.U64 R50, R84, 0x10, R85 ;  /* 0x0000001054327819 */ /* 0x000fe20000001255 */
[----:B------:R-:W-:Y:S01]  /*1660*/  HFMA2 R18, R18.H0_H0, R21.H0_H0, R22.H0_H0 ;  /* 0x2000001512127231 */ /* 0x000fe20000040816 */
[----:B------:R-:W-:Y:S02]  /*1670*/  SHF.R.U32.HI R51, RZ, 0x10, R61 ;  /* 0x00000010ff337819 */ /* 0x000fe4000001163d */
        /* <DEDUP_REMOVED lines=13> */
[----:B------:R-:W-:-:S02]  /*1750*/  SHF.R.U32.HI R51, RZ, 0x10, R57 ;  /* 0x00000010ff337819 */ /* 0x000fc40000011639 */
[----:B------:R-:W-:Y:S01]  /*1760*/  SHF.R.U32.HI R50, RZ, 0x10, R81 ;  /* 0x00000010ff327819 */ /* 0x000fe20000011651 */
[----:B------:R-:W-:Y:S01]  /*1770*/  HFMA2 R33, R33.H0_H0, R105.H0_H0, R110.H0_H0 ;  /* 0x2000006921217231 */ /* 0x000fe2000004086e */
[----:B------:R-:W-:Y:S02]  /*1780*/  F2FP.F16.F32.PACK_AB R106, RZ, R106 ;  /* 0x0000006aff6a723e */ /* 0x000fe400000000ff */
[----:B------:R-:W-:Y:S01]  /*1790*/  SHF.R.U64 R25, R54, 0x10, R55 ;  /* 0x0000001036197819 */ /* 0x000fe20000001237 */
[----:B------:R-:W-:Y:S01]  /*17a0*/  HFMA2 R32, R50.H0_H0, R36.H0_H0, R51.H0_H0 ;  /* 0x2000002432207231 */ /* 0x000fe20000040833 */
[----:B------:R-:W-:Y:S02]  /*17b0*/  SHF.R.U64 R26, R78, 0x10, R79 ;  /* 0x000000104e1a7819 */ /* 0x000fe4000000124f */
        /* <DEDUP_REMOVED lines=22> */
[----:B------:R-:W-:Y:S01]  /*1920*/  LOP3.LUT R44, R44, 0xffff, RZ, 0xc0, !PT ;  /* 0x0000ffff2c2c7812 */ /* 0x000fe200078ec0ff */
[----:B------:R-:W-:Y:S01]  /*1930*/  HFMA2 R47, R88.H0_H0, R10.H0_H0, R64.H0_H0 ;  /* 0x2000000a582f7231 */ /* 0x000fe20000040840 */
[----:B------:R-:W-:Y:S01]  /*1940*/  F2FP.F16.F32.PACK_AB R11, RZ, R11 ;  /* 0x0000000bff0b723e */ /* 0x000fe200000000ff */
[----:B------:R-:W-:Y:S01]  /*1950*/  HFMA2 R49, R89.H0_H0, R4.H0_H0, R65.H0_H0 ;  /* 0x2000000459317231 */ /* 0x000fe20000040841 */
[----:B------:R-:W-:-:S02]  /*1960*/  PRMT R6, R7, 0x7610, R6 ;  /* 0x0000761007067816 */ /* 0x000fc40000000006 */
[----:B------:R-:W-:Y:S01]  /*1970*/  F2FP.F16.F32.PACK_AB R9, RZ, R9 ;  /* 0x00000009ff09723e */ /* 0x000fe200000000ff */
[----:B------:R-:W-:Y:S01]  /*1980*/  HFMA2 R11, R90.H0_H0, R11.H0_H0, R66.H0_H0 ;  /* 0x2000000b5a0b7231 */ /* 0x000fe20000040842 */
[----:B------:R-:W-:Y:S02]  /*1990*/  F2FP.F16.F32.PACK_AB R8, RZ, R8 ;  /* 0x00000008ff08723e */ /* 0x000fe400000000ff */
[----:B------:R-:W-:Y:S01]  /*19a0*/  LOP3.LUT R46, R46, 0xffff, RZ, 0xc0, !PT ;  /* 0x0000ffff2e2e7812 */ /* 0x000fe200078ec0ff */
[----:B------:R-:W-:Y:S01]  /*19b0*/  HFMA2 R9, R92.H0_H0, R9.H0_H0, R68.H0_H0 ;  /* 0x200000095c097231 */ /* 0x000fe20000040844 */
[----:B------:R-:W-:Y:S01]  /*19c0*/  F2FP.F16.F32.PACK_AB R5, RZ, R5 ;  /* 0x00000005ff05723e */ /* 0x000fe200000000ff */
[----:B------:R-:W-:Y:S01]  /*19d0*/  HFMA2 R8, R93.H0_H0, R8.H0_H0, R69.H0_H0 ;  /* 0x200000085d087231 */ /* 0x000fe20000040845 */
[----:B------:R-:W-:Y:S02]  /*19e0*/  F2FP.F16.F32.PACK_AB R13, RZ, R13 ;  /* 0x0000000dff0d723e */ /* 0x000fe400000000ff */
[----:B------:R-:W-:Y:S01]  /*19f0*/  F2FP.F16.F32.PACK_AB R16, RZ, R16 ;  /* 0x00000010ff10723e */ /* 0x000fe200000000ff */
[----:B------:R-:W-:Y:S01]  /*1a00*/  HFMA2 R48, R95.H0_H0, R5.H0_H0, R71.H0_H0 ;  /* 0x200000055f307231 */ /* 0x000fe20000040847 */
[----:B------:R-:W-:Y:S01]  /*1a10*/  PRMT R4, R51, 0x7610, R4 ;  /* 0x0000761033047816 */ /* 0x000fe20000000004 */
[----:B------:R-:W-:Y:S01]  /*1a20*/  HFMA2 R50, R86.H0_H0, R13.H0_H0, R62.H0_H0 ;  /* 0x2000000d56327231 */ /* 0x000fe2000004083e */
[----:B------:R-:W-:Y:S01]  /*1a30*/  PRMT R10, R105, 0x7610, R10 ;  /* 0x00007610690a7816 */ /* 0x000fe2000000000a */
[----:B------:R-:W-:Y:S01]  /*1a40*/  HFMA2 R0, R83.H0_H0, R16.H0_H0, R59.H0_H0 ;  /* 0x2000001053007231 */ /* 0x000fe2000004083b */
[----:B------:R-:W-:-:S02]  /*1a50*/  SHF.L.U32 R7, R44, 0x10, RZ ;  /* 0x000000102c077819 */ /* 0x000fc400000006ff */
[----:B------:R-:W-:Y:S02]  /*1a60*/  F2FP.F16.F32.PACK_AB R14, RZ, R14 ;  /* 0x0000000eff0e723e */ /* 0x000fe400000000ff */
[----:B------:R-:W-:Y:S02]  /*1a70*/  LOP3.LUT R6, R6, 0xffff, RZ, 0xc0, !PT ;  /* 0x0000ffff06067812 */ /* 0x000fe400078ec0ff */
[----:B------:R-:W-:Y:S01]  /*1a80*/  SHF.L.U64.HI R105, R44, 0x10, RZ ;  /* 0x000000102c697819 */ /* 0x000fe200000102ff */
[----:B------:R-:W-:Y:S01]  /*1a90*/  HFMA2 R13, R85.H0_H0, R14.H0_H0, R61.H0_H0 ;  /* 0x2000000e550d7231 */ /* 0x000fe2000004083d */
[----:B------:R-:W-:Y:S02]  /*1aa0*/  SHF.L.U32 R51, R46, 0x10, RZ ;  /* 0x000000102e337819 */ /* 0x000fe400000006ff */
[----:B------:R-:W-:Y:S02]  /*1ab0*/  LOP3.LUT R4, R7, 0xffff, R4, 0xf8, !PT ;  /* 0x0000ffff07047812 */ /* 0x000fe400078ef804 */
[----:B------:R-:W-:-:S02]  /*1ac0*/  LOP3.LUT R7, R6, 0xffff0000, R105, 0xf8, !PT ;  /* 0xffff000006077812 */ /* 0x000fc400078ef869 */
[----:B------:R-:W-:Y:S02]  /*1ad0*/  LOP3.LUT R6, R51, 0xffff, R10, 0xf8, !PT ;  /* 0x0000ffff33067812 */ /* 0x000fe400078ef80a */
[----:B------:R-:W-:Y:S02]  /*1ae0*/  LOP3.LUT R16, R103, 0xffff, RZ, 0xc0, !PT ;  /* 0x0000ffff67107812 */ /* 0x000fe400078ec0ff */
[----:B------:R-:W-:Y:S02]  /*1af0*/  PRMT R14, R11, 0x7610, R14 ;  /* 0x000076100b0e7816 */ /* 0x000fe4000000000e */
[----:B------:R-:W-:Y:S02]  /*1b00*/  LOP3.LUT R51, R45, 0xffff, RZ, 0xc0, !PT ;  /* 0x0000ffff2d337812 */ /* 0x000fe400078ec0ff */
[----:B------:R-:W-:Y:S02]  /*1b10*/  F2FP.F16.F32.PACK_AB R29, RZ, R29 ;  /* 0x0000001dff1d723e */ /* 0x000fe400000000ff */
[----:B------:R-:W-:-:S02]  /*1b20*/  PRMT R10, R9, 0x7610, R10 ;  /* 0x00007610090a7816 */ /* 0x000fc4000000000a */
[----:B------:R-:W-:Y:S01]  /*1b30*/  LOP3.LUT R11, R8, 0xffff, RZ, 0xc0, !PT ;  /* 0x0000ffff080b7812 */ /* 0x000fe200078ec0ff */
[----:B------:R-:W-:Y:S01]  /*1b40*/  HFMA2 R29, R82.H0_H0, R29.H0_H0, R58.H0_H0 ;  /* 0x2000001d521d7231 */ /* 0x000fe2000004083a */
[----:B------:R-:W-:Y:S02]  /*1b50*/  F2FP.F16.F32.PACK_AB R15, RZ, R15 ;  /* 0x0000000fff0f723e */ /* 0x000fe400000000ff */
[----:B------:R-:W-:Y:S02]  /*1b60*/  LOP3.LUT R9, R48, 0xffff, RZ, 0xc0, !PT ;  /* 0x0000ffff30097812 */ /* 0x000fe400078ec0ff */
[----:B------:R-:W-:Y:S01]  /*1b70*/  SHF.L.U64.HI R8, R46, 0x10, RZ ;  /* 0x000000102e087819 */ /* 0x000fe200000102ff */
[----:B------:R-:W-:Y:S01]  /*1b80*/  HFMA2 R15, R87.H0_H0, R15.H0_H0, R63.H0_H0 ;  /* 0x2000000f570f7231 */ /* 0x000fe2000004083f */
[----:B------:R-:W-:Y:S02]  /*1b90*/  SHF.L.U32 R103, R16, 0x10, RZ ;  /* 0x0000001010677819 */ /* 0x000fe400000006ff */
[----:B------:R-:W-:-:S02]  /*1ba0*/  SHF.L.U32 R45, R51, 0x10, RZ ;  /* 0x00000010332d7819 */ /* 0x000fc400000006ff */
[----:B------:R-:W-:Y:S02]  /*1bb0*/  LOP3.LUT R34, R34, 0xffff, RZ, 0xc0, !PT ;  /* 0x0000ffff22227812 */ /* 0x000fe400078ec0ff */
[----:B------:R-:W-:Y:S02]  /*1bc0*/  F2FP.F16.F32.PACK_AB R28, RZ, R28 ;  /* 0x0000001cff1c723e */ /* 0x000fe400000000ff */
[----:B------:R-:W-:Y:S02]  /*1bd0*/  SHF.L.U64.HI R16, R16, 0x10, RZ ;  /* 0x0000001010107819 */ /* 0x000fe400000102ff */
[----:B------:R-:W-:Y:S01]  /*1be0*/  LOP3.LUT R9, R9, 0xffff0000, R8, 0xf8, !PT ;  /* 0xffff000009097812 */ /* 0x000fe200078ef808 */
[----:B------:R-:W-:Y:S01]  /*1bf0*/  HFMA2 R5, R80.H0_H0, R28.H0_H0, R56.H0_H0 ;  /* 0x2000001c50057231 */ /* 0x000fe20000040838 */
        /* <DEDUP_REMOVED lines=16> */
[----:B------:R-:W-:Y:S02]  /*1d00*/  F2FP.F16.F32.PACK_AB R38, RZ, R38 ;  /* 0x00000026ff26723e */ /* 0x000fe400000000ff */
[----:B------:R-:W-:Y:S02]  /*1d10*/  LOP3.LUT R13, R28, 0xffff0000, R13, 0xf8, !PT ;  /* 0xffff00001c0d7812 */ /* 0x000fe400078ef80d */
[----:B------:R-:W-:Y:S01]  /*1d20*/  LOP3.LUT R16, R15, 0xffff, R16, 0xf8, !PT ;  /* 0x0000ffff0f107812 */ /* 0x000fe200078ef810 */
[----:B------:R-:W-:Y:S01]  /*1d30*/  HFMA2 R38, R76.H0_H0, R38.H0_H0, R52.H0_H0 ;  /* 0x200000264c267231 */ /* 0x000fe20000040834 */
[----:B------:R-:W-:-:S02]  /*1d40*/  LOP3.LUT R28, R35, 0xffff, R30, 0xf8, !PT ;  /* 0x0000ffff231c7812 */ /* 0x000fc400078ef81e */
[----:B------:R-:W-:Y:S01]  /*1d50*/  LOP3.LUT R0, R0, 0xffff, RZ, 0xc0, !PT ;  /* 0x0000ffff00007812 */ /* 0x000fe200078ec0ff */
[----:B------:R-:W0:Y:S01]  /*1d60*/  S2R R35, SR_TID.X ;  /* 0x0000000000237919 */ /* 0x000e220000002100 */
[----:B------:R-:W-:Y:S02]  /*1d70*/  SHF.L.U64.HI R15, R39, 0x10, RZ ;  /* 0x00000010270f7819 */ /* 0x000fe400000102ff */
[----:B------:R-:W-:Y:S02]  /*1d80*/  SHF.L.U32 R30, R33, 0x10, RZ ;  /* 0x00000010211e7819 */ /* 0x000fe400000006ff */
[----:B------:R-:W-:Y:S02]  /*1d90*/  LOP3.LUT R24, R24, 0xffff, RZ, 0xc0, !PT ;  /* 0x0000ffff18187812 */ /* 0x000fe400078ec0ff */
[----:B------:R-:W-:Y:S02]  /*1da0*/  LOP3.LUT R0, R0, 0xffff0000, R15, 0xf8, !PT ;  /* 0xffff000000007812 */ /* 0x000fe400078ef80f */
[----:B------:R-:W-:-:S02]  /*1db0*/  F2FP.F16.F32.PACK_AB R27, RZ, R27 ;  /* 0x0000001bff1b723e */ /* 0x000fc400000000ff */
[----:B------:R-:W-:Y:S02]  /*1dc0*/  F2FP.F16.F32.PACK_AB R43, RZ, R43 ;  /* 0x0000002bff2b723e */ /* 0x000fe400000000ff */
[----:B------:R-:W-:Y:S01]  /*1dd0*/  F2FP.F16.F32.PACK_AB R41, RZ, R41 ;  /* 0x00000029ff29723e */ /* 0x000fe200000000ff */
[----:B------:R-:W-:Y:S01]  /*1de0*/  HFMA2 R27, R78.H0_H0, R27.H0_H0, R54.H0_H0 ;  /* 0x2000001b4e1b7231 */ /* 0x000fe20000040836 */
[----:B------:R-:W-:Y:S01]  /*1df0*/  LOP3.LUT R30, R30, 0xffff, R5, 0xf8, !PT ;  /* 0x0000ffff1e1e7812 */ /* 0x000fe200078ef805 */
[----:B------:R-:W-:Y:S01]  /*1e00*/  HFMA2 R43, R77.H0_H0, R43.H0_H0, R53.H0_H0 ;  /* 0x2000002b4d2b7231 */ /* 0x000fe20000040835 */
[----:B------:R-:W-:Y:S01]  /*1e10*/  SHF.L.U32 R15, R24, 0x10, RZ ;  /* 0x00000010180f7819 */ /* 0x000fe200000006ff */
[----:B------:R-:W-:Y:S01]  /*1e20*/  HFMA2 R41, R75.H0_H0, R41.H0_H0, R3.H0_H0 ;  /* 0x200000294b297231 */ /* 0x000fe20000040803 */
[----:B------:R-:W-:Y:S02]  /*1e30*/  F2FP.F16.F32.PACK_AB R12, RZ, R12 ;  /* 0x0000000cff0c723e */ /* 0x000fe400000000ff */
[----:B------:R-:W-:-:S02]  /*1e40*/  F2FP.F16.F32.PACK_AB R37, RZ, R37 ;  /* 0x00000025ff25723e */ /* 0x000fc400000000ff */
[----:B------:R-:W-:Y:S01]  /*1e50*/  SHF.L.U64.HI R34, R34, 0x10, RZ ;  /* 0x0000001022227819 */ /* 0x000fe200000102ff */
[----:B------:R-:W-:Y:S01]  /*1e60*/  HFMA2 R12, R91.H0_H0, R12.H0_H0, R67.H0_H0 ;  /* 0x2000000c5b0c7231 */ /* 0x000fe20000040843 */
[----:B------:R-:W-:Y:S01]  /*1e70*/  PRMT R5, R22, 0x7610, R5 ;  /* 0x0000761016057816 */ /* 0x000fe20000000005 */
[----:B------:R-:W-:Y:S01]  /*1e80*/  HFMA2 R37, R79.H0_H0, R37.H0_H0, R55.H0_H0 ;  /* 0x200000254f257231 */ /* 0x000fe20000040837 */
[----:B------:R-:W-:Y:S02]  /*1e90*/  F2FP.F16.F32.PACK_AB R19, RZ, R19 ;  /* 0x00000013ff13723e */ /* 0x000fe400000000ff */
[----:B------:R-:W-:Y:S02]  /*1ea0*/  LOP3.LUT R36, R36, 0xffff, RZ, 0xc0, !PT ;  /* 0x0000ffff24247812 */ /* 0x000fe400078ec0ff */
[----:B------:R-:W-:Y:S01]  /*1eb0*/  LOP3.LUT R22, R15, 0xffff, R38, 0xf8, !PT ;  /* 0x0000ffff0f167812 */ /* 0x000fe200078ef826 */
[----:B------:R-:W-:Y:S01]  /*1ec0*/  HFMA2 R19, R81.H0_H0, R19.H0_H0, R57.H0_H0 ;  /* 0x2000001351137231 */ /* 0x000fe20000040839 */
[----:B------:R-:W-:-:S02]  /*1ed0*/  F2FP.F16.F32.PACK_AB R42, RZ, R42 ;  /* 0x0000002aff2a723e */ /* 0x000fc400000000ff */
[----:B------:R-:W-:Y:S02]  /*1ee0*/  LOP3.LUT R29, R29, 0xffff0000, R34, 0xf8, !PT ;  /* 0xffff00001d1d7812 */ /* 0x000fe400078ef822 */
[----:B------:R-:W-:Y:S01]  /*1ef0*/  LOP3.LUT R15, R5, 0xffff, RZ, 0xc0, !PT ;  /* 0x0000ffff050f7812 */ /* 0x000fe200078ec0ff */
[----:B------:R-:W-:Y:S01]  /*1f00*/  HFMA2 R42, R74.H0_H0, R42.H0_H0, R2.H0_H0 ;  /* 0x2000002a4a2a7231 */ /* 0x000fe20000040802 */
        /* <DEDUP_REMOVED lines=38> */
[----:B------:R-:W-:Y:S01]  /*2170*/  F2FP.F16.F32.PACK_AB R107, RZ, R107 ;  /* 0x0000006bff6b723e */ /* 0x000fe200000000ff */
[----:B------:R2:W-:Y:S01]  /*2180*/  @!P0 STG.E desc[UR4][R36.64], R101 ;  /* 0x0000006524008986 */ /* 0x0005e2000c101904 */
[----:B------:R-:W-:Y:S02]  /*2190*/  SHF.R.U32.HI R26, RZ, 0x10, R55 ;  /* 0x00000010ff1a7819 */ /* 0x000fe40000011637 */
[----:B------:R-:W-:Y:S02]  /*21a0*/  SHF.R.U32.HI R109, RZ, 0x10, R79 ;  /* 0x00000010ff6d7819 */ /* 0x000fe4000001164f */
[----:B------:R-:W-:Y:S02]  /*21b0*/  LOP3.LUT R20, R20, 0xffff, RZ, 0xc0, !PT ;  /* 0x0000ffff14147812 */ /* 0x000fe400078ec0ff */
[----:B0-----:R-:W-:Y:S01]  /*21c0*/  LOP3.LUT R0, R35, 0x1f, RZ, 0xc0, !PT ;  /* 0x0000001f23007812 */ /* 0x001fe200078ec0ff */
[----:B------:R-:W-:Y:S01]  /*21d0*/  HFMA2 R26, R109.H0_H0, R107.H0_H0, R26.H0_H0 ;  /* 0x2000006b6d1a7231 */ /* 0x000fe2000004081a */
        /* <DEDUP_REMOVED lines=52> */
.L_x_1792:
[----:B------:R-:W-:Y:S01]  /*2520*/  HFMA2.MMA R103, -RZ, RZ, 0, 5.9604644775390625e-08 ;  /* 0x00000001ff677435 */ /* 0x000fe200000001ff */
[----:B------:R-:W-:Y:S01]  /*2530*/  BSSY B0, `(.L_x_1794) ;  /* 0x0000006000007945 */ /* 0x000fe20003800000 */
[----:B------:R-:W-:Y:S02]  /*2540*/  MOV R102, 0x1f ;  /* 0x0000001f00667802 */ /* 0x000fe40000000f00 */
[----:B------:R-:W-:-:S07]  /*2550*/  MOV R101, 0xffffffff ;  /* 0xffffffff00657802 */ /* 0x000fce0000000f00 */
[----:B-----5:R-:W-:Y:S05]  /*2560*/  WARPSYNC.COLLECTIVE R101, `(.L_x_1795) ;  /* 0x0000000065087348 */ /* 0x020fea0003c00000 */
[----:B------:R0:W1:Y:S02]  /*2570*/  SHFL.BFLY P1, R105, R104, R103, R102 ;  /* 0x0c00006768697389 */ /* 0x0000640000020066 */
[----:B01---5:R-:W-:Y:S01]  /*2580*/  ENDCOLLECTIVE ;  /* 0x000000000000791b */ /* 0x023fe20003800000 */
.L_x_1795:
[----:B------:R-:W-:Y:S05]  /*2590*/  BSYNC B0 ;  /* 0x0000000000007941 */ /* 0x000fea0003800000 */
.L_x_1794:
[----:B------:R-:W-:Y:S01]  /*25a0*/  HFMA2.MMA R103, -RZ, RZ, 0, 1.1920928955078125e-07 ;  /* 0x00000002ff677435 */ /* 0x000fe200000001ff */
[----:B------:R-:W-:Y:S01]  /*25b0*/  FADD.FTZ R104, R104, R105 ;  /* 0x0000006968687221 */ /* 0x000fe20000010000 */
[----:B------:R-:W-:Y:S02]  /*25c0*/  MOV R102, 0x1f ;  /* 0x0000001f00667802 */ /* 0x000fe40000000f00 */
[----:B------:R-:W-:-:S07]  /*25d0*/  MOV R101, 0xffffffff ;  /* 0xffffffff00657802 */ /* 0x000fce0000000f00 */
[----:B------:R-:W-:Y:S05]  /*25e0*/  WARPSYNC.COLLECTIVE R101, `(.L_x_1796) ;  /* 0x0000000065087348 */ /* 0x000fea0003c00000 */
[----:B------:R0:W1:Y:S02]  /*25f0*/  SHFL.BFLY P1, R105, R104, R103, R102 ;  /* 0x0c00006768697389 */ /* 0x0000640000020066 */
[----:B01----:R-:W-:Y:S01]  /*2600*/  ENDCOLLECTIVE ;  /* 0x000000000000791b */ /* 0x003fe20003800000 */
.L_x_1796:
[----:B------:R-:W-:Y:S01]  /*2610*/  HFMA2.MMA R103, -RZ, RZ, 0, 2.384185791015625e-07 ;  /* 0x00000004ff677435 */ /* 0x000fe200000001ff */
[----:B------:R-:W-:-:S05]  /*2620*/  FADD.FTZ R106, R104, R105 ;  /* 0x00000069686a7221 */ /* 0x000fca0000010000 */
[----:B------:R-:W-:-:S07]  /*2630*/  MOV R104, R106 ;  /* 0x0000006a00687202 */ /* 0x000fce0000000f00 */
[----:B------:R-:W-:Y:S05]  /*2640*/  WARPSYNC.COLLECTIVE R101, `(.L_x_1797) ;  /* 0x0000000065087348 */ /* 0x000fea0003c00000 */
[----:B------:R0:W1:Y:S02]  /*2650*/  SHFL.BFLY P1, R105, R104, R103, R102 ;  /* 0x0c00006768697389 */ /* 0x0000640000020066 */
[----:B01----:R-:W-:Y:S01]  /*2660*/  ENDCOLLECTIVE ;  /* 0x000000000000791b */ /* 0x003fe20003800000 */
.L_x_1797:
[----:B------:R-:W-:Y:S01]  /*2670*/  HFMA2.MMA R103, -RZ, RZ, 0, 4.76837158203125e-07 ;  /* 0x00000008ff677435 */ /* 0x000fe200000001ff */
[----:B------:R-:W-:-:S05]  /*2680*/  FADD.FTZ R107, R106, R105 ;  /* 0x000000696a6b7221 */ /* 0x000fca0000010000 */
[----:B------:R-:W-:-:S07]  /*2690*/  MOV R104, R107 ;  /* 0x0000006b00687202 */ /* 0x000fce0000000f00 */
[----:B------:R-:W-:Y:S05]  /*26a0*/  WARPSYNC.COLLECTIVE R101, `(.L_x_1798) ;  /* 0x0000000065087348 */ /* 0x000fea0003c00000 */
[----:B------:R0:W1:Y:S02]  /*26b0*/  SHFL.BFLY P1, R105, R104, R103, R102 ;  /* 0x0c00006768697389 */ /* 0x0000640000020066 */
[----:B01----:R-:W-:Y:S01]  /*26c0*/  ENDCOLLECTIVE ;  /* 0x000000000000791b */ /* 0x003fe20003800000 */
.L_x_1798:
[----:B------:R-:W-:Y:S01]  /*26d0*/  HFMA2.MMA R103, -RZ, RZ, 0, 9.5367431640625e-07 ;  /* 0x00000010ff677435 */ /* 0x000fe200000001ff */
[----:B------:R-:W-:-:S05]  /*26e0*/  FADD.FTZ R108, R107, R105 ;  /* 0x000000696b6c7221 */ /* 0x000fca0000010000 */
[----:B------:R-:W-:-:S07]  /*26f0*/  MOV R104, R108 ;  /* 0x0000006c00687202 */ /* 0x000fce0000000f00 */
[----:B------:R-:W-:Y:S05]  /*2700*/  WARPSYNC.COLLECTIVE R101, `(.L_x_1799) ;  /* 0x0000000065087348 */ /* 0x000fea0003c00000 */
[----:B------:R0:W1:Y:S02]  /*2710*/  SHFL.BFLY P1, R105, R104, R103, R102 ;  /* 0x0c00006768697389 */ /* 0x0000640000020066 */
[----:B01----:R-:W-:Y:S01]  /*2720*/  ENDCOLLECTIVE ;  /* 0x000000000000791b */ /* 0x003fe20003800000 */
.L_x_1799:
        /* <DEDUP_REMOVED lines=104> */
.L_x_1800:
[----:B------:R-:W-:Y:S01]  /*2db0*/  HFMA2.MMA R103, -RZ, RZ, 0, 1.1920928955078125e-07 ;  /* 0x00000002ff677435 */ /* 0x000fe200000001ff */
[----:B------:R-:W-:-:S05]  /*2dc0*/  FADD.FTZ R22, R104, R105 ;  /* 0x0000006968167221 */ /* 0x000fca0000010000 */
[----:B------:R-:W-:-:S07]  /*2dd0*/  MOV R104, R22 ;  /* 0x0000001600687202 */ /* 0x000fce0000000f00 */
[----:B------:R-:W-:Y:S05]  /*2de0*/  WARPSYNC.COLLECTIVE R101, `(.L_x_1801) ;  /* 0x0000000065087348 */ /* 0x000fea0003c00000 */
[----:B------:R0:W1:Y:S02]  /*2df0*/  SHFL.BFLY P1, R105, R104, R103, R102 ;  /* 0x0c00006768697389 */ /* 0x0000640000020066 */
[----:B01----:R-:W-:Y:S01]  /*2e00*/  ENDCOLLECTIVE ;  /* 0x000000000000791b */ /* 0x003fe20003800000 */
.L_x_1801:
[----:B------:R-:W-:Y:S01]  /*2e10*/  HFMA2.MMA R103, -RZ, RZ, 0, 2.384185791015625e-07 ;  /* 0x00000004ff677435 */ /* 0x000fe200000001ff */
[----:B------:R-:W-:-:S05]  /*2e20*/  FADD.FTZ R23, R22, R105 ;  /* 0x0000006916177221 */ /* 0x000fca0000010000 */
[----:B------:R-:W-:-:S07]  /*2e30*/  MOV R104, R23 ;  /* 0x0000001700687202 */ /* 0x000fce0000000f00 */
[----:B------:R-:W-:Y:S05]  /*2e40*/  WARPSYNC.COLLECTIVE R101, `(.L_x_1802) ;  /* 0x0000000065087348 */ /* 0x000fea0003c00000 */
[----:B------:R0:W1:Y:S02]  /*2e50*/  SHFL.BFLY P1, R105, R104, R103, R102 ;  /* 0x0c00006768697389 */ /* 0x0000640000020066 */
[----:B01----:R-:W-:Y:S01]  /*2e60*/  ENDCOLLECTIVE ;  /* 0x000000000000791b */ /* 0x003fe20003800000 */
.L_x_1802:
[----:B------:R-:W-:Y:S01]  /*2e70*/  HFMA2.MMA R103, -RZ, RZ, 0, 4.76837158203125e-07 ;  /* 0x00000008ff677435 */ /* 0x000fe200000001ff */
[----:B------:R-:W-:-:S05]  /*2e80*/  FADD.FTZ R107, R23, R105 ;  /* 0x00000069176b7221 */ /* 0x000fca0000010000 */
[----:B------:R-:W-:-:S07]  /*2e90*/  MOV R104, R107 ;  /* 0x0000006b00687202 */ /* 0x000fce0000000f00 */
[----:B------:R-:W-:Y:S05]  /*2ea0*/  WARPSYNC.COLLECTIVE R101, `(.L_x_1803) ;  /* 0x0000000065087348 */ /* 0x000fea0003c00000 */
[----:B------:R0:W1:Y:S02]  /*2eb0*/  SHFL.BFLY P1, R105, R104, R103, R102 ;  /* 0x0c00006768697389 */ /* 0x0000640000020066 */
[----:B01----:R-:W-:Y:S01]  /*2ec0*/  ENDCOLLECTIVE ;  /* 0x000000000000791b */ /* 0x003fe20003800000 */
.L_x_1803:
[----:B------:R-:W-:Y:S01]  /*2ed0*/  HFMA2.MMA R103, -RZ, RZ, 0, 9.5367431640625e-07 ;  /* 0x00000010ff677435 */ /* 0x000fe200000001ff */
[----:B------:R-:W-:-:S05]  /*2ee0*/  FADD.FTZ R108, R107, R105 ;  /* 0x000000696b6c7221 */ /* 0x000fca0000010000 */
[----:B------:R-:W-:-:S07]  /*2ef0*/  MOV R104, R108 ;  /* 0x0000006c00687202 */ /* 0x000fce0000000f00 */
[----:B------:R-:W-:Y:S05]  /*2f00*/  WARPSYNC.COLLECTIVE R101, `(.L_x_1804) ;  /* 0x0000000065087348 */ /* 0x000fea0003c00000 */
[----:B------:R0:W1:Y:S02]  /*2f10*/  SHFL.BFLY P1, R105, R104, R103, R102 ;  /* 0x0c00006768697389 */ /* 0x0000640000020066 */
[----:B01----:R-:W-:Y:S01]  /*2f20*/  ENDCOLLECTIVE ;  /* 0x000000000000791b */ /* 0x003fe20003800000 */
.L_x_1804:
[----:B------:R-:W-:Y:S05]  /*2f30*/  BRA `(.L_x_1805) ;  /* 0xffffffe000047947 */ /* 0x000fea000383ffff */
.L_x_1806:
        /* <DEDUP_REMOVED lines=12> */
.L_x_2104:


//--------------------- .text._ZN10layer_norm13ln_fwd_kernelINS_13Kernel_traitsI6__halfS2_S2_fjLj1536ELj1ELj4ELj1ELj16ENS_18Kernel_traits_baseILj1536ES2_S2_S2_fjLj128EEEEEEEvNS_9FwdParamsE --------------------------
	.section	.text._ZN10layer_norm13ln_fwd_kernelINS_13Kernel_traitsI6__halfS2_S2_fjLj1536ELj1ELj4ELj1ELj16ENS_18Kernel_traits_baseILj1536ES2_S2_S2_fjLj128EEEEEEEvNS_9FwdParamsE,"ax",@progbits
	.align	128
        .global         _ZN10layer_norm13ln_fwd_kernelINS_13Kernel_traitsI6__halfS2_S2_fjLj1536ELj1ELj4ELj1ELj16ENS_18Kernel_traits_baseILj1536ES2_S2_S2_fjLj128EEEEEEEvNS_9FwdParamsE
        .type           _ZN10layer_norm13ln_fwd_kernelINS_13Kernel_traitsI6__halfS2_S2_fjLj1536ELj1ELj4ELj1ELj16ENS_18Kernel_traits_baseILj1536ES2_S2_S2_fjLj128EEEEEEEvNS_9FwdParamsE,@function
        .size           _ZN10layer_norm13ln_fwd_kernelINS_13Kernel_traitsI6__halfS2_S2_fjLj1536ELj1ELj4ELj1ELj16ENS_18Kernel_traits_baseILj1536ES2_S2_S2_fjLj128EEEEEEEvNS_9FwdParamsE,(.L_x_2105 - _ZN10layer_norm13ln_fwd_kernelINS_13Kernel_traitsI6__halfS2_S2_fjLj1536ELj1ELj4ELj1ELj16ENS_18Kernel_traits_baseILj1536ES2_S2_S2_fjLj128EEEEEEEvNS_9FwdParamsE)
        .other          _ZN10layer_norm13ln_fwd_kernelINS_13Kernel_traitsI6__halfS2_S2_fjLj1536ELj1ELj4ELj1ELj16ENS_18Kernel_traits_baseILj1536ES2_S2_S2_fjLj128EEEEEEEvNS_9FwdParamsE,@"STO_CUDA_ENTRY STV_DEFAULT"
_ZN10layer_norm13ln_fwd_kernelINS_13Kernel_traitsI6__halfS2_S2_fjLj1536ELj1ELj4ELj1ELj16ENS_18Kernel_traits_baseILj1536ES2_S2_S2_fjLj128EEEEEEEvNS_9FwdParamsE:
.text._ZN10layer_norm13ln_fwd_kernelINS_13Kernel_traitsI6__halfS2_S2_fjLj1536ELj1ELj4ELj1ELj16ENS_18Kernel_traits_baseILj1536ES2_S2_S2_fjLj128EEEEEEEvNS_9FwdParamsE:
        /* <DEDUP_REMOVED lines=30> */
.L_x_1808:
        /* <DEDUP_REMOVED lines=24> */
[----:B------:R-:W-:Y:S02]  /*0360*/  HADD2.F32 R52, -RZ, R53.H0_H0 ;  /* 0x20000035ff347230 */ /* 0x000fe40000004100 */
[----:B------:R-:W-:-:S04]  /*0370*/  FADD.FTZ R82, RZ, R0 ;  /* 0x00000000ff527221 */ /* 0x000fc80000010000 */
        /* <DEDUP_REMOVED lines=10> */
[----:B---3--:R-:W-:Y:S02]  /*0420*/  HADD2.F32 R55, -RZ, R56.H0_H0 ;  /* 0x20000038ff377230 */ /* 0x008fe40000004100 */
        /* <DEDUP_REMOVED lines=198> */
.L_x_1820:
        /* <DEDUP_REMOVED lines=19> */
[----:B0-----:R-:W-:Y:S01]  /*11c0*/  FMUL.FTZ R64, R55, R105 ;  /* 0x0000006937407220 */ /* 0x001fe20000410000 */
[----:B------:R-:W-:Y:S01]  /*11d0*/  F2FP.F16.F32.PACK_AB R82, R82, R53 ;  /* 0x000000355252723e */ /* 0x000fe200000000ff */
[----:B------:R-:W-:-:S02]  /*11e0*/  IMAD R55, R80, 0xc0, R79 ;  /* 0x000000c050377824 */ /* 0x000fc400078e024f */
        /* <DEDUP_REMOVED lines=8> */
[-C--:B------:R-:W-:Y:S01]  /*1270*/  FMUL.FTZ R92, R95, R105.reuse ;  /* 0x000000695f5c7220 */ /* 0x080fe20000410000 */
[-C--:B------:R-:W-:Y:S01]  /*1280*/  FMUL.FTZ R93, R96, R105.reuse ;  /* 0x00000069605d7220 */ /* 0x080fe20000410000 */
[----:B-----5:R-:W-:Y:S01]  /*1290*/  HFMA2.MMA R52, R48, R0, R24 ;  /* 0x0000000030347235 */ /* 0x020fe20000000018 */
[-C--:B------:R-:W-:Y:S01]  /*12a0*/  FMUL.FTZ R95, R68, R105.reuse ;  /* 0x00000069445f7220 */ /* 0x080fe20000410000 */
[----:B------:R-:W-:Y:S01]  /*12b0*/  HFMA2.MMA R54, R50, R82, R26 ;  /* 0x0000005232367235 */ /* 0x000fe2000000001a */
[----:B------:R-:W-:Y:S01]  /*12c0*/  FMUL.FTZ R96, R69, R105 ;  /* 0x0000006945607220 */ /* 0x000fe20000410000 */
[----:B------:R-:W-:Y:S01]  /*12d0*/  IADD3 R81, R55, 0x20, RZ ;  /* 0x0000002037517810 */ /* 0x000fe20007ffe0ff */
[----:B--2---:R-:W-:-:S04]  /*12e0*/  IMAD.WIDE.U32 R68, R78, 0x10, R66 ;  /* 0x000000104e447825 */ /* 0x004fc800078e0042 */
[----:B------:R-:W-:Y:S01]  /*12f0*/  HFMA2 R53, R49, R107, R25 ;  /* 0x0000006b31357231 */ /* 0x000fe20000000019 */
[----:B------:R-:W-:Y:S01]  /*1300*/  @!P0 STG.E desc[UR4][R62.64], R105 ;  /* 0x000000693e008986 */ /* 0x000fe2000c101904 */
[----:B------:R-:W-:Y:S02]  /*1310*/  HFMA2 R55, R51, R83, R27 ;  /* 0x0000005333377231 */ /* 0x000fe4000000001b */
        /* <DEDUP_REMOVED lines=34> */
[-C--:B------:R-:W-:Y:S01]  /*1540*/  FMUL.FTZ R74, R74, R105.reuse ;  /* 0x000000694a4a7220 */ /* 0x080fe20000410000 */
[----:B------:R-:W-:Y:S01]  /*1550*/  FMUL.FTZ R103, R104, R105 ;  /* 0x0000006968677220 */ /* 0x000fe20000410000 */
[----:B------:R-:W-:Y:S01]  /*1560*/  F2FP.F16.F32.PACK_AB R90, R90, R111 ;  /* 0x0000006f5a5a723e */ /* 0x000fe200000000ff */
[----:B------:R-:W-:Y:S01]  /*1570*/  HFMA2 R53, R45, R56, R21 ;  /* 0x000000382d357231 */ /* 0x000fe20000000015 */
[----:B------:R-:W-:Y:S01]  /*1580*/  F2FP.F16.F32.PACK_AB R92, R92, R113 ;  /* 0x000000715c5c723e */ /* 0x000fe200000000ff */
[--C-:B------:R-:W-:Y:S01]  /*1590*/  IMAD.WIDE.U32 R70, R77, 0x10, R66.reuse ;  /* 0x000000104d467825 */ /* 0x100fe200078e0042 */
[----:B------:R-:W-:Y:S01]  /*15a0*/  F2FP.F16.F32.PACK_AB R75, R88, R75 ;  /* 0x0000004b584b723e */ /* 0x000fe200000000ff */
[----:B------:R-:W-:Y:S01]  /*15b0*/  HFMA2.MMA R52, R44, R64, R20 ;  /* 0x000000402c347235 */ /* 0x000fe20000000014 */
[----:B------:R-:W-:Y:S01]  /*15c0*/  F2FP.F16.F32.PACK_AB R84, R94, R115 ;  /* 0x000000735e54723e */ /* 0x000fe200000000ff */
[--C-:B------:R-:W-:Y:S01]  /*15d0*/  IMAD.WIDE.U32 R62, R3, 0x10, R66.reuse ;  /* 0x00000010033e7825 */ /* 0x100fe200078e0042 */
[----:B------:R-:W-:Y:S01]  /*15e0*/  F2FP.F16.F32.PACK_AB R86, R99, R96 ;  /* 0x000000606356723e */ /* 0x000fe200000000ff */
[----:B------:R-:W-:Y:S01]  /*15f0*/  HFMA2.MMA R54, R46, R57, R22 ;  /* 0x000000392e367235 */ /* 0x000fe20000000016 */
[----:B------:R-:W-:Y:S01]  /*1600*/  F2FP.F16.F32.PACK_AB R60, R87, R60 ;  /* 0x0000003c573c723e */ /* 0x000fe200000000ff */
[----:B------:R-:W-:Y:S01]  /*1610*/  HFMA2.MMA R56, R40, R58, R16 ;  /* 0x0000003a28387235 */ /* 0x000fe20000000010 */
[----:B------:R-:W-:Y:S01]  /*1620*/  F2FP.F16.F32.PACK_AB R59, R89, R110 ;  /* 0x0000006e593b723e */ /* 0x000fe200000000ff */
[--C-:B------:R-:W-:Y:S01]  /*1630*/  IMAD.WIDE.U32 R76, R76, 0x10, R66.reuse ;  /* 0x000000104c4c7825 */ /* 0x100fe200078e0042 */
[----:B------:R-:W-:Y:S01]  /*1640*/  F2FP.F16.F32.PACK_AB R101, R101, R106 ;  /* 0x0000006a6565723e */ /* 0x000fe200000000ff */
[----:B------:R-:W-:Y:S01]  /*1650*/  HFMA2.MMA R58, R42, R61, R18 ;  /* 0x0000003d2a3a7235 */ /* 0x000fe20000000012 */
[----:B------:R-:W-:Y:S01]  /*1660*/  F2FP.F16.F32.PACK_AB R102, R102, R73 ;  /* 0x000000496666723e */ /* 0x000fe200000000ff */
[----:B------:R-:W-:Y:S01]  /*1670*/  IMAD.WIDE.U32 R2, R2, 0x10, R66 ;  /* 0x0000001002027825 */ /* 0x000fe200078e0042 */
[----:B------:R-:W-:-:S03]  /*1680*/  F2FP.F16.F32.PACK_AB R91, R91, R112 ;  /* 0x000000705b5b723e */ /* 0x000fc600000000ff */
        /* <DEDUP_REMOVED lines=22> */
[----:B0-----:R-:W-:-:S02]  /*17f0*/  LEA R80, R68, R80, 0x2 ;  /* 0x0000005044507211 */ /* 0x001fc400078e10ff */
[----:B------:R1:W-:Y:S02]  /*1800*/  STG.E.128 desc[UR4][R70.64], R56 ;  /* 0x0000003846007986 */ /* 0x0003e4000c101d04 */
[----:B------:R-:W-:Y:S02]  /*1810*/  ISETP.GE.AND P0, PT, R80, R69, PT ;  /* 0x000000455000720c */ /* 0x000fe40003f06270 */
[----:B------:R1:W-:Y:S04]  /*1820*/  STG.E.128 desc[UR4][R76.64], R72 ;  /* 0x000000484c007986 */ /* 0x0003e8000c101d04 */
[----:B------:R1:W-:Y:S04]  /*1830*/  STG.E.128 desc[UR4][R62.64], R84 ;  /* 0x000000543e007986 */ /* 0x0003e8000c101d04 */
[----:B------:R1:W-:Y:S03]  /*1840*/  STG.E.128 desc[UR4][R2.64], R100 ;  /* 0x0000006402007986 */ /* 0x0003e6000c101d04 */
[----:B------:R-:W-:Y:S05]  /*1850*/  @!P0 BRA `(.L_x_1808) ;  /* 0xffffffe800608947 */ /* 0x000fea000383ffff */
[----:B------:R-:W-:Y:S05]  /*1860*/  EXIT ;  /* 0x000000000000794d */ /* 0x000fea0003800000 */
.L_x_1807:
[----:B------:R-:W-:Y:S01]  /*1870*/  HFMA2.MMA R106, -RZ, RZ, 0, 1.847743988037109375e-06 ;  /* 0x0000001fff6a7435 */ /* 0x000fe200000001ff */
[----:B------:R-:W-:Y:S01]  /*1880*/  BSSY B0, `(.L_x_1809) ;  /* 0x0000006000007945 */ /* 0x000fe20003800000 */
[----:B------:R-:W-:Y:S02]  /*1890*/  MOV R107, 0x1 ;  /* 0x00000001006b7802 */ /* 0x000fe40000000f00 */
[----:B------:R-:W-:-:S07]  /*18a0*/  MOV R105, 0xffffffff ;  /* 0xffffffff00697802 */ /* 0x000fce0000000f00 */
[----:B-----5:R-:W-:Y:S05]  /*18b0*/  WARPSYNC.COLLECTIVE R105, `(.L_x_1810) ;  /* 0x0000000069087348 */ /* 0x020fea0003c00000 */
[----:B------:R0:W1:Y:S02]  /*18c0*/  SHFL.BFLY P1, R109, R108, R107, R106 ;  /* 0x0c00006b6c6d7389 */ /* 0x000064000002006a */
[----:B01---5:R-:W-:Y:S01]  /*18d0*/  ENDCOLLECTIVE ;  /* 0x000000000000791b */ /* 0x023fe20003800000 */
.L_x_1810:
[----:B------:R-:W-:Y:S05]  /*18e0*/  BSYNC B0 ;  /* 0x0000000000007941 */ /* 0x000fea0003800000 */
.L_x_1809:
[----:B------:R-:W-:Y:S01]  /*18f0*/  HFMA2.MMA R107, -RZ, RZ, 0, 1.1920928955078125e-07 ;  /* 0x00000002ff6b7435 */ /* 0x000fe200000001ff */
[----:B------:R-:W-:Y:S01]  /*1900*/  FADD.FTZ R108, R108, R109 ;  /* 0x0000006d6c6c7221 */ /* 0x000fe20000010000 */
[----:B------:R-:W-:Y:S02]  /*1910*/  MOV R106, 0x1f ;  /* 0x0000001f006a7802 */ /* 0x000fe40000000f00 */
[----:B------:R-:W-:-:S07]  /*1920*/  MOV R105, 0xffffffff ;  /* 0xffffffff00697802 */ /* 0x000fce0000000f00 */
[----:B------:R-:W-:Y:S05]  /*1930*/  WARPSYNC.COLLECTIVE R105, `(.L_x_1811) ;  /* 0x0000000069087348 */ /* 0x000fea0003c00000 */
[----:B------:R0:W1:Y:S02]  /*1940*/  SHFL.BFLY P1, R109, R108, R107, R106 ;  /* 0x0c00006b6c6d7389 */ /* 0x000064000002006a */
[----:B01----:R-:W-:Y:S01]  /*1950*/  ENDCOLLECTIVE ;  /* 0x000000000000791b */ /* 0x003fe20003800000 */
.L_x_1811:
[----:B------:R-:W-:Y:S01]  /*1960*/  HFMA2.MMA R107, -RZ, RZ, 0, 2.384185791015625e-07 ;  /* 0x00000004ff6b7435 */ /* 0x000fe200000001ff */
[----:B------:R-:W-:-:S05]  /*1970*/  FADD.FTZ R110, R108, R109 ;  /* 0x0000006d6c6e7221 */ /* 0x000fca0000010000 */
[----:B------:R-:W-:-:S07]  /*1980*/  MOV R108, R110 ;  /* 0x0000006e006c7202 */ /* 0x000fce0000000f00 */
[----:B------:R-:W-:Y:S05]  /*1990*/  WARPSYNC.COLLECTIVE R105, `(.L_x_1812) ;  /* 0x0000000069087348 */ /* 0x000fea0003c00000 */
[----:B------:R0:W1:Y:S02]  /*19a0*/  SHFL.BFLY P1, R109, R108, R107, R106 ;  /* 0x0c00006b6c6d7389 */ /* 0x000064000002006a */
[----:B01----:R-:W-:Y:S01]  /*19b0*/  ENDCOLLECTIVE ;  /* 0x000000000000791b */ /* 0x003fe20003800000 */
.L_x_1812:
[----:B------:R-:W-:Y:S01]  /*19c0*/  HFMA2.MMA R107, -RZ, RZ, 0, 4.76837158203125e-07 ;  /* 0x00000008ff6b7435 */ /* 0x000fe200000001ff */
[----:B------:R-:W-:-:S05]  /*19d0*/  FADD.FTZ R111, R110, R109 ;  /* 0x0000006d6e6f7221 */ /* 0x000fca0000010000 */
[----:B------:R-:W-:-:S07]  /*19e0*/  MOV R108, R111 ;  /* 0x0000006f006c7202 */ /* 0x000fce0000000f00 */
[----:B------:R-:W-:Y:S05]  /*19f0*/  WARPSYNC.COLLECTIVE R105, `(.L_x_1813) ;  /* 0x0000000069087348 */ /* 0x000fea0003c00000 */
[----:B------:R0:W1:Y:S02]  /*1a00*/  SHFL.BFLY P1, R109, R108, R107, R106 ;  /* 0x0c00006b6c6d7389 */ /* 0x000064000002006a */
[----:B01----:R-:W-:Y:S01]  /*1a10*/  ENDCOLLECTIVE ;  /* 0x000000000000791b */ /* 0x003fe20003800000 */
.L_x_1813:
[----:B------:R-:W-:Y:S01]  /*1a20*/  HFMA2.MMA R107, -RZ, RZ, 0, 9.5367431640625e-07 ;  /* 0x00000010ff6b7435 */ /* 0x000fe200000001ff */
[----:B------:R-:W-:-:S05]  /*1a30*/  FADD.FTZ R112, R111, R109 ;  /* 0x0000006d6f707221 */ /* 0x000fca0000010000 */
[----:B------:R-:W-:-:S07]  /*1a40*/  MOV R108, R112 ;  /* 0x00000070006c7202 */ /* 0x000fce0000000f00 */
[----:B------:R-:W-:Y:S05]  /*1a50*/  WARPSYNC.COLLECTIVE R105, `(.L_x_1814) ;  /* 0x0000000069087348 */ /* 0x000fea0003c00000 */
[----:B------:R0:W1:Y:S02]  /*1a60*/  SHFL.BFLY P1, R109, R108, R107, R106 ;  /* 0x0c00006b6c6d7389 */ /* 0x000064000002006a */
[----:B01----:R-:W-:Y:S01]  /*1a70*/  ENDCOLLECTIVE ;  /* 0x000000000000791b */ /* 0x003fe20003800000 */
.L_x_1814:
        /* <DEDUP_REMOVED lines=104> */
.L_x_1815:
[----:B------:R-:W-:Y:S01]  /*2100*/  HFMA2.MMA R107, -RZ, RZ, 0, 1.1920928955078125e-07 ;  /* 0x00000002ff6b7435 */ /* 0x000fe200000001ff */
[----:B------:R-:W-:-:S05]  /*2110*/  FADD.FTZ R62, R108, R109 ;  /* 0x0000006d6c3e7221 */ /* 0x000fca0000010000 */
[----:B------:R-:W-:-:S07]  /*2120*/  MOV R108, R62 ;  /* 0x0000003e006c7202 */ /* 0x000fce0000000f00 */
[----:B------:R-:W-:Y:S05]  /*2130*/  WARPSYNC.COLLECTIVE R105, `(.L_x_1816) ;  /* 0x0000000069087348 */ /* 0x000fea0003c00000 */
[----:B------:R0:W1:Y:S02]  /*2140*/  SHFL.BFLY P1, R109, R108, R107, R106 ;  /* 0x0c00006b6c6d7389 */ /* 0x000064000002006a */
[----:B01----:R-:W-:Y:S01]  /*2150*/  ENDCOLLECTIVE ;  /* 0x000000000000791b */ /* 0x003fe20003800000 */
.L_x_1816:
[----:B------:R-:W-:Y:S01]  /*2160*/  HFMA2.MMA R107, -RZ, RZ, 0, 2.384185791015625e-07 ;  /* 0x00000004ff6b7435 */ /* 0x000fe200000001ff */
[----:B------:R-:W-:-:S05]  /*2170*/  FADD.FTZ R63, R62, R109 ;  /* 0x0000006d3e3f7221 */ /* 0x000fca0000010000 */
[----:B------:R-:W-:-:S07]  /*2180*/  MOV R108, R63 ;  /* 0x0000003f006c7202 */ /* 0x000fce0000000f00 */
[----:B------:R-:W-:Y:S05]  /*2190*/  WARPSYNC.COLLECTIVE R105, `(.L_x_1817) ;  /* 0x0000000069087348 */ /* 0x000fea0003c00000 */
[----:B------:R0:W1:Y:S02]  /*21a0*/  SHFL.BFLY P1, R109, R108, R107, R106 ;  /* 0x0c00006b6c6d7389 */ /* 0x000064000002006a */
[----:B01----:R-:W-:Y:S01]  /*21b0*/  ENDCOLLECTIVE ;  /* 0x000000000000791b */ /* 0x003fe20003800000 */
.L_x_1817:
[----:B------:R-:W-:Y:S01]  /*21c0*/  HFMA2.MMA R107, -RZ, RZ, 0, 4.76837158203125e-07 ;  /* 0x00000008ff6b7435 */ /* 0x000fe200000001ff */
[----:B------:R-:W-:-:S05]  /*21d0*/  FADD.FTZ R64, R63, R109 ;  /* 0x0000006d3f407221 */ /* 0x000fca0000010000 */
[----:B------:R-:W-:-:S07]  /*21e0*/  MOV R108, R64 ;  /* 0x00000040006c7202 */ /* 0x000fce0000000f00 */
[----:B------:R-:W-:Y:S05]  /*21f0*/  WARPSYNC.COLLECTIVE R105, `(.L_x_1818) ;  /* 0x0000000069087348 */ /* 0x000fea0003c00000 */
[----:B------:R0:W1:Y:S02]  /*2200*/  SHFL.BFLY P1, R109, R108, R107, R106 ;  /* 0x0c00006b6c6d7389 */ /* 0x000064000002006a */
[----:B01----:R-:W-:Y:S01]  /*2210*/  ENDCOLLECTIVE ;  /* 0x000000000000791b */ /* 0x003fe20003800000 */
.L_x_1818:
[----:B------:R-:W-:Y:S01]  /*2220*/  HFMA2.MMA R107, -RZ, RZ, 0, 9.5367431640625e-07 ;  /* 0x00000010ff6b7435 */ /* 0x000fe200000001ff */
[----:B------:R-:W-:-:S05]  /*2230*/  FADD.FTZ R66, R64, R109 ;  /* 0x0000006d40427221 */ /* 0x000fca0000010000 */
[----:B------:R-:W-:-:S07]  /*2240*/  MOV R108, R66 ;  /* 0x00000042006c7202 */ /* 0x000fce0000000f00 */
[----:B------:R-:W-:Y:S05]  /*2250*/  WARPSYNC.COLLECTIVE R105, `(.L_x_1819) ;  /* 0x0000000069087348 */ /* 0x000fea0003c00000 */
[----:B------:R0:W1:Y:S02]  /*2260*/  SHFL.BFLY P1, R109, R108, R107, R106 ;  /* 0x0c00006b6c6d7389 */ /* 0x000064000002006a */
[----:B01----:R-:W-:Y:S01]  /*2270*/  ENDCOLLECTIVE ;  /* 0x000000000000791b */ /* 0x003fe20003800000 */
.L_x_1819:
[----:B------:R-:W-:Y:S05]  /*2280*/  BRA `(.L_x_1820) ;  /* 0xffffffec00807947 */ /* 0x000fea000383ffff */
.L_x_1821:
        /* <DEDUP_REMOVED lines=15> */
.L_x_2105:


//--------------------- .text._ZN10layer_norm13ln_fwd_kernelINS_13Kernel_traitsIffffjLj1536ELj1ELj4ELj1ELj16ENS_18Kernel_traits_baseILj1536EffffjLj128EEEEEEEvNS_9FwdParamsE --------------------------
	.section	.text._ZN10layer_norm13ln_fwd_kernelINS_13Kernel_traitsIffffjLj1536ELj1ELj4ELj1ELj16ENS_18Kernel_traits_baseILj1536EffffjLj128EEEEEEEvNS_9FwdParamsE,"ax",@progbits
	.align	128
        .global         _ZN10layer_norm13ln_fwd_kernelINS_13Kernel_traitsIffffjLj1536ELj1ELj4ELj1ELj16ENS_18Kernel_traits_baseILj1536EffffjLj128EEEEEEEvNS_9FwdParamsE
        .type           _ZN10layer_norm13ln_fwd_kernelINS_13Kernel_traitsIffffjLj1536ELj1ELj4ELj1ELj16ENS_18Kernel_traits_baseILj1536EffffjLj128EEEEEEEvNS_9FwdParamsE,@function
        .size           _ZN10layer_norm13ln_fwd_kernelINS_13Kernel_traitsIffffjLj1536ELj1ELj4ELj1ELj16ENS_18Kernel_traits_baseILj1536EffffjLj128EEEEEEEvNS_9FwdParamsE,(.L_x_2106 - _ZN10layer_norm13ln_fwd_kernelINS_13Kernel_traitsIffffjLj1536ELj1ELj4ELj1ELj16ENS_18Kernel_traits_baseILj1536EffffjLj128EEEEEEEvNS_9FwdParamsE)
        .other          _ZN10layer_norm13ln_fwd_kernelINS_13Kernel_traitsIffffjLj1536ELj1ELj4ELj1ELj16ENS_18Kernel_traits_baseILj1536EffffjLj128EEEEEEEvNS_9FwdParamsE,@"STO_CUDA_ENTRY STV_DEFAULT"
_ZN10layer_norm13ln_fwd_kernelINS_13Kernel_traitsIffffjLj1536ELj1ELj4ELj1ELj16ENS_18Kernel_traits_baseILj1536EffffjLj128EEEEEEEvNS_9FwdParamsE:
.text._ZN10layer_norm13ln_fwd_kernelINS_13Kernel_traitsIffffjLj1536ELj1ELj4ELj1ELj16ENS_18Kernel_traits_baseILj1536EffffjLj128EEEEEEEvNS_9FwdParamsE:
        /* <DEDUP_REMOVED lines=41> */
[----:B------:R-:W-:-:S02]  /*0290*/  LOP3.LUT P0, R158, R156, 0x1f, RZ, 0xc0, !PT ;  /* 0x0000001f9c9e7812 */ /* 0x000fc4000780c0ff */
[----:B------:R-:W-:-:S11]  /*02a0*/  LOP3.LUT R156, R156, 0x1f, RZ, 0xc0, !PT ;  /* 0x0000001f9c9c7812 */ /* 0x000fd600078ec0ff */
.L_x_1823:
[----:B------:R-:W1:Y:S01]  /*02b0*/  LDC.64 R148, c[0x0][0x220] ;  /* 0x00008800ff947b82 */ /* 0x000e620000000a00 */
[----:B------:R-:W-:-:S05]  /*02c0*/  IMAD R155, R157, 0x180, R158 ;  /* 0x000001809d9b7824 */ /* 0x000fca00078e029e */
[C---:B------:R-:W-:Y:S01]  /*02d0*/  IADD3 R37, R155.reuse, 0x20, RZ ;  /* 0x000000209b257810 */ /* 0x040fe20007ffe0ff */
[----:B-1----:R-:W-:-:S06]  /*02e0*/  IMAD.WIDE.U32 R40, R155, 0x10, R148 ;  /* 0x000000109b287825 */ /* 0x002fcc00078e0094 */
        /* <DEDUP_REMOVED lines=199> */
.L_x_1835:
[----:B01----:R-:W-:Y:S01]  /*0f60*/  FADD.FTZ R10, R10, R9 ;  /* 0x000000090a0a7221 */ /* 0x003fe20000010000 */
[----:B------:R-:W0:Y:S08]  /*0f70*/  LDC R11, c[0x0][0x260] ;  /* 0x00009800ff0b7b82 */ /* 0x000e300000000800 */
[----:B------:R-:W1:Y:S08]  /*0f80*/  @!P0 LDC.64 R8, c[0x0][0x230] ;  /* 0x00008c00ff088b82 */ /* 0x000e700000000a00 */
[----:B------:R-:W2:Y:S01]  /*0f90*/  LDC.64 R160, c[0x0][0x228] ;  /* 0x00008a00ffa07b82 */ /* 0x000ea20000000a00 */
[----:B0-----:R-:W-:Y:S01]  /*0fa0*/  FFMA.FTZ R11, R10, 0.00065104168606922030449, R11 ;  /* 0x3a2aaaab0a0b7823 */ /* 0x001fe2000001000b */
[----:B-1----:R-:W-:-:S05]  /*0fb0*/  @!P0 IMAD.WIDE R8, R157, 0x4, R8 ;  /* 0x000000049d088825 */ /* 0x002fca00078e0208 */
[----:B------:R0:W-:Y:S02]  /*0fc0*/  @!P0 STG.E desc[UR4][R8.64], R2 ;  /* 0x0000000208008986 */ /* 0x0001e4000c101904 */
[----:B0-----:R-:W0:Y:S01]  /*0fd0*/  @!P0 LDC.64 R8, c[0x0][0x238] ;  /* 0x00008e00ff088b82 */ /* 0x001e220000000a00 */
[----:B------:R-:W1:Y:S02]  /*0fe0*/  MUFU.RSQ R2, R11 ;  /* 0x0000000b00027308 */ /* 0x000e640000001400 */
[-C--:B-1----:R-:W-:Y:S01]  /*0ff0*/  FMUL.FTZ R10, R41, R2.reuse ;  /* 0x00000002290a7220 */ /* 0x082fe20000410000 */
[-C--:B------:R-:W-:Y:S01]  /*1000*/  FMUL.FTZ R41, R0, R2.reuse ;  /* 0x0000000200297220 */ /* 0x080fe20000410000 */
[-C--:B------:R-:W-:Y:S01]  /*1010*/  FMUL.FTZ R0, R43, R2.reuse ;  /* 0x000000022b007220 */ /* 0x080fe20000410000 */
[----:B------:R-:W-:Y:S01]  /*1020*/  FMUL.FTZ R159, R42, R2 ;  /* 0x000000022a9f7220 */ /* 0x000fe20000410000 */
[----:B--2---:R-:W-:-:S04]  /*1030*/  IMAD.WIDE.U32 R42, R155, 0x10, R160 ;  /* 0x000000109b2a7825 */ /* 0x004fc800078e00a0 */
[----:B------:R-:W-:Y:S01]  /*1040*/  FMUL.FTZ R24, R24, R2 ;  /* 0x0000000218187220 */ /* 0x000fe20000410000 */
[----:B-----5:R-:W-:Y:S01]  /*1050*/  FFMA.FTZ R11, R139, R0, R91 ;  /* 0x000000008b0b7223 */ /* 0x020fe2000001005b */
[----:B------:R-:W-:Y:S01]  /*1060*/  FMUL.FTZ R25, R25, R2 ;  /* 0x0000000219197220 */ /* 0x000fe20000410000 */
[----:B0-----:R-:W-:-:S04]  /*1070*/  @!P0 IMAD.WIDE R8, R157, 0x4, R8 ;  /* 0x000000049d088825 */ /* 0x001fc800078e0208 */
[-C--:B------:R-:W-:Y:S01]  /*1080*/  FMUL.FTZ R26, R26, R2.reuse ;  /* 0x000000021a1a7220 */ /* 0x080fe20000410000 */
[-C--:B------:R-:W-:Y:S01]  /*1090*/  FMUL.FTZ R27, R27, R2.reuse ;  /* 0x000000021b1b7220 */ /* 0x080fe20000410000 */
[-C--:B------:R-:W-:Y:S01]  /*10a0*/  FMUL.FTZ R20, R20, R2.reuse ;  /* 0x0000000214147220 */ /* 0x080fe20000410000 */
[----:B------:R-:W-:Y:S01]  /*10b0*/  IMAD R0, R157, 0x180, R156 ;  /* 0x000001809d007824 */ /* 0x000fe200078e029c */
[----:B------:R0:W-:Y:S01]  /*10c0*/  @!P0 STG.E desc[UR4][R8.64], R2 ;  /* 0x0000000208008986 */ /* 0x0001e2000c101904 */
        /* <DEDUP_REMOVED lines=11> */
[----:B0-----:R-:W-:Y:S01]  /*1180*/  FFMA.FTZ R8, R136, R41, R88 ;  /* 0x0000002988087223 */ /* 0x001fe20000010058 */
[----:B------:R-:W-:Y:S01]  /*1190*/  FFMA.FTZ R9, R137, R10, R89 ;  /* 0x0000000a89097223 */ /* 0x000fe20000010059 */
[-C--:B------:R-:W-:Y:S01]  /*11a0*/  FMUL.FTZ R41, R36, R2.reuse ;  /* 0x0000000224297220 */ /* 0x080fe20000410000 */
[----:B------:R-:W-:Y:S01]  /*11b0*/  FFMA.FTZ R10, R138, R159, R90 ;  /* 0x0000009f8a0a7223 */ /* 0x000fe2000001005a */
[-C--:B------:R-:W-:Y:S01]  /*11c0*/  FMUL.FTZ R36, R37, R2.reuse ;  /* 0x0000000225247220 */ /* 0x080fe20000410000 */
[-C--:B------:R-:W-:Y:S01]  /*11d0*/  FMUL.FTZ R37, R38, R2.reuse ;  /* 0x0000000226257220 */ /* 0x080fe20000410000 */
[-C--:B------:R-:W-:Y:S01]  /*11e0*/  FMUL.FTZ R38, R39, R2.reuse ;  /* 0x0000000227267220 */ /* 0x080fe20000410000 */
[----:B------:R-:W-:Y:S01]  /*11f0*/  IADD3 R39, R0, 0x20, RZ ;  /* 0x0000002000277810 */ /* 0x000fe20007ffe0ff */
[----:B------:R0:W-:Y:S01]  /*1200*/  STG.E.128 desc[UR4][R42.64], R8 ;  /* 0x000000082a007986 */ /* 0x0001e2000c101d04 */
[-C--:B------:R-:W-:Y:S01]  /*1210*/  FMUL.FTZ R40, R40, R2.reuse ;  /* 0x0000000228287220 */ /* 0x080fe20000410000 */
[-C--:B------:R-:W-:Y:S01]  /*1220*/  FMUL.FTZ R163, R163, R2.reuse ;  /* 0x00000002a3a37220 */ /* 0x080fe20000410000 */
[-C--:B------:R-:W-:Y:S01]  /*1230*/  FMUL.FTZ R164, R164, R2.reuse ;  /* 0x00000002a4a47220 */ /* 0x080fe20000410000 */
[----:B------:R-:W-:Y:S01]  /*1240*/  FMUL.FTZ R165, R165, R2 ;  /* 0x00000002a5a57220 */ /* 0x000fe20000410000 */
[----:B------:R-:W-:-:S04]  /*1250*/  IMAD.WIDE.U32 R154, R154, 0x10, R160 ;  /* 0x000000109a9a7825 */ /* 0x000fc800078e00a0 */
[----:B------:R-:W-:Y:S01]  /*1260*/  FFMA.FTZ R25, R121, R25, R73 ;  /* 0x0000001979197223 */ /* 0x000fe20000010049 */
[----:B------:R-:W-:Y:S01]  /*1270*/  FFMA.FTZ R24, R120, R24, R72 ;  /* 0x0000001878187223 */ /* 0x000fe20000010048 */
[----:B------:R-:W-:Y:S01]  /*1280*/  FFMA.FTZ R26, R122, R26, R74 ;  /* 0x0000001a7a1a7223 */ /* 0x000fe2000001004a */
[----:B------:R-:W-:Y:S01]  /*1290*/  FFMA.FTZ R27, R123, R27, R75 ;  /* 0x0000001b7b1b7223 */ /* 0x000fe2000001004b */
[-C--:B------:R-:W-:Y:S01]  /*12a0*/  FMUL.FTZ R140, R140, R2.reuse ;  /* 0x000000028c8c7220 */ /* 0x080fe20000410000 */
[-C--:B------:R-:W-:Y:S01]  /*12b0*/  FMUL.FTZ R141, R141, R2.reuse ;  /* 0x000000028d8d7220 */ /* 0x080fe20000410000 */
[-C--:B------:R-:W-:Y:S01]  /*12c0*/  FMUL.FTZ R142, R142, R2.reuse ;  /* 0x000000028e8e7220 */ /* 0x080fe20000410000 */
[----:B------:R-:W-:Y:S01]  /*12d0*/  FMUL.FTZ R143, R143, R2 ;  /* 0x000000028f8f7220 */ /* 0x000fe20000410000 */
[----:B------:R-:W-:Y:S01]  /*12e0*/  FFMA.FTZ R21, R117, R21, R69 ;  /* 0x0000001575157223 */ /* 0x000fe20000010045 */
[----:B------:R-:W-:Y:S01]  /*12f0*/  FFMA.FTZ R20, R116, R20, R68 ;  /* 0x0000001474147223 */ /* 0x000fe20000010044 */
[----:B------:R-:W-:Y:S01]  /*1300*/  FFMA.FTZ R22, R118, R22, R70 ;  /* 0x0000001676167223 */ /* 0x000fe20000010046 */
[----:B------:R-:W-:Y:S01]  /*1310*/  FFMA.FTZ R23, R119, R23, R71 ;  /* 0x0000001777177223 */ /* 0x000fe20000010047 */
[----:B0-----:R-:W-:Y:S01]  /*1320*/  FFMA.FTZ R11, R135, R38, R87 ;  /* 0x00000026870b7223 */ /* 0x001fe20000010057 */
[----:B------:R-:W-:Y:S01]  /*1330*/  FFMA.FTZ R9, R133, R36, R85 ;  /* 0x0000002485097223 */ /* 0x000fe20000010055 */
[----:B------:R-:W-:Y:S01]  /*1340*/  FFMA.FTZ R10, R134, R37, R86 ;  /* 0x00000025860a7223 */ /* 0x000fe20000010056 */
[----:B------:R-:W-:Y:S01]  /*1350*/  FMUL.FTZ R38, R33, R2 ;  /* 0x0000000221267220 */ /* 0x000fe20000410000 */
[----:B------:R-:W-:Y:S01]  /*1360*/  FFMA.FTZ R8, R132, R41, R84 ;  /* 0x0000002984087223 */ /* 0x000fe20000010054 */
[----:B------:R-:W-:-:S04]  /*1370*/  IMAD.WIDE.U32 R36, R39, 0x10, R160 ;  /* 0x0000001027247825 */ /* 0x000fc800078e00a0 */
[-C--:B------:R-:W-:Y:S01]  /*1380*/  FMUL.FTZ R33, R32, R2.reuse ;  /* 0x0000000220217220 */ /* 0x080fe20000410000 */
[-C--:B------:R-:W-:Y:S01]  /*1390*/  FMUL.FTZ R32, R35, R2.reuse ;  /* 0x0000000223207220 */ /* 0x080fe20000410000 */
[----:B------:R-:W-:Y:S01]  /*13a0*/  IADD3 R35, R0, 0x40, RZ ;  /* 0x0000004000237810 */ /* 0x000fe20007ffe0ff */
        /* <DEDUP_REMOVED lines=23> */
[----:B------:R-:W-:Y:S01]  /*1520*/  IMAD.WIDE.U32 R32, R35, 0x10, R160 ;  /* 0x0000001023207825 */ /* 0x000fe200078e00a0 */
[----:B------:R-:W-:-:S03]  /*1530*/  IADD3 R35, R0, 0x60, RZ ;  /* 0x0000006000237810 */ /* 0x000fc60007ffe0ff */
        /* <DEDUP_REMOVED lines=14> */
[-C--:B0-----:R-:W-:Y:S01]  /*1620*/  FMUL.FTZ R8, R28, R2.reuse ;  /* 0x000000021c087220 */ /* 0x081fe20000410000 */
        /* <DEDUP_REMOVED lines=8> */
[----:B------:R-:W-:-:S04]  /*16b0*/  IMAD.WIDE.U32 R30, R4, 0x10, R160 ;  /* 0x00000010041e7825 */ /* 0x000fc800078e00a0 */
[----:B------:R-:W-:Y:S01]  /*16c0*/  FMUL.FTZ R2, R151, R2 ;  /* 0x0000000297027220 */ /* 0x000fe20000410000 */
[----:B------:R0:W-:Y:S01]  /*16d0*/  STG.E.128 desc[UR4][R32.64], R8 ;  /* 0x0000000820007986 */ /* 0x0001e2000c101d04 */
[----:B------:R-:W-:-:S04]  /*16e0*/  IMAD.WIDE.U32 R28, R153, 0x10, R160 ;  /* 0x00000010991c7825 */ /* 0x000fc800078e00a0 */
[----:B------:R-:W-:Y:S01]  /*16f0*/  FFMA.FTZ R151, R95, R2, R47 ;  /* 0x000000025f977223 */ /* 0x000fe2000001002f */
[----:B------:R1:W-:Y:S01]  /*1700*/  STG.E.128 desc[UR4][R154.64], R24 ;  /* 0x000000189a007986 */ /* 0x0003e2000c101d04 */
[----:B------:R-:W-:-:S03]  /*1710*/  IMAD.WIDE.U32 R152, R152, 0x10, R160 ;  /* 0x0000001098987825 */ /* 0x000fc600078e00a0 */
[----:B------:R1:W-:Y:S04]  /*1720*/  STG.E.128 desc[UR4][R28.64], R20 ;  /* 0x000000141c007986 */ /* 0x0003e8000c101d04 */
[----:B------:R1:W-:Y:S01]  /*1730*/  STG.E.128 desc[UR4][R152.64], R16 ;  /* 0x0000001098007986 */ /* 0x0003e2000c101d04 */
[--C-:B0-----:R-:W-:Y:S02]  /*1740*/  IMAD.WIDE.U32 R10, R5, 0x10, R160.reuse ;  /* 0x00000010050a7825 */ /* 0x101fe400078e00a0 */
[----:B------:R-:W0:Y:S02]  /*1750*/  LDC.64 R4, c[0x0][0x210] ;  /* 0x00008400ff047b82 */ /* 0x000e240000000a00 */
[----:B------:R-:W-:-:S04]  /*1760*/  IMAD.WIDE.U32 R8, R7, 0x10, R160 ;  /* 0x0000001007087825 */ /* 0x000fc800078e00a0 */
[--C-:B------:R-:W-:Y:S01]  /*1770*/  IMAD.WIDE.U32 R6, R6, 0x10, R160.reuse ;  /* 0x0000001006067825 */ /* 0x100fe200078e00a0 */
[----:B------:R1:W-:Y:S03]  /*1780*/  STG.E.128 desc[UR4][R8.64], R12 ;  /* 0x0000000c08007986 */ /* 0x0003e6000c101d04 */
[----:B------:R-:W-:Y:S01]  /*1790*/  IMAD.WIDE.U32 R160, R3, 0x10, R160 ;  /* 0x0000001003a07825 */ /* 0x000fe200078e00a0 */
[----:B------:R1:W-:Y:S04]  /*17a0*/  STG.E.128 desc[UR4][R6.64], R40 ;  /* 0x0000002806007986 */ /* 0x0003e8000c101d04 */
[----:B------:R1:W-:Y:S04]  /*17b0*/  STG.E.128 desc[UR4][R10.64], R140 ;  /* 0x0000008c0a007986 */ /* 0x0003e8000c101d04 */
[----:B------:R1:W-:Y:S04]  /*17c0*/  STG.E.128 desc[UR4][R30.64], R144 ;  /* 0x000000901e007986 */ /* 0x0003e8000c101d04 */
[----:B------:R1:W-:Y:S01]  /*17d0*/  STG.E.128 desc[UR4][R160.64], R148 ;  /* 0x00000094a0007986 */ /* 0x0003e2000c101d04 */
[----:B0-----:R-:W-:-:S04]  /*17e0*/  LEA R157, R4, R157, 0x2 ;  /* 0x0000009d049d7211 */ /* 0x001fc800078e10ff */
[----:B------:R-:W-:-:S13]  /*17f0*/  ISETP.GE.AND P1, PT, R157, R5, PT ;  /* 0x000000059d00720c */ /* 0x000fda0003f26270 */
[----:B-1----:R-:W-:Y:S05]  /*1800*/  @!P1 BRA `(.L_x_1823) ;  /* 0xffffffe800a89947 */ /* 0x002fea000383ffff */
[----:B------:R-:W-:Y:S05]  /*1810*/  EXIT ;  /* 0x000000000000794d */ /* 0x000fea0003800000 */
.L_x_1822:
[----:B------:R-:W-:Y:S01]  /*1820*/  HFMA2.MMA R161, -RZ, RZ, 0, 5.9604644775390625e-08 ;  /* 0x00000001ffa17435 */ /* 0x000fe200000001ff */
[----:B------:R-:W-:Y:S01]  /*1830*/  BSSY B0, `(.L_x_1824) ;  /* 0x0000006000007945 */ /* 0x000fe20003800000 */
[----:B------:R-:W-:Y:S02]  /*1840*/  MOV R160, 0x1f ;  /* 0x0000001f00a07802 */ /* 0x000fe40000000f00 */
[----:B------:R-:W-:-:S07]  /*1850*/  MOV R159, 0xffffffff ;  /* 0xffffffff009f7802 */ /* 0x000fce0000000f00 */
[----:B-----5:R-:W-:Y:S05]  /*1860*/  WARPSYNC.COLLECTIVE R159, `(.L_x_1825) ;  /* 0x000000009f087348 */ /* 0x020fea0003c00000 */
[----:B------:R0:W1:Y:S02]  /*1870*/  SHFL.BFLY P1, R159, R162, R161, R160 ;  /* 0x0c0000a1a29f7389 */ /* 0x00006400000200a0 */
[----:B01---5:R-:W-:Y:S01]  /*1880*/  ENDCOLLECTIVE ;  /* 0x000000000000791b */ /* 0x023fe20003800000 */
.L_x_1825:
[----:B------:R-:W-:Y:S05]  /*1890*/  BSYNC B0 ;  /* 0x0000000000007941 */ /* 0x000fea0003800000 */
.L_x_1824:
[----:B------:R-:W-:Y:S01]  /*18a0*/  FADD.FTZ R162, R162, R159 ;  /* 0x0000009fa2a27221 */ /* 0x000fe20000010000 */
[----:B------:R-:W-:Y:S01]  /*18b0*/  HFMA2.MMA R161, -RZ, RZ, 0, 1.1920928955078125e-07 ;  /* 0x00000002ffa17435 */ /* 0x000fe200000001ff */
[----:B------:R-:W-:Y:S02]  /*18c0*/  MOV R159, 0xffffffff ;  /* 0xffffffff009f7802 */ /* 0x000fe40000000f00 */
[----:B------:R-:W-:-:S08]  /*18d0*/  MOV R160, 0x1f ;  /* 0x0000001f00a07802 */ /* 0x000fd00000000f00 */
[----:B------:R-:W-:Y:S05]  /*18e0*/  WARPSYNC.COLLECTIVE R159, `(.L_x_1826) ;  /* 0x000000009f087348 */ /* 0x000fea0003c00000 */
[----:B------:R0:W1:Y:S02]  /*18f0*/  SHFL.BFLY P1, R159, R162, R161, R160 ;  /* 0x0c0000a1a29f7389 */ /* 0x00006400000200a0 */
[----:B01----:R-:W-:Y:S01]  /*1900*/  ENDCOLLECTIVE ;  /* 0x000000000000791b */ /* 0x003fe20003800000 */
.L_x_1826:
[----:B------:R-:W-:Y:S01]  /*1910*/  HFMA2.MMA R161, -RZ, RZ, 0, 2.384185791015625e-07 ;  /* 0x00000004ffa17435 */ /* 0x000fe200000001ff */
[----:B------:R-:W-:Y:S02]  /*1920*/  MOV R163, R159 ;  /* 0x0000009f00a37202 */ /* 0x000fe40000000f00 */
[----:B------:R-:W-:-:S03]  /*1930*/  MOV R159, 0xffffffff ;  /* 0xffffffff009f7802 */ /* 0x000fc60000000f00 */
[----:B------:R-:W-:-:S05]  /*1940*/  FADD.FTZ R163, R162, R163 ;  /* 0x000000a3a2a37221 */ /* 0x000fca0000010000 */
[----:B------:R-:W-:-:S07]  /*1950*/  MOV R162, R163 ;  /* 0x000000a300a27202 */ /* 0x000fce0000000f00 */
[----:B------:R-:W-:Y:S05]  /*1960*/  WARPSYNC.COLLECTIVE R159, `(.L_x_1827) ;  /* 0x000000009f087348 */ /* 0x000fea0003c00000 */
[----:B------:R0:W1:Y:S02]  /*1970*/  SHFL.BFLY P1, R159, R162, R161, R160 ;  /* 0x0c0000a1a29f7389 */ /* 0x00006400000200a0 */
[----:B01----:R-:W-:Y:S01]  /*1980*/  ENDCOLLECTIVE ;  /* 0x000000000000791b */ /* 0x003fe20003800000 */
.L_x_1827:
[----:B------:R-:W-:Y:S01]  /*1990*/  HFMA2.MMA R161, -RZ, RZ, 0, 4.76837158203125e-07 ;  /* 0x00000008ffa17435 */ /* 0x000fe200000001ff */
[----:B------:R-:W-:Y:S02]  /*19a0*/  MOV R0, R159 ;  /* 0x0000009f00007202 */ /* 0x000fe40000000f00 */
[----:B------:R-:W-:-:S03]  /*19b0*/  MOV R159, 0xffffffff ;  /* 0xffffffff009f7802 */ /* 0x000fc60000000f00 */
[----:B------:R-:W-:-:S05]  /*19c0*/  FADD.FTZ R164, R163, R0 ;  /* 0x00000000a3a47221 */ /* 0x000fca0000010000 */
[----:B------:R-:W-:-:S07]  /*19d0*/  MOV R162, R164 ;  /* 0x000000a400a27202 */ /* 0x000fce0000000f00 */
[----:B------:R-:W-:Y:S05]  /*19e0*/  WARPSYNC.COLLECTIVE R159, `(.L_x_1828) ;  /* 0x000000009f087348 */ /* 0x000fea0003c00000 */
[----:B------:R0:W1:Y:S02]  /*19f0*/  SHFL.BFLY P1, R159, R162, R161, R160 ;  /* 0x0c0000a1a29f7389 */ /* 0x00006400000200a0 */
[----:B01----:R-:W-:Y:S01]  /*1a00*/  ENDCOLLECTIVE ;  /* 0x000000000000791b */ /* 0x003fe20003800000 */
.L_x_1828:
[----:B------:R-:W-:Y:S01]  /*1a10*/  HFMA2.MMA R161, -RZ, RZ, 0, 9.5367431640625e-07 ;  /* 0x00000010ffa17435 */ /* 0x000fe200000001ff */
[----:B------:R-:W-:Y:S02]  /*1a20*/  MOV R165, R159 ;  /* 0x0000009f00a57202 */ /* 0x000fe40000000f00 */
[----:B------:R-:W-:-:S03]  /*1a30*/  MOV R159, 0xffffffff ;  /* 0xffffffff009f7802 */ /* 0x000fc60000000f00 */
[----:B------:R-:W-:-:S05]  /*1a40*/  FADD.FTZ R165, R164, R165 ;  /* 0x000000a5a4a57221 */ /* 0x000fca0000010000 */
[----:B------:R-:W-:-:S07]  /*1a50*/  MOV R162, R165 ;  /* 0x000000a500a27202 */ /* 0x000fce0000000f00 */
[----:B------:R-:W-:Y:S05]  /*1a60*/  WARPSYNC.COLLECTIVE R159, `(.L_x_1829) ;  /* 0x000000009f087348 */ /* 0x000fea0003c00000 */
[----:B------:R0:W1:Y:S02]  /*1a70*/  SHFL.BFLY P1, R159, R162, R161, R160 ;  /* 0x0c0000a1a29f7389 */ /* 0x00006400000200a0 */
[----:B01----:R-:W-:Y:S01]  /*1a80*/  ENDCOLLECTIVE ;  /* 0x000000000000791b */ /* 0x003fe20003800000 */
.L_x_1829:
[----:B------:R-:W-:Y:S01]  /*1a90*/  HFMA2.MMA R161, -RZ, RZ, 0, 5.9604644775390625e-08 ;  /* 0x00000001ffa17435 */ /* 0x000fe200000001ff */
[----:B------:R-:W-:-:S05]  /*1aa0*/  MOV R0, R159 ;  /* 0x0000009f00007202 */ /* 0x000fca0000000f00 */
        /* <DEDUP_REMOVED lines=103> */
.L_x_1830:
[----:B------:R-:W-:Y:S01]  /*2120*/  HFMA2.MMA R161, -RZ, RZ, 0, 1.1920928955078125e-07 ;  /* 0x00000002ffa17435 */ /* 0x000fe200000001ff */
[----:B------:R-:W-:Y:S02]  /*2130*/  MOV R9, R159 ;  /* 0x0000009f00097202 */ /* 0x000fe40000000f00 */
[----:B------:R-:W-:-:S03]  /*2140*/  MOV R159, 0xffffffff ;  /* 0xffffffff009f7802 */ /* 0x000fc60000000f00 */
[----:B------:R-:W-:-:S05]  /*2150*/  FADD.FTZ R9, R162, R9 ;  /* 0x00000009a2097221 */ /* 0x000fca0000010000 */
[----:B------:R-:W-:-:S07]  /*2160*/  MOV R162, R9 ;  /* 0x0000000900a27202 */ /* 0x000fce0000000f00 */
[----:B------:R-:W-:Y:S05]  /*2170*/  WARPSYNC.COLLECTIVE R159, `(.L_x_1831) ;  /* 0x000000009f087348 */ /* 0x000fea0003c00000 */
[----:B------:R0:W1:Y:S02]  /*2180*/  SHFL.BFLY P1, R159, R162, R161, R160 ;  /* 0x0c0000a1a29f7389 */ /* 0x00006400000200a0 */
[----:B01----:R-:W-:Y:S01]  /*2190*/  ENDCOLLECTIVE ;  /* 0x000000000000791b */ /* 0x003fe20003800000 */
.L_x_1831:
        /* <DEDUP_REMOVED lines=8> */
.L_x_1832:
        /* <DEDUP_REMOVED lines=8> */
.L_x_1833:
        /* <DEDUP_REMOVED lines=8> */
.L_x_1834:
[----:B------:R-:W-:Y:S01]  /*2320*/  MOV R9, R159 ;  /* 0x0000009f00097202 */ /* 0x000fe20000000f00 */
[----:B------:R-:W-:Y:S06]  /*2330*/  BRA `(.L_x_1835) ;  /* 0xffffffec00087947 */ /* 0x000fec000383ffff */
.L_x_1836:
        /* <DEDUP_REMOVED lines=12> */
.L_x_2106:


//--------------------- .text._ZN10layer_norm13ln_fwd_kernelINS_13Kernel_traitsI13__nv_bfloat16fS2_fjLj1024ELj1ELj4ELj1ELj16ENS_18Kernel_traits_baseILj1024ES2_fS2_fjLj128EEEEEEEvNS_9FwdParamsE --------------------------
	.section	.text._ZN10layer_norm13ln_fwd_kernelINS_13Kernel_traitsI13__nv_bfloat16fS2_fjLj1024ELj1ELj4ELj1ELj16ENS_18Kernel_traits_baseILj1024ES2_fS2_fjLj128EEEEEEEvNS_9FwdParamsE,"ax",@progbits
	.align	128
        .global         _ZN10layer_norm13ln_fwd_kernelINS_13Kernel_traitsI13__nv_bfloat16fS2_fjLj1024ELj1ELj4ELj1ELj16ENS_18Kernel_traits_baseILj1024ES2_fS2_fjLj128EEEEEEEvNS_9FwdParamsE
        .type           _ZN10layer_norm13ln_fwd_kernelINS_13Kernel_traitsI13__nv_bfloat16fS2_fjLj1024ELj1ELj4ELj1ELj16ENS_18Kernel_traits_baseILj1024ES2_fS2_fjLj128EEEEEEEvNS_9FwdParamsE,@function
        .size           _ZN10layer_norm13ln_fwd_kernelINS_13Kernel_traitsI13__nv_bfloat16fS2_fjLj1024ELj1ELj4ELj1ELj16ENS_18Kernel_traits_baseILj1024ES2_fS2_fjLj128EEEEEEEvNS_9FwdParamsE,(.L_x_2107 - _ZN10layer_norm13ln_fwd_kernelINS_13Kernel_traitsI13__nv_bfloat16fS2_fjLj1024ELj1ELj4ELj1ELj16ENS_18Kernel_traits_baseILj1024ES2_fS2_fjLj128EEEEEEEvNS_9FwdParamsE)
        .other          _ZN10layer_norm13ln_fwd_kernelINS_13Kernel_traitsI13__nv_bfloat16fS2_fjLj1024ELj1ELj4ELj1ELj16ENS_18Kernel_traits_baseILj1024ES2_fS2_fjLj128EEEEEEEvNS_9FwdParamsE,@"STO_CUDA_ENTRY STV_DEFAULT"
_ZN10layer_norm13ln_fwd_kernelINS_13Kernel_traitsI13__nv_bfloat16fS2_fjLj1024ELj1ELj4ELj1ELj16ENS_18Kernel_traits_baseILj1024ES2_fS2_fjLj128EEEEEEEvNS_9FwdParamsE:
.text._ZN10layer_norm13ln_fwd_kernelINS_13Kernel_traitsI13__nv_bfloat16fS2_fjLj1024ELj1ELj4ELj1ELj16ENS_18Kernel_traits_baseILj1024ES2_fS2_fjLj128EEEEEEEvNS_9FwdParamsE:
        /* <DEDUP_REMOVED lines=34> */
.L_x_1838:
[----:B-1----:R-:W0:Y:S01]  /*0220*/  LDC.64 R32, c[0x0][0x220] ;  /* 0x00008800ff207b82 */ /* 0x002e220000000a00 */
[----:B------:R-:W-:-:S04]  /*0230*/  PRMT R35, R67, 0x2104, R68 ;  /* 0x0000210443237816 */ /* 0x000fc80000000044 */
[C---:B------:R-:W-:Y:S01]  /*0240*/  LOP3.LUT R9, R35.reuse, 0x20, RZ, 0xfc, !PT ;  /* 0x0000002023097812 */ /* 0x040fe200078efcff */
[----:B0-----:R-:W-:-:S06]  /*0250*/  IMAD.WIDE.U32 R4, R35, 0x10, R32 ;  /* 0x0000001023047825 */ /* 0x001fcc00078e0020 */
        /* <DEDUP_REMOVED lines=139> */
.L_x_1850:
[----:B------:R-:W2:Y:S01]  /*0b10*/  LDC R69, c[0x0][0x260] ;  /* 0x00009800ff457b82 */ /* 0x000ea20000000800 */
[----:B01----:R-:W-:Y:S01]  /*0b20*/  FADD.FTZ R76, R76, R73 ;  /* 0x000000494c4c7221 */ /* 0x003fe20000010000 */
[----:B-----5:R-:W-:Y:S02]  /*0b30*/  SHF.R.U32.HI R77, RZ, 0x10, R65 ;  /* 0x00000010ff4d7819 */ /* 0x020fe40000011641 */
[----:B------:R-:W-:Y:S02]  /*0b40*/  SHF.R.U64 R71, R44, 0x10, R45 ;  /* 0x000000102c477819 */ /* 0x000fe4000000122d */
[----:B------:R-:W-:Y:S02]  /*0b50*/  SHF.R.U64 R75, R62, 0x10, R63 ;  /* 0x000000103e4b7819 */ /* 0x000fe4000000123f */
[----:B------:R-:W0:Y:S01]  /*0b60*/  @!P0 LDC.64 R22, c[0x0][0x230] ;  /* 0x00008c00ff168b82 */ /* 0x000e220000000a00 */
[----:B------:R-:W-:Y:S02]  /*0b70*/  SHF.R.U32.HI R73, RZ, 0x10, R47 ;  /* 0x00000010ff497819 */ /* 0x000fe4000001162f */
[----:B------:R-:W-:Y:S01]  /*0b80*/  SHF.R.U32.HI R72, RZ, 0x10, R63 ;  /* 0x00000010ff487819 */ /* 0x000fe2000001163f */
[----:B--2---:R-:W-:Y:S01]  /*0b90*/  FFMA.FTZ R69, R76, 0.0009765625, R69 ;  /* 0x3a8000004c457823 */ /* 0x004fe20000010045 */
        /* <DEDUP_REMOVED lines=8> */
[-C--:B------:R-:W-:Y:S01]  /*0c20*/  FMUL.FTZ R31, R31, R69.reuse ;  /* 0x000000451f1f7220 */ /* 0x080fe20000410000 */
[----:B0-----:R-:W-:Y:S01]  /*0c30*/  F2FP.BF16.F32.PACK_AB R23, RZ, R8 ;  /* 0x00000008ff17723e */ /* 0x001fe200000010ff */
        /* <DEDUP_REMOVED lines=9> */
[----:B------:R-:W-:Y:S01]  /*0cd0*/  FMUL.FTZ R70, R6, R69 ;  /* 0x0000004506467220 */ /* 0x000fe20000410000 */
[----:B------:R-:W-:Y:S01]  /*0ce0*/  F2FP.BF16.F32.PACK_AB R28, RZ, R29 ;  /* 0x0000001dff1c723e */ /* 0x000fe200000010ff */
[----:B------:R-:W-:Y:S01]  /*0cf0*/  FMUL.FTZ R22, R12, R69 ;  /* 0x000000450c167220 */ /* 0x000fe20000410000 */
[----:B------:R-:W-:Y:S01]  /*0d00*/  F2FP.BF16.F32.PACK_AB R29, RZ, R27 ;  /* 0x0000001bff1d723e */ /* 0x000fe200000010ff */
[----:B------:R-:W-:Y:S01]  /*0d10*/  FMUL.FTZ R12, R13, R69 ;  /* 0x000000450d0c7220 */ /* 0x000fe20000410000 */
[----:B------:R-:W-:Y:S01]  /*0d20*/  F2FP.BF16.F32.PACK_AB R27, RZ, R31 ;  /* 0x0000001fff1b723e */ /* 0x000fe200000010ff */
[-C--:B------:R-:W-:Y:S01]  /*0d30*/  FMUL.FTZ R31, R32, R69.reuse ;  /* 0x00000045201f7220 */ /* 0x080fe20000410000 */
[-C--:B------:R-:W-:Y:S01]  /*0d40*/  FMUL.FTZ R32, R33, R69.reuse ;  /* 0x0000004521207220 */ /* 0x080fe20000410000 */
[-C--:B------:R-:W-:Y:S01]  /*0d50*/  FMUL.FTZ R33, R34, R69.reuse ;  /* 0x0000004522217220 */ /* 0x080fe20000410000 */
[----:B------:R-:W-:Y:S01]  /*0d60*/  FMUL.FTZ R34, R35, R69 ;  /* 0x0000004523227220 */ /* 0x000fe20000410000 */
        /* <DEDUP_REMOVED lines=9> */
[----:B------:R-:W-:Y:S01]  /*0e00*/  HFMA2.BF16_V2 R6, R35.H0_H0, R6.H0_H0, R66.H0_H0 ;  /* 0x2000000623067231 */ /* 0x000fe20000240842 */
[----:B------:R-:W-:Y:S01]  /*0e10*/  SHF.R.U32.HI R35, RZ, 0x10, R45 ;  /* 0x00000010ff237819 */ /* 0x000fe2000001162d */
[-C--:B------:R-:W-:Y:S01]  /*0e20*/  FMUL.FTZ R7, R7, R69.reuse ;  /* 0x0000004507077220 */ /* 0x080fe20000410000 */
[----:B------:R-:W-:Y:S01]  /*0e30*/  SHF.R.U32.HI R66, RZ, 0x10, R61 ;  /* 0x00000010ff427819 */ /* 0x000fe2000001163d */
[-C--:B------:R-:W-:Y:S01]  /*0e40*/  FMUL.FTZ R0, R0, R69.reuse ;  /* 0x0000004500007220 */ /* 0x080fe20000410000 */
[----:B------:R-:W-:Y:S01]  /*0e50*/  F2FP.BF16.F32.PACK_AB R4, RZ, R4 ;  /* 0x00000004ff04723e */ /* 0x000fe200000010ff */
[-C--:B------:R-:W-:Y:S01]  /*0e60*/  FMUL.FTZ R74, R74, R69.reuse ;  /* 0x000000454a4a7220 */ /* 0x080fe20000410000 */
[----:B------:R-:W-:Y:S01]  /*0e70*/  F2FP.BF16.F32.PACK_AB R5, RZ, R70 ;  /* 0x00000046ff05723e */ /* 0x000fe200000010ff */
[----:B------:R-:W-:Y:S01]  /*0e80*/  HFMA2.BF16_V2 R14, R66.H0_H0, R14.H0_H0, R35.H0_H0 ;  /* 0x2000000e420e7231 */ /* 0x000fe20000240823 */
[----:B------:R-:W-:Y:S01]  /*0e90*/  SHF.R.U64 R35, R54, 0x10, R55 ;  /* 0x0000001036237819 */ /* 0x000fe20000001237 */
[-C--:B------:R-:W-:Y:S01]  /*0ea0*/  FMUL.FTZ R70, R10, R69.reuse ;  /* 0x000000450a467220 */ /* 0x080fe20000410000 */
[----:B------:R-:W-:Y:S01]  /*0eb0*/  SHF.R.U64 R66, R38, 0x10, R39 ;  /* 0x0000001026427819 */ /* 0x000fe20000001227 */
[----:B------:R-:W-:Y:S01]  /*0ec0*/  FMUL.FTZ R9, R9, R69 ;  /* 0x0000004509097220 */ /* 0x000fe20000410000 */
[----:B------:R-:W-:Y:S01]  /*0ed0*/  F2FP.BF16.F32.PACK_AB R10, RZ, R7 ;  /* 0x00000007ff0a723e */ /* 0x000fe200000010ff */
[-C--:B------:R-:W-:Y:S01]  /*0ee0*/  FMUL.FTZ R18, R18, R69.reuse ;  /* 0x0000004512127220 */ /* 0x080fe20000410000 */
[----:B------:R-:W-:Y:S01]  /*0ef0*/  F2FP.BF16.F32.PACK_AB R34, RZ, R34 ;  /* 0x00000022ff22723e */ /* 0x000fe200000010ff */
[----:B------:R-:W-:Y:S01]  /*0f00*/  HFMA2.BF16_V2 R4, R35.H0_H0, R4.H0_H0, R66.H0_H0 ;  /* 0x2000000423047231 */ /* 0x000fe20000240842 */
[----:B------:R-:W-:Y:S01]  /*0f10*/  SHF.R.U32.HI R35, RZ, 0x10, R3 ;  /* 0x00000010ff237819 */ /* 0x000fe20000011603 */
[----:B------:R-:W-:Y:S01]  /*0f20*/  HFMA2.BF16_V2 R10, R77.H0_H0, R10.H0_H0, R76.H0_H0 ;  /* 0x2000000a4d0a7231 */ /* 0x000fe2000024084c */
[----:B------:R-:W-:Y:S01]  /*0f30*/  SHF.R.U32.HI R66, RZ, 0x10, R51 ;  /* 0x00000010ff427819 */ /* 0x000fe20000011633 */
        /* <DEDUP_REMOVED lines=11> */
[----:B------:R-:W-:Y:S01]  /*0ff0*/  SHF.R.U64 R70, R60, 0x10, R61 ;  /* 0x000000103c467819 */ /* 0x000fe2000000123d */
[-C--:B------:R-:W-:Y:S01]  /*1000*/  FMUL.FTZ R20, R20, R69.reuse ;  /* 0x0000004514147220 */ /* 0x080fe20000410000 */
[----:B------:R-:W-:Y:S01]  /*1010*/  SHF.R.U64 R76, R42, 0x10, R43 ;  /* 0x000000102a4c7819 */ /* 0x000fe2000000122b */
[----:B------:R-:W-:Y:S01]  /*1020*/  FMUL.FTZ R24, R24, R69 ;  /* 0x0000004518187220 */ /* 0x000fe20000410000 */
[----:B------:R-:W-:Y:S01]  /*1030*/  SHF.R.U64 R77, R58, 0x10, R59 ;  /* 0x000000103a4d7819 */ /* 0x000fe2000000123b */
[----:B------:R-:W-:Y:S01]  /*1040*/  HFMA2.BF16_V2 R12, R70.H0_H0, R12.H0_H0, R71.H0_H0 ;  /* 0x2000000c460c7231 */ /* 0x000fe20000240847 */
[----:B------:R-:W-:Y:S01]  /*1050*/  LOP3.LUT R66, R6, 0xffff, RZ, 0xc0, !PT ;  /* 0x0000ffff06427812 */ /* 0x000fe200078ec0ff */
[----:B------:R-:W-:Y:S01]  /*1060*/  HFMA2.BF16_V2 R29, R53.H0_H0, R29.H0_H0, R37.H0_H0 ;  /* 0x2000001d351d7231 */ /* 0x000fe20000240825 */
[----:B------:R-:W-:Y:S01]  /*1070*/  F2FP.BF16.F32.PACK_AB R9, RZ, R9 ;  /* 0x00000009ff09723e */ /* 0x000fe200000010ff */
[----:B------:R-:W-:Y:S01]  /*1080*/  HFMA2.BF16_V2 R16, R77.H0_H0, R16.H0_H0, R76.H0_H0 ;  /* 0x200000104d107231 */ /* 0x000fe2000024084c */
[----:B------:R-:W-:Y:S01]  /*1090*/  SHF.R.U64 R74, R46, 0x10, R47 ;  /* 0x000000102e4a7819 */ /* 0x000fe2000000122f */
[----:B------:R-:W-:Y:S01]  /*10a0*/  HFMA2.BF16_V2 R30, R52.H0_H0, R30.H0_H0, R36.H0_H0 ;  /* 0x2000001e341e7231 */ /* 0x000fe20000240824 */
[----:B------:R-:W-:-:S02]  /*10b0*/  SHF.L.U32 R6, R66, 0x10, RZ ;  /* 0x0000001042067819 */ /* 0x000fc400000006ff */
[----:B------:R-:W-:Y:S01]  /*10c0*/  SHF.R.U32.HI R70, RZ, 0x10, R41 ;  /* 0x00000010ff467819 */ /* 0x000fe20000011629 */
[----:B------:R-:W-:Y:S01]  /*10d0*/  HFMA2.BF16_V2 R9, R75.H0_H0, R9.H0_H0, R74.H0_H0 ;  /* 0x200000094b097231 */ /* 0x000fe2000024084a */
[----:B------:R-:W-:Y:S02]  /*10e0*/  SHF.R.U32.HI R71, RZ, 0x10, R57 ;  /* 0x00000010ff477819 */ /* 0x000fe40000011639 */
[----:B------:R-:W-:Y:S02]  /*10f0*/  F2FP.BF16.F32.PACK_AB R13, RZ, R13 ;  /* 0x0000000dff0d723e */ /* 0x000fe400000010ff */
[----:B------:R-:W-:Y:S01]  /*1100*/  F2FP.BF16.F32.PACK_AB R17, RZ, R17 ;  /* 0x00000011ff11723e */ /* 0x000fe200000010ff */
[----:B------:R-:W-:Y:S01]  /*1110*/  HFMA2.BF16_V2 R25, R71.H0_H0, R25.H0_H0, R70.H0_H0 ;  /* 0x2000001947197231 */ /* 0x000fe20000240846 */
[----:B------:R-:W-:Y:S01]  /*1120*/  SHF.R.U64 R72, R40, 0x10, R41 ;  /* 0x0000001028487819 */ /* 0x000fe20000001229 */
[----:B------:R-:W-:Y:S01]  /*1130*/  HFMA2.BF16_V2 R13, R58.H0_H0, R13.H0_H0, R42.H0_H0 ;  /* 0x2000000d3a0d7231 */ /* 0x000fe2000024082a */
[----:B------:R-:W-:-:S02]  /*1140*/  SHF.R.U64 R73, R56, 0x10, R57 ;  /* 0x0000001038497819 */ /* 0x000fc40000001239 */
[----:B------:R-:W-:Y:S02]  /*1150*/  LOP3.LUT R6, R6, 0xffff, R35, 0xf8, !PT ;  /* 0x0000ffff06067812 */ /* 0x000fe400078ef823 */
        /* <DEDUP_REMOVED lines=8> */
[----:B------:R-:W-:-:S02]  /*11e0*/  LOP3.LUT R9, R9, 0xffff, RZ, 0xc0, !PT ;  /* 0x0000ffff09097812 */ /* 0x000fc400078ec0ff */
[----:B------:R-:W-:Y:S01]  /*11f0*/  F2FP.BF16.F32.PACK_AB R32, RZ, R32 ;  /* 0x00000020ff20723e */ /* 0x000fe200000010ff */
[----:B------:R-:W-:Y:S01]  /*1200*/  HFMA2.BF16_V2 R21, R57.H0_H0, R21.H0_H0, R41.H0_H0 ;  /* 0x2000001539157231 */ /* 0x000fe20000240829 */
[----:B------:R-:W-:Y:S02]  /*1210*/  SHF.R.U64 R71, R2, 0x10, R3 ;  /* 0x0000001002477819 */ /* 0x000fe40000001203 */
[----:B------:R-:W-:Y:S02]  /*1220*/  SHF.R.U64 R70, R50, 0x10, R51 ;  /* 0x0000001032467819 */ /* 0x000fe40000001233 */
[----:B------:R-:W-:Y:S02]  /*1230*/  F2FP.BF16.F32.PACK_AB R22, RZ, R22 ;  /* 0x00000016ff16723e */ /* 0x000fe400000010ff */
[----:B------:R-:W-:Y:S01]  /*1240*/  SHF.L.U32 R16, R7, 0x10, RZ ;  /* 0x0000001007107819 */ /* 0x000fe200000006ff */
[----:B------:R-:W-:Y:S01]  /*1250*/  HFMA2.BF16_V2 R32, R70.H0_H0, R32.H0_H0, R71.H0_H0 ;  /* 0x2000002046207231 */ /* 0x000fe20000240847 */
[----:B------:R-:W-:Y:S01]  /*1260*/  LOP3.LUT R5, R5, 0xffff, RZ, 0xc0, !PT ;  /* 0x0000ffff05057812 */ /* 0x000fe200078ec0ff */
[----:B------:R-:W-:Y:S01]  /*1270*/  HFMA2.BF16_V2 R22, R60.H0_H0, R22.H0_H0, R44.H0_H0 ;  /* 0x200000163c167231 */ /* 0x000fe2000024082c */
[----:B------:R-:W-:-:S02]  /*1280*/  SHF.L.U64.HI R66, R66, 0x10, RZ ;  /* 0x0000001042427819 */ /* 0x000fc400000102ff */
[C---:B------:R-:W-:Y:S02]  /*1290*/  SHF.L.U32 R18, R9.reuse, 0x10, RZ ;  /* 0x0000001009127819 */ /* 0x040fe400000006ff */
[----:B------:R-:W-:Y:S02]  /*12a0*/  LOP3.LUT R12, R12, 0xffff, RZ, 0xc0, !PT ;  /* 0x0000ffff0c0c7812 */ /* 0x000fe400078ec0ff */
[----:B------:R-:W-:Y:S02]  /*12b0*/  SHF.L.U64.HI R70, R9, 0x10, RZ ;  /* 0x0000001009467819 */ /* 0x000fe400000102ff */
[----:B------:R-:W-:Y:S02]  /*12c0*/  LOP3.LUT R16, R16, 0xffff, R13, 0xf8, !PT ;  /* 0x0000ffff10107812 */ /* 0x000fe400078ef80d */
[----:B------:R-:W-:Y:S02]  /*12d0*/  LOP3.LUT R17, R17, 0xffff, RZ, 0xc0, !PT ;  /* 0x0000ffff11117812 */ /* 0x000fe400078ec0ff */
[----:B------:R-:W-:-:S02]  /*12e0*/  LOP3.LUT R5, R5, 0xffff0000, R66, 0xf8, !PT ;  /* 0xffff000005057812 */ /* 0x000fc400078ef842 */
[----:B------:R-:W-:Y:S02]  /*12f0*/  LOP3.LUT R18, R18, 0xffff, R23, 0xf8, !PT ;  /* 0x0000ffff12127812 */ /* 0x000fe400078ef817 */
[----:B------:R-:W-:Y:S02]  /*1300*/  SHF.L.U32 R9, R12, 0x10, RZ ;  /* 0x000000100c097819 */ /* 0x000fe400000006ff */
[----:B------:R-:W-:Y:S02]  /*1310*/  PRMT R13, R4, 0x7610, R13 ;  /* 0x00007610040d7816 */ /* 0x000fe4000000000d */
[----:B------:R-:W-:Y:S02]  /*1320*/  F2FP.BF16.F32.PACK_AB R15, RZ, R15 ;  /* 0x0000000fff0f723e */ /* 0x000fe400000010ff */
[----:B------:R-:W-:Y:S02]  /*1330*/  F2FP.BF16.F32.PACK_AB R20, RZ, R20 ;  /* 0x00000014ff14723e */ /* 0x000fe400000010ff */
[----:B------:R-:W-:-:S02]  /*1340*/  SHF.R.U32.HI R74, RZ, 0x10, R43 ;  /* 0x00000010ff4a7819 */ /* 0x000fc4000001162b */
[----:B------:R-:W-:Y:S01]  /*1350*/  SHF.R.U32.HI R75, RZ, 0x10, R59 ;  /* 0x00000010ff4b7819 */ /* 0x000fe2000001163b */
[----:B------:R-:W-:Y:S01]  /*1360*/  HFMA2.BF16_V2 R20, R56.H0_H0, R20.H0_H0, R40.H0_H0 ;  /* 0x2000001438147231 */ /* 0x000fe20000240828 */
[----:B------:R-:W-:Y:S02]  /*1370*/  LOP3.LUT R23, R11, 0xffff, RZ, 0xc0, !PT ;  /* 0x0000ffff0b177812 */ /* 0x000fe400078ec0ff */
[----:B------:R-:W-:Y:S01]  /*1380*/  SHF.L.U64.HI R66, R12, 0x10, RZ ;  /* 0x000000100c427819 */ /* 0x000fe200000102ff */
[----:B------:R-:W-:Y:S01]  /*1390*/  HFMA2.BF16_V2 R15, R75.H0_H0, R15.H0_H0, R74.H0_H0 ;  /* 0x2000000f4b0f7231 */ /* 0x000fe2000024084a */
[----:B------:R-:W-:Y:S02]  /*13a0*/  LOP3.LUT R4, R0, 0xffff, RZ, 0xc0, !PT ;  /* 0x0000ffff00047812 */ /* 0x000fe400078ec0ff */
[----:B------:R-:W-:Y:S02]  /*13b0*/  F2FP.BF16.F32.PACK_AB R24, RZ, R24 ;  /* 0x00000018ff18723e */ /* 0x000fe400000010ff */
[----:B------:R-:W-:-:S02]  /*13c0*/  LOP3.LUT R0, R21, 0xffff, RZ, 0xc0, !PT ;  /* 0x0000ffff15007812 */ /* 0x000fc400078ec0ff */
[----:B------:R-:W-:Y:S01]  /*13d0*/  SHF.L.U64.HI R21, R17, 0x10, RZ ;  /* 0x0000001011157819 */ /* 0x000fe200000102ff */
[----:B------:R-:W-:Y:S01]  /*13e0*/  HFMA2.BF16_V2 R24, R54.H0_H0, R24.H0_H0, R38.H0_H0 ;  /* 0x2000001836187231 */ /* 0x000fe20000240826 */
[----:B------:R-:W-:Y:S02]  /*13f0*/  LOP3.LUT R12, R9, 0xffff, R22, 0xf8, !PT ;  /* 0x0000ffff090c7812 */ /* 0x000fe400078ef816 */
[----:B------:R-:W-:Y:S02]  /*1400*/  LOP3.LUT R13, R13, 0xffff, RZ, 0xc0, !PT ;  /* 0x0000ffff0d0d7812 */ /* 0x000fe400078ec0ff */
[----:B------:R-:W-:Y:S02]  /*1410*/  LOP3.LUT R9, R23, 0xffff0000, R66, 0xf8, !PT ;  /* 0xffff000017097812 */ /* 0x000fe400078ef842 */
[----:B------:R-:W-:Y:S02]  /*1420*/  SHF.L.U64.HI R23, R7, 0x10, RZ ;  /* 0x0000001007177819 */ /* 0x000fe400000102ff */
[----:B------:R-:W-:-:S02]  /*1430*/  SHF.R.U64 R75, R36, 0x10, R37 ;  /* 0x00000010244b7819 */ /* 0x000fc40000001225 */
[----:B------:R-:W-:Y:S02]  /*1440*/  SHF.R.U64 R74, R52, 0x10, R53 ;  /* 0x00000010344a7819 */ /* 0x000fe40000001235 */
[----:B------:R-:W-:Y:S02]  /*1450*/  SHF.L.U32 R7, R17, 0x10, RZ ;  /* 0x0000001011077819 */ /* 0x000fe400000006ff */
[----:B------:R-:W-:Y:S01]  /*1460*/  LOP3.LUT R0, R0, 0xffff0000, R21, 0xf8, !PT ;  /* 0xffff000000007812 */ /* 0x000fe200078ef815 */
[----:B------:R-:W-:Y:S01]  /*1470*/  HFMA2.BF16_V2 R28, R74.H0_H0, R28.H0_H0, R75.H0_H0 ;  /* 0x2000001c4a1c7231 */ /* 0x000fe2000024084b */
[----:B------:R-:W-:Y:S02]  /*1480*/  SHF.L.U32 R21, R13, 0x10, RZ ;  /* 0x000000100d157819 */ /* 0x000fe400000006ff */
[----:B------:R-:W-:Y:S02]  /*1490*/  LOP3.LUT R17, R4, 0xffff0000, R23, 0xf8, !PT ;  /* 0xffff000004117812 */ /* 0x000fe400078ef817 */
[----:B------:R-:W-:-:S02]  /*14a0*/  LOP3.LUT R4, R7, 0xffff, R20, 0xf8, !PT ;  /* 0x0000ffff07047812 */ /* 0x000fc400078ef814 */
[----:B------:R-:W-:Y:S02]  /*14b0*/  LOP3.LUT R20, R21, 0xffff, R24, 0xf8, !PT ;  /* 0x0000ffff15147812 */ /* 0x000fe400078ef818 */
[----:B------:R-:W0:Y:S01]  /*14c0*/  S2R R24, SR_TID.X ;  /* 0x0000000000187919 */ /* 0x000e220000002100 */
[----:B------:R-:W-:Y:S02]  /*14d0*/  LOP3.LUT R28, R28, 0xffff, RZ, 0xc0, !PT ;  /* 0x0000ffff1c1c7812 */ /* 0x000fe400078ec0ff */
[----:B------:R-:W-:Y:S02]  /*14e0*/  F2FP.BF16.F32.PACK_AB R19, RZ, R19 ;  /* 0x00000013ff13723e */ /* 0x000fe400000010ff */
[C---:B------:R-:W-:Y:S02]  /*14f0*/  SHF.L.U32 R7, R28.reuse, 0x10, RZ ;  /* 0x000000101c077819 */ /* 0x040fe400000006ff */
[----:B------:R-:W-:Y:S01]  /*1500*/  SHF.L.U64.HI R28, R28, 0x10, RZ ;  /* 0x000000101c1c7819 */ /* 0x000fe200000102ff */
[----:B------:R-:W-:Y:S01]  /*1510*/  HFMA2.BF16_V2 R19, R55.H0_H0, R19.H0_H0, R39.H0_H0 ;  /* 0x2000001337137231 */ /* 0x000fe20000240827 */
[----:B------:R-:W-:-:S02]  /*1520*/  LOP3.LUT R23, R29, 0xffff, RZ, 0xc0, !PT ;  /* 0x0000ffff1d177812 */ /* 0x000fc400078ec0ff */
[----:B------:R-:W-:Y:S02]  /*1530*/  LOP3.LUT R66, R10, 0xffff, RZ, 0xc0, !PT ;  /* 0x0000ffff0a427812 */ /* 0x000fe400078ec0ff */
[----:B------:R-:W-:Y:S02]  /*1540*/  PRMT R10, R8, 0x7610, R10 ;  /* 0x00007610080a7816 */ /* 0x000fe4000000000a */
[----:B------:R-:W-:Y:S02]  /*1550*/  LOP3.LUT R23, R23, 0xffff0000, R28, 0xf8, !PT ;  /* 0xffff000017177812 */ /* 0x000fe400078ef81c */
[----:B------:R-:W-:Y:S01]  /*1560*/  LOP3.LUT R11, R35, 0xffff0000, R70, 0xf8, !PT ;  /* 0xffff0000230b7812 */ /* 0x000fe200078ef846 */
[----:B------:R-:W1:Y:S01]  /*1570*/  @!P0 LDC.64 R28, c[0x0][0x238] ;  /* 0x00008e00ff1c8b82 */ /* 0x000e620000000a00 */
[----:B------:R-:W-:Y:S02]  /*1580*/  LOP3.LUT R19, R19, 0xffff, RZ, 0xc0, !PT ;  /* 0x0000ffff13137812 */ /* 0x000fe400078ec0ff */
[----:B------:R-:W-:-:S02]  /*1590*/  SHF.L.U64.HI R22, R13, 0x10, RZ ;  /* 0x000000100d167819 */ /* 0x000fc400000102ff */
[----:B------:R-:W-:Y:S02]  /*15a0*/  LOP3.LUT R10, R10, 0xffff, RZ, 0xc0, !PT ;  /* 0x0000ffff0a0a7812 */ /* 0x000fe400078ec0ff */
[----:B------:R-:W-:Y:S02]  /*15b0*/  LOP3.LUT R21, R19, 0xffff0000, R22, 0xf8, !PT ;  /* 0xffff000013157812 */ /* 0x000fe400078ef816 */
[----:B------:R-:W-:Y:S02]  /*15c0*/  PRMT R19, R11, 0x5410, R10 ;  /* 0x000054100b137816 */ /* 0x000fe4000000000a */
[----:B------:R-:W2:Y:S01]  /*15d0*/  LDC.64 R10, c[0x0][0x228] ;  /* 0x00008a00ff0a7b82 */ /* 0x000ea20000000a00 */
[----:B------:R-:W-:Y:S02]  /*15e0*/  F2FP.BF16.F32.PACK_AB R31, RZ, R31 ;  /* 0x0000001fff1f723e */ /* 0x000fe400000010ff */
[----:B------:R-:W-:Y:S02]  /*15f0*/  LOP3.LUT R22, R7, 0xffff, R30, 0xf8, !PT ;  /* 0x0000ffff07167812 */ /* 0x000fe400078ef81e */
[----:B------:R-:W-:Y:S01]  /*1600*/  LOP3.LUT R7, R32, 0xffff, RZ, 0xc0, !PT ;  /* 0x0000ffff20077812 */ /* 0x000fe200078ec0ff */
[----:B------:R-:W-:Y:S01]  /*1610*/  HFMA2.BF16_V2 R31, R50.H0_H0, R31.H0_H0, R2.H0_H0 ;  /* 0x2000001f321f7231 */ /* 0x000fe20000240802 */
[----:B------:R-:W-:-:S02]  /*1620*/  F2FP.BF16.F32.PACK_AB R33, RZ, R33 ;  /* 0x00000021ff21723e */ /* 0x000fc400000010ff */
[----:B------:R-:W-:Y:S02]  /*1630*/  SHF.L.U32 R32, R7, 0x10, RZ ;  /* 0x0000001007207819 */ /* 0x000fe400000006ff */
[----:B0-----:R-:W-:Y:S01]  /*1640*/  LOP3.LUT R24, R24, 0x1f, RZ, 0xc0, !PT ;  /* 0x0000001f18187812 */ /* 0x001fe200078ec0ff */
[----:B------:R-:W-:Y:S01]  /*1650*/  HFMA2.BF16_V2 R33, R51.H0_H0, R33.H0_H0, R3.H0_H0 ;  /* 0x2000002133217231 */ /* 0x000fe20000240803 */
[----:B------:R-:W-:Y:S01]  /*1660*/  LOP3.LUT R8, R32, 0xffff, R31, 0xf8, !PT ;  /* 0x0000ffff20087812 */ /* 0x000fe200078ef81f */
[----:B-1----:R-:W-:Y:S01]  /*1670*/  @!P0 IMAD.WIDE R28, R67, 0x4, R28 ;  /* 0x00000004431c8825 */ /* 0x002fe200078e021c */
[----:B------:R-:W-:Y:S02]  /*1680*/  LOP3.LUT R32, R14, 0xffff, RZ, 0xc0, !PT ;  /* 0x0000ffff0e207812 */ /* 0x000fe400078ec0ff */
[----:B------:R-:W-:Y:S02]  /*1690*/  LOP3.LUT R14, R15, 0xffff, RZ, 0xc0, !PT ;  /* 0x0000ffff0f0e7812 */ /* 0x000fe400078ec0ff */
[----:B------:R-:W-:Y:S01]  /*16a0*/  PRMT R15, R67, 0x2104, R24 ;  /* 0x00002104430f7816 */ /* 0x000fe20000000018 */
[----:B------:R2:W-:Y:S01]  /*16b0*/  @!P0 STG.E desc[UR4][R28.64], R69 ;  /* 0x000000451c008986 */ /* 0x0005e2000c101904 */
[----:B------:R-:W-:-:S02]  /*16c0*/  LOP3.LUT R30, R33, 0xffff, RZ, 0xc0, !PT ;  /* 0x0000ffff211e7812 */ /* 0x000fc400078ec0ff */
[----:B------:R-:W-:Y:S02]  /*16d0*/  SHF.L.U64.HI R7, R7, 0x10, RZ ;  /* 0x0000001007077819 */ /* 0x000fe400000102ff */
[----:B------:R-:W-:Y:S02]  /*16e0*/  PRMT R13, R9, 0x5410, R32 ;  /* 0x00005410090d7816 */ /* 0x000fe40000000020 */
[----:B------:R-:W-:Y:S02]  /*16f0*/  IADD3 R31, R15, 0x60, RZ ;  /* 0x000000600f1f7810 */ /* 0x000fe40007ffe0ff */
[----:B------:R-:W-:Y:S02]  /*1700*/  LOP3.LUT R30, R30, 0xffff0000, R7, 0xf8, !PT ;  /* 0xffff00001e1e7812 */ /* 0x000fe400078ef807 */
[----:B------:R-:W-:Y:S01]  /*1710*/  LOP3.LUT R9, R34, 0xffff, RZ, 0xc0, !PT ;  /* 0x0000ffff22097812 */ /* 0x000fe200078ec0ff */
[----:B--2---:R-:W-:Y:S01]  /*1720*/  IMAD.WIDE.U32 R28, R31, 0x8, R10 ;  /* 0x000000081f1c7825 */ /* 0x004fe200078e000a */
[----:B------:R-:W-:-:S02]  /*1730*/  IADD3 R33, R15, 0x80, RZ ;  /* 0x000000800f217810 */ /* 0x000fc40007ffe0ff */
[C---:B------:R-:W-:Y:S02]  /*1740*/  IADD3 R35, R15.reuse, 0xa0, RZ ;  /* 0x000000a00f237810 */ /* 0x040fe40007ffe0ff */
[----:B------:R-:W-:Y:S02]  /*1750*/  IADD3 R71, R15, 0xc0, RZ ;  /* 0x000000c00f477810 */ /* 0x000fe40007ffe0ff */
[----:B------:R-:W-:Y:S01]  /*1760*/  PRMT R9, R30, 0x5410, R9 ;  /* 0x000054101e097816 */ /* 0x000fe20000000009 */
[----:B------:R-:W-:Y:S01]  /*1770*/  IMAD.WIDE.U32 R30, R33, 0x8, R10 ;  /* 0x00000008211e7825 */ /* 0x000fe200078e000a */
[----:B------:R-:W-:Y:S02]  /*1780*/  SHF.R.U32.HI R72, RZ, 0x10, R37 ;  /* 0x00000010ff487819 */ /* 0x000fe40000011625 */
[----:B------:R-:W-:Y:S01]  /*1790*/  SHF.R.U32.HI R73, RZ, 0x10, R53 ;  /* 0x00000010ff497819 */ /* 0x000fe20000011635 */
[----:B------:R-:W-:Y:S01]  /*17a0*/  IMAD.WIDE.U32 R32, R35, 0x8, R10 ;  /* 0x0000000823207825 */ /* 0x000fe200078e000a */
[----:B------:R-:W-:-:S02]  /*17b0*/  F2FP.BF16.F32.PACK_AB R26, RZ, R26 ;  /* 0x0000001aff1a723e */ /* 0x000fc400000010ff */
[----:B------:R-:W-:Y:S01]  /*17c0*/  SHF.R.U32.HI R77, RZ, 0x10, R39 ;  /* 0x00000010ff4d7819 */ /* 0x000fe20000011627 */
[----:B------:R-:W-:Y:S01]  /*17d0*/  IMAD.WIDE.U32 R34, R71, 0x8, R10 ;  /* 0x0000000847227825 */ /* 0x000fe200078e000a */
[----:B------:R-:W-:Y:S01]  /*17e0*/  SHF.R.U32.HI R76, RZ, 0x10, R55 ;  /* 0x00000010ff4c7819 */ /* 0x000fe20000011637 */
[----:B------:R-:W0:Y:S02]  /*17f0*/  LDC.64 R70, c[0x0][0x210] ;  /* 0x00008400ff467b82 */ /* 0x000e240000000a00 */
[----:B------:R-:W-:Y:S01]  /*1800*/  HFMA2.BF16_V2 R27, R73.H0_H0, R27.H0_H0, R72.H0_H0 ;  /* 0x2000001b491b7231 */ /* 0x000fe20000240848 */
[----:B------:R-:W-:Y:S01]  /*1810*/  LOP3.LUT R25, R25, 0xffff, RZ, 0xc0, !PT ;  /* 0x0000ffff19197812 */ /* 0x000fe200078ec0ff */
[----:B------:R-:W-:Y:S01]  /*1820*/  HFMA2.BF16_V2 R26, R76.H0_H0, R26.H0_H0, R77.H0_H0 ;  /* 0x2000001a4c1a7231 */ /* 0x000fe2000024084d */
[----:B------:R-:W-:Y:S02]  /*1830*/  PRMT R7, R5, 0x5410, R66 ;  /* 0x0000541005077816 */ /* 0x000fe40000000042 */
[----:B------:R-:W-:-:S02]  /*1840*/  PRMT R5, R0, 0x5410, R25 ;  /* 0x0000541000057816 */ /* 0x000fc40000000019 */
[----:B------:R-:W-:Y:S02]  /*1850*/  LOP3.LUT R0, R27, 0xffff, RZ, 0xc0, !PT ;  /* 0x0000ffff1b007812 */ /* 0x000fe400078ec0ff */
[C---:B------:R-:W-:Y:S02]  /*1860*/  IADD3 R25, R15.reuse, 0x20, RZ ;  /* 0x000000200f197810 */ /* 0x040fe40007ffe0ff */
[----:B------:R-:W-:Y:S02]  /*1870*/  LOP3.LUT R26, R26, 0xffff, RZ, 0xc0, !PT ;  /* 0x0000ffff1a1a7812 */ /* 0x000fe400078ec0ff */
[----:B------:R-:W-:Y:S01]  /*1880*/  IADD3 R27, R15, 0x40, RZ ;  /* 0x000000400f1b7810 */ /* 0x000fe20007ffe0ff */
[----:B------:R-:W-:Y:S01]  /*1890*/  IMAD.WIDE.U32 R24, R25, 0x8, R10 ;  /* 0x0000000819187825 */ /* 0x000fe200078e000a */
[----:B------:R-:W-:Y:S02]  /*18a0*/  PRMT R17, R17, 0x5410, R14 ;  /* 0x0000541011117816 */ /* 0x000fe4000000000e */
[C---:B------:R-:W-:Y:S01]  /*18b0*/  IADD3 R73, R15.reuse, 0xe0, RZ ;  /* 0x000000e00f497810 */ /* 0x040fe20007ffe0ff */
[----:B------:R-:W-:Y:S01]  /*18c0*/  IMAD.WIDE.U32 R14, R15, 0x8, R10 ;  /* 0x000000080f0e7825 */ /* 0x000fe200078e000a */
[----:B------:R-:W-:-:S02]  /*18d0*/  PRMT R21, R21, 0x5410, R26 ;  /* 0x0000541015157816 */ /* 0x000fc4000000001a */
[----:B------:R-:W-:Y:S01]  /*18e0*/  PRMT R23, R23, 0x5410, R0 ;  /* 0x0000541017177816 */ /* 0x000fe20000000000 */
[--C-:B------:R-:W-:Y:S01]  /*18f0*/  IMAD.WIDE.U32 R26, R27, 0x8, R10.reuse ;  /* 0x000000081b1a7825 */ /* 0x100fe200078e000a */
[----:B------:R1:W-:Y:S01]  /*1900*/  STG.E.64 desc[UR4][R14.64], R6 ;  /* 0x000000060e007986 */ /* 0x0003e2000c101b04 */
[----:B0-----:R-:W-:Y:S02]  /*1910*/  LEA R67, R70, R67, 0x2 ;  /* 0x0000004346437211 */ /* 0x001fe400078e10ff */
[----:B------:R-:W-:Y:S01]  /*1920*/  IMAD.WIDE.U32 R10, R73, 0x8, R10 ;  /* 0x00000008490a7825 */ /* 0x000fe200078e000a */
[----:B------:R1:W-:Y:S01]  /*1930*/  STG.E.64 desc[UR4][R24.64], R18 ;  /* 0x0000001218007986 */ /* 0x0003e2000c101b04 */
[----:B------:R-:W-:-:S03]  /*1940*/  ISETP.GE.AND P1, PT, R67, R71, PT ;  /* 0x000000474300720c */ /* 0x000fc60003f26270 */
        /* <DEDUP_REMOVED lines=8> */
.L_x_1837:
[----:B------:R-:W-:Y:S01]  /*19d0*/  HFMA2.MMA R71, -RZ, RZ, 0, 5.9604644775390625e-08 ;  /* 0x00000001ff477435 */ /* 0x000fe200000001ff */
[----:B------:R-:W-:Y:S01]  /*19e0*/  BSSY B0, `(.L_x_1839) ;  /* 0x0000006000007945 */ /* 0x000fe20003800000 */
[----:B------:R-:W-:Y:S02]  /*19f0*/  MOV R70, 0x1f ;  /* 0x0000001f00467802 */ /* 0x000fe40000000f00 */
[----:B------:R-:W-:-:S07]  /*1a00*/  MOV R69, 0xffffffff ;  /* 0xffffffff00457802 */ /* 0x000fce0000000f00 */
[----:B-----5:R-:W-:Y:S05]  /*1a10*/  WARPSYNC.COLLECTIVE R69, `(.L_x_1840) ;  /* 0x0000000045087348 */ /* 0x020fea0003c00000 */
[----:B------:R0:W1:Y:S02]  /*1a20*/  SHFL.BFLY P1, R73, R72, R71, R70 ;  /* 0x0c00004748497389 */ /* 0x0000640000020046 */
[----:B01---5:R-:W-:Y:S01]  /*1a30*/  ENDCOLLECTIVE ;  /* 0x000000000000791b */ /* 0x023fe20003800000 */
.L_x_1840:
[----:B------:R-:W-:Y:S05]  /*1a40*/  BSYNC B0 ;  /* 0x0000000000007941 */ /* 0x000fea0003800000 */
.L_x_1839:
[----:B------:R-:W-:Y:S01]  /*1a50*/  HFMA2.MMA R71, -RZ, RZ, 0, 1.1920928955078125e-07 ;  /* 0x00000002ff477435 */ /* 0x000fe200000001ff */
[----:B------:R-:W-:Y:S01]  /*1a60*/  FADD.FTZ R72, R72, R73 ;  /* 0x0000004948487221 */ /* 0x000fe20000010000 */
[----:B------:R-:W-:Y:S02]  /*1a70*/  MOV R70, 0x1f ;  /* 0x0000001f00467802 */ /* 0x000fe40000000f00 */
[----:B------:R-:W-:-:S07]  /*1a80*/  MOV R69, 0xffffffff ;  /* 0xffffffff00457802 */ /* 0x000fce0000000f00 */
[----:B------:R-:W-:Y:S05]  /*1a90*/  WARPSYNC.COLLECTIVE R69, `(.L_x_1841) ;  /* 0x0000000045087348 */ /* 0x000fea0003c00000 */
[----:B------:R0:W1:Y:S02]  /*1aa0*/  SHFL.BFLY P1, R73, R72, R71, R70 ;  /* 0x0c00004748497389 */ /* 0x0000640000020046 */
[----:B01----:R-:W-:Y:S01]  /*1ab0*/  ENDCOLLECTIVE ;  /* 0x000000000000791b */ /* 0x003fe20003800000 */
.L_x_1841:
[----:B------:R-:W-:Y:S01]  /*1ac0*/  HFMA2.MMA R71, -RZ, RZ, 0, 2.384185791015625e-07 ;  /* 0x00000004ff477435 */ /* 0x000fe200000001ff */
[----:B------:R-:W-:-:S05]  /*1ad0*/  FADD.FTZ R74, R72, R73 ;  /* 0x00000049484a7221 */ /* 0x000fca0000010000 */
[----:B------:R-:W-:-:S07]  /*1ae0*/  MOV R72, R74 ;  /* 0x0000004a00487202 */ /* 0x000fce0000000f00 */
[----:B------:R-:W-:Y:S05]  /*1af0*/  WARPSYNC.COLLECTIVE R69, `(.L_x_1842) ;  /* 0x0000000045087348 */ /* 0x000fea0003c00000 */
[----:B------:R0:W1:Y:S02]  /*1b00*/  SHFL.BFLY P1, R73, R72, R71, R70 ;  /* 0x0c00004748497389 */ /* 0x0000640000020046 */
[----:B01----:R-:W-:Y:S01]  /*1b10*/  ENDCOLLECTIVE ;  /* 0x000000000000791b */ /* 0x003fe20003800000 */
.L_x_1842:
[----:B------:R-:W-:Y:S01]  /*1b20*/  HFMA2.MMA R71, -RZ, RZ, 0, 4.76837158203125e-07 ;  /* 0x00000008ff477435 */ /* 0x000fe200000001ff */
[----:B------:R-:W-:-:S05]  /*1b30*/  FADD.FTZ R75, R74, R73 ;  /* 0x000000494a4b7221 */ /* 0x000fca0000010000 */
[----:B------:R-:W-:-:S07]  /*1b40*/  MOV R72, R75 ;  /* 0x0000004b00487202 */ /* 0x000fce0000000f00 */
[----:B------:R-:W-:Y:S05]  /*1b50*/  WARPSYNC.COLLECTIVE R69, `(.L_x_1843) ;  /* 0x0000000045087348 */ /* 0x000fea0003c00000 */
[----:B------:R0:W1:Y:S02]  /*1b60*/  SHFL.BFLY P1, R73, R72, R71, R70 ;  /* 0x0c00004748497389 */ /* 0x0000640000020046 */
[----:B01----:R-:W-:Y:S01]  /*1b70*/  ENDCOLLECTIVE ;  /* 0x000000000000791b */ /* 0x003fe20003800000 */
.L_x_1843:
[----:B------:R-:W-:Y:S01]  /*1b80*/  HFMA2.MMA R71, -RZ, RZ, 0, 9.5367431640625e-07 ;  /* 0x00000010ff477435 */ /* 0x000fe200000001ff */
[----:B------:R-:W-:-:S05]  /*1b90*/  FADD.FTZ R76, R75, R73 ;  /* 0x000000494b4c7221 */ /* 0x000fca0000010000 */
[----:B------:R-:W-:-:S07]  /*1ba0*/  MOV R72, R76 ;  /* 0x0000004c00487202 */ /* 0x000fce0000000f00 */
[----:B------:R-:W-:Y:S05]  /*1bb0*/  WARPSYNC.COLLECTIVE R69, `(.L_x_1844) ;  /* 0x0000000045087348 */ /* 0x000fea0003c00000 */
[----:B------:R0:W1:Y:S02]  /*1bc0*/  SHFL.BFLY P1, R73, R72, R71, R70 ;  /* 0x0c00004748497389 */ /* 0x0000640000020046 */
[----:B01----:R-:W-:Y:S01]  /*1bd0*/  ENDCOLLECTIVE ;  /* 0x000000000000791b */ /* 0x003fe20003800000 */
.L_x_1844:
[----:B------:R-:W-:Y:S01]  /*1be0*/  MOV R71, 0x1 ;  /* 0x0000000100477802 */ /* 0x000fe20000000f00 */
[----:B------:R-:W-:-:S04]  /*1bf0*/  FADD.FTZ R66, R76, R73 ;  /* 0x000000494c427221 */ /* 0x000fc80000010000 */
        /* <DEDUP_REMOVED lines=70> */
.L_x_1845:
[----:B------:R-:W-:Y:S01]  /*2060*/  HFMA2.MMA R71, -RZ, RZ, 0, 1.1920928955078125e-07 ;  /* 0x00000002ff477435 */ /* 0x000fe200000001ff */
[----:B------:R-:W-:-:S05]  /*2070*/  FADD.FTZ R22, R72, R73 ;  /* 0x0000004948167221 */ /* 0x000fca0000010000 */
[----:B------:R-:W-:-:S07]  /*2080*/  MOV R72, R22 ;  /* 0x0000001600487202 */ /* 0x000fce0000000f00 */
[----:B------:R-:W-:Y:S05]  /*2090*/  WARPSYNC.COLLECTIVE R69, `(.L_x_1846) ;  /* 0x0000000045087348 */ /* 0x000fea0003c00000 */
[----:B------:R0:W1:Y:S02]  /*20a0*/  SHFL.BFLY P1, R73, R72, R71, R70 ;  /* 0x0c00004748497389 */ /* 0x0000640000020046 */
[----:B01----:R-:W-:Y:S01]  /*20b0*/  ENDCOLLECTIVE ;  /* 0x000000000000791b */ /* 0x003fe20003800000 */
.L_x_1846:
[----:B------:R-:W-:Y:S01]  /*20c0*/  HFMA2.MMA R71, -RZ, RZ, 0, 2.384185791015625e-07 ;  /* 0x00000004ff477435 */ /* 0x000fe200000001ff */
[----:B------:R-:W-:-:S05]  /*20d0*/  FADD.FTZ R23, R22, R73 ;  /* 0x0000004916177221 */ /* 0x000fca0000010000 */
[----:B------:R-:W-:-:S07]  /*20e0*/  MOV R72, R23 ;  /* 0x0000001700487202 */ /* 0x000fce0000000f00 */
[----:B------:R-:W-:Y:S05]  /*20f0*/  WARPSYNC.COLLECTIVE R69, `(.L_x_1847) ;  /* 0x0000000045087348 */ /* 0x000fea0003c00000 */
[----:B------:R0:W1:Y:S02]  /*2100*/  SHFL.BFLY P1, R73, R72, R71, R70 ;  /* 0x0c00004748497389 */ /* 0x0000640000020046 */
[----:B01----:R-:W-:Y:S01]  /*2110*/  ENDCOLLECTIVE ;  /* 0x000000000000791b */ /* 0x003fe20003800000 */
.L_x_1847:
[----:B------:R-:W-:Y:S01]  /*2120*/  HFMA2.MMA R71, -RZ, RZ, 0, 4.76837158203125e-07 ;  /* 0x00000008ff477435 */ /* 0x000fe200000001ff */
[----:B------:R-:W-:-:S05]  /*2130*/  FADD.FTZ R75, R23, R73 ;  /* 0x00000049174b7221 */ /* 0x000fca0000010000 */
[----:B------:R-:W-:-:S07]  /*2140*/  MOV R72, R75 ;  /* 0x0000004b00487202 */ /* 0x000fce0000000f00 */
[----:B------:R-:W-:Y:S05]  /*2150*/  WARPSYNC.COLLECTIVE R69, `(.L_x_1848) ;  /* 0x0000000045087348 */ /* 0x000fea0003c00000 */
[----:B------:R0:W1:Y:S02]  /*2160*/  SHFL.BFLY P1, R73, R72, R71, R70 ;  /* 0x0c00004748497389 */ /* 0x0000640000020046 */
[----:B01----:R-:W-:Y:S01]  /*2170*/  ENDCOLLECTIVE ;  /* 0x000000000000791b */ /* 0x003fe20003800000 */
.L_x_1848:
[----:B------:R-:W-:Y:S01]  /*2180*/  HFMA2.MMA R71, -RZ, RZ, 0, 9.5367431640625e-07 ;  /* 0x00000010ff477435 */ /* 0x000fe200000001ff */
[----:B------:R-:W-:-:S05]  /*2190*/  FADD.FTZ R76, R75, R73 ;  /* 0x000000494b4c7221 */ /* 0x000fca0000010000 */
[----:B------:R-:W-:-:S07]  /*21a0*/  MOV R72, R76 ;  /* 0x0000004c00487202 */ /* 0x000fce0000000f00 */
[----:B------:R-:W-:Y:S05]  /*21b0*/  WARPSYNC.COLLECTIVE R69, `(.L_x_1849) ;  /* 0x0000000045087348 */ /* 0x000fea0003c00000 */
[----:B------:R0:W1:Y:S02]  /*21c0*/  SHFL.BFLY P1, R73, R72, R71, R70 ;  /* 0x0c00004748497389 */ /* 0x0000640000020046 */
[----:B01----:R-:W-:Y:S01]  /*21d0*/  ENDCOLLECTIVE ;  /* 0x000000000000791b */ /* 0x003fe20003800000 */
.L_x_1849:
[----:B------:R-:W-:Y:S05]  /*21e0*/  BRA `(.L_x_1850) ;  /* 0xffffffe800487947 */ /* 0x000fea000383ffff */
.L_x_1851:
        /* <DEDUP_REMOVED lines=9> */
.L_x_2107:


//--------------------- .text._ZN10layer_norm13ln_fwd_kernelINS_13Kernel_traitsI13__nv_bfloat16S2_S2_fjLj1024ELj1ELj4ELj1ELj16ENS_18Kernel_traits_baseILj1024ES2_S2_S2_fjLj128EEEEEEEvNS_9FwdParamsE --------------------------
	.section	.text._ZN10layer_norm13ln_fwd_kernelINS_13Kernel_traitsI13__nv_bfloat16S2_S2_fjLj1024ELj1ELj4ELj1ELj16ENS_18Kernel_traits_baseILj1024ES2_S2_S2_fjLj128EEEEEEEvNS_9FwdParamsE,"ax",@progbits
	.align	128
        .global         _ZN10layer_norm13ln_fwd_kernelINS_13Kernel_traitsI13__nv_bfloat16S2_S2_fjLj1024ELj1ELj4ELj1ELj16ENS_18Kernel_traits_baseILj1024ES2_S2_S2_fjLj128EEEEEEEvNS_9FwdParamsE
        .type           _ZN10layer_norm13ln_fwd_kernelINS_13Kernel_traitsI13__nv_bfloat16S2_S2_fjLj1024ELj1ELj4ELj1ELj16ENS_18Kernel_traits_baseILj1024ES2_S2_S2_fjLj128EEEEEEEvNS_9FwdParamsE,@function
        .size           _ZN10layer_norm13ln_fwd_kernelINS_13Kernel_traitsI13__nv_bfloat16S2_S2_fjLj1024ELj1ELj4ELj1ELj16ENS_18Kernel_traits_baseILj1024ES2_S2_S2_fjLj128EEEEEEEvNS_9FwdParamsE,(.L_x_2108 - _ZN10layer_norm13ln_fwd_kernelINS_13Kernel_traitsI13__nv_bfloat16S2_S2_fjLj1024ELj1ELj4ELj1ELj16ENS_18Kernel_traits_baseILj1024ES2_S2_S2_fjLj128EEEEEEEvNS_9FwdParamsE)
        .other          _ZN10layer_norm13ln_fwd_kernelINS_13Kernel_traitsI13__nv_bfloat16S2_S2_fjLj1024ELj1ELj4ELj1ELj16ENS_18Kernel_traits_baseILj1024ES2_S2_S2_fjLj128EEEEEEEvNS_9FwdParamsE,@"STO_CUDA_ENTRY STV_DEFAULT"
_ZN10layer_norm13ln_fwd_kernelINS_13Kernel_traitsI13__nv_bfloat16S2_S2_fjLj1024ELj1ELj4ELj1ELj16ENS_18Kernel_traits_baseILj1024ES2_S2_S2_fjLj128EEEEEEEvNS_9FwdParamsE:
.text._ZN10layer_norm13ln_fwd_kernelINS_13Kernel_traitsI13__nv_bfloat16S2_S2_fjLj1024ELj1ELj4ELj1ELj16ENS_18Kernel_traits_baseILj1024ES2_S2_S2_fjLj128EEEEEEEvNS_9FwdParamsE:
        /* <DEDUP_REMOVED lines=27> */
.L_x_1853:
[----:B--2---:R-:W0:Y:S01]  /*01b0*/  LDC.64 R52, c[0x0][0x220] ;  /* 0x00008800ff347b82 */ /* 0x004e220000000a00 */
[----:B------:R-:W-:-:S04]  /*01c0*/  SHF.L.U32 R5, R3, 0x7, RZ ;  /* 0x0000000703057819 */ /* 0x000fc800000006ff */
[----:B------:R-:W-:-:S05]  /*01d0*/  LOP3.LUT R5, R5, 0xffffff80, R4, 0xe2, !PT ;  /* 0xffffff8005057812 */ /* 0x000fca00078ee204 */
        /* <DEDUP_REMOVED lines=23> */
[----:B------:R-:W-:Y:S01]  /*0350*/  FADD.FTZ R41, R6, R41 ;  /* 0x0000002906297221 */ /* 0x000fe20000010000 */
[----:B------:R-:W-:-:S03]  /*0360*/  SHF.L.U32 R40, R40, 0x10, RZ ;  /* 0x0000001028287819 */ /* 0x000fc600000006ff */
[--C-:B------:R-:W-:Y:S01]  /*0370*/  FADD.FTZ R57, R42, R41.reuse ;  /* 0x000000292a397221 */ /* 0x100fe20000010000 */
[C---:B------:R-:W-:Y:S02]  /*0380*/  PRMT R41, R43.reuse, 0x7632, R41 ;  /* 0x000076322b297816 */ /* 0x040fe40000000029 */
[----:B------:R-:W-:Y:S01]  /*0390*/  SHF.L.U32 R43, R43, 0x10, RZ ;  /* 0x000000102b2b7819 */ /* 0x000fe200000006ff */
[--C-:B------:R-:W-:Y:S01]  /*03a0*/  FADD.FTZ R56, R40, R57.reuse ;  /* 0x0000003928387221 */ /* 0x100fe20000010000 */
[----:B------:R-:W-:Y:S02]  /*03b0*/  SHF.L.U32 R41, R41, 0x10, RZ ;  /* 0x0000001029297819 */ /* 0x000fe400000006ff */
[C---:B---3--:R-:W-:Y:S01]  /*03c0*/  PRMT R57, R44.reuse, 0x7632, R57 ;  /* 0x000076322c397816 */ /* 0x048fe20000000039 */
        /* <DEDUP_REMOVED lines=11> */
[----:B----4-:R-:W-:Y:S01]  /*0480*/  SHF.L.U32 R70, R55, 0x10, RZ ;  /* 0x0000001037467819 */ /* 0x010fe200000006ff */
[----:B------:R-:W-:Y:S01]  /*0490*/  FADD.FTZ R60, R57, R60 ;  /* 0x0000003c393c7221 */ /* 0x000fe20000010000 */
[----:B------:R-:W-:-:S02]  /*04a0*/  SHF.L.U32 R46, R59, 0x10, RZ ;  /* 0x000000103b2e7819 */ /* 0x000fc400000006ff */
        /* <DEDUP_REMOVED lines=132> */
.L_x_1865:
[----:B------:R-:W2:Y:S01]  /*0cf0*/  LDC R67, c[0x0][0x260] ;  /* 0x00009800ff437b82 */ /* 0x000ea20000000800 */
[----:B-1----:R-:W-:Y:S01]  /*0d00*/  FADD.FTZ R72, R77, R71 ;  /* 0x000000474d487221 */ /* 0x002fe20000010000 */
[----:B0-----:R-:W-:-:S04]  /*0d10*/  SHF.L.U32 R77, R3, 0x7, RZ ;  /* 0x00000007034d7819 */ /* 0x001fc800000006ff */
[----:B------:R-:W-:Y:S02]  /*0d20*/  LOP3.LUT R77, R77, 0xffffff80, R2, 0xe2, !PT ;  /* 0xffffff804d4d7812 */ /* 0x000fe400078ee202 */
[----:B------:R-:W0:Y:S01]  /*0d30*/  @!P0 LDC.64 R48, c[0x0][0x230] ;  /* 0x00008c00ff308b82 */ /* 0x000e220000000a00 */
[----:B--2---:R-:W-:-:S06]  /*0d40*/  FFMA.FTZ R67, R72, 0.0009765625, R67 ;  /* 0x3a80000048437823 */ /* 0x004fcc0000010043 */
[----:B------:R-:W1:Y:S01]  /*0d50*/  MUFU.RSQ R67, R67 ;  /* 0x0000004300437308 */ /* 0x000e620000001400 */
[----:B0-----:R-:W-:-:S05]  /*0d60*/  @!P0 IMAD.WIDE R48, R3, 0x4, R48 ;  /* 0x0000000403308825 */ /* 0x001fca00078e0230 */
[----:B------:R0:W-:Y:S01]  /*0d70*/  @!P0 STG.E desc[UR4][R48.64], R55 ;  /* 0x0000003730008986 */ /* 0x0001e2000c101904 */
[-C--:B-1----:R-:W-:Y:S01]  /*0d80*/  FMUL.FTZ R69, R7, R67.reuse ;  /* 0x0000004307457220 */ /* 0x082fe20000410000 */
[-C--:B------:R-:W-:Y:S01]  /*0d90*/  FMUL.FTZ R72, R6, R67.reuse ;  /* 0x0000004306487220 */ /* 0x080fe20000410000 */
[-C--:B------:R-:W-:Y:S01]  /*0da0*/  FMUL.FTZ R0, R0, R67.reuse ;  /* 0x0000004300007220 */ /* 0x080fe20000410000 */
[----:B------:R-:W1:Y:S01]  /*0db0*/  LDC.64 R6, c[0x0][0x228] ;  /* 0x00008a00ff067b82 */ /* 0x000e620000000a00 */
[-C--:B------:R-:W-:Y:S01]  /*0dc0*/  FMUL.FTZ R5, R5, R67.reuse ;  /* 0x0000004305057220 */ /* 0x080fe20000410000 */
[-C--:B0-----:R-:W-:Y:S01]  /*0dd0*/  FMUL.FTZ R49, R56, R67.reuse ;  /* 0x0000004338317220 */ /* 0x081fe20000410000 */
[-C--:B------:R-:W-:Y:S01]  /*0de0*/  FMUL.FTZ R44, R44, R67.reuse ;  /* 0x000000432c2c7220 */ /* 0x080fe20000410000 */
[-C--:B------:R-:W-:Y:S01]  /*0df0*/  FMUL.FTZ R42, R42, R67.reuse ;  /* 0x000000432a2a7220 */ /* 0x080fe20000410000 */
[-C--:B------:R-:W-:Y:S01]  /*0e00*/  FMUL.FTZ R57, R57, R67.reuse ;  /* 0x0000004339397220 */ /* 0x080fe20000410000 */
[----:B------:R-:W-:Y:S01]  /*0e10*/  F2FP.BF16.F32.PACK_AB R5, R5, R0 ;  /* 0x000000000505723e */ /* 0x000fe200000010ff */
        /* <DEDUP_REMOVED lines=8> */
[----:B------:R-:W-:Y:S01]  /*0ea0*/  F2FP.BF16.F32.PACK_AB R48, R69, R42 ;  /* 0x0000002a4530723e */ /* 0x000fe200000010ff */
[-C--:B------:R-:W-:Y:S01]  /*0eb0*/  FMUL.FTZ R61, R61, R67.reuse ;  /* 0x000000433d3d7220 */ /* 0x080fe20000410000 */
[----:B------:R-:W-:Y:S01]  /*0ec0*/  IADD3 R43, R77, 0x20, RZ ;  /* 0x000000204d2b7810 */ /* 0x000fe20007ffe0ff */
[-C--:B------:R-:W-:Y:S01]  /*0ed0*/  FMUL.FTZ R56, R59, R67.reuse ;  /* 0x000000433b387220 */ /* 0x080fe20000410000 */
[----:B------:R-:W-:Y:S01]  /*0ee0*/  IADD3 R41, R77, 0x40, RZ ;  /* 0x000000404d297810 */ /* 0x000fe20007ffe0ff */
[----:B------:R-:W-:Y:S01]  /*0ef0*/  FMUL.FTZ R59, R62, R67 ;  /* 0x000000433e3b7220 */ /* 0x000fe20000410000 */
[----:B------:R-:W-:Y:S01]  /*0f00*/  F2FP.BF16.F32.PACK_AB R58, R44, R57 ;  /* 0x000000392c3a723e */ /* 0x000fe200000010ff */
[----:B------:R-:W-:Y:S01]  /*0f10*/  FMUL.FTZ R47, R47, R67 ;  /* 0x000000432f2f7220 */ /* 0x000fe20000410000 */
[C---:B------:R-:W-:Y:S01]  /*0f20*/  IADD3 R69, R77.reuse, 0x60, RZ ;  /* 0x000000604d457810 */ /* 0x040fe20007ffe0ff */
[----:B-1----:R-:W-:Y:S01]  /*0f30*/  IMAD.WIDE.U32 R76, R77, 0x10, R6 ;  /* 0x000000104d4c7825 */ /* 0x002fe200078e0006 */
[----:B------:R-:W-:-:S03]  /*0f40*/  F2FP.BF16.F32.PACK_AB R57, R46, R45 ;  /* 0x0000002d2e39723e */ /* 0x000fc600000010ff */
[----:B------:R-:W-:Y:S01]  /*0f50*/  FMUL.FTZ R46, R73, R67 ;  /* 0x00000043492e7220 */ /* 0x000fe20000410000 */
[----:B------:R-:W0:Y:S01]  /*0f60*/  @!P0 LDC.64 R44, c[0x0][0x238] ;  /* 0x00008e00ff2c8b82 */ /* 0x000e220000000a00 */
[----:B------:R-:W-:-:S04]  /*0f70*/  IMAD.WIDE.U32 R42, R43, 0x10, R6 ;  /* 0x000000102b2a7825 */ /* 0x000fc800078e0006 */
[-C--:B------:R-:W-:Y:S01]  /*0f80*/  FMUL.FTZ R50, R50, R67.reuse ;  /* 0x0000004332327220 */ /* 0x080fe20000410000 */
[----:B------:R-:W-:Y:S01]  /*0f90*/  F2FP.BF16.F32.PACK_AB R56, R47, R56 ;  /* 0x000000382f38723e */ /* 0x000fe200000010ff */
[----:B------:R-:W-:Y:S01]  /*0fa0*/  FMUL.FTZ R64, R64, R67 ;  /* 0x0000004340407220 */ /* 0x000fe20000410000 */
[----:B------:R-:W-:-:S04]  /*0fb0*/  IMAD.WIDE.U32 R40, R41, 0x10, R6 ;  /* 0x0000001029287825 */ /* 0x000fc800078e0006 */
[----:B------:R-:W-:Y:S01]  /*0fc0*/  FMUL.FTZ R47, R52, R67 ;  /* 0x00000043342f7220 */ /* 0x000fe20000410000 */
[----:B------:R-:W-:Y:S01]  /*0fd0*/  F2FP.BF16.F32.PACK_AB R59, R50, R59 ;  /* 0x0000003b323b723e */ /* 0x000fe200000010ff */
[----:B------:R-:W-:Y:S01]  /*0fe0*/  FMUL.FTZ R66, R66, R67 ;  /* 0x0000004342427220 */ /* 0x000fe20000410000 */
[----:B------:R-:W-:-:S04]  /*0ff0*/  IMAD.WIDE.U32 R6, R69, 0x10, R6 ;  /* 0x0000001045067825 */ /* 0x000fc800078e0006 */
        /* <DEDUP_REMOVED lines=9> */
[----:B------:R-:W1:Y:S01]  /*1090*/  LDC.64 R60, c[0x0][0x210] ;  /* 0x00008400ff3c7b82 */ /* 0x000e620000000a00 */
[-C--:B------:R-:W-:Y:S01]  /*10a0*/  FMUL.FTZ R63, R70, R67.reuse ;  /* 0x00000043463f7220 */ /* 0x080fe20000410000 */
[----:B------:R-:W-:Y:S01]  /*10b0*/  FMUL.FTZ R52, R68, R67 ;  /* 0x0000004344347220 */ /* 0x000fe20000410000 */
[----:B------:R-:W-:Y:S01]  /*10c0*/  F2FP.BF16.F32.PACK_AB R55, R72, R55 ;  /* 0x000000374837723e */ /* 0x000fe200000010ff */
[----:B-----5:R-:W-:Y:S01]  /*10d0*/  HFMA2.MMA.BF16_V2 R54, R18, R59, R34 ;  /* 0x0000003b12367235 */ /* 0x020fe20000200022 */
[----:B------:R-:W-:Y:S01]  /*10e0*/  F2FP.BF16.F32.PACK_AB R70, R47, R64 ;  /* 0x000000402f46723e */ /* 0x000fe200000010ff */
[----:B------:R-:W-:Y:S01]  /*10f0*/  HFMA2.BF16_V2 R53, R17, R62, R33 ;  /* 0x0000003e11357231 */ /* 0x000fe20000200021 */
[----:B------:R-:W-:Y:S01]  /*1100*/  F2FP.BF16.F32.PACK_AB R66, R51, R66 ;  /* 0x000000423342723e */ /* 0x000fe200000010ff */
[----:B------:R-:W-:Y:S01]  /*1110*/  HFMA2.BF16_V2 R47, R11, R55, R27 ;  /* 0x000000370b2f7231 */ /* 0x000fe2000020001b */
[----:B------:R-:W-:Y:S01]  /*1120*/  F2FP.BF16.F32.PACK_AB R68, R50, R65 ;  /* 0x000000413244723e */ /* 0x000fe200000010ff */
[----:B0-----:R-:W-:Y:S01]  /*1130*/  @!P0 IMAD.WIDE R64, R3, 0x4, R44 ;  /* 0x0000000403408825 */ /* 0x001fe200078e022c */
[----:B------:R-:W-:Y:S01]  /*1140*/  F2FP.BF16.F32.PACK_AB R71, R46, R71 ;  /* 0x000000472e47723e */ /* 0x000fe200000010ff */
[----:B------:R-:W-:Y:S01]  /*1150*/  HFMA2.MMA.BF16_V2 R44, R8, R5, R24 ;  /* 0x00000005082c7235 */ /* 0x000fe20000200018 */
        /* <DEDUP_REMOVED lines=14> */
[----:B-1----:R-:W-:-:S03]  /*1240*/  LEA R3, R60, R3, 0x2 ;  /* 0x000000033c037211 */ /* 0x002fc600078e10ff */
[----:B------:R2:W-:Y:S01]  /*1250*/  STG.E.128 desc[UR4][R76.64], R44 ;  /* 0x0000002c4c007986 */ /* 0x0005e2000c101d04 */
[----:B------:R-:W-:-:S03]  /*1260*/  ISETP.GE.AND P1, PT, R3, R61, PT ;  /* 0x0000003d0300720c */ /* 0x000fc60003f26270 */
[----:B------:R2:W-:Y:S04]  /*1270*/  STG.E.128 desc[UR4][R42.64], R48 ;  /* 0x000000302a007986 */ /* 0x0005e8000c101d04 */
[----:B------:R2:W-:Y:S04]  /*1280*/  STG.E.128 desc[UR4][R40.64], R52 ;  /* 0x0000003428007986 */ /* 0x0005e8000c101d04 */
[----:B------:R2:W-:Y:S02]  /*1290*/  STG.E.128 desc[UR4][R6.64], R56 ;  /* 0x0000003806007986 */ /* 0x0005e4000c101d04 */
[----:B------:R-:W-:Y:S05]  /*12a0*/  @!P1 BRA `(.L_x_1853) ;  /* 0xffffffec00c09947 */ /* 0x000fea000383ffff */
[----:B------:R-:W-:Y:S05]  /*12b0*/  EXIT ;  /* 0x000000000000794d */ /* 0x000fea0003800000 */
.L_x_1852:
[----:B------:R-:W-:Y:S01]  /*12c0*/  HFMA2.MMA R72, -RZ, RZ, 0, 1.847743988037109375e-06 ;  /* 0x0000001fff487435 */ /* 0x000fe200000001ff */
[----:B------:R-:W-:Y:S01]  /*12d0*/  BSSY B0, `(.L_x_1854) ;  /* 0x0000006000007945 */ /* 0x000fe20003800000 */
[----:B------:R-:W-:Y:S02]  /*12e0*/  MOV R69, 0x1 ;  /* 0x0000000100457802 */ /* 0x000fe40000000f00 */
[----:B------:R-:W-:-:S07]  /*12f0*/  MOV R67, 0xffffffff ;  /* 0xffffffff00437802 */ /* 0x000fce0000000f00 */
[----:B-----5:R-:W-:Y:S05]  /*1300*/  WARPSYNC.COLLECTIVE R67, `(.L_x_1855) ;  /* 0x0000000043087348 */ /* 0x020fea0003c00000 */
[----:B------:R0:W1:Y:S02]  /*1310*/  SHFL.BFLY P1, R71, R74, R69, R72 ;  /* 0x0c0000454a477389 */ /* 0x0000640000020048 */
[----:B01---5:R-:W-:Y:S01]  /*1320*/  ENDCOLLECTIVE ;  /* 0x000000000000791b */ /* 0x023fe20003800000 */
.L_x_1855:
[----:B------:R-:W-:Y:S05]  /*1330*/  BSYNC B0 ;  /* 0x0000000000007941 */ /* 0x000fea0003800000 */
.L_x_1854:
[----:B------:R-:W-:Y:S01]  /*1340*/  HFMA2.MMA R69, -RZ, RZ, 0, 1.1920928955078125e-07 ;  /* 0x00000002ff457435 */ /* 0x000fe200000001ff */
[----:B------:R-:W-:Y:S01]  /*1350*/  FADD.FTZ R74, R74, R71 ;  /* 0x000000474a4a7221 */ /* 0x000fe20000010000 */
[----:B------:R-:W-:Y:S02]  /*1360*/  MOV R72, 0x1f ;  /* 0x0000001f00487802 */ /* 0x000fe40000000f00 */
[----:B------:R-:W-:-:S07]  /*1370*/  MOV R67, 0xffffffff ;  /* 0xffffffff00437802 */ /* 0x000fce0000000f00 */
[----:B------:R-:W-:Y:S05]  /*1380*/  WARPSYNC.COLLECTIVE R67, `(.L_x_1856) ;  /* 0x0000000043087348 */ /* 0x000fea0003c00000 */
[----:B------:R0:W1:Y:S02]  /*1390*/  SHFL.BFLY P1, R71, R74, R69, R72 ;  /* 0x0c0000454a477389 */ /* 0x0000640000020048 */
[----:B01----:R-:W-:Y:S01]  /*13a0*/  ENDCOLLECTIVE ;  /* 0x000000000000791b */ /* 0x003fe20003800000 */
.L_x_1856:
[----:B------:R-:W-:Y:S01]  /*13b0*/  HFMA2.MMA R69, -RZ, RZ, 0, 2.384185791015625e-07 ;  /* 0x00000004ff457435 */ /* 0x000fe200000001ff */
[----:B------:R-:W-:-:S05]  /*13c0*/  FADD.FTZ R73, R74, R71 ;  /* 0x000000474a497221 */ /* 0x000fca0000010000 */
[----:B------:R-:W-:-:S07]  /*13d0*/  MOV R74, R73 ;  /* 0x00000049004a7202 */ /* 0x000fce0000000f00 */
[----:B------:R-:W-:Y:S05]  /*13e0*/  WARPSYNC.COLLECTIVE R67, `(.L_x_1857) ;  /* 0x0000000043087348 */ /* 0x000fea0003c00000 */
[----:B------:R0:W1:Y:S02]  /*13f0*/  SHFL.BFLY P1, R71, R74, R69, R72 ;  /* 0x0c0000454a477389 */ /* 0x0000640000020048 */
[----:B01----:R-:W-:Y:S01]  /*1400*/  ENDCOLLECTIVE ;  /* 0x000000000000791b */ /* 0x003fe20003800000 */
.L_x_1857:
[----:B------:R-:W-:Y:S01]  /*1410*/  HFMA2.MMA R69, -RZ, RZ, 0, 4.76837158203125e-07 ;  /* 0x00000008ff457435 */ /* 0x000fe200000001ff */
[----:B------:R-:W-:-:S05]  /*1420*/  FADD.FTZ R75, R73, R71 ;  /* 0x00000047494b7221 */ /* 0x000fca0000010000 */
[----:B------:R-:W-:-:S07]  /*1430*/  MOV R74, R75 ;  /* 0x0000004b004a7202 */ /* 0x000fce0000000f00 */
[----:B------:R-:W-:Y:S05]  /*1440*/  WARPSYNC.COLLECTIVE R67, `(.L_x_1858) ;  /* 0x0000000043087348 */ /* 0x000fea0003c00000 */
[----:B------:R0:W1:Y:S02]  /*1450*/  SHFL.BFLY P1, R71, R74, R69, R72 ;  /* 0x0c0000454a477389 */ /* 0x0000640000020048 */
[----:B01----:R-:W-:Y:S01]  /*1460*/  ENDCOLLECTIVE ;  /* 0x000000000000791b */ /* 0x003fe20003800000 */
.L_x_1858:
[----:B------:R-:W-:Y:S01]  /*1470*/  HFMA2.MMA R69, -RZ, RZ, 0, 9.5367431640625e-07 ;  /* 0x00000010ff457435 */ /* 0x000fe200000001ff */
[----:B------:R-:W-:-:S05]  /*1480*/  FADD.FTZ R76, R75, R71 ;  /* 0x000000474b4c7221 */ /* 0x000fca0000010000 */
[----:B------:R-:W-:-:S07]  /*1490*/  MOV R74, R76 ;  /* 0x0000004c004a7202 */ /* 0x000fce0000000f00 */
[----:B------:R-:W-:Y:S05]  /*14a0*/  WARPSYNC.COLLECTIVE R67, `(.L_x_1859) ;  /* 0x0000000043087348 */ /* 0x000fea0003c00000 */
[----:B------:R0:W1:Y:S02]  /*14b0*/  SHFL.BFLY P1, R71, R74, R69, R72 ;  /* 0x0c0000454a477389 */ /* 0x0000640000020048 */
[----:B01----:R-:W-:Y:S01]  /*14c0*/  ENDCOLLECTIVE ;  /* 0x000000000000791b */ /* 0x003fe20003800000 */
.L_x_1859:
        /* <DEDUP_REMOVED lines=72> */
.L_x_1860:
[----:B------:R-:W-:Y:S01]  /*1950*/  HFMA2.MMA R69, -RZ, RZ, 0, 1.1920928955078125e-07 ;  /* 0x00000002ff457435 */ /* 0x000fe200000001ff */
[----:B------:R-:W-:-:S05]  /*1960*/  FADD.FTZ R48, R74, R71 ;  /* 0x000000474a307221 */ /* 0x000fca0000010000 */
[----:B------:R-:W-:-:S07]  /*1970*/  MOV R74, R48 ;  /* 0x00000030004a7202 */ /* 0x000fce0000000f00 */
[----:B------:R-:W-:Y:S05]  /*1980*/  WARPSYNC.COLLECTIVE R67, `(.L_x_1861) ;  /* 0x0000000043087348 */ /* 0x000fea0003c00000 */
[----:B------:R0:W1:Y:S02]  /*1990*/  SHFL.BFLY P1, R71, R74, R69, R72 ;  /* 0x0c0000454a477389 */ /* 0x0000640000020048 */
[----:B01----:R-:W-:Y:S01]  /*19a0*/  ENDCOLLECTIVE ;  /* 0x000000000000791b */ /* 0x003fe20003800000 */
.L_x_1861:
[----:B------:R-:W-:Y:S01]  /*19b0*/  HFMA2.MMA R69, -RZ, RZ, 0, 2.384185791015625e-07 ;  /* 0x00000004ff457435 */ /* 0x000fe200000001ff */
[----:B------:R-:W-:-:S05]  /*19c0*/  FADD.FTZ R49, R48, R71 ;  /* 0x0000004730317221 */ /* 0x000fca0000010000 */
[----:B------:R-:W-:-:S07]  /*19d0*/  MOV R74, R49 ;  /* 0x00000031004a7202 */ /* 0x000fce0000000f00 */
[----:B------:R-:W-:Y:S05]  /*19e0*/  WARPSYNC.COLLECTIVE R67, `(.L_x_1862) ;  /* 0x0000000043087348 */ /* 0x000fea0003c00000 */
[----:B------:R0:W1:Y:S02]  /*19f0*/  SHFL.BFLY P1, R71, R74, R69, R72 ;  /* 0x0c0000454a477389 */ /* 0x0000640000020048 */
[----:B01----:R-:W-:Y:S01]  /*1a00*/  ENDCOLLECTIVE ;  /* 0x000000000000791b */ /* 0x003fe20003800000 */
.L_x_1862:
[----:B------:R-:W-:Y:S01]  /*1a10*/  HFMA2.MMA R69, -RZ, RZ, 0, 4.76837158203125e-07 ;  /* 0x00000008ff457435 */ /* 0x000fe200000001ff */
[----:B------:R-:W-:-:S05]  /*1a20*/  FADD.FTZ R76, R49, R71 ;  /* 0x00000047314c7221 */ /* 0x000fca0000010000 */
[----:B------:R-:W-:-:S07]  /*1a30*/  MOV R74, R76 ;  /* 0x0000004c004a7202 */ /* 0x000fce0000000f00 */
[----:B------:R-:W-:Y:S05]  /*1a40*/  WARPSYNC.COLLECTIVE R67, `(.L_x_1863) ;  /* 0x0000000043087348 */ /* 0x000fea0003c00000 */
[----:B------:R0:W1:Y:S02]  /*1a50*/  SHFL.BFLY P1, R71, R74, R69, R72 ;  /* 0x0c0000454a477389 */ /* 0x0000640000020048 */
[----:B01----:R-:W-:Y:S01]  /*1a60*/  ENDCOLLECTIVE ;  /* 0x000000000000791b */ /* 0x003fe20003800000 */
.L_x_1863:
[----:B------:R-:W-:Y:S01]  /*1a70*/  HFMA2.MMA R69, -RZ, RZ, 0, 9.5367431640625e-07 ;  /* 0x00000010ff457435 */ /* 0x000fe200000001ff */
[----:B------:R-:W-:-:S05]  /*1a80*/  FADD.FTZ R77, R76, R71 ;  /* 0x000000474c4d7221 */ /* 0x000fca0000010000 */
[----:B------:R-:W-:-:S07]  /*1a90*/  MOV R74, R77 ;  /* 0x0000004d004a7202 */ /* 0x000fce0000000f00 */
[----:B------:R-:W-:Y:S05]  /*1aa0*/  WARPSYNC.COLLECTIVE R67, `(.L_x_1864) ;  /* 0x0000000043087348 */ /* 0x000fea0003c00000 */
[----:B------:R0:W1:Y:S02]  /*1ab0*/  SHFL.BFLY P1, R71, R74, R69, R72 ;  /* 0x0c0000454a477389 */ /* 0x0000640000020048 */
[----:B01----:R-:W-:Y:S01]  /*1ac0*/  ENDCOLLECTIVE ;  /* 0x000000000000791b */ /* 0x003fe20003800000 */
.L_x_1864:
[----:B------:R-:W-:Y:S05]  /*1ad0*/  BRA `(.L_x_1865) ;  /* 0xfffffff000847947 */ /* 0x000fea000383ffff */
.L_x_1866:
        /* <DEDUP_REMOVED lines=10> */
.L_x_2108:


//--------------------- .text._ZN10layer_norm13ln_fwd_kernelINS_13Kernel_traitsI6__halffS2_fjLj1024ELj1ELj4ELj1ELj16ENS_18Kernel_traits_baseILj1024ES2_fS2_fjLj128EEEEEEEvNS_9FwdParamsE --------------------------
	.section	.text._ZN10layer_norm13ln_fwd_kernelINS_13Kernel_traitsI6__halffS2_fjLj1024ELj1ELj4ELj1ELj16ENS_18Kernel_traits_baseILj1024ES2_fS2_fjLj128EEEEEEEvNS_9FwdParamsE,"ax",@progbits
	.align	128
        .global         _ZN10layer_norm13ln_fwd_kernelINS_13Kernel_traitsI6__halffS2_fjLj1024ELj1ELj4ELj1ELj16ENS_18Kernel_traits_baseILj1024ES2_fS2_fjLj128EEEEEEEvNS_9FwdParamsE
        .type           _ZN10layer_norm13ln_fwd_kernelINS_13Kernel_traitsI6__halffS2_fjLj1024ELj1ELj4ELj1ELj16ENS_18Kernel_traits_baseILj1024ES2_fS2_fjLj128EEEEEEEvNS_9FwdParamsE,@function
        .size           _ZN10layer_norm13ln_fwd_kernelINS_13Kernel_traitsI6__halffS2_fjLj1024ELj1ELj4ELj1ELj16ENS_18Kernel_traits_baseILj1024ES2_fS2_fjLj128EEEEEEEvNS_9FwdParamsE,(.L_x_2109 - _ZN10layer_norm13ln_fwd_kernelINS_13Kernel_traitsI6__halffS2_fjLj1024ELj1ELj4ELj1ELj16ENS_18Kernel_traits_baseILj1024ES2_fS2_fjLj128EEEEEEEvNS_9FwdParamsE)
        .other          _ZN10layer_norm13ln_fwd_kernelINS_13Kernel_traitsI6__halffS2_fjLj1024ELj1ELj4ELj1ELj16ENS_18Kernel_traits_baseILj1024ES2_fS2_fjLj128EEEEEEEvNS_9FwdParamsE,@"STO_CUDA_ENTRY STV_DEFAULT"
_ZN10layer_norm13ln_fwd_kernelINS_13Kernel_traitsI6__halffS2_fjLj1024ELj1ELj4ELj1ELj16ENS_18Kernel_traits_baseILj1024ES2_fS2_fjLj128EEEEEEEvNS_9FwdParamsE:
.text._ZN10layer_norm13ln_fwd_kernelINS_13Kernel_traitsI6__halffS2_fjLj1024ELj1ELj4ELj1ELj16ENS_18Kernel_traits_baseILj1024ES2_fS2_fjLj128EEEEEEEvNS_9FwdParamsE:
        /* <DEDUP_REMOVED lines=34> */
.L_x_1868:
        /* <DEDUP_REMOVED lines=143> */
.L_x_1880:
        /* <DEDUP_REMOVED lines=18> */
[----:B0-----:R-:W-:Y:S01]  /*0c30*/  F2FP.F16.F32.PACK_AB R23, RZ, R8 ;  /* 0x00000008ff17723e */ /* 0x001fe200000000ff */
        /* <DEDUP_REMOVED lines=9> */
[----:B------:R-:W-:Y:S01]  /*0cd0*/  FMUL.FTZ R70, R6, R69 ;  /* 0x0000004506467220 */ /* 0x000fe20000410000 */
[----:B------:R-:W-:Y:S01]  /*0ce0*/  F2FP.F16.F32.PACK_AB R28, RZ, R29 ;  /* 0x0000001dff1c723e */ /* 0x000fe200000000ff */
[----:B------:R-:W-:Y:S01]  /*0cf0*/  FMUL.FTZ R22, R12, R69 ;  /* 0x000000450c167220 */ /* 0x000fe20000410000 */
[----:B------:R-:W-:Y:S01]  /*0d00*/  F2FP.F16.F32.PACK_AB R29, RZ, R27 ;  /* 0x0000001bff1d723e */ /* 0x000fe200000000ff */
[----:B------:R-:W-:Y:S01]  /*0d10*/  FMUL.FTZ R12, R13, R69 ;  /* 0x000000450d0c7220 */ /* 0x000fe20000410000 */
[----:B------:R-:W-:Y:S01]  /*0d20*/  F2FP.F16.F32.PACK_AB R27, RZ, R31 ;  /* 0x0000001fff1b723e */ /* 0x000fe200000000ff */
[-C--:B------:R-:W-:Y:S01]  /*0d30*/  FMUL.FTZ R31, R32, R69.reuse ;  /* 0x00000045201f7220 */ /* 0x080fe20000410000 */
[-C--:B------:R-:W-:Y:S01]  /*0d40*/  FMUL.FTZ R32, R33, R69.reuse ;  /* 0x0000004521207220 */ /* 0x080fe20000410000 */
[-C--:B------:R-:W-:Y:S01]  /*0d50*/  FMUL.FTZ R33, R34, R69.reuse ;  /* 0x0000004522217220 */ /* 0x080fe20000410000 */
[----:B------:R-:W-:Y:S01]  /*0d60*/  FMUL.FTZ R34, R35, R69 ;  /* 0x0000004523227220 */ /* 0x000fe20000410000 */
        /* <DEDUP_REMOVED lines=9> */
[----:B------:R-:W-:Y:S01]  /*0e00*/  HFMA2 R6, R35.H0_H0, R6.H0_H0, R66.H0_H0 ;  /* 0x2000000623067231 */ /* 0x000fe20000040842 */
[----:B------:R-:W-:Y:S01]  /*0e10*/  SHF.R.U32.HI R35, RZ, 0x10, R45 ;  /* 0x00000010ff237819 */ /* 0x000fe2000001162d */
[-C--:B------:R-:W-:Y:S01]  /*0e20*/  FMUL.FTZ R7, R7, R69.reuse ;  /* 0x0000004507077220 */ /* 0x080fe20000410000 */
[----:B------:R-:W-:Y:S01]  /*0e30*/  SHF.R.U32.HI R66, RZ, 0x10, R61 ;  /* 0x00000010ff427819 */ /* 0x000fe2000001163d */
[-C--:B------:R-:W-:Y:S01]  /*0e40*/  FMUL.FTZ R0, R0, R69.reuse ;  /* 0x0000004500007220 */ /* 0x080fe20000410000 */
[----:B------:R-:W-:Y:S01]  /*0e50*/  F2FP.F16.F32.PACK_AB R4, RZ, R4 ;  /* 0x00000004ff04723e */ /* 0x000fe200000000ff */
[-C--:B------:R-:W-:Y:S01]  /*0e60*/  FMUL.FTZ R74, R74, R69.reuse ;  /* 0x000000454a4a7220 */ /* 0x080fe20000410000 */
[----:B------:R-:W-:Y:S01]  /*0e70*/  F2FP.F16.F32.PACK_AB R5, RZ, R70 ;  /* 0x00000046ff05723e */ /* 0x000fe200000000ff */
[----:B------:R-:W-:Y:S01]  /*0e80*/  HFMA2 R14, R66.H0_H0, R14.H0_H0, R35.H0_H0 ;  /* 0x2000000e420e7231 */ /* 0x000fe20000040823 */
[----:B------:R-:W-:Y:S01]  /*0e90*/  SHF.R.U64 R35, R54, 0x10, R55 ;  /* 0x0000001036237819 */ /* 0x000fe20000001237 */
[-C--:B------:R-:W-:Y:S01]  /*0ea0*/  FMUL.FTZ R70, R10, R69.reuse ;  /* 0x000000450a467220 */ /* 0x080fe20000410000 */
[----:B------:R-:W-:Y:S01]  /*0eb0*/  SHF.R.U64 R66, R38, 0x10, R39 ;  /* 0x0000001026427819 */ /* 0x000fe20000001227 */
[----:B------:R-:W-:Y:S01]  /*0ec0*/  FMUL.FTZ R9, R9, R69 ;  /* 0x0000004509097220 */ /* 0x000fe20000410000 */
[----:B------:R-:W-:Y:S01]  /*0ed0*/  F2FP.F16.F32.PACK_AB R10, RZ, R7 ;  /* 0x00000007ff0a723e */ /* 0x000fe200000000ff */
[-C--:B------:R-:W-:Y:S01]  /*0ee0*/  FMUL.FTZ R18, R18, R69.reuse ;  /* 0x0000004512127220 */ /* 0x080fe20000410000 */
[----:B------:R-:W-:Y:S01]  /*0ef0*/  F2FP.F16.F32.PACK_AB R34, RZ, R34 ;  /* 0x00000022ff22723e */ /* 0x000fe200000000ff */
[----:B------:R-:W-:Y:S01]  /*0f00*/  HFMA2 R4, R35.H0_H0, R4.H0_H0, R66.H0_H0 ;  /* 0x2000000423047231 */ /* 0x000fe20000040842 */
[----:B------:R-:W-:Y:S01]  /*0f10*/  SHF.R.U32.HI R35, RZ, 0x10, R3 ;  /* 0x00000010ff237819 */ /* 0x000fe20000011603 */
[----:B------:R-:W-:Y:S01]  /*0f20*/  HFMA2 R10, R77.H0_H0, R10.H0_H0, R76.H0_H0 ;  /* 0x2000000a4d0a7231 */ /* 0x000fe2000004084c */
[----:B------:R-:W-:Y:S01]  /*0f30*/  SHF.R.U32.HI R66, RZ, 0x10, R51 ;  /* 0x00000010ff427819 */ /* 0x000fe20000011633 */
        /* <DEDUP_REMOVED lines=12> */
[-C--:B------:R-:W-:Y:S01]  /*1000*/  FMUL.FTZ R20, R20, R69.reuse ;  /* 0x0000004514147220 */ /* 0x080fe20000410000 */
[----:B------:R-:W-:Y:S01]  /*1010*/  SHF.R.U64 R76, R42, 0x10, R43 ;  /* 0x000000102a4c7819 */ /* 0x000fe2000000122b */
[----:B------:R-:W-:Y:S01]  /*1020*/  FMUL.FTZ R24, R24, R69 ;  /* 0x0000004518187220 */ /* 0x000fe20000410000 */
[----:B------:R-:W-:Y:S01]  /*1030*/  SHF.R.U64 R77, R58, 0x10, R59 ;  /* 0x000000103a4d7819 */ /* 0x000fe2000000123b */
[----:B------:R-:W-:Y:S01]  /*1040*/  HFMA2 R12, R70.H0_H0, R12.H0_H0, R71.H0_H0 ;  /* 0x2000000c460c7231 */ /* 0x000fe20000040847 */
[----:B------:R-:W-:Y:S01]  /*1050*/  LOP3.LUT R66, R6, 0xffff, RZ, 0xc0, !PT ;  /* 0x0000ffff06427812 */ /* 0x000fe200078ec0ff */
[----:B------:R-:W-:Y:S01]  /*1060*/  HFMA2 R29, R53.H0_H0, R29.H0_H0, R37.H0_H0 ;  /* 0x2000001d351d7231 */ /* 0x000fe20000040825 */
[----:B------:R-:W-:Y:S01]  /*1070*/  F2FP.F16.F32.PACK_AB R9, RZ, R9 ;  /* 0x00000009ff09723e */ /* 0x000fe200000000ff */
[----:B------:R-:W-:Y:S01]  /*1080*/  HFMA2 R16, R77.H0_H0, R16.H0_H0, R76.H0_H0 ;  /* 0x200000104d107231 */ /* 0x000fe2000004084c */
[----:B------:R-:W-:Y:S01]  /*1090*/  SHF.R.U64 R74, R46, 0x10, R47 ;  /* 0x000000102e4a7819 */ /* 0x000fe2000000122f */
[----:B------:R-:W-:Y:S01]  /*10a0*/  HFMA2 R30, R52.H0_H0, R30.H0_H0, R36.H0_H0 ;  /* 0x2000001e341e7231 */ /* 0x000fe20000040824 */
[----:B------:R-:W-:-:S02]  /*10b0*/  SHF.L.U32 R6, R66, 0x10, RZ ;  /* 0x0000001042067819 */ /* 0x000fc400000006ff */
        /* <DEDUP_REMOVED lines=9> */
[----:B------:R-:W-:Y:S02]  /*1150*/  LOP3.LUT R6, R6, 0xffff, R35, 0xf8, !PT ;  /* 0x0000ffff06067812 */ /* 0x000fe400078ef823 */
        /* <DEDUP_REMOVED lines=8> */
[----:B------:R-:W-:-:S02]  /*11e0*/  LOP3.LUT R9, R9, 0xffff, RZ, 0xc0, !PT ;  /* 0x0000ffff09097812 */ /* 0x000fc400078ec0ff */
[----:B------:R-:W-:Y:S01]  /*11f0*/  F2FP.F16.F32.PACK_AB R32, RZ, R32 ;  /* 0x00000020ff20723e */ /* 0x000fe200000000ff */
[----:B------:R-:W-:Y:S01]  /*1200*/  HFMA2 R21, R57.H0_H0, R21.H0_H0, R41.H0_H0 ;  /* 0x2000001539157231 */ /* 0x000fe20000040829 */
[----:B------:R-:W-:Y:S02]  /*1210*/  SHF.R.U64 R71, R2, 0x10, R3 ;  /* 0x0000001002477819 */ /* 0x000fe40000001203 */
[----:B------:R-:W-:Y:S02]  /*1220*/  SHF.R.U64 R70, R50, 0x10, R51 ;  /* 0x0000001032467819 */ /* 0x000fe40000001233 */
[----:B------:R-:W-:Y:S02]  /*1230*/  F2FP.F16.F32.PACK_AB R22, RZ, R22 ;  /* 0x00000016ff16723e */ /* 0x000fe400000000ff */
[----:B------:R-:W-:Y:S01]  /*1240*/  SHF.L.U32 R16, R7, 0x10, RZ ;  /* 0x0000001007107819 */ /* 0x000fe200000006ff */
[----:B------:R-:W-:Y:S01]  /*1250*/  HFMA2 R32, R70.H0_H0, R32.H0_H0, R71.H0_H0 ;  /* 0x2000002046207231 */ /* 0x000fe20000040847 */
[----:B------:R-:W-:Y:S01]  /*1260*/  LOP3.LUT R5, R5, 0xffff, RZ, 0xc0, !PT ;  /* 0x0000ffff05057812 */ /* 0x000fe200078ec0ff */
[----:B------:R-:W-:Y:S01]  /*1270*/  HFMA2 R22, R60.H0_H0, R22.H0_H0, R44.H0_H0 ;  /* 0x200000163c167231 */ /* 0x000fe2000004082c */
        /* <DEDUP_REMOVED lines=10> */
[----:B------:R-:W-:Y:S02]  /*1320*/  F2FP.F16.F32.PACK_AB R15, RZ, R15 ;  /* 0x0000000fff0f723e */ /* 0x000fe400000000ff */
[----:B------:R-:W-:Y:S02]  /*1330*/  F2FP.F16.F32.PACK_AB R20, RZ, R20 ;  /* 0x00000014ff14723e */ /* 0x000fe400000000ff */
[----:B------:R-:W-:-:S02]  /*1340*/  SHF.R.U32.HI R74, RZ, 0x10, R43 ;  /* 0x00000010ff4a7819 */ /* 0x000fc4000001162b */
[----:B------:R-:W-:Y:S01]  /*1350*/  SHF.R.U32.HI R75, RZ, 0x10, R59 ;  /* 0x00000010ff4b7819 */ /* 0x000fe2000001163b */
[----:B------:R-:W-:Y:S01]  /*1360*/  HFMA2 R20, R56.H0_H0, R20.H0_H0, R40.H0_H0 ;  /* 0x2000001438147231 */ /* 0x000fe20000040828 */
[----:B------:R-:W-:Y:S02]  /*1370*/  LOP3.LUT R23, R11, 0xffff, RZ, 0xc0, !PT ;  /* 0x0000ffff0b177812 */ /* 0x000fe400078ec0ff */
[----:B------:R-:W-:Y:S01]  /*1380*/  SHF.L.U64.HI R66, R12, 0x10, RZ ;  /* 0x000000100c427819 */ /* 0x000fe200000102ff */
[----:B------:R-:W-:Y:S01]  /*1390*/  HFMA2 R15, R75.H0_H0, R15.H0_H0, R74.H0_H0 ;  /* 0x2000000f4b0f7231 */ /* 0x000fe2000004084a */
[----:B------:R-:W-:Y:S02]  /*13a0*/  LOP3.LUT R4, R0, 0xffff, RZ, 0xc0, !PT ;  /* 0x0000ffff00047812 */ /* 0x000fe400078ec0ff */
[----:B------:R-:W-:Y:S02]  /*13b0*/  F2FP.F16.F32.PACK_AB R24, RZ, R24 ;  /* 0x00000018ff18723e */ /* 0x000fe400000000ff */
[----:B------:R-:W-:-:S02]  /*13c0*/  LOP3.LUT R0, R21, 0xffff, RZ, 0xc0, !PT ;  /* 0x0000ffff15007812 */ /* 0x000fc400078ec0ff */
[----:B------:R-:W-:Y:S01]  /*13d0*/  SHF.L.U64.HI R21, R17, 0x10, RZ ;  /* 0x0000001011157819 */ /* 0x000fe200000102ff */
[----:B------:R-:W-:Y:S01]  /*13e0*/  HFMA2 R24, R54.H0_H0, R24.H0_H0, R38.H0_H0 ;  /* 0x2000001836187231 */ /* 0x000fe20000040826 */
        /* <DEDUP_REMOVED lines=8> */
[----:B------:R-:W-:Y:S01]  /*1470*/  HFMA2 R28, R74.H0_H0, R28.H0_H0, R75.H0_H0 ;  /* 0x2000001c4a1c7231 */ /* 0x000fe2000004084b */
[----:B------:R-:W-:Y:S02]  /*1480*/  SHF.L.U32 R21, R13, 0x10, RZ ;  /* 0x000000100d157819 */ /* 0x000fe400000006ff */
[----:B------:R-:W-:Y:S02]  /*1490*/  LOP3.LUT R17, R4, 0xffff0000, R23, 0xf8, !PT ;  /* 0xffff000004117812 */ /* 0x000fe400078ef817 */
[----:B------:R-:W-:-:S02]  /*14a0*/  LOP3.LUT R4, R7, 0xffff, R20, 0xf8, !PT ;  /* 0x0000ffff07047812 */ /* 0x000fc400078ef814 */
[----:B------:R-:W-:Y:S02]  /*14b0*/  LOP3.LUT R20, R21, 0xffff, R24, 0xf8, !PT ;  /* 0x0000ffff15147812 */ /* 0x000fe400078ef818 */
[----:B------:R-:W0:Y:S01]  /*14c0*/  S2R R24, SR_TID.X ;  /* 0x0000000000187919 */ /* 0x000e220000002100 */
[----:B------:R-:W-:Y:S02]  /*14d0*/  LOP3.LUT R28, R28, 0xffff, RZ, 0xc0, !PT ;  /* 0x0000ffff1c1c7812 */ /* 0x000fe400078ec0ff */
[----:B------:R-:W-:Y:S02]  /*14e0*/  F2FP.F16.F32.PACK_AB R19, RZ, R19 ;  /* 0x00000013ff13723e */ /* 0x000fe400000000ff */
[C---:B------:R-:W-:Y:S02]  /*14f0*/  SHF.L.U32 R7, R28.reuse, 0x10, RZ ;  /* 0x000000101c077819 */ /* 0x040fe400000006ff */
[----:B------:R-:W-:Y:S01]  /*1500*/  SHF.L.U64.HI R28, R28, 0x10, RZ ;  /* 0x000000101c1c7819 */ /* 0x000fe200000102ff */
[----:B------:R-:W-:Y:S01]  /*1510*/  HFMA2 R19, R55.H0_H0, R19.H0_H0, R39.H0_H0 ;  /* 0x2000001337137231 */ /* 0x000fe20000040827 */
        /* <DEDUP_REMOVED lines=12> */
[----:B------:R-:W-:Y:S02]  /*15e0*/  F2FP.F16.F32.PACK_AB R31, RZ, R31 ;  /* 0x0000001fff1f723e */ /* 0x000fe400000000ff */
[----:B------:R-:W-:Y:S02]  /*15f0*/  LOP3.LUT R22, R7, 0xffff, R30, 0xf8, !PT ;  /* 0x0000ffff07167812 */ /* 0x000fe400078ef81e */
[----:B------:R-:W-:Y:S01]  /*1600*/  LOP3.LUT R7, R32, 0xffff, RZ, 0xc0, !PT ;  /* 0x0000ffff20077812 */ /* 0x000fe200078ec0ff */
[----:B------:R-:W-:Y:S01]  /*1610*/  HFMA2 R31, R50.H0_H0, R31.H0_H0, R2.H0_H0 ;  /* 0x2000001f321f7231 */ /* 0x000fe20000040802 */
[----:B------:R-:W-:-:S02]  /*1620*/  F2FP.F16.F32.PACK_AB R33, RZ, R33 ;  /* 0x00000021ff21723e */ /* 0x000fc400000000ff */
[----:B------:R-:W-:Y:S02]  /*1630*/  SHF.L.U32 R32, R7, 0x10, RZ ;  /* 0x0000001007207819 */ /* 0x000fe400000006ff */
[----:B0-----:R-:W-:Y:S01]  /*1640*/  LOP3.LUT R24, R24, 0x1f, RZ, 0xc0, !PT ;  /* 0x0000001f18187812 */ /* 0x001fe200078ec0ff */
[----:B------:R-:W-:Y:S01]  /*1650*/  HFMA2 R33, R51.H0_H0, R33.H0_H0, R3.H0_H0 ;  /* 0x2000002133217231 */ /* 0x000fe20000040803 */
        /* <DEDUP_REMOVED lines=21> */
[----:B------:R-:W-:-:S02]  /*17b0*/  F2FP.F16.F32.PACK_AB R26, RZ, R26 ;  /* 0x0000001aff1a723e */ /* 0x000fc400000000ff */
[----:B------:R-:W-:Y:S01]  /*17c0*/  SHF.R.U32.HI R77, RZ, 0x10, R39 ;  /* 0x00000010ff4d7819 */ /* 0x000fe20000011627 */
[----:B------:R-:W-:Y:S01]  /*17d0*/  IMAD.WIDE.U32 R34, R71, 0x8, R10 ;  /* 0x0000000847227825 */ /* 0x000fe200078e000a */
[----:B------:R-:W-:Y:S01]  /*17e0*/  SHF.R.U32.HI R76, RZ, 0x10, R55 ;  /* 0x00000010ff4c7819 */ /* 0x000fe20000011637 */
[----:B------:R-:W0:Y:S02]  /*17f0*/  LDC.64 R70, c[0x0][0x210] ;  /* 0x00008400ff467b82 */ /* 0x000e240000000a00 */
[----:B------:R-:W-:Y:S01]  /*1800*/  HFMA2 R27, R73.H0_H0, R27.H0_H0, R72.H0_H0 ;  /* 0x2000001b491b7231 */ /* 0x000fe20000040848 */
[----:B------:R-:W-:Y:S01]  /*1810*/  LOP3.LUT R25, R25, 0xffff, RZ, 0xc0, !PT ;  /* 0x0000ffff19197812 */ /* 0x000fe200078ec0ff */
[----:B------:R-:W-:Y:S01]  /*1820*/  HFMA2 R26, R76.H0_H0, R26.H0_H0, R77.H0_H0 ;  /* 0x2000001a4c1a7231 */ /* 0x000fe2000004084d */
        /* <DEDUP_REMOVED lines=26> */
.L_x_1867:
[----:B------:R-:W-:Y:S01]  /*19d0*/  HFMA2.MMA R71, -RZ, RZ, 0, 5.9604644775390625e-08 ;  /* 0x00000001ff477435 */ /* 0x000fe200000001ff */
[----:B------:R-:W-:Y:S01]  /*19e0*/  BSSY B0, `(.L_x_1869) ;  /* 0x0000006000007945 */ /* 0x000fe20003800000 */
[----:B------:R-:W-:Y:S02]  /*19f0*/  MOV R70, 0x1f ;  /* 0x0000001f00467802 */ /* 0x000fe40000000f00 */
[----:B------:R-:W-:-:S07]  /*1a00*/  MOV R69, 0xffffffff ;  /* 0xffffffff00457802 */ /* 0x000fce0000000f00 */
[----:B-----5:R-:W-:Y:S05]  /*1a10*/  WARPSYNC.COLLECTIVE R69, `(.L_x_1870) ;  /* 0x0000000045087348 */ /* 0x020fea0003c00000 */
[----:B------:R0:W1:Y:S02]  /*1a20*/  SHFL.BFLY P1, R73, R72, R71, R70 ;  /* 0x0c00004748497389 */ /* 0x0000640000020046 */
[----:B01---5:R-:W-:Y:S01]  /*1a30*/  ENDCOLLECTIVE ;  /* 0x000000000000791b */ /* 0x023fe20003800000 */
.L_x_1870:
[----:B------:R-:W-:Y:S05]  /*1a40*/  BSYNC B0 ;  /* 0x0000000000007941 */ /* 0x000fea0003800000 */
.L_x_1869:
[----:B------:R-:W-:Y:S01]  /*1a50*/  HFMA2.MMA R71, -RZ, RZ, 0, 1.1920928955078125e-07 ;  /* 0x00000002ff477435 */ /* 0x000fe200000001ff */
[----:B------:R-:W-:Y:S01]  /*1a60*/  FADD.FTZ R72, R72, R73 ;  /* 0x0000004948487221 */ /* 0x000fe20000010000 */
[----:B------:R-:W-:Y:S02]  /*1a70*/  MOV R70, 0x1f ;  /* 0x0000001f00467802 */ /* 0x000fe40000000f00 */
[----:B------:R-:W-:-:S07]  /*1a80*/  MOV R69, 0xffffffff ;  /* 0xffffffff00457802 */ /* 0x000fce0000000f00 */
[----:B------:R-:W-:Y:S05]  /*1a90*/  WARPSYNC.COLLECTIVE R69, `(.L_x_1871) ;  /* 0x0000000045087348 */ /* 0x000fea0003c00000 */
[----:B------:R0:W1:Y:S02]  /*1aa0*/  SHFL.BFLY P1, R73, R72, R71, R70 ;  /* 0x0c00004748497389 */ /* 0x0000640000020046 */
[----:B01----:R-:W-:Y:S01]  /*1ab0*/  ENDCOLLECTIVE ;  /* 0x000000000000791b */ /* 0x003fe20003800000 */
.L_x_1871:
[----:B------:R-:W-:Y:S01]  /*1ac0*/  HFMA2.MMA R71, -RZ, RZ, 0, 2.384185791015625e-07 ;  /* 0x00000004ff477435 */ /* 0x000fe200000001ff */
[----:B------:R-:W-:-:S05]  /*1ad0*/  FADD.FTZ R74, R72, R73 ;  /* 0x00000049484a7221 */ /* 0x000fca0000010000 */
[----:B------:R-:W-:-:S07]  /*1ae0*/  MOV R72, R74 ;  /* 0x0000004a00487202 */ /* 0x000fce0000000f00 */
[----:B------:R-:W-:Y:S05]  /*1af0*/  WARPSYNC.COLLECTIVE R69, `(.L_x_1872) ;  /* 0x0000000045087348 */ /* 0x000fea0003c00000 */
[----:B------:R0:W1:Y:S02]  /*1b00*/  SHFL.BFLY P1, R73, R72, R71, R70 ;  /* 0x0c00004748497389 */ /* 0x0000640000020046 */
[----:B01----:R-:W-:Y:S01]  /*1b10*/  ENDCOLLECTIVE ;  /* 0x000000000000791b */ /* 0x003fe20003800000 */
.L_x_1872:
[----:B------:R-:W-:Y:S01]  /*1b20*/  HFMA2.MMA R71, -RZ, RZ, 0, 4.76837158203125e-07 ;  /* 0x00000008ff477435 */ /* 0x000fe200000001ff */
[----:B------:R-:W-:-:S05]  /*1b30*/  FADD.FTZ R75, R74, R73 ;  /* 0x000000494a4b7221 */ /* 0x000fca0000010000 */
[----:B------:R-:W-:-:S07]  /*1b40*/  MOV R72, R75 ;  /* 0x0000004b00487202 */ /* 0x000fce0000000f00 */
[----:B------:R-:W-:Y:S05]  /*1b50*/  WARPSYNC.COLLECTIVE R69, `(.L_x_1873) ;  /* 0x0000000045087348 */ /* 0x000fea0003c00000 */
[----:B------:R0:W1:Y:S02]  /*1b60*/  SHFL.BFLY P1, R73, R72, R71, R70 ;  /* 0x0c00004748497389 */ /* 0x0000640000020046 */
[----:B01----:R-:W-:Y:S01]  /*1b70*/  ENDCOLLECTIVE ;  /* 0x000000000000791b */ /* 0x003fe20003800000 */
.L_x_1873:
[----:B------:R-:W-:Y:S01]  /*1b80*/  HFMA2.MMA R71, -RZ, RZ, 0, 9.5367431640625e-07 ;  /* 0x00000010ff477435 */ /* 0x000fe200000001ff */
[----:B------:R-:W-:-:S05]  /*1b90*/  FADD.FTZ R76, R75, R73 ;  /* 0x000000494b4c7221 */ /* 0x000fca0000010000 */
[----:B------:R-:W-:-:S07]  /*1ba0*/  MOV R72, R76 ;  /* 0x0000004c00487202 */ /* 0x000fce0000000f00 */
[----:B------:R-:W-:Y:S05]  /*1bb0*/  WARPSYNC.COLLECTIVE R69, `(.L_x_1874) ;  /* 0x0000000045087348 */ /* 0x000fea0003c00000 */
[----:B------:R0:W1:Y:S02]  /*1bc0*/  SHFL.BFLY P1, R73, R72, R71, R70 ;  /* 0x0c00004748497389 */ /* 0x0000640000020046 */
[----:B01----:R-:W-:Y:S01]  /*1bd0*/  ENDCOLLECTIVE ;  /* 0x000000000000791b */ /* 0x003fe20003800000 */
.L_x_1874:
        /* <DEDUP_REMOVED lines=72> */
.L_x_1875:
[----:B------:R-:W-:Y:S01]  /*2060*/  HFMA2.MMA R71, -RZ, RZ, 0, 1.1920928955078125e-07 ;  /* 0x00000002ff477435 */ /* 0x000fe200000001ff */
[----:B------:R-:W-:-:S05]  /*2070*/  FADD.FTZ R22, R72, R73 ;  /* 0x0000004948167221 */ /* 0x000fca0000010000 */
[----:B------:R-:W-:-:S07]  /*2080*/  MOV R72, R22 ;  /* 0x0000001600487202 */ /* 0x000fce0000000f00 */
[----:B------:R-:W-:Y:S05]  /*2090*/  WARPSYNC.COLLECTIVE R69, `(.L_x_1876) ;  /* 0x0000000045087348 */ /* 0x000fea0003c00000 */
[----:B------:R0:W1:Y:S02]  /*20a0*/  SHFL.BFLY P1, R73, R72, R71, R70 ;  /* 0x0c00004748497389 */ /* 0x0000640000020046 */
[----:B01----:R-:W-:Y:S01]  /*20b0*/  ENDCOLLECTIVE ;  /* 0x000000000000791b */ /* 0x003fe20003800000 */
.L_x_1876:
[----:B------:R-:W-:Y:S01]  /*20c0*/  HFMA2.MMA R71, -RZ, RZ, 0, 2.384185791015625e-07 ;  /* 0x00000004ff477435 */ /* 0x000fe200000001ff */
[----:B------:R-:W-:-:S05]  /*20d0*/  FADD.FTZ R23, R22, R73 ;  /* 0x0000004916177221 */ /* 0x000fca0000010000 */
[----:B------:R-:W-:-:S07]  /*20e0*/  MOV R72, R23 ;  /* 0x0000001700487202 */ /* 0x000fce0000000f00 */
[----:B------:R-:W-:Y:S05]  /*20f0*/  WARPSYNC.COLLECTIVE R69, `(.L_x_1877) ;  /* 0x0000000045087348 */ /* 0x000fea0003c00000 */
[----:B------:R0:W1:Y:S02]  /*2100*/  SHFL.BFLY P1, R73, R72, R71, R70 ;  /* 0x0c00004748497389 */ /* 0x0000640000020046 */
[----:B01----:R-:W-:Y:S01]  /*2110*/  ENDCOLLECTIVE ;  /* 0x000000000000791b */ /* 0x003fe20003800000 */
.L_x_1877:
[----:B------:R-:W-:Y:S01]  /*2120*/  HFMA2.MMA R71, -RZ, RZ, 0, 4.76837158203125e-07 ;  /* 0x00000008ff477435 */ /* 0x000fe200000001ff */
[----:B------:R-:W-:-:S05]  /*2130*/  FADD.FTZ R75, R23, R73 ;  /* 0x00000049174b7221 */ /* 0x000fca0000010000 */
[----:B------:R-:W-:-:S07]  /*2140*/  MOV R72, R75 ;  /* 0x0000004b00487202 */ /* 0x000fce0000000f00 */
[----:B------:R-:W-:Y:S05]  /*2150*/  WARPSYNC.COLLECTIVE R69, `(.L_x_1878) ;  /* 0x0000000045087348 */ /* 0x000fea0003c00000 */
[----:B------:R0:W1:Y:S02]  /*2160*/  SHFL.BFLY P1, R73, R72, R71, R70 ;  /* 0x0c00004748497389 */ /* 0x0000640000020046 */
[----:B01----:R-:W-:Y:S01]  /*2170*/  ENDCOLLECTIVE ;  /* 0x000000000000791b */ /* 0x003fe20003800000 */
.L_x_1878:
[----:B------:R-:W-:Y:S01]  /*2180*/  HFMA2.MMA R71, -RZ, RZ, 0, 9.5367431640625e-07 ;  /* 0x00000010ff477435 */ /* 0x000fe200000001ff */
[----:B------:R-:W-:-:S05]  /*2190*/  FADD.FTZ R76, R75, R73 ;  /* 0x000000494b4c7221 */ /* 0x000fca0000010000 */
[----:B------:R-:W-:-:S07]  /*21a0*/  MOV R72, R76 ;  /* 0x0000004c00487202 */ /* 0x000fce0000000f00 */
[----:B------:R-:W-:Y:S05]  /*21b0*/  WARPSYNC.COLLECTIVE R69, `(.L_x_1879) ;  /* 0x0000000045087348 */ /* 0x000fea0003c00000 */
[----:B------:R0:W1:Y:S02]  /*21c0*/  SHFL.BFLY P1, R73, R72, R71, R70 ;  /* 0x0c00004748497389 */ /* 0x0000640000020046 */
[----:B01----:R-:W-:Y:S01]  /*21d0*/  ENDCOLLECTIVE ;  /* 0x000000000000791b */ /* 0x003fe20003800000 */
.L_x_1879:
[----:B------:R-:W-:Y:S05]  /*21e0*/  BRA `(.L_x_1880) ;  /* 0xffffffe800487947 */ /* 0x000fea000383ffff */
.L_x_1881:
        /* <DEDUP_REMOVED lines=9> */
.L_x_2109:


//--------------------- .text._ZN10layer_norm13ln_fwd_kernelINS_13Kernel_traitsI6__halfS2_S2_fjLj1024ELj1ELj4ELj1ELj16ENS_18Kernel_traits_baseILj1024ES2_S2_S2_fjLj128EEEEEEEvNS_9FwdParamsE --------------------------
	.section	.text._ZN10layer_norm13ln_fwd_kernelINS_13Kernel_traitsI6__halfS2_S2_fjLj1024ELj1ELj4ELj1ELj16ENS_18Kernel_traits_baseILj1024ES2_S2_S2_fjLj128EEEEEEEvNS_9FwdParamsE,"ax",@progbits
	.align	128
        .global         _ZN10layer_norm13ln_fwd_kernelINS_13Kernel_traitsI6__halfS2_S2_fjLj1024ELj1ELj4ELj1ELj16ENS_18Kernel_traits_baseILj1024ES2_S2_S2_fjLj128EEEEEEEvNS_9FwdParamsE
        .type           _ZN10layer_norm13ln_fwd_kernelINS_13Kernel_traitsI6__halfS2_S2_fjLj1024ELj1ELj4ELj1ELj16ENS_18Kernel_traits_baseILj1024ES2_S2_S2_fjLj128EEEEEEEvNS_9FwdParamsE,@function
        .size           _ZN10layer_norm13ln_fwd_kernelINS_13Kernel_traitsI6__halfS2_S2_fjLj1024ELj1ELj4ELj1ELj16ENS_18Kernel_traits_baseILj1024ES2_S2_S2_fjLj128EEEEEEEvNS_9FwdParamsE,(.L_x_2110 - _ZN10layer_norm13ln_fwd_kernelINS_13Kernel_traitsI6__halfS2_S2_fjLj1024ELj1ELj4ELj1ELj16ENS_18Kernel_traits_baseILj1024ES2_S2_S2_fjLj128EEEEEEEvNS_9FwdParamsE)
        .other          _ZN10layer_norm13ln_fwd_kernelINS_13Kernel_traitsI6__halfS2_S2_fjLj1024ELj1ELj4ELj1ELj16ENS_18Kernel_traits_baseILj1024ES2_S2_S2_fjLj128EEEEEEEvNS_9FwdParamsE,@"STO_CUDA_ENTRY STV_DEFAULT"
_ZN10layer_norm13ln_fwd_kernelINS_13Kernel_traitsI6__halfS2_S2_fjLj1024ELj1ELj4ELj1ELj16ENS_18Kernel_traits_baseILj1024ES2_S2_S2_fjLj128EEEEEEEvNS_9FwdParamsE:
.text._ZN10layer_norm13ln_fwd_kernelINS_13Kernel_traitsI6__halfS2_S2_fjLj1024ELj1ELj4ELj1ELj16ENS_18Kernel_traits_baseILj1024ES2_S2_S2_fjLj128EEEEEEEvNS_9FwdParamsE:
        /* <DEDUP_REMOVED lines=27> */
.L_x_1883:
[----:B01----:R-:W0:Y:S01]  /*01b0*/  LDC.64 R52, c[0x0][0x220] ;  /* 0x00008800ff347b82 */ /* 0x003e220000000a00 */
        /* <DEDUP_REMOVED lines=19> */
[----:B------:R-:W-:-:S02]  /*02f0*/  HADD2.F32 R56, -RZ, R43.H1_H1 ;  /* 0x3000002bff387230 */ /* 0x000fc40000004100 */
[----:B------:R-:W-:Y:S01]  /*0300*/  FADD.FTZ R40, R6, R7 ;  /* 0x0000000706287221 */ /* 0x000fe20000010000 */
[--C-:B------:R-:W-:Y:S02]  /*0310*/  HADD2.F32 R7, -RZ, R42.reuse.H0_H0 ;  /* 0x2000002aff077230 */ /* 0x100fe40000004100 */
[----:B------:R-:W-:Y:S02]  /*0320*/  HADD2.F32 R42, -RZ, R42.H1_H1 ;  /* 0x3000002aff2a7230 */ /* 0x000fe40000004100 */
[----:B------:R-:W-:-:S04]  /*0330*/  FADD.FTZ R40, R5, R40 ;  /* 0x0000002805287221 */ /* 0x000fc80000010000 */
[----:B------:R-:W-:-:S04]  /*0340*/  FADD.FTZ R40, R41, R40 ;  /* 0x0000002829287221 */ /* 0x000fc80000010000 */
[----:B------:R-:W-:Y:S01]  /*0350*/  FADD.FTZ R57, R7, R40 ;  /* 0x0000002807397221 */ /* 0x000fe20000010000 */
[----:B------:R-:W-:Y:S02]  /*0360*/  HADD2.F32 R40, -RZ, R43.H0_H0 ;  /* 0x2000002bff287230 */ /* 0x000fe40000004100 */
[----:B---3--:R-:W-:Y:S02]  /*0370*/  HADD2.F32 R43, -RZ, R44.H0_H0 ;  /* 0x2000002cff2b7230 */ /* 0x008fe40000004100 */
[----:B------:R-:W-:-:S04]  /*0380*/  FADD.FTZ R57, R42, R57 ;  /* 0x000000392a397221 */ /* 0x000fc80000010000 */
        /* <DEDUP_REMOVED lines=134> */
.L_x_1895:
[----:B------:R-:W2:Y:S01]  /*0bf0*/  LDC R69, c[0x0][0x260] ;  /* 0x00009800ff457b82 */ /* 0x000ea20000000800 */
[----:B-1----:R-:W-:-:S07]  /*0c00*/  FADD.FTZ R70, R77, R73 ;  /* 0x000000494d467221 */ /* 0x002fce0000010000 */
[----:B------:R-:W1:Y:S08]  /*0c10*/  @!P0 LDC.64 R48, c[0x0][0x230] ;  /* 0x00008c00ff308b82 */ /* 0x000e700000000a00 */
[----:B------:R-:W3:Y:S01]  /*0c20*/  LDC.64 R72, c[0x0][0x228] ;  /* 0x00008a00ff487b82 */ /* 0x000ee20000000a00 */
[----:B--2---:R-:W-:-:S06]  /*0c30*/  FFMA.FTZ R69, R70, 0.0009765625, R69 ;  /* 0x3a80000046457823 */ /* 0x004fcc0000010045 */
[----:B------:R-:W2:Y:S01]  /*0c40*/  MUFU.RSQ R69, R69 ;  /* 0x0000004500457308 */ /* 0x000ea20000001400 */
[----:B-1----:R-:W-:-:S05]  /*0c50*/  @!P0 IMAD.WIDE R48, R3, 0x4, R48 ;  /* 0x0000000403308825 */ /* 0x002fca00078e0230 */
[----:B------:R1:W-:Y:S01]  /*0c60*/  @!P0 STG.E desc[UR4][R48.64], R55 ;  /* 0x0000003730008986 */ /* 0x0003e2000c101904 */
[-C--:B--2---:R-:W-:Y:S01]  /*0c70*/  FMUL.FTZ R56, R56, R69.reuse ;  /* 0x0000004538387220 */ /* 0x084fe20000410000 */
[-C--:B------:R-:W-:Y:S01]  /*0c80*/  FMUL.FTZ R76, R57, R69.reuse ;  /* 0x00000045394c7220 */ /* 0x080fe20000410000 */
[-C--:B-1----:R-:W-:Y:S01]  /*0c90*/  FMUL.FTZ R55, R40, R69.reuse ;  /* 0x0000004528377220 */ /* 0x082fe20000410000 */
[-C--:B------:R-:W-:Y:S01]  /*0ca0*/  FMUL.FTZ R44, R44, R69.reuse ;  /* 0x000000452c2c7220 */ /* 0x080fe20000410000 */
[-C--:B------:R-:W-:Y:S01]  /*0cb0*/  FMUL.FTZ R57, R58, R69.reuse ;  /* 0x000000453a397220 */ /* 0x080fe20000410000 */
[-C--:B------:R-:W-:Y:S01]  /*0cc0*/  FMUL.FTZ R45, R45, R69.reuse ;  /* 0x000000452d2d7220 */ /* 0x080fe20000410000 */
[----:B------:R-:W-:Y:S01]  /*0cd0*/  FMUL.FTZ R0, R0, R69 ;  /* 0x0000004500007220 */ /* 0x000fe20000410000 */
[----:B------:R-:W-:Y:S01]  /*0ce0*/  F2FP.F16.F32.PACK_AB R55, R56, R55 ;  /* 0x000000373837723e */ /* 0x000fe200000000ff */
[-C--:B------:R-:W-:Y:S01]  /*0cf0*/  FMUL.FTZ R56, R59, R69.reuse ;  /* 0x000000453b387220 */ /* 0x080fe20000410000 */
[-C--:B------:R-:W-:Y:S01]  /*0d00*/  FMUL.FTZ R71, R6, R69.reuse ;  /* 0x0000004506477220 */ /* 0x080fe20000410000 */
[----:B------:R-:W-:Y:S01]  /*0d10*/  F2FP.F16.F32.PACK_AB R58, R57, R44 ;  /* 0x0000002c393a723e */ /* 0x000fe200000000ff */
[-C--:B------:R-:W-:Y:S01]  /*0d20*/  FMUL.FTZ R46, R46, R69.reuse ;  /* 0x000000452e2e7220 */ /* 0x080fe20000410000 */
[----:B------:R-:W-:Y:S01]  /*0d30*/  FMUL.FTZ R59, R60, R69 ;  /* 0x000000453c3b7220 */ /* 0x000fe20000410000 */
[----:B------:R-:W-:Y:S01]  /*0d40*/  F2FP.F16.F32.PACK_AB R57, R56, R45 ;  /* 0x0000002d3839723e */ /* 0x000fe200000000ff */
[-C--:B------:R-:W-:Y:S01]  /*0d50*/  FMUL.FTZ R6, R5, R69.reuse ;  /* 0x0000004505067220 */ /* 0x080fe20000410000 */
[----:B------:R-:W1:Y:S01]  /*0d60*/  @!P0 LDC.64 R44, c[0x0][0x238] ;  /* 0x00008e00ff2c8b82 */ /* 0x000e620000000a00 */
[----:B------:R-:W-:Y:S01]  /*0d70*/  F2FP.F16.F32.PACK_AB R5, R71, R0 ;  /* 0x000000004705723e */ /* 0x000fe200000000ff */
[-C--:B------:R-:W-:Y:S01]  /*0d80*/  FMUL.FTZ R41, R41, R69.reuse ;  /* 0x0000004529297220 */ /* 0x080fe20000410000 */
[----:B------:R-:W-:Y:S01]  /*0d90*/  SHF.L.U32 R71, R3, 0x7, RZ ;  /* 0x0000000703477819 */ /* 0x000fe200000006ff */
[-C--:B------:R-:W-:Y:S01]  /*0da0*/  FMUL.FTZ R7, R7, R69.reuse ;  /* 0x0000004507077220 */ /* 0x080fe20000410000 */
[----:B------:R-:W-:Y:S01]  /*0db0*/  F2FP.F16.F32.PACK_AB R56, R59, R46 ;  /* 0x0000002e3b38723e */ /* 0x000fe200000000ff */
[-C--:B------:R-:W-:Y:S01]  /*0dc0*/  FMUL.FTZ R42, R42, R69.reuse ;  /* 0x000000452a2a7220 */ /* 0x080fe20000410000 */
[-C--:B------:R-:W-:Y:S01]  /*0dd0*/  FMUL.FTZ R74, R74, R69.reuse ;  /* 0x000000454a4a7220 */ /* 0x080fe20000410000 */
[-C--:B------:R-:W-:Y:S01]  /*0de0*/  FMUL.FTZ R59, R62, R69.reuse ;  /* 0x000000453e3b7220 */ /* 0x080fe20000410000 */
[-C--:B------:R-:W-:Y:S01]  /*0df0*/  FMUL.FTZ R75, R75, R69.reuse ;  /* 0x000000454b4b7220 */ /* 0x080fe20000410000 */
[-C--:B------:R-:W-:Y:S01]  /*0e00*/  FMUL.FTZ R60, R63, R69.reuse ;  /* 0x000000453f3c7220 */ /* 0x080fe20000410000 */
[----:B------:R-:W-:Y:S01]  /*0e10*/  LOP3.LUT R71, R71, 0xffffff80, R2, 0xe2, !PT ;  /* 0xffffff8047477812 */ /* 0x000fe200078ee202 */
[-C--:B------:R-:W-:Y:S01]  /*0e20*/  FMUL.FTZ R49, R43, R69.reuse ;  /* 0x000000452b317220 */ /* 0x080fe20000410000 */
[----:B------:R-:W-:Y:S01]  /*0e30*/  F2FP.F16.F32.PACK_AB R0, R41, R6 ;  /* 0x000000062900723e */ /* 0x000fe200000000ff */
[----:B------:R-:W-:Y:S01]  /*0e40*/  FMUL.FTZ R47, R47, R69 ;  /* 0x000000452f2f7220 */ /* 0x000fe20000410000 */
[----:B------:R-:W-:Y:S01]  /*0e50*/  F2FP.F16.F32.PACK_AB R48, R42, R7 ;  /* 0x000000072a30723e */ /* 0x000fe200000000ff */
[-C--:B------:R-:W-:Y:S01]  /*0e60*/  FMUL.FTZ R46, R61, R69.reuse ;  /* 0x000000453d2e7220 */ /* 0x080fe20000410000 */
[----:B------:R-:W-:Y:S01]  /*0e70*/  F2FP.F16.F32.PACK_AB R62, R59, R74 ;  /* 0x0000004a3b3e723e */ /* 0x000fe200000000ff */
[-C--:B------:R-:W-:Y:S01]  /*0e80*/  FMUL.FTZ R65, R65, R69.reuse ;  /* 0x0000004541417220 */ /* 0x080fe20000410000 */
[----:B------:R-:W-:Y:S01]  /*0e90*/  IADD3 R43, R71, 0x20, RZ ;  /* 0x00000020472b7810 */ /* 0x000fe20007ffe0ff */
[-C--:B------:R-:W-:Y:S01]  /*0ea0*/  FMUL.FTZ R53, R53, R69.reuse ;  /* 0x0000004535357220 */ /* 0x080fe20000410000 */
[C---:B------:R-:W-:Y:S01]  /*0eb0*/  IADD3 R41, R71.reuse, 0x40, RZ ;  /* 0x0000004047297810 */ /* 0x040fe20007ffe0ff */
[----:B------:R-:W-:Y:S01]  /*0ec0*/  FMUL.FTZ R64, R64, R69 ;  /* 0x0000004540407220 */ /* 0x000fe20000410000 */
[C---:B------:R-:W-:Y:S01]  /*0ed0*/  IADD3 R7, R71.reuse, 0x60, RZ ;  /* 0x0000006047077810 */ /* 0x040fe20007ffe0ff */
[----:B---3--:R-:W-:Y:S01]  /*0ee0*/  IMAD.WIDE.U32 R70, R71, 0x10, R72 ;  /* 0x0000001047467825 */ /* 0x008fe200078e0048 */
[----:B------:R-:W-:-:S03]  /*0ef0*/  F2FP.F16.F32.PACK_AB R59, R60, R75 ;  /* 0x0000004b3c3b723e */ /* 0x000fc600000000ff */
[----:B------:R-:W-:Y:S01]  /*0f00*/  FMUL.FTZ R52, R52, R69 ;  /* 0x0000004534347220 */ /* 0x000fe20000410000 */
[----:B------:R-:W2:Y:S01]  /*0f10*/  LDC.64 R60, c[0x0][0x210] ;  /* 0x00008400ff3c7b82 */ /* 0x000ea20000000a00 */
[----:B------:R-:W-:Y:S01]  /*0f20*/  IMAD.WIDE.U32 R42, R43, 0x10, R72 ;  /* 0x000000102b2a7825 */ /* 0x000fe200078e0048 */
[----:B------:R-:W-:-:S03]  /*0f30*/  F2FP.F16.F32.PACK_AB R63, R46, R47 ;  /* 0x0000002f2e3f723e */ /* 0x000fc600000000ff */
[-C--:B------:R-:W-:Y:S01]  /*0f40*/  FMUL.FTZ R46, R67, R69.reuse ;  /* 0x00000045432e7220 */ /* 0x080fe20000410000 */
[----:B------:R-:W-:Y:S01]  /*0f50*/  FMUL.FTZ R47, R66, R69 ;  /* 0x00000045422f7220 */ /* 0x000fe20000410000 */
[----:B------:R-:W-:Y:S01]  /*0f60*/  IMAD.WIDE.U32 R40, R41, 0x10, R72 ;  /* 0x0000001029287825 */ /* 0x000fe200078e0048 */
[----:B------:R-:W-:-:S03]  /*0f70*/  F2FP.F16.F32.PACK_AB R49, R76, R49 ;  /* 0x000000314c31723e */ /* 0x000fc600000000ff */
[----:B------:R-:W-:Y:S01]  /*0f80*/  FMUL.FTZ R66, R54, R69 ;  /* 0x0000004536427220 */ /* 0x000fe20000410000 */
[----:B------:R-:W-:Y:S01]  /*0f90*/  F2FP.F16.F32.PACK_AB R67, R46, R53 ;  /* 0x000000352e43723e */ /* 0x000fe200000000ff */
[----:B------:R-:W-:-:S04]  /*0fa0*/  IMAD.WIDE.U32 R6, R7, 0x10, R72 ;  /* 0x0000001007067825 */ /* 0x000fc800078e0048 */
[-C--:B------:R-:W-:Y:S01]  /*0fb0*/  FMUL.FTZ R72, R51, R69.reuse ;  /* 0x0000004533487220 */ /* 0x080fe20000410000 */
[-C--:B------:R-:W-:Y:S01]  /*0fc0*/  FMUL.FTZ R73, R50, R69.reuse ;  /* 0x0000004532497220 */ /* 0x080fe20000410000 */
[----:B------:R-:W-:Y:S01]  /*0fd0*/  FMUL.FTZ R51, R68, R69 ;  /* 0x0000004544337220 */ /* 0x000fe20000410000 */
[----:B------:R-:W-:Y:S01]  /*0fe0*/  F2FP.F16.F32.PACK_AB R68, R47, R52 ;  /* 0x000000342f44723e */ /* 0x000fe200000000ff */
[----:B-----5:R-:W-:Y:S01]  /*0ff0*/  HFMA2.MMA R46, R10, R48, R26 ;  /* 0x000000300a2e7235 */ /* 0x020fe2000000001a */
[----:B------:R-:W-:Y:S01]  /*1000*/  F2FP.F16.F32.PACK_AB R72, R65, R72 ;  /* 0x000000484148723e */ /* 0x000fe200000000ff */
[----:B------:R-:W-:Y:S01]  /*1010*/  HFMA2.MMA R48, R12, R49, R28 ;  /* 0x000000310c307235 */ /* 0x000fe2000000001c */
[----:B------:R-:W-:Y:S01]  /*1020*/  F2FP.F16.F32.PACK_AB R73, R64, R73 ;  /* 0x000000494049723e */ /* 0x000fe200000000ff */
[----:B-1----:R-:W-:Y:S01]  /*1030*/  @!P0 IMAD.WIDE R64, R3, 0x4, R44 ;  /* 0x0000000403408825 */ /* 0x002fe200078e022c */
[----:B------:R-:W-:Y:S01]  /*1040*/  F2FP.F16.F32.PACK_AB R66, R51, R66 ;  /* 0x000000423342723e */ /* 0x000fe200000000ff */
[----:B------:R-:W-:-:S02]  /*1050*/  HFMA2.MMA R44, R8, R5, R24 ;  /* 0x00000005082c7235 */ /* 0x000fc40000000018 */
        /* <DEDUP_REMOVED lines=13> */
[----:B--2---:R-:W-:Y:S01]  /*1130*/  LEA R3, R60, R3, 0x2 ;  /* 0x000000033c037211 */ /* 0x004fe200078e10ff */
[----:B------:R-:W-:Y:S01]  /*1140*/  HFMA2 R59, R23, R66, R39 ;  /* 0x00000042173b7231 */ /* 0x000fe20000000027 */
[----:B------:R1:W-:Y:S02]  /*1150*/  STG.E.128 desc[UR4][R70.64], R44 ;  /* 0x0000002c46007986 */ /* 0x0003e4000c101d04 */
[----:B------:R-:W-:-:S02]  /*1160*/  ISETP.GE.AND P1, PT, R3, R61, PT ;  /* 0x0000003d0300720c */ /* 0x000fc40003f26270 */
[----:B------:R1:W-:Y:S04]  /*1170*/  STG.E.128 desc[UR4][R42.64], R48 ;  /* 0x000000302a007986 */ /* 0x0003e8000c101d04 */
[----:B------:R1:W-:Y:S04]  /*1180*/  STG.E.128 desc[UR4][R40.64], R52 ;  /* 0x0000003428007986 */ /* 0x0003e8000c101d04 */
[----:B------:R1:W-:Y:S03]  /*1190*/  STG.E.128 desc[UR4][R6.64], R56 ;  /* 0x0000003806007986 */ /* 0x0003e6000c101d04 */
[----:B------:R-:W-:Y:S05]  /*11a0*/  @!P1 BRA `(.L_x_1883) ;  /* 0xfffffff000009947 */ /* 0x000fea000383ffff */
[----:B------:R-:W-:Y:S05]  /*11b0*/  EXIT ;  /* 0x000000000000794d */ /* 0x000fea0003800000 */
.L_x_1882:
[----:B------:R-:W-:Y:S01]  /*11c0*/  HFMA2.MMA R70, -RZ, RZ, 0, 1.847743988037109375e-06 ;  /* 0x0000001fff467435 */ /* 0x000fe200000001ff */
[----:B------:R-:W-:Y:S01]  /*11d0*/  BSSY B0, `(.L_x_1884) ;  /* 0x0000006000007945 */ /* 0x000fe20003800000 */
[----:B------:R-:W-:Y:S02]  /*11e0*/  MOV R71, 0x1 ;  /* 0x0000000100477802 */ /* 0x000fe40000000f00 */
[----:B------:R-:W-:-:S07]  /*11f0*/  MOV R69, 0xffffffff ;  /* 0xffffffff00457802 */ /* 0x000fce0000000f00 */
[----:B-----5:R-:W-:Y:S05]  /*1200*/  WARPSYNC.COLLECTIVE R69, `(.L_x_1885) ;  /* 0x0000000045087348 */ /* 0x020fea0003c00000 */
[----:B------:R0:W1:Y:S02]  /*1210*/  SHFL.BFLY P1, R73, R72, R71, R70 ;  /* 0x0c00004748497389 */ /* 0x0000640000020046 */
[----:B01---5:R-:W-:Y:S01]  /*1220*/  ENDCOLLECTIVE ;  /* 0x000000000000791b */ /* 0x023fe20003800000 */
.L_x_1885:
[----:B------:R-:W-:Y:S05]  /*1230*/  BSYNC B0 ;  /* 0x0000000000007941 */ /* 0x000fea0003800000 */
.L_x_1884:
[----:B------:R-:W-:Y:S01]  /*1240*/  HFMA2.MMA R71, -RZ, RZ, 0, 1.1920928955078125e-07 ;  /* 0x00000002ff477435 */ /* 0x000fe200000001ff */
[----:B------:R-:W-:Y:S01]  /*1250*/  FADD.FTZ R72, R72, R73 ;  /* 0x0000004948487221 */ /* 0x000fe20000010000 */
[----:B------:R-:W-:Y:S02]  /*1260*/  MOV R70, 0x1f ;  /* 0x0000001f00467802 */ /* 0x000fe40000000f00 */
[----:B------:R-:W-:-:S07]  /*1270*/  MOV R69, 0xffffffff ;  /* 0xffffffff00457802 */ /* 0x000fce0000000f00 */
[----:B------:R-:W-:Y:S05]  /*1280*/  WARPSYNC.COLLECTIVE R69, `(.L_x_1886) ;  /* 0x0000000045087348 */ /* 0x000fea0003c00000 */
[----:B------:R0:W1:Y:S02]  /*1290*/  SHFL.BFLY P1, R73, R72, R71, R70 ;  /* 0x0c00004748497389 */ /* 0x0000640000020046 */
[----:B01----:R-:W-:Y:S01]  /*12a0*/  ENDCOLLECTIVE ;  /* 0x000000000000791b */ /* 0x003fe20003800000 */
.L_x_1886:
[----:B------:R-:W-:Y:S01]  /*12b0*/  HFMA2.MMA R71, -RZ, RZ, 0, 2.384185791015625e-07 ;  /* 0x00000004ff477435 */ /* 0x000fe200000001ff */
[----:B------:R-:W-:-:S05]  /*12c0*/  FADD.FTZ R74, R72, R73 ;  /* 0x00000049484a7221 */ /* 0x000fca0000010000 */
[----:B------:R-:W-:-:S07]  /*12d0*/  MOV R72, R74 ;  /* 0x0000004a00487202 */ /* 0x000fce0000000f00 */
[----:B------:R-:W-:Y:S05]  /*12e0*/  WARPSYNC.COLLECTIVE R69, `(.L_x_1887) ;  /* 0x0000000045087348 */ /* 0x000fea0003c00000 */
[----:B------:R0:W1:Y:S02]  /*12f0*/  SHFL.BFLY P1, R73, R72, R71, R70 ;  /* 0x0c00004748497389 */ /* 0x0000640000020046 */
[----:B01----:R-:W-:Y:S01]  /*1300*/  ENDCOLLECTIVE ;  /* 0x000000000000791b */ /* 0x003fe20003800000 */
.L_x_1887:
[----:B------:R-:W-:Y:S01]  /*1310*/  HFMA2.MMA R71, -RZ, RZ, 0, 4.76837158203125e-07 ;  /* 0x00000008ff477435 */ /* 0x000fe200000001ff */
[----:B------:R-:W-:-:S05]  /*1320*/  FADD.FTZ R75, R74, R73 ;  /* 0x000000494a4b7221 */ /* 0x000fca0000010000 */
[----:B------:R-:W-:-:S07]  /*1330*/  MOV R72, R75 ;  /* 0x0000004b00487202 */ /* 0x000fce0000000f00 */
[----:B------:R-:W-:Y:S05]  /*1340*/  WARPSYNC.COLLECTIVE R69, `(.L_x_1888) ;  /* 0x0000000045087348 */ /* 0x000fea0003c00000 */
[----:B------:R0:W1:Y:S02]  /*1350*/  SHFL.BFLY P1, R73, R72, R71, R70 ;  /* 0x0c00004748497389 */ /* 0x0000640000020046 */
[----:B01----:R-:W-:Y:S01]  /*1360*/  ENDCOLLECTIVE ;  /* 0x000000000000791b */ /* 0x003fe20003800000 */
.L_x_1888:
[----:B------:R-:W-:Y:S01]  /*1370*/  HFMA2.MMA R71, -RZ, RZ, 0, 9.5367431640625e-07 ;  /* 0x00000010ff477435 */ /* 0x000fe200000001ff */
[----:B------:R-:W-:-:S05]  /*1380*/  FADD.FTZ R76, R75, R73 ;  /* 0x000000494b4c7221 */ /* 0x000fca0000010000 */
[----:B------:R-:W-:-:S07]  /*1390*/  MOV R72, R76 ;  /* 0x0000004c00487202 */ /* 0x000fce0000000f00 */
[----:B------:R-:W-:Y:S05]  /*13a0*/  WARPSYNC.COLLECTIVE R69, `(.L_x_1889) ;  /* 0x0000000045087348 */ /* 0x000fea0003c00000 */
[----:B------:R0:W1:Y:S02]  /*13b0*/  SHFL.BFLY P1, R73, R72, R71, R70 ;  /* 0x0c00004748497389 */ /* 0x0000640000020046 */
[----:B01----:R-:W-:Y:S01]  /*13c0*/  ENDCOLLECTIVE ;  /* 0x000000000000791b */ /* 0x003fe20003800000 */
.L_x_1889:
        /* <DEDUP_REMOVED lines=72> */
.L_x_1890:
[----:B------:R-:W-:Y:S01]  /*1850*/  HFMA2.MMA R71, -RZ, RZ, 0, 1.1920928955078125e-07 ;  /* 0x00000002ff477435 */ /* 0x000fe200000001ff */
[----:B------:R-:W-:-:S05]  /*1860*/  FADD.FTZ R48, R72, R73 ;  /* 0x0000004948307221 */ /* 0x000fca0000010000 */
[----:B------:R-:W-:-:S07]  /*1870*/  MOV R72, R48 ;  /* 0x0000003000487202 */ /* 0x000fce0000000f00 */
[----:B------:R-:W-:Y:S05]  /*1880*/  WARPSYNC.COLLECTIVE R69, `(.L_x_1891) ;  /* 0x0000000045087348 */ /* 0x000fea0003c00000 */
[----:B------:R0:W1:Y:S02]  /*1890*/  SHFL.BFLY P1, R73, R72, R71, R70 ;  /* 0x0c00004748497389 */ /* 0x0000640000020046 */
[----:B01----:R-:W-:Y:S01]  /*18a0*/  ENDCOLLECTIVE ;  /* 0x000000000000791b */ /* 0x003fe20003800000 */
.L_x_1891:
[----:B------:R-:W-:Y:S01]  /*18b0*/  HFMA2.MMA R71, -RZ, RZ, 0, 2.384185791015625e-07 ;  /* 0x00000004ff477435 */ /* 0x000fe200000001ff */
[----:B------:R-:W-:-:S05]  /*18c0*/  FADD.FTZ R49, R48, R73 ;  /* 0x0000004930317221 */ /* 0x000fca0000010000 */
[----:B------:R-:W-:-:S07]  /*18d0*/  MOV R72, R49 ;  /* 0x0000003100487202 */ /* 0x000fce0000000f00 */
[----:B------:R-:W-:Y:S05]  /*18e0*/  WARPSYNC.COLLECTIVE R69, `(.L_x_1892) ;  /* 0x0000000045087348 */ /* 0x000fea0003c00000 */
[----:B------:R0:W1:Y:S02]  /*18f0*/  SHFL.BFLY P1, R73, R72, R71, R70 ;  /* 0x0c00004748497389 */ /* 0x0000640000020046 */
[----:B01----:R-:W-:Y:S01]  /*1900*/  ENDCOLLECTIVE ;  /* 0x000000000000791b */ /* 0x003fe20003800000 */
.L_x_1892:
[----:B------:R-:W-:Y:S01]  /*1910*/  HFMA2.MMA R71, -RZ, RZ, 0, 4.76837158203125e-07 ;  /* 0x00000008ff477435 */ /* 0x000fe200000001ff */
[----:B------:R-:W-:-:S05]  /*1920*/  FADD.FTZ R76, R49, R73 ;  /* 0x00000049314c7221 */ /* 0x000fca0000010000 */
[----:B------:R-:W-:-:S07]  /*1930*/  MOV R72, R76 ;  /* 0x0000004c00487202 */ /* 0x000fce0000000f00 */
[----:B------:R-:W-:Y:S05]  /*1940*/  WARPSYNC.COLLECTIVE R69, `(.L_x_1893) ;  /* 0x0000000045087348 */ /* 0x000fea0003c00000 */
[----:B------:R0:W1:Y:S02]  /*1950*/  SHFL.BFLY P1, R73, R72, R71, R70 ;  /* 0x0c00004748497389 */ /* 0x0000640000020046 */
[----:B01----:R-:W-:Y:S01]  /*1960*/  ENDCOLLECTIVE ;  /* 0x000000000000791b */ /* 0x003fe20003800000 */
.L_x_1893:
[----:B------:R-:W-:Y:S01]  /*1970*/  HFMA2.MMA R71, -RZ, RZ, 0, 9.5367431640625e-07 ;  /* 0x00000010ff477435 */ /* 0x000fe200000001ff */
[----:B------:R-:W-:-:S05]  /*1980*/  FADD.FTZ R77, R76, R73 ;  /* 0x000000494c4d7221 */ /* 0x000fca0000010000 */
[----:B------:R-:W-:-:S07]  /*1990*/  MOV R72, R77 ;  /* 0x0000004d00487202 */ /* 0x000fce0000000f00 */
[----:B------:R-:W-:Y:S05]  /*19a0*/  WARPSYNC.COLLECTIVE R69, `(.L_x_1894) ;  /* 0x0000000045087348 */ /* 0x000fea0003c00000 */
[----:B------:R0:W1:Y:S02]  /*19b0*/  SHFL.BFLY P1, R73, R72, R71, R70 ;  /* 0x0c00004748497389 */ /* 0x0000640000020046 */
[----:B01----:R-:W-:Y:S01]  /*19c0*/  ENDCOLLECTIVE ;  /* 0x000000000000791b */ /* 0x003fe20003800000 */
.L_x_1894:
[----:B------:R-:W-:Y:S05]  /*19d0*/  BRA `(.L_x_1895) ;  /* 0xfffffff000847947 */ /* 0x000fea000383ffff */
.L_x_1896:
        /* <DEDUP_REMOVED lines=10> */
.L_x_2110:


//--------------------- .text._ZN10layer_norm13ln_fwd_kernelINS_13Kernel_traitsIffffjLj1024ELj1ELj4ELj1ELj16ENS_18Kernel_traits_baseILj1024EffffjLj128EEEEEEEvNS_9FwdParamsE --------------------------
	.section	.text._ZN10layer_norm13ln_fwd_kernelINS_13Kernel_traitsIffffjLj1024ELj1ELj4ELj1ELj16ENS_18Kernel_traits_baseILj1024EffffjLj128EEEEEEEvNS_9FwdParamsE,"ax",@progbits
	.align	128
        .global         _ZN10layer_norm13ln_fwd_kernelINS_13Kernel_traitsIffffjLj1024ELj1ELj4ELj1ELj16ENS_18Kernel_traits_baseILj1024EffffjLj128EEEEEEEvNS_9FwdParamsE
        .type           _ZN10layer_norm13ln_fwd_kernelINS_13Kernel_traitsIffffjLj1024ELj1ELj4ELj1ELj16ENS_18Kernel_traits_baseILj1024EffffjLj128EEEEEEEvNS_9FwdParamsE,@function
        .size           _ZN10layer_norm13ln_fwd_kernelINS_13Kernel_traitsIffffjLj1024ELj1ELj4ELj1ELj16ENS_18Kernel_traits_baseILj1024EffffjLj128EEEEEEEvNS_9FwdParamsE,(.L_x_2111 - _ZN10layer_norm13ln_fwd_kernelINS_13Kernel_traitsIffffjLj1024ELj1ELj4ELj1ELj16ENS_18Kernel_traits_baseILj1024EffffjLj128EEEEEEEvNS_9FwdParamsE)
        .other          _ZN10layer_norm13ln_fwd_kernelINS_13Kernel_traitsIffffjLj1024ELj1ELj4ELj1ELj16ENS_18Kernel_traits_baseILj1024EffffjLj128EEEEEEEvNS_9FwdParamsE,@"STO_CUDA_ENTRY STV_DEFAULT"
_ZN10layer_norm13ln_fwd_kernelINS_13Kernel_traitsIffffjLj1024ELj1ELj4ELj1ELj16ENS_18Kernel_traits_baseILj1024EffffjLj128EEEEEEEvNS_9FwdParamsE:
.text._ZN10layer_norm13ln_fwd_kernelINS_13Kernel_traitsIffffjLj1024ELj1ELj4ELj1ELj16ENS_18Kernel_traits_baseILj1024EffffjLj128EEEEEEEvNS_9FwdParamsE:
        /* <DEDUP_REMOVED lines=31> */
.L_x_1898:
[----:B------:R-:W1:Y:S01]  /*01f0*/  LDC.64 R100, c[0x0][0x220] ;  /* 0x00008800ff647b82 */ /* 0x000e620000000a00 */
[----:B------:R-:W-:-:S04]  /*0200*/  LEA R106, R107, R108, 0x8 ;  /* 0x0000006c6b6a7211 */ /* 0x000fc800078e40ff */
[C---:B------:R-:W-:Y:S01]  /*0210*/  IADD3 R105, R106.reuse, 0x20, RZ ;  /* 0x000000206a697810 */ /* 0x040fe20007ffe0ff */
[----:B-1----:R-:W-:-:S06]  /*0220*/  IMAD.WIDE.U32 R16, R106, 0x10, R100 ;  /* 0x000000106a107825 */ /* 0x002fcc00078e0064 */
[----:B------:R-:W2:Y:S01]  /*0230*/  LDG.E.128 R16, desc[UR4][R16.64] ;  /* 0x0000000410107981 */ /* 0x000ea2000c1e1d00 */
[----:B---3--:R-:W-:Y:S01]  /*0240*/  IMAD.WIDE.U32 R12, R105, 0x10, R100 ;  /* 0x00000010690c7825 */ /* 0x008fe200078e0064 */
        /* <DEDUP_REMOVED lines=137> */
.L_x_1910:
[----:B------:R-:W2:Y:S01]  /*0ae0*/  LDC R16, c[0x0][0x260] ;  /* 0x00009800ff107b82 */ /* 0x000ea20000000800 */
[----:B------:R-:W-:Y:S01]  /*0af0*/  ISETP.NE.AND P0, PT, R108, RZ, PT ;  /* 0x000000ff6c00720c */ /* 0x000fe20003f05270 */
[----:B-1----:R-:W-:Y:S01]  /*0b00*/  FADD.FTZ R113, R116, R113 ;  /* 0x0000007174717221 */ /* 0x002fe20000010000 */
[C---:B------:R-:W-:Y:S02]  /*0b10*/  LEA R118, P1, R106.reuse, UR6, 0x4 ;  /* 0x000000066a767c11 */ /* 0x040fe4000f8220ff */
[C---:B------:R-:W-:Y:S02]  /*0b20*/  LEA R120, P2, R105.reuse, UR6, 0x4 ;  /* 0x0000000669787c11 */ /* 0x040fe4000f8420ff */
[----:B------:R-:W-:Y:S02]  /*0b30*/  LEA.HI.X R119, R106, UR7, RZ, 0x4, P1 ;  /* 0x000000076a777c11 */ /* 0x000fe400088f24ff */
[----:B------:R-:W-:-:S05]  /*0b40*/  LEA.HI.X R121, R105, UR7, RZ, 0x4, P2 ;  /* 0x0000000769797c11 */ /* 0x000fca00090f24ff */
[----:B------:R-:W1:Y:S08]  /*0b50*/  @!P0 LDC.64 R110, c[0x0][0x230] ;  /* 0x00008c00ff6e8b82 */ /* 0x000e700000000a00 */
[----:B------:R-:W3:Y:S01]  /*0b60*/  @!P0 LDC.64 R122, c[0x0][0x238] ;  /* 0x00008e00ff7a8b82 */ /* 0x000ee20000000a00 */
[----:B--2---:R-:W-:-:S06]  /*0b70*/  FFMA.FTZ R16, R113, 0.0009765625, R16 ;  /* 0x3a80000071107823 */ /* 0x004fcc0000010010 */
[----:B------:R-:W2:Y:S01]  /*0b80*/  MUFU.RSQ R16, R16 ;  /* 0x0000001000107308 */ /* 0x000ea20000001400 */
[----:B-1----:R-:W-:-:S05]  /*0b90*/  @!P0 IMAD.WIDE R110, R107, 0x4, R110 ;  /* 0x000000046b6e8825 */ /* 0x002fca00078e026e */
[----:B------:R1:W-:Y:S01]  /*0ba0*/  @!P0 STG.E desc[UR4][R110.64], R2 ;  /* 0x000000026e008986 */ /* 0x0003e2000c101904 */
[----:B---3--:R-:W-:-:S04]  /*0bb0*/  @!P0 IMAD.WIDE R122, R107, 0x4, R122 ;  /* 0x000000046b7a8825 */ /* 0x008fc800078e027a */
        /* <DEDUP_REMOVED lines=20> */
[----:B------:R1:W-:Y:S01]  /*0d00*/  @!P0 STG.E desc[UR4][R122.64], R16 ;  /* 0x000000107a008986 */ /* 0x0003e2000c101904 */
[-C--:B------:R-:W-:Y:S01]  /*0d10*/  FMUL.FTZ R15, R8, R16.reuse ;  /* 0x00000010080f7220 */ /* 0x080fe20000410000 */
[-C--:B------:R-:W-:Y:S01]  /*0d20*/  FMUL.FTZ R12, R9, R16.reuse ;  /* 0x00000010090c7220 */ /* 0x080fe20000410000 */
        /* <DEDUP_REMOVED lines=20> */
[----:B------:R-:W-:Y:S01]  /*0e70*/  FFMA.FTZ R17, R73, R12, R41 ;  /* 0x0000000c49117223 */ /* 0x000fe20000010029 */
[----:B-1----:R-:W-:Y:S01]  /*0e80*/  FFMA.FTZ R16, R72, R15, R40 ;  /* 0x0000000f48107223 */ /* 0x002fe20000010028 */
[----:B------:R-:W-:Y:S01]  /*0e90*/  FFMA.FTZ R18, R74, R111, R42 ;  /* 0x0000006f4a127223 */ /* 0x000fe2000001002a */
[----:B------:R-:W-:Y:S01]  /*0ea0*/  FFMA.FTZ R19, R75, R14, R43 ;  /* 0x0000000e4b137223 */ /* 0x000fe2000001002b */
[----:B------:R1:W-:Y:S01]  /*0eb0*/  STG.E.128 desc[UR4][R118.64], R8 ;  /* 0x0000000876007986 */ /* 0x0003e2000c101d04 */
[----:B------:R-:W-:Y:S01]  /*0ec0*/  LEA R122, P1, R7, UR6, 0x4 ;  /* 0x00000006077a7c11 */ /* 0x000fe2000f8220ff */
[----:B------:R-:W-:Y:S01]  /*0ed0*/  FFMA.FTZ R13, R69, R110, R37 ;  /* 0x0000006e450d7223 */ /* 0x000fe20000010025 */
[----:B------:R-:W-:Y:S01]  /*0ee0*/  FFMA.FTZ R12, R68, R113, R36 ;  /* 0x00000071440c7223 */ /* 0x000fe20000010024 */
[----:B------:R2:W-:Y:S01]  /*0ef0*/  STG.E.128 desc[UR4][R120.64], R84 ;  /* 0x0000005478007986 */ /* 0x0005e2000c101d04 */
[----:B------:R-:W-:Y:S01]  /*0f00*/  LEA.HI.X R123, R7, UR7, RZ, 0x4, P1 ;  /* 0x00000007077b7c11 */ /* 0x000fe200088f24ff */
[----:B------:R-:W-:Y:S01]  /*0f10*/  FFMA.FTZ R14, R70, R115, R38 ;  /* 0x00000073460e7223 */ /* 0x000fe20000010026 */
[----:B------:R-:W-:Y:S01]  /*0f20*/  FFMA.FTZ R15, R71, R112, R39 ;  /* 0x00000070470f7223 */ /* 0x000fe20000010027 */
[----:B------:R3:W-:Y:S01]  /*0f30*/  STG.E.128 desc[UR4][R124.64], R16 ;  /* 0x000000107c007986 */ /* 0x0007e2000c101d04 */
[----:B------:R-:W-:Y:S01]  /*0f40*/  LEA R2, P2, R3, UR6, 0x4 ;  /* 0x0000000603027c11 */ /* 0x000fe2000f8420ff */
[----:B------:R-:W-:-:S02]  /*0f50*/  FFMA.FTZ R7, R63, R94, R31 ;  /* 0x0000005e3f077223 */ /* 0x000fc4000001001f */
[----:B------:R4:W-:Y:S01]  /*0f60*/  STG.E.128 desc[UR4][R122.64], R12 ;  /* 0x0000000c7a007986 */ /* 0x0009e2000c101d04 */
[----:B------:R-:W-:Y:S01]  /*0f70*/  LEA.HI.X R3, R3, UR7, RZ, 0x4, P2 ;  /* 0x0000000703037c11 */ /* 0x000fe200090f24ff */
[----:B-1----:R-:W-:Y:S01]  /*0f80*/  FFMA.FTZ R9, R65, R88, R33 ;  /* 0x0000005841097223 */ /* 0x002fe20000010021 */
[----:B------:R-:W-:Y:S01]  /*0f90*/  FFMA.FTZ R8, R64, R117, R32 ;  /* 0x0000007540087223 */ /* 0x000fe20000010020 */
[----:B------:R-:W-:Y:S01]  /*0fa0*/  FFMA.FTZ R10, R66, R89, R34 ;  /* 0x00000059420a7223 */ /* 0x000fe20000010022 */
[----:B------:R-:W-:Y:S01]  /*0fb0*/  FFMA.FTZ R11, R67, R90, R35 ;  /* 0x0000005a430b7223 */ /* 0x000fe20000010023 */
[C---:B--2---:R-:W-:Y:S02]  /*0fc0*/  LEA R86, P1, R6.reuse, UR6, 0x4 ;  /* 0x0000000606567c11 */ /* 0x044fe4000f8220ff */
[----:B------:R-:W-:Y:S01]  /*0fd0*/  LEA R84, P0, R5, UR6, 0x4 ;  /* 0x0000000605547c11 */ /* 0x000fe2000f8020ff */
[----:B---3--:R-:W1:Y:S01]  /*0fe0*/  LDC.64 R16, c[0x0][0x210] ;  /* 0x00008400ff107b82 */ /* 0x008e620000000a00 */
[----:B------:R-:W-:Y:S01]  /*0ff0*/  LEA.HI.X R87, R6, UR7, RZ, 0x4, P1 ;  /* 0x0000000706577c11 */ /* 0x000fe200088f24ff */
[----:B------:R-:W-:Y:S01]  /*1000*/  FFMA.FTZ R6, R62, R93, R30 ;  /* 0x0000005d3e067223 */ /* 0x000fe2000001001e */
[C---:B------:R-:W-:Y:S01]  /*1010*/  LEA R88, P1, R4.reuse, UR6, 0x4 ;  /* 0x0000000604587c11 */ /* 0x040fe2000f8220ff */
[----:B----4-:R-:W-:Y:S01]  /*1020*/  FFMA.FTZ R13, R57, R96, R25 ;  /* 0x00000060390d7223 */ /* 0x010fe20000010019 */
[----:B------:R-:W-:Y:S01]  /*1030*/  LEA.HI.X R85, R5, UR7, RZ, 0x4, P0 ;  /* 0x0000000705557c11 */ /* 0x000fe200080f24ff */
[----:B------:R-:W-:Y:S01]  /*1040*/  FFMA.FTZ R5, R61, R92, R29 ;  /* 0x0000005c3d057223 */ /* 0x000fe2000001001d */
[----:B------:R-:W-:Y:S01]  /*1050*/  LEA.HI.X R89, R4, UR7, RZ, 0x4, P1 ;  /* 0x0000000704597c11 */ /* 0x000fe200088f24ff */
[----:B------:R-:W-:Y:S01]  /*1060*/  FFMA.FTZ R4, R60, R91, R28 ;  /* 0x0000005b3c047223 */ /* 0x000fe2000001001c */
[----:B------:R2:W-:Y:S01]  /*1070*/  STG.E.128 desc[UR4][R86.64], R8 ;  /* 0x0000000856007986 */ /* 0x0005e2000c101d04 */
[----:B------:R-:W-:Y:S01]  /*1080*/  FFMA.FTZ R12, R56, R95, R24 ;  /* 0x0000005f380c7223 */ /* 0x000fe20000010018 */
[----:B------:R-:W-:Y:S01]  /*1090*/  FFMA.FTZ R14, R58, R97, R26 ;  /* 0x000000613a0e7223 */ /* 0x000fe2000001001a */
[----:B------:R-:W-:Y:S01]  /*10a0*/  FFMA.FTZ R15, R59, R98, R27 ;  /* 0x000000623b0f7223 */ /* 0x000fe2000001001b */
[----:B------:R3:W-:Y:S04]  /*10b0*/  STG.E.128 desc[UR4][R84.64], R4 ;  /* 0x0000000454007986 */ /* 0x0007e8000c101d04 */
[----:B------:R3:W-:Y:S01]  /*10c0*/  STG.E.128 desc[UR4][R88.64], R12 ;  /* 0x0000000c58007986 */ /* 0x0007e2000c101d04 */
[----:B-1----:R-:W-:Y:S01]  /*10d0*/  LEA R107, R16, R107, 0x2 ;  /* 0x0000006b106b7211 */ /* 0x002fe200078e10ff */
[----:B--2---:R-:W-:Y:S01]  /*10e0*/  FFMA.FTZ R9, R53, R100, R21 ;  /* 0x0000006435097223 */ /* 0x004fe20000010015 */
[----:B------:R-:W-:Y:S01]  /*10f0*/  FFMA.FTZ R8, R52, R99, R20 ;  /* 0x0000006334087223 */ /* 0x000fe20000010014 */
[----:B------:R-:W-:Y:S01]  /*1100*/  FFMA.FTZ R10, R54, R101, R22 ;  /* 0x00000065360a7223 */ /* 0x000fe20000010016 */
[----:B------:R-:W-:Y:S01]  /*1110*/  FFMA.FTZ R11, R55, R102, R23 ;  /* 0x00000066370b7223 */ /* 0x000fe20000010017 */
[----:B------:R-:W-:-:S04]  /*1120*/  ISETP.GE.AND P0, PT, R107, R17, PT ;  /* 0x000000116b00720c */ /* 0x000fc80003f06270 */
[----:B------:R3:W-:Y:S09]  /*1130*/  STG.E.128 desc[UR4][R2.64], R8 ;  /* 0x0000000802007986 */ /* 0x0007f2000c101d04 */
[----:B------:R-:W-:Y:S05]  /*1140*/  @!P0 BRA `(.L_x_1898) ;  /* 0xfffffff000288947 */ /* 0x000fea000383ffff */
[----:B------:R-:W-:Y:S05]  /*1150*/  EXIT ;  /* 0x000000000000794d */ /* 0x000fea0003800000 */
.L_x_1897:
[----:B------:R-:W-:Y:S01]  /*1160*/  HFMA2.MMA R111, -RZ, RZ, 0, 5.9604644775390625e-08 ;  /* 0x00000001ff6f7435 */ /* 0x000fe200000001ff */
[----:B------:R-:W-:Y:S01]  /*1170*/  BSSY B0, `(.L_x_1899) ;  /* 0x0000006000007945 */ /* 0x000fe20003800000 */
[----:B------:R-:W-:Y:S02]  /*1180*/  MOV R110, 0x1f ;  /* 0x0000001f006e7802 */ /* 0x000fe40000000f00 */
[----:B------:R-:W-:-:S07]  /*1190*/  MOV R109, 0xffffffff ;  /* 0xffffffff006d7802 */ /* 0x000fce0000000f00 */
[----:B-----5:R-:W-:Y:S05]  /*11a0*/  WARPSYNC.COLLECTIVE R109, `(.L_x_1900) ;  /* 0x000000006d087348 */ /* 0x020fea0003c00000 */
[----:B------:R0:W1:Y:S02]  /*11b0*/  SHFL.BFLY P0, R113, R112, R111, R110 ;  /* 0x0c00006f70717389 */ /* 0x000064000000006e */
[----:B01---5:R-:W-:Y:S01]  /*11c0*/  ENDCOLLECTIVE ;  /* 0x000000000000791b */ /* 0x023fe20003800000 */
.L_x_1900:
[----:B------:R-:W-:Y:S05]  /*11d0*/  BSYNC B0 ;  /* 0x0000000000007941 */ /* 0x000fea0003800000 */
.L_x_1899:
[----:B------:R-:W-:Y:S01]  /*11e0*/  HFMA2.MMA R111, -RZ, RZ, 0, 1.1920928955078125e-07 ;  /* 0x00000002ff6f7435 */ /* 0x000fe200000001ff */
[----:B------:R-:W-:Y:S01]  /*11f0*/  FADD.FTZ R112, R112, R113 ;  /* 0x0000007170707221 */ /* 0x000fe20000010000 */
[----:B------:R-:W-:Y:S02]  /*1200*/  MOV R110, 0x1f ;  /* 0x0000001f006e7802 */ /* 0x000fe40000000f00 */
[----:B------:R-:W-:-:S07]  /*1210*/  MOV R109, 0xffffffff ;  /* 0xffffffff006d7802 */ /* 0x000fce0000000f00 */
[----:B------:R-:W-:Y:S05]  /*1220*/  WARPSYNC.COLLECTIVE R109, `(.L_x_1901) ;  /* 0x000000006d087348 */ /* 0x000fea0003c00000 */
[----:B------:R0:W1:Y:S02]  /*1230*/  SHFL.BFLY P0, R113, R112, R111, R110 ;  /* 0x0c00006f70717389 */ /* 0x000064000000006e */
[----:B01----:R-:W-:Y:S01]  /*1240*/  ENDCOLLECTIVE ;  /* 0x000000000000791b */ /* 0x003fe20003800000 */
.L_x_1901:
[----:B------:R-:W-:Y:S01]  /*1250*/  HFMA2.MMA R111, -RZ, RZ, 0, 2.384185791015625e-07 ;  /* 0x00000004ff6f7435 */ /* 0x000fe200000001ff */
[----:B------:R-:W-:-:S05]  /*1260*/  FADD.FTZ R114, R112, R113 ;  /* 0x0000007170727221 */ /* 0x000fca0000010000 */
[----:B------:R-:W-:-:S07]  /*1270*/  MOV R112, R114 ;  /* 0x0000007200707202 */ /* 0x000fce0000000f00 */
[----:B------:R-:W-:Y:S05]  /*1280*/  WARPSYNC.COLLECTIVE R109, `(.L_x_1902) ;  /* 0x000000006d087348 */ /* 0x000fea0003c00000 */
[----:B------:R0:W1:Y:S02]  /*1290*/  SHFL.BFLY P0, R113, R112, R111, R110 ;  /* 0x0c00006f70717389 */ /* 0x000064000000006e */
[----:B01----:R-:W-:Y:S01]  /*12a0*/  ENDCOLLECTIVE ;  /* 0x000000000000791b */ /* 0x003fe20003800000 */
.L_x_1902:
[----:B------:R-:W-:Y:S01]  /*12b0*/  HFMA2.MMA R111, -RZ, RZ, 0, 4.76837158203125e-07 ;  /* 0x00000008ff6f7435 */ /* 0x000fe200000001ff */
[----:B------:R-:W-:-:S05]  /*12c0*/  FADD.FTZ R115, R114, R113 ;  /* 0x0000007172737221 */ /* 0x000fca0000010000 */
[----:B------:R-:W-:-:S07]  /*12d0*/  MOV R112, R115 ;  /* 0x0000007300707202 */ /* 0x000fce0000000f00 */
[----:B------:R-:W-:Y:S05]  /*12e0*/  WARPSYNC.COLLECTIVE R109, `(.L_x_1903) ;  /* 0x000000006d087348 */ /* 0x000fea0003c00000 */
[----:B------:R0:W1:Y:S02]  /*12f0*/  SHFL.BFLY P0, R113, R112, R111, R110 ;  /* 0x0c00006f70717389 */ /* 0x000064000000006e */
[----:B01----:R-:W-:Y:S01]  /*1300*/  ENDCOLLECTIVE ;  /* 0x000000000000791b */ /* 0x003fe20003800000 */
.L_x_1903:
[----:B------:R-:W-:Y:S01]  /*1310*/  HFMA2.MMA R111, -RZ, RZ, 0, 9.5367431640625e-07 ;  /* 0x00000010ff6f7435 */ /* 0x000fe200000001ff */
[----:B------:R-:W-:-:S05]  /*1320*/  FADD.FTZ R116, R115, R113 ;  /* 0x0000007173747221 */ /* 0x000fca0000010000 */
[----:B------:R-:W-:-:S07]  /*1330*/  MOV R112, R116 ;  /* 0x0000007400707202 */ /* 0x000fce0000000f00 */
[----:B------:R-:W-:Y:S05]  /*1340*/  WARPSYNC.COLLECTIVE R109, `(.L_x_1904) ;  /* 0x000000006d087348 */ /* 0x000fea0003c00000 */
[----:B------:R0:W1:Y:S02]  /*1350*/  SHFL.BFLY P0, R113, R112, R111, R110 ;  /* 0x0c00006f70717389 */ /* 0x000064000000006e */
[----:B01----:R-:W-:Y:S01]  /*1360*/  ENDCOLLECTIVE ;  /* 0x000000000000791b */ /* 0x003fe20003800000 */
.L_x_1904:
        /* <DEDUP_REMOVED lines=71> */
.L_x_1905:
[----:B------:R-:W-:Y:S01]  /*17e0*/  HFMA2.MMA R111, -RZ, RZ, 0, 1.1920928955078125e-07 ;  /* 0x00000002ff6f7435 */ /* 0x000fe200000001ff */
[----:B------:R-:W-:-:S05]  /*17f0*/  FADD.FTZ R16, R112, R113 ;  /* 0x0000007170107221 */ /* 0x000fca0000010000 */
[----:B------:R-:W-:-:S07]  /*1800*/  MOV R112, R16 ;  /* 0x0000001000707202 */ /* 0x000fce0000000f00 */
[----:B------:R-:W-:Y:S05]  /*1810*/  WARPSYNC.COLLECTIVE R109, `(.L_x_1906) ;  /* 0x000000006d087348 */ /* 0x000fea0003c00000 */
[----:B------:R0:W1:Y:S02]  /*1820*/  SHFL.BFLY P0, R113, R112, R111, R110 ;  /* 0x0c00006f70717389 */ /* 0x000064000000006e */
[----:B01----:R-:W-:Y:S01]  /*1830*/  ENDCOLLECTIVE ;  /* 0x000000000000791b */ /* 0x003fe20003800000 */
.L_x_1906:
[----:B------:R-:W-:Y:S01]  /*1840*/  HFMA2.MMA R111, -RZ, RZ, 0, 2.384185791015625e-07 ;  /* 0x00000004ff6f7435 */ /* 0x000fe200000001ff */
[----:B------:R-:W-:-:S05]  /*1850*/  FADD.FTZ R114, R16, R113 ;  /* 0x0000007110727221 */ /* 0x000fca0000010000 */
[----:B------:R-:W-:-:S07]  /*1860*/  MOV R112, R114 ;  /* 0x0000007200707202 */ /* 0x000fce0000000f00 */
[----:B------:R-:W-:Y:S05]  /*1870*/  WARPSYNC.COLLECTIVE R109, `(.L_x_1907) ;  /* 0x000000006d087348 */ /* 0x000fea0003c00000 */
[----:B------:R0:W1:Y:S02]  /*1880*/  SHFL.BFLY P0, R113, R112, R111, R110 ;  /* 0x0c00006f70717389 */ /* 0x000064000000006e */
[----:B01----:R-:W-:Y:S01]  /*1890*/  ENDCOLLECTIVE ;  /* 0x000000000000791b */ /* 0x003fe20003800000 */
.L_x_1907:
[----:B------:R-:W-:Y:S01]  /*18a0*/  HFMA2.MMA R111, -RZ, RZ, 0, 4.76837158203125e-07 ;  /* 0x00000008ff6f7435 */ /* 0x000fe200000001ff */
[----:B------:R-:W-:-:S05]  /*18b0*/  FADD.FTZ R115, R114, R113 ;  /* 0x0000007172737221 */ /* 0x000fca0000010000 */
[----:B------:R-:W-:-:S07]  /*18c0*/  MOV R112, R115 ;  /* 0x0000007300707202 */ /* 0x000fce0000000f00 */
[----:B------:R-:W-:Y:S05]  /*18d0*/  WARPSYNC.COLLECTIVE R109, `(.L_x_1908) ;  /* 0x000000006d087348 */ /* 0x000fea0003c00000 */
[----:B------:R0:W1:Y:S02]  /*18e0*/  SHFL.BFLY P0, R113, R112, R111, R110 ;  /* 0x0c00006f70717389 */ /* 0x000064000000006e */
[----:B01----:R-:W-:Y:S01]  /*18f0*/  ENDCOLLECTIVE ;  /* 0x000000000000791b */ /* 0x003fe20003800000 */
.L_x_1908:
[----:B------:R-:W-:Y:S01]  /*1900*/  HFMA2.MMA R111, -RZ, RZ, 0, 9.5367431640625e-07 ;  /* 0x00000010ff6f7435 */ /* 0x000fe200000001ff */
[----:B------:R-:W-:-:S05]  /*1910*/  FADD.FTZ R116, R115, R113 ;  /* 0x0000007173747221 */ /* 0x000fca0000010000 */
[----:B------:R-:W-:-:S07]  /*1920*/  MOV R112, R116 ;  /* 0x0000007400707202 */ /* 0x000fce0000000f00 */
[----:B------:R-:W-:Y:S05]  /*1930*/  WARPSYNC.COLLECTIVE R109, `(.L_x_1909) ;  /* 0x000000006d087348 */ /* 0x000fea0003c00000 */
[----:B------:R0:W1:Y:S02]  /*1940*/  SHFL.BFLY P0, R113, R112, R111, R110 ;  /* 0x0c00006f70717389 */ /* 0x000064000000006e */
[----:B01----:R-:W-:Y:S01]  /*1950*/  ENDCOLLECTIVE ;  /* 0x000000000000791b */ /* 0x003fe20003800000 */
.L_x_1909:
[----:B------:R-:W-:Y:S05]  /*1960*/  BRA `(.L_x_1910) ;  /* 0xfffffff0005c7947 */ /* 0x000fea000383ffff */
.L_x_1911:
        /* <DEDUP_REMOVED lines=9> */
.L_x_2111:


//--------------------- .text._ZN10layer_norm13ln_fwd_kernelINS_13Kernel_traitsI13__nv_bfloat16fS2_fjLj768ELj1ELj4ELj1ELj16ENS_18Kernel_traits_baseILj768ES2_fS2_fjLj128EEEEEEEvNS_9FwdParamsE --------------------------
	.section	.text._ZN10layer_norm13ln_fwd_kernelINS_13Kernel_traitsI13__nv_bfloat16fS2_fjLj768ELj1ELj4ELj1ELj16ENS_18Kernel_traits_baseILj768ES2_fS2_fjLj128EEEEEEEvNS_9FwdParamsE,"ax",@progbits
	.align	128
        .global         _ZN10layer_norm13ln_fwd_kernelINS_13Kernel_traitsI13__nv_bfloat16fS2_fjLj768ELj1ELj4ELj1ELj16ENS_18Kernel_traits_baseILj768ES2_fS2_fjLj128EEEEEEEvNS_9FwdParamsE
        .type           _ZN10layer_norm13ln_fwd_kernelINS_13Kernel_traitsI13__nv_bfloat16fS2_fjLj768ELj1ELj4ELj1ELj16ENS_18Kernel_traits_baseILj768ES2_fS2_fjLj128EEEEEEEvNS_9FwdParamsE,@function
        .size           _ZN10layer_norm13ln_fwd_kernelINS_13Kernel_traitsI13__nv_bfloat16fS2_fjLj768ELj1ELj4ELj1ELj16ENS_18Kernel_traits_baseILj768ES2_fS2_fjLj128EEEEEEEvNS_9FwdParamsE,(.L_x_2112 - _ZN10layer_norm13ln_fwd_kernelINS_13Kernel_traitsI13__nv_bfloat16fS2_fjLj768ELj1ELj4ELj1ELj16ENS_18Kernel_traits_baseILj768ES2_fS2_fjLj128EEEEEEEvNS_9FwdParamsE)
        .other          _ZN10layer_norm13ln_fwd_kernelINS_13Kernel_traitsI13__nv_bfloat16fS2_fjLj768ELj1ELj4ELj1ELj16ENS_18Kernel_traits_baseILj768ES2_fS2_fjLj128EEEEEEEvNS_9FwdParamsE,@"STO_CUDA_ENTRY STV_DEFAULT"
_ZN10layer_norm13ln_fwd_kernelINS_13Kernel_traitsI13__nv_bfloat16fS2_fjLj768ELj1ELj4ELj1ELj16ENS_18Kernel_traits_baseILj768ES2_fS2_fjLj128EEEEEEEvNS_9FwdParamsE:
.text._ZN10layer_norm13ln_fwd_kernelINS_13Kernel_traitsI13__nv_bfloat16fS2_fjLj768ELj1ELj4ELj1ELj16ENS_18Kernel_traits_baseILj768ES2_fS2_fjLj128EEEEEEEvNS_9FwdParamsE:
        /* <DEDUP_REMOVED lines=18> */
[----:B------:R-:W-:-:S03]  /*0120*/  IADD3.X R5, RZ, UR7, RZ, P0, !PT ;  /* 0x00000007ff057c10 */ /* 0x000fc600087fe4ff */
[----:B------:R-:W4:Y:S04]  /*0130*/  LDG.E.64 R44, desc[UR4][R6.64+0x200] ;  /* 0x00020004062c7981 */ /* 0x000f28000c1e1b00 */
[----:B------:R-:W5:Y:S04]  /*0140*/  LDG.E.64 R40, desc[UR4][R6.64+0x400] ;  /* 0x0004000406287981 */ /* 0x000f68000c1e1b00 */
[----:B------:R-:W5:Y:S04]  /*0150*/  LDG.E.64 R38, desc[UR4][R6.64+0x500] ;  /* 0x0005000406267981 */ /* 0x000f68000c1e1b00 */
[----:B------:R-:W5:Y:S04]  /*0160*/  LDG.E.64 R36, desc[UR4][R4.64] ;  /* 0x0000000404247981 */ /* 0x000f68000c1e1b00 */
[----:B------:R-:W5:Y:S04]  /*0170*/  LDG.E.64 R34, desc[UR4][R4.64+0x100] ;  /* 0x0001000404227981 */ /* 0x000f68000c1e1b00 */
[----:B------:R-:W5:Y:S04]  /*0180*/  LDG.E.64 R32, desc[UR4][R4.64+0x200] ;  /* 0x0002000404207981 */ /* 0x000f68000c1e1b00 */
[----:B------:R-:W5:Y:S04]  /*0190*/  LDG.E.64 R30, desc[UR4][R4.64+0x300] ;  /* 0x00030004041e7981 */ /* 0x000f68000c1e1b00 */
[----:B------:R4:W5:Y:S04]  /*01a0*/  LDG.E.64 R48, desc[UR4][R6.64] ;  /* 0x0000000406307981 */ /* 0x000968000c1e1b00 */
[----:B------:R-:W5:Y:S04]  /*01b0*/  LDG.E.64 R28, desc[UR4][R4.64+0x400] ;  /* 0x00040004041c7981 */ /* 0x000f68000c1e1b00 */
[----:B------:R5:W5:Y:S01]  /*01c0*/  LDG.E.64 R2, desc[UR4][R4.64+0x500] ;  /* 0x0005000404027981 */ /* 0x000b62000c1e1b00 */
[----:B------:R-:W-:-:S02]  /*01d0*/  LOP3.LUT P0, R56, R0, 0x1f, RZ, 0xc0, !PT ;  /* 0x0000001f00387812 */ /* 0x000fc4000780c0ff */
[----:B--2---:R-:W-:Y:S02]  /*01e0*/  SHF.R.U64 R63, R46, 0x10, R47 ;  /* 0x000000102e3f7819 */ /* 0x004fe4000000122f */
[----:B---3--:R-:W-:Y:S02]  /*01f0*/  SHF.R.U64 R62, R42, 0x10, R43 ;  /* 0x000000102a3e7819 */ /* 0x008fe4000000122b */
[----:B------:R-:W-:Y:S02]  /*0200*/  PRMT R63, R63, 0x5410, R63 ;  /* 0x000054103f3f7816 */ /* 0x000fe4000000003f */
[----:B----4-:R-:W-:Y:S02]  /*0210*/  SHF.R.U64 R6, R44, 0x10, R45 ;  /* 0x000000102c067819 */ /* 0x010fe4000000122d */
[----:B------:R-:W-:Y:S02]  /*0220*/  PRMT R62, R62, 0x5410, R62 ;  /* 0x000054103e3e7816 */ /* 0x000fe4000000003e */
[----:B-----5:R-:W-:-:S02]  /*0230*/  SHF.R.U64 R4, R40, 0x10, R41 ;  /* 0x0000001028047819 */ /* 0x020fc40000001229 */
[----:B------:R-:W-:Y:S02]  /*0240*/  SHF.R.U32.HI R65, RZ, 0x10, R47 ;  /* 0x00000010ff417819 */ /* 0x000fe4000001162f */
[----:B------:R-:W-:Y:S02]  /*0250*/  SHF.R.U64 R60, R38, 0x10, R39 ;  /* 0x00000010263c7819 */ /* 0x000fe40000001227 */
[----:B------:R-:W-:Y:S02]  /*0260*/  PRMT R63, R6, 0x7610, R63 ;  /* 0x00007610063f7816 */ /* 0x000fe4000000003f */
[----:B------:R-:W-:Y:S02]  /*0270*/  PRMT R62, R4, 0x7610, R62 ;  /* 0x00007610043e7816 */ /* 0x000fe4000000003e */
[----:B------:R-:W-:Y:S02]  /*0280*/  PRMT R65, R65, 0x5410, R65 ;  /* 0x0000541041417816 */ /* 0x000fe40000000041 */
[----:B------:R-:W-:-:S02]  /*0290*/  PRMT R60, R60, 0x5410, R60 ;  /* 0x000054103c3c7816 */ /* 0x000fc4000000003c */
[--C-:B------:R-:W-:Y:S02]  /*02a0*/  SHF.R.U32.HI R5, RZ, 0x10, R37.reuse ;  /* 0x00000010ff057819 */ /* 0x100fe40000011625 */
[----:B------:R-:W-:Y:S02]  /*02b0*/  SHF.R.U64 R6, R36, 0x10, R37 ;  /* 0x0000001024067819 */ /* 0x000fe40000001225 */
[--C-:B------:R-:W-:Y:S02]  /*02c0*/  SHF.R.U32.HI R4, RZ, 0x10, R35.reuse ;  /* 0x00000010ff047819 */ /* 0x100fe40000011623 */
[----:B------:R-:W-:Y:S02]  /*02d0*/  SHF.R.U64 R59, R34, 0x10, R35 ;  /* 0x00000010223b7819 */ /* 0x000fe40000001223 */
[----:B------:R-:W-:Y:S02]  /*02e0*/  SHF.R.U32.HI R66, RZ, 0x10, R45 ;  /* 0x00000010ff427819 */ /* 0x000fe4000001162d */
[----:B------:R-:W-:-:S02]  /*02f0*/  SHF.R.U32.HI R67, RZ, 0x10, R43 ;  /* 0x00000010ff437819 */ /* 0x000fc4000001162b */
[----:B------:R-:W-:Y:S02]  /*0300*/  PRMT R60, R5, 0x7610, R60 ;  /* 0x00007610053c7816 */ /* 0x000fe4000000003c */
[----:B------:R-:W-:Y:S02]  /*0310*/  PRMT R59, R59, 0x5410, R6 ;  /* 0x000054103b3b7816 */ /* 0x000fe40000000006 */
[----:B------:R-:W-:Y:S02]  /*0320*/  PRMT R65, R4, 0x7610, R65 ;  /* 0x0000761004417816 */ /* 0x000fe40000000041 */
[----:B------:R-:W-:Y:S02]  /*0330*/  PRMT R66, R66, 0x5410, R66 ;  /* 0x0000541042427816 */ /* 0x000fe40000000042 */
[----:B------:R-:W-:Y:S02]  /*0340*/  PRMT R67, R67, 0x5410, R67 ;  /* 0x0000541043437816 */ /* 0x000fe40000000043 */
[----:B------:R-:W-:-:S02]  /*0350*/  SHF.R.U32.HI R5, RZ, 0x10, R33 ;  /* 0x00000010ff057819 */ /* 0x000fc40000011621 */
[----:B------:R-:W-:Y:S02]  /*0360*/  SHF.R.U64 R6, R32, 0x10, R33 ;  /* 0x0000001020067819 */ /* 0x000fe40000001221 */
[--C-:B------:R-:W-:Y:S02]  /*0370*/  SHF.R.U32.HI R4, RZ, 0x10, R31.reuse ;  /* 0x00000010ff047819 */ /* 0x100fe4000001161f */
[----:B------:R-:W-:Y:S02]  /*0380*/  SHF.R.U64 R58, R30, 0x10, R31 ;  /* 0x000000101e3a7819 */ /* 0x000fe4000000121f */
[----:B------:R-:W-:Y:S02]  /*0390*/  SHF.R.U32.HI R68, RZ, 0x10, R41 ;  /* 0x00000010ff447819 */ /* 0x000fe40000011629 */
[----:B------:R-:W-:Y:S02]  /*03a0*/  SHF.R.U32.HI R69, RZ, 0x10, R39 ;  /* 0x00000010ff457819 */ /* 0x000fe40000011627 */
[----:B------:R-:W-:-:S02]  /*03b0*/  PRMT R66, R5, 0x7610, R66 ;  /* 0x0000761005427816 */ /* 0x000fc40000000042 */
[----:B------:R-:W-:Y:S02]  /*03c0*/  PRMT R58, R58, 0x5410, R6 ;  /* 0x000054103a3a7816 */ /* 0x000fe40000000006 */
[----:B------:R-:W-:Y:S02]  /*03d0*/  PRMT R67, R4, 0x7610, R67 ;  /* 0x0000761004437816 */ /* 0x000fe40000000043 */
[--C-:B------:R-:W-:Y:S02]  /*03e0*/  SHF.R.U32.HI R64, RZ, 0x10, R49.reuse ;  /* 0x00000010ff407819 */ /* 0x100fe40000011631 */
[----:B------:R-:W-:Y:S02]  /*03f0*/  SHF.R.U64 R8, R48, 0x10, R49 ;  /* 0x0000001030087819 */ /* 0x000fe40000001231 */
[----:B------:R-:W-:Y:S02]  /*0400*/  PRMT R68, R68, 0x5410, R68 ;  /* 0x0000541044447816 */ /* 0x000fe40000000044 */
[----:B------:R-:W-:-:S02]  /*0410*/  PRMT R69, R69, 0x5410, R69 ;  /* 0x0000541045457816 */ /* 0x000fc40000000045 */
[--C-:B------:R-:W-:Y:S02]  /*0420*/  SHF.R.U32.HI R5, RZ, 0x10, R29.reuse ;  /* 0x00000010ff057819 */ /* 0x100fe4000001161d */
[----:B------:R-:W-:Y:S02]  /*0430*/  SHF.R.U64 R6, R28, 0x10, R29 ;  /* 0x000000101c067819 */ /* 0x000fe4000000121d */
[--C-:B------:R-:W-:Y:S02]  /*0440*/  SHF.R.U32.HI R4, RZ, 0x10, R3.reuse ;  /* 0x00000010ff047819 */ /* 0x100fe40000011603 */
[----:B------:R-:W-:Y:S02]  /*0450*/  SHF.R.U64 R57, R2, 0x10, R3 ;  /* 0x0000001002397819 */ /* 0x000fe40000001203 */
[----:B------:R-:W-:Y:S02]  /*0460*/  PRMT R64, R8, 0x5410, R64 ;  /* 0x0000541008407816 */ /* 0x000fe40000000040 */
[----:B------:R-:W-:-:S02]  /*0470*/  PRMT R68, R5, 0x7610, R68 ;  /* 0x0000761005447816 */ /* 0x000fc40000000044 */
[----:B------:R-:W-:Y:S02]  /*0480*/  PRMT R57, R57, 0x5410, R6 ;  /* 0x0000541039397816 */ /* 0x000fe40000000006 */
[----:B------:R-:W-:-:S07]  /*0490*/  PRMT R69, R4, 0x7610, R69 ;  /* 0x0000761004457816 */ /* 0x000fce0000000045 */
.L_x_1913:
[----:B------:R-:W0:Y:S01]  /*04a0*/  LDC.64 R24, c[0x0][0x220] ;  /* 0x00008800ff187b82 */ /* 0x000e220000000a00 */
[----:B------:R-:W-:-:S05]  /*04b0*/  IMAD R0, R55, 0xc0, R56 ;  /* 0x000000c037007824 */ /* 0x000fca00078e0238 */
[C---:B------:R-:W-:Y:S01]  /*04c0*/  IADD3 R9, R0.reuse, 0x20, RZ ;  /* 0x0000002000097810 */ /* 0x040fe20007ffe0ff */
[----:B01----:R-:W-:-:S06]  /*04d0*/  IMAD.WIDE.U32 R4, R0, 0x10, R24 ;  /* 0x0000001000047825 */ /* 0x003fcc00078e0018 */
        /* <DEDUP_REMOVED lines=109> */
.L_x_1925:
[----:B-1----:R-:W-:Y:S01]  /*0bb0*/  FADD.FTZ R51, R14, R51 ;  /* 0x000000330e337221 */ /* 0x002fe20000010000 */
[----:B------:R-:W1:Y:S01]  /*0bc0*/  S2R R52, SR_TID.X ;  /* 0x0000000000347919 */ /* 0x000e620000002100 */
[----:B0-----:R-:W0:Y:S02]  /*0bd0*/  @!P0 LDC.64 R14, c[0x0][0x230] ;  /* 0x00008c00ff0e8b82 */ /* 0x001e240000000a00 */
[----:B0-----:R-:W-:-:S05]  /*0be0*/  @!P0 IMAD.WIDE R14, R55, 0x4, R14 ;  /* 0x00000004370e8825 */ /* 0x001fca00078e020e */
[----:B------:R0:W-:Y:S01]  /*0bf0*/  @!P0 STG.E desc[UR4][R14.64], R50 ;  /* 0x000000320e008986 */ /* 0x0001e2000c101904 */
[----:B-1----:R-:W-:Y:S01]  /*0c00*/  LOP3.LUT R52, R52, 0x1f, RZ, 0xc0, !PT ;  /* 0x0000001f34347812 */ /* 0x002fe200078ec0ff */
[----:B0-----:R-:W0:Y:S01]  /*0c10*/  LDC R14, c[0x0][0x260] ;  /* 0x00009800ff0e7b82 */ /* 0x001e220000000800 */
[----:B------:R-:W-:Y:S01]  /*0c20*/  PRMT R15, R48, 0x5410, R64 ;  /* 0x00005410300f7816 */ /* 0x000fe20000000040 */
[----:B0-----:R-:W-:-:S06]  /*0c30*/  FFMA.FTZ R14, R51, 0.001302083372138440609, R14 ;  /* 0x3aaaaaab330e7823 */ /* 0x001fcc000001000e */
[----:B------:R-:W0:Y:S01]  /*0c40*/  LDC.64 R50, c[0x0][0x228] ;  /* 0x00008a00ff327b82 */ /* 0x000e220000000a00 */
[----:B------:R-:W1:Y:S02]  /*0c50*/  MUFU.RSQ R14, R14 ;  /* 0x0000000e000e7308 */ /* 0x000e640000001400 */
[-C--:B-1----:R-:W-:Y:S01]  /*0c60*/  FMUL.FTZ R0, R0, R14.reuse ;  /* 0x0000000e00007220 */ /* 0x082fe20000410000 */
[-C--:B------:R-:W-:Y:S01]  /*0c70*/  FMUL.FTZ R5, R5, R14.reuse ;  /* 0x0000000e05057220 */ /* 0x080fe20000410000 */
[-C--:B------:R-:W-:Y:S01]  /*0c80*/  FMUL.FTZ R12, R12, R14.reuse ;  /* 0x0000000e0c0c7220 */ /* 0x080fe20000410000 */
[-C--:B------:R-:W-:Y:S01]  /*0c90*/  FMUL.FTZ R13, R13, R14.reuse ;  /* 0x0000000e0d0d7220 */ /* 0x080fe20000410000 */
[----:B------:R-:W-:Y:S01]  /*0ca0*/  FMUL.FTZ R16, R16, R14 ;  /* 0x0000000e10107220 */ /* 0x000fe20000410000 */
[----:B------:R-:W-:Y:S01]  /*0cb0*/  F2FP.BF16.F32.PACK_AB R0, RZ, R0 ;  /* 0x00000000ff00723e */ /* 0x000fe200000010ff */
[-C--:B------:R-:W-:Y:S01]  /*0cc0*/  FMUL.FTZ R17, R17, R14.reuse ;  /* 0x0000000e11117220 */ /* 0x080fe20000410000 */
[----:B------:R-:W-:Y:S01]  /*0cd0*/  F2FP.BF16.F32.PACK_AB R5, RZ, R5 ;  /* 0x00000005ff05723e */ /* 0x000fe200000010ff */
[----:B------:R-:W-:Y:S01]  /*0ce0*/  FMUL.FTZ R20, R20, R14 ;  /* 0x0000000e14147220 */ /* 0x000fe20000410000 */
[----:B------:R-:W-:Y:S01]  /*0cf0*/  F2FP.BF16.F32.PACK_AB R12, RZ, R12 ;  /* 0x0000000cff0c723e */ /* 0x000fe200000010ff */
[-C--:B------:R-:W-:Y:S01]  /*0d00*/  FMUL.FTZ R21, R21, R14.reuse ;  /* 0x0000000e15157220 */ /* 0x080fe20000410000 */
[----:B------:R-:W-:Y:S01]  /*0d10*/  PRMT R0, R0, 0x5410, R5 ;  /* 0x0000541000007816 */ /* 0x000fe20000000005 */
[-C--:B------:R-:W-:Y:S01]  /*0d20*/  FMUL.FTZ R24, R24, R14.reuse ;  /* 0x0000000e18187220 */ /* 0x080fe20000410000 */
[----:B------:R-:W-:Y:S01]  /*0d30*/  PRMT R5, R36, 0x7610, R59 ;  /* 0x0000761024057816 */ /* 0x000fe2000000003b */
[-C--:B------:R-:W-:Y:S01]  /*0d40*/  FMUL.FTZ R25, R25, R14.reuse ;  /* 0x0000000e19197220 */ /* 0x080fe20000410000 */
[----:B------:R-:W-:Y:S01]  /*0d50*/  F2FP.BF16.F32.PACK_AB R13, RZ, R13 ;  /* 0x0000000dff0d723e */ /* 0x000fe200000010ff */
[----:B------:R-:W-:Y:S01]  /*0d60*/  FMUL.FTZ R4, R4, R14 ;  /* 0x0000000e04047220 */ /* 0x000fe20000410000 */
[----:B------:R-:W-:Y:S01]  /*0d70*/  F2FP.BF16.F32.PACK_AB R16, RZ, R16 ;  /* 0x00000010ff10723e */ /* 0x000fe200000010ff */
[-C--:B------:R-:W-:Y:S01]  /*0d80*/  FMUL.FTZ R7, R7, R14.reuse ;  /* 0x0000000e07077220 */ /* 0x080fe20000410000 */
[----:B------:R-:W-:Y:S01]  /*0d90*/  HFMA2.MMA.BF16_V2 R5, R5, R0, R15 ;  /* 0x0000000005057235 */ /* 0x000fe2000020000f */
[-C--:B------:R-:W-:Y:S01]  /*0da0*/  FMUL.FTZ R0, R8, R14.reuse ;  /* 0x0000000e08007220 */ /* 0x080fe20000410000 */
[-C--:B------:R-:W-:Y:S01]  /*0db0*/  FMUL.FTZ R8, R9, R14.reuse ;  /* 0x0000000e09087220 */ /* 0x080fe20000410000 */
[----:B------:R-:W-:Y:S01]  /*0dc0*/  PRMT R12, R12, 0x5410, R13 ;  /* 0x000054100c0c7816 */ /* 0x000fe2000000000d */
[-C--:B------:R-:W-:Y:S01]  /*0dd0*/  FMUL.FTZ R19, R19, R14.reuse ;  /* 0x0000000e13137220 */ /* 0x080fe20000410000 */
[----:B------:R-:W-:Y:S01]  /*0de0*/  PRMT R13, R44, 0x5410, R63 ;  /* 0x000054102c0d7816 */ /* 0x000fe2000000003f */
[----:B------:R-:W-:Y:S01]  /*0df0*/  FMUL.FTZ R23, R23, R14 ;  /* 0x0000000e17177220 */ /* 0x000fe20000410000 */
[----:B------:R-:W-:Y:S01]  /*0e00*/  F2FP.BF16.F32.PACK_AB R9, RZ, R0 ;  /* 0x00000000ff09723e */ /* 0x000fe200000010ff */
[----:B------:R-:W-:Y:S01]  /*0e10*/  FMUL.FTZ R27, R27, R14 ;  /* 0x0000000e1b1b7220 */ /* 0x000fe20000410000 */
[----:B------:R-:W-:-:S02]  /*0e20*/  F2FP.BF16.F32.PACK_AB R8, RZ, R8 ;  /* 0x00000008ff08723e */ /* 0x000fc400000010ff */
[----:B------:R-:W-:Y:S02]  /*0e30*/  PRMT R15, R5, 0x7632, R15 ;  /* 0x00007632050f7816 */ /* 0x000fe4000000000f */
[----:B------:R-:W-:Y:S02]  /*0e40*/  F2FP.BF16.F32.PACK_AB R17, RZ, R17 ;  /* 0x00000011ff11723e */ /* 0x000fe400000010ff */
[----:B------:R-:W-:Y:S02]  /*0e50*/  LOP3.LUT R0, R15, 0xffff, RZ, 0xc0, !PT ;  /* 0x0000ffff0f007812 */ /* 0x000fe400078ec0ff */
[----:B------:R-:W-:Y:S02]  /*0e60*/  PRMT R15, R5, 0x7610, R15 ;  /* 0x00007610050f7816 */ /* 0x000fe4000000000f */
[----:B------:R-:W-:Y:S02]  /*0e70*/  PRMT R5, R9, 0x5410, R8 ;  /* 0x0000541009057816 */ /* 0x000fe40000000008 */
[----:B------:R-:W-:-:S02]  /*0e80*/  SHF.L.U32 R9, R0, 0x10, RZ ;  /* 0x0000001000097819 */ /* 0x000fc400000006ff */
[----:B------:R-:W-:Y:S02]  /*0e90*/  F2FP.BF16.F32.PACK_AB R20, RZ, R20 ;  /* 0x00000014ff14723e */ /* 0x000fe400000010ff */
[----:B------:R-:W-:Y:S02]  /*0ea0*/  LOP3.LUT R8, R9, 0xffff, R15, 0xf8, !PT ;  /* 0x0000ffff09087812 */ /* 0x000fe400078ef80f */
[----:B------:R-:W-:Y:S02]  /*0eb0*/  PRMT R9, R34, 0x5410, R59 ;  /* 0x0000541022097816 */ /* 0x000fe4000000003b */
[----:B------:R-:W-:Y:S02]  /*0ec0*/  PRMT R15, R46, 0x7610, R63 ;  /* 0x000076102e0f7816 */ /* 0x000fe4000000003f */
[----:B------:R-:W-:Y:S02]  /*0ed0*/  F2FP.BF16.F32.PACK_AB R21, RZ, R21 ;  /* 0x00000015ff15723e */ /* 0x000fe400000010ff */
[----:B------:R-:W-:Y:S01]  /*0ee0*/  F2FP.BF16.F32.PACK_AB R24, RZ, R24 ;  /* 0x00000018ff18723e */ /* 0x000fe200000010ff */
[----:B------:R-:W-:Y:S01]  /*0ef0*/  HFMA2.BF16_V2 R5, R9, R5, R15 ;  /* 0x0000000509057231 */ /* 0x000fe2000020000f */
[----:B------:R-:W-:-:S02]  /*0f00*/  PRMT R9, R32, 0x7610, R58 ;  /* 0x0000761020097816 */ /* 0x000fc4000000003a */
[----:B------:R-:W-:Y:S02]  /*0f10*/  PRMT R15, R42, 0x7610, R62 ;  /* 0x000076102a0f7816 */ /* 0x000fe4000000003e */
[----:B------:R-:W-:Y:S02]  /*0f20*/  F2FP.BF16.F32.PACK_AB R25, RZ, R25 ;  /* 0x00000019ff19723e */ /* 0x000fe400000010ff */
[----:B------:R-:W-:Y:S01]  /*0f30*/  HFMA2.MMA.BF16_V2 R13, R9, R12, R13 ;  /* 0x0000000c090d7235 */ /* 0x000fe2000020000d */
[----:B------:R-:W-:Y:S02]  /*0f40*/  PRMT R9, R16, 0x5410, R17 ;  /* 0x0000541010097816 */ /* 0x000fe40000000011 */
[----:B------:R-:W-:Y:S02]  /*0f50*/  PRMT R12, R30, 0x5410, R58 ;  /* 0x000054101e0c7816 */ /* 0x000fe4000000003a */
[----:B------:R-:W-:Y:S01]  /*0f60*/  PRMT R16, R20, 0x5410, R21 ;  /* 0x0000541014107816 */ /* 0x000fe20000000015 */
[----:B------:R-:W-:Y:S01]  /*0f70*/  FMUL.FTZ R21, R26, R14 ;  /* 0x0000000e1a157220 */ /* 0x000fe20000410000 */
[--C-:B------:R-:W-:Y:S01]  /*0f80*/  PRMT R17, R2, 0x5410, R57.reuse ;  /* 0x0000541002117816 */ /* 0x100fe20000000039 */
[----:B------:R-:W-:Y:S01]  /*0f90*/  HFMA2.BF16_V2 R9, R12, R9, R15 ;  /* 0x000000090c097231 */ /* 0x000fe2000020000f */
[----:B------:R-:W-:-:S02]  /*0fa0*/  PRMT R12, R28, 0x7610, R57 ;  /* 0x000076101c0c7816 */ /* 0x000fc40000000039 */
[----:B------:R-:W-:Y:S02]  /*0fb0*/  PRMT R15, R40, 0x5410, R62 ;  /* 0x00005410280f7816 */ /* 0x000fe4000000003e */
[----:B------:R-:W-:Y:S02]  /*0fc0*/  PRMT R20, R38, 0x7610, R60 ;  /* 0x0000761026147816 */ /* 0x000fe4000000003c */
[----:B------:R-:W-:Y:S02]  /*0fd0*/  F2FP.BF16.F32.PACK_AB R4, RZ, R4 ;  /* 0x00000004ff04723e */ /* 0x000fe400000010ff */
[----:B------:R-:W-:Y:S01]  /*0fe0*/  HFMA2.MMA.BF16_V2 R16, R12, R16, R15 ;  /* 0x000000100c107235 */ /* 0x000fe2000020000f */
[----:B------:R-:W-:Y:S02]  /*0ff0*/  PRMT R15, R13, 0x7632, R15 ;  /* 0x000076320d0f7816 */ /* 0x000fe4000000000f */
[----:B------:R-:W-:Y:S02]  /*1000*/  PRMT R12, R24, 0x5410, R25 ;  /* 0x00005410180c7816 */ /* 0x000fe40000000019 */
[----:B------:R-:W-:-:S02]  /*1010*/  LOP3.LUT R15, R15, 0xffff, RZ, 0xc0, !PT ;  /* 0x0000ffff0f0f7812 */ /* 0x000fc400078ec0ff */
[----:B------:R-:W-:Y:S01]  /*1020*/  F2FP.BF16.F32.PACK_AB R21, RZ, R21 ;  /* 0x00000015ff15723e */ /* 0x000fe200000010ff */
[----:B------:R-:W-:Y:S02]  /*1030*/  HFMA2.BF16_V2 R12, R17, R12, R20 ;  /* 0x0000000c110c7231 */ /* 0x000fe40000200014 */
[----:B------:R-:W-:Y:S01]  /*1040*/  FMUL.FTZ R17, R18, R14 ;  /* 0x0000000e12117220 */ /* 0x000fe20000410000 */
[----:B------:R-:W-:Y:S01]  /*1050*/  HFMA2.BF16_V2 R20, R33.H0_H0, R4.H0_H0, R45.H0_H0 ;  /* 0x2000000421147231 */ /* 0x000fe2000024082d */
[----:B------:R-:W-:Y:S01]  /*1060*/  PRMT R4, R13, 0x7610, R4 ;  /* 0x000076100d047816 */ /* 0x000fe20000000004 */
[----:B------:R-:W-:Y:S01]  /*1070*/  HFMA2.BF16_V2 R21, R3.H0_H0, R21.H0_H0, R39.H0_H0 ;  /* 0x2000001503157231 */ /* 0x000fe20000240827 */
[----:B------:R-:W-:Y:S02]  /*1080*/  SHF.L.U32 R18, R15, 0x10, RZ ;  /* 0x000000100f127819 */ /* 0x000fe400000006ff */
[----:B------:R-:W-:Y:S02]  /*1090*/  PRMT R13, R20, 0x7610, R13 ;  /* 0x00007610140d7816 */ /* 0x000fe4000000000d */
[----:B------:R-:W-:-:S02]  /*10a0*/  LOP3.LUT R4, R18, 0xffff, R4, 0xf8, !PT ;  /* 0x0000ffff12047812 */ /* 0x000fc400078ef804 */
[----:B------:R-:W-:Y:S02]  /*10b0*/  PRMT R18, R9, 0x7632, R18 ;  /* 0x0000763209127816 */ /* 0x000fe40000000012 */
[----:B------:R-:W-:Y:S02]  /*10c0*/  LOP3.LUT R13, R13, 0xffff, RZ, 0xc0, !PT ;  /* 0x0000ffff0d0d7812 */ /* 0x000fe400078ec0ff */
[----:B------:R-:W-:Y:S02]  /*10d0*/  SHF.L.U64.HI R20, R15, 0x10, RZ ;  /* 0x000000100f147819 */ /* 0x000fe400000102ff */
[----:B------:R-:W-:Y:S02]  /*10e0*/  LOP3.LUT R15, R18, 0xffff, RZ, 0xc0, !PT ;  /* 0x0000ffff120f7812 */ /* 0x000fe400078ec0ff */
[----:B------:R-:W-:Y:S02]  /*10f0*/  F2FP.BF16.F32.PACK_AB R17, RZ, R17 ;  /* 0x00000011ff11723e */ /* 0x000fe400000010ff */
[----:B------:R-:W-:-:S02]  /*1100*/  LOP3.LUT R13, R13, 0xffff0000, R20, 0xf8, !PT ;  /* 0xffff00000d0d7812 */ /* 0x000fc400078ef814 */
[----:B------:R-:W-:Y:S01]  /*1110*/  PRMT R18, R9, 0x7610, R18 ;  /* 0x0000761009127816 */ /* 0x000fe20000000012 */
[----:B------:R-:W-:Y:S01]  /*1120*/  HFMA2.BF16_V2 R17, R31.H0_H0, R17.H0_H0, R43.H0_H0 ;  /* 0x200000111f117231 */ /* 0x000fe2000024082b */
[C---:B------:R-:W-:Y:S01]  /*1130*/  SHF.L.U32 R20, R15.reuse, 0x10, RZ ;  /* 0x000000100f147819 */ /* 0x040fe200000006ff */
[-C--:B------:R-:W-:Y:S01]  /*1140*/  FMUL.FTZ R9, R6, R14.reuse ;  /* 0x0000000e06097220 */ /* 0x080fe20000410000 */
[----:B------:R-:W-:Y:S02]  /*1150*/  SHF.L.U64.HI R15, R15, 0x10, RZ ;  /* 0x000000100f0f7819 */ /* 0x000fe400000102ff */
[----:B------:R-:W-:Y:S01]  /*1160*/  LOP3.LUT R6, R20, 0xffff, R18, 0xf8, !PT ;  /* 0x0000ffff14067812 */ /* 0x000fe200078ef812 */
[-C--:B------:R-:W-:Y:S01]  /*1170*/  FMUL.FTZ R18, R10, R14.reuse ;  /* 0x0000000e0a127220 */ /* 0x080fe20000410000 */
[----:B------:R-:W-:Y:S01]  /*1180*/  FMUL.FTZ R20, R22, R14 ;  /* 0x0000000e16147220 */ /* 0x000fe20000410000 */
[----:B------:R-:W-:Y:S02]  /*1190*/  PRMT R22, R16, 0x7632, R22 ;  /* 0x0000763210167816 */ /* 0x000fe40000000016 */
[----:B------:R-:W-:-:S02]  /*11a0*/  LOP3.LUT R17, R17, 0xffff, RZ, 0xc0, !PT ;  /* 0x0000ffff11117812 */ /* 0x000fc400078ec0ff */
[----:B------:R-:W-:Y:S02]  /*11b0*/  F2FP.BF16.F32.PACK_AB R9, RZ, R9 ;  /* 0x00000009ff09723e */ /* 0x000fe400000010ff */
[----:B------:R-:W-:Y:S02]  /*11c0*/  F2FP.BF16.F32.PACK_AB R18, RZ, R18 ;  /* 0x00000012ff12723e */ /* 0x000fe400000010ff */
[----:B------:R-:W-:Y:S02]  /*11d0*/  LOP3.LUT R22, R22, 0xffff, RZ, 0xc0, !PT ;  /* 0x0000ffff16167812 */ /* 0x000fe400078ec0ff */
[----:B------:R-:W-:Y:S02]  /*11e0*/  LOP3.LUT R15, R17, 0xffff0000, R15, 0xf8, !PT ;  /* 0xffff0000110f7812 */ /* 0x000fe400078ef80f */
[----:B------:R-:W-:Y:S01]  /*11f0*/  PRMT R10, R16, 0x7610, R10 ;  /* 0x00007610100a7816 */ /* 0x000fe2000000000a */
[----:B------:R-:W-:Y:S01]  /*1200*/  HFMA2.BF16_V2 R16, R37.H0_H0, R9.H0_H0, R49.H0_H0 ;  /* 0x2000000925107231 */ /* 0x000fe20000240831 */
[----:B------:R-:W-:Y:S01]  /*1210*/  PRMT R17, R12, 0x7632, R17 ;  /* 0x000076320c117816 */ /* 0x000fe20000000011 */
[----:B------:R-:W-:Y:S01]  /*1220*/  HFMA2.BF16_V2 R9, R35.H0_H0, R18.H0_H0, R47.H0_H0 ;  /* 0x2000001223097231 */ /* 0x000fe2000024082f */
[----:B------:R-:W-:-:S02]  /*1230*/  SHF.L.U32 R18, R22, 0x10, RZ ;  /* 0x0000001016127819 */ /* 0x000fc400000006ff */
[----:B------:R-:W-:Y:S02]  /*1240*/  LOP3.LUT R17, R17, 0xffff, RZ, 0xc0, !PT ;  /* 0x0000ffff11117812 */ /* 0x000fe400078ec0ff */
[----:B------:R-:W-:Y:S02]  /*1250*/  LOP3.LUT R10, R18, 0xffff, R10, 0xf8, !PT ;  /* 0x0000ffff120a7812 */ /* 0x000fe400078ef80a */
[----:B------:R-:W-:Y:S02]  /*1260*/  SHF.L.U32 R18, R17, 0x10, RZ ;  /* 0x0000001011127819 */ /* 0x000fe400000006ff */
[----:B------:R-:W-:Y:S02]  /*1270*/  F2FP.BF16.F32.PACK_AB R20, RZ, R20 ;  /* 0x00000014ff14723e */ /* 0x000fe400000010ff */
[----:B------:R-:W-:Y:S02]  /*1280*/  LOP3.LUT R21, R21, 0xffff, RZ, 0xc0, !PT ;  /* 0x0000ffff15157812 */ /* 0x000fe400078ec0ff */
[----:B------:R-:W-:Y:S01]  /*1290*/  SHF.L.U64.HI R17, R17, 0x10, RZ ;  /* 0x0000001011117819 */ /* 0x000fe200000102ff */
[----:B------:R-:W-:Y:S01]  /*12a0*/  HFMA2.BF16_V2 R20, R29.H0_H0, R20.H0_H0, R41.H0_H0 ;  /* 0x200000141d147231 */ /* 0x000fe20000240829 */
[----:B------:R-:W-:-:S02]  /*12b0*/  LOP3.LUT R12, R18, 0xffff, R12, 0xf8, !PT ;  /* 0x0000ffff120c7812 */ /* 0x000fc400078ef80c */
[----:B------:R-:W-:Y:S02]  /*12c0*/  F2FP.BF16.F32.PACK_AB R18, RZ, R7 ;  /* 0x00000007ff12723e */ /* 0x000fe400000010ff */
[--C-:B------:R-:W-:Y:S02]  /*12d0*/  LOP3.LUT R21, R21, 0xffff0000, R17.reuse, 0xf8, !PT ;  /* 0xffff000015157812 */ /* 0x100fe400078ef811 */
[----:B------:R-:W-:Y:S02]  /*12e0*/  F2FP.BF16.F32.PACK_AB R7, RZ, R19 ;  /* 0x00000013ff07723e */ /* 0x000fe400000010ff */
[----:B------:R-:W-:Y:S02]  /*12f0*/  PRMT R17, R5, 0x7632, R17 ;  /* 0x0000763205117816 */ /* 0x000fe40000000011 */
[----:B------:R-:W-:Y:S01]  /*1300*/  LOP3.LUT R19, R16, 0xffff, RZ, 0xc0, !PT ;  /* 0x0000ffff10137812 */ /* 0x000fe200078ec0ff */
[----:B------:R-:W-:Y:S01]  /*1310*/  HFMA2.BF16_V2 R16, R60.H0_H0, R18.H0_H0, R64.H1_H1 ;  /* 0x200000123c107231 */ /* 0x000fe20000260840 */
[----:B------:R-:W-:Y:S01]  /*1320*/  SHF.L.U64.HI R24, R0, 0x10, RZ ;  /* 0x0000001000187819 */ /* 0x000fe200000102ff */
[----:B------:R-:W-:Y:S01]  /*1330*/  HFMA2.BF16_V2 R7, R67.H0_H0, R7.H0_H0, R67.H1_H1 ;  /* 0x2000000743077231 */ /* 0x000fe20000260843 */
[----:B------:R-:W-:-:S02]  /*1340*/  F2FP.BF16.F32.PACK_AB R0, RZ, R23 ;  /* 0x00000017ff00723e */ /* 0x000fc400000010ff */
[----:B------:R-:W-:Y:S02]  /*1350*/  LOP3.LUT R23, R17, 0xffff, RZ, 0xc0, !PT ;  /* 0x0000ffff11177812 */ /* 0x000fe400078ec0ff */
[----:B------:R-:W-:Y:S01]  /*1360*/  LOP3.LUT R20, R20, 0xffff, RZ, 0xc0, !PT ;  /* 0x0000ffff14147812 */ /* 0x000fe200078ec0ff */
[----:B------:R-:W-:Y:S01]  /*1370*/  HFMA2.BF16_V2 R0, R68.H0_H0, R0.H0_H0, R68.H1_H1 ;  /* 0x2000000044007231 */ /* 0x000fe20000260844 */
[----:B------:R-:W-:Y:S02]  /*1380*/  SHF.L.U64.HI R22, R22, 0x10, RZ ;  /* 0x0000001016167819 */ /* 0x000fe400000102ff */
[----:B------:R-:W-:Y:S02]  /*1390*/  LOP3.LUT R17, R19, 0xffff0000, R24, 0xf8, !PT ;  /* 0xffff000013117812 */ /* 0x000fe400078ef818 */
[----:B------:R-:W1:Y:S01]  /*13a0*/  @!P0 LDC.64 R18, c[0x0][0x238] ;  /* 0x00008e00ff128b82 */ /* 0x000e620000000a00 */
[----:B------:R-:W-:Y:S01]  /*13b0*/  LOP3.LUT R20, R20, 0xffff0000, R22, 0xf8, !PT ;  /* 0xffff000014147812 */ /* 0x000fe200078ef816 */
[-C--:B------:R-:W-:Y:S01]  /*13c0*/  FMUL.FTZ R22, R11, R14.reuse ;  /* 0x0000000e0b167220 */ /* 0x080fe20000410000 */
[----:B------:R-:W-:Y:S01]  /*13d0*/  FMUL.FTZ R11, R61, R14 ;  /* 0x0000000e3d0b7220 */ /* 0x000fe20000410000 */
[----:B------:R-:W-:-:S02]  /*13e0*/  SHF.L.U32 R24, R23, 0x10, RZ ;  /* 0x0000001017187819 */ /* 0x000fc400000006ff */
[----:B------:R-:W-:Y:S02]  /*13f0*/  PRMT R25, R16, 0x7610, R25 ;  /* 0x0000761010197816 */ /* 0x000fe40000000019 */
[----:B------:R-:W-:Y:S02]  /*1400*/  F2FP.BF16.F32.PACK_AB R11, RZ, R11 ;  /* 0x0000000bff0b723e */ /* 0x000fe400000010ff */
[----:B------:R-:W-:Y:S02]  /*1410*/  LOP3.LUT R16, R24, 0xffff, R5, 0xf8, !PT ;  /* 0x0000ffff18107812 */ /* 0x000fe400078ef805 */
[----:B------:R-:W-:Y:S01]  /*1420*/  LOP3.LUT R9, R9, 0xffff, RZ, 0xc0, !PT ;  /* 0x0000ffff09097812 */ /* 0x000fe200078ec0ff */
[----:B------:R-:W-:Y:S01]  /*1430*/  HFMA2.BF16_V2 R11, R66.H0_H0, R11.H0_H0, R66.H1_H1 ;  /* 0x2000000b420b7231 */ /* 0x000fe20000260842 */
[----:B------:R-:W-:Y:S02]  /*1440*/  SHF.L.U64.HI R23, R23, 0x10, RZ ;  /* 0x0000001017177819 */ /* 0x000fe400000102ff */
[----:B------:R-:W-:-:S02]  /*1450*/  LOP3.LUT R7, R7, 0xffff, RZ, 0xc0, !PT ;  /* 0x0000ffff07077812 */ /* 0x000fc400078ec0ff */
[----:B------:R-:W-:Y:S02]  /*1460*/  LOP3.LUT R11, R11, 0xffff, RZ, 0xc0, !PT ;  /* 0x0000ffff0b0b7812 */ /* 0x000fe400078ec0ff */
[----:B------:R-:W-:Y:S02]  /*1470*/  LOP3.LUT R25, R25, 0xffff, RZ, 0xc0, !PT ;  /* 0x0000ffff19197812 */ /* 0x000fe400078ec0ff */
[----:B------:R-:W-:Y:S01]  /*1480*/  PRMT R5, R13, 0x5410, R11 ;  /* 0x000054100d057816 */ /* 0x000fe2000000000b */
[----:B-1----:R-:W-:Y:S01]  /*1490*/  @!P0 IMAD.WIDE R18, R55, 0x4, R18 ;  /* 0x0000000437128825 */ /* 0x002fe200078e0212 */
[----:B------:R-:W-:Y:S02]  /*14a0*/  PRMT R11, R0, 0x7610, R11 ;  /* 0x00007610000b7816 */ /* 0x000fe4000000000b */
[----:B------:R-:W-:Y:S01]  /*14b0*/  LOP3.LUT R23, R9, 0xffff0000, R23, 0xf8, !PT ;  /* 0xffff000009177812 */ /* 0x000fe200078ef817 */
[----:B------:R-:W-:Y:S01]  /*14c0*/  IMAD R0, R55, 0xc0, R52 ;  /* 0x000000c037007824 */ /* 0x000fe200078e0234 */
[----:B------:R-:W-:Y:S01]  /*14d0*/  PRMT R7, R15, 0x5410, R7 ;  /* 0x000054100f077816 */ /* 0x000fe20000000007 */
[----:B------:R0:W-:Y:S01]  /*14e0*/  @!P0 STG.E desc[UR4][R18.64], R14 ;  /* 0x0000000e12008986 */ /* 0x0001e2000c101904 */
[----:B------:R-:W-:-:S02]  /*14f0*/  PRMT R9, R17, 0x5410, R25 ;  /* 0x0000541011097816 */ /* 0x000fc40000000019 */
[----:B------:R-:W-:Y:S02]  /*1500*/  F2FP.BF16.F32.PACK_AB R22, RZ, R22 ;  /* 0x00000016ff16723e */ /* 0x000fe400000010ff */
[----:B------:R-:W-:Y:S02]  /*1510*/  F2FP.BF16.F32.PACK_AB R27, RZ, R27 ;  /* 0x0000001bff1b723e */ /* 0x000fe400000010ff */
[----:B------:R-:W-:Y:S01]  /*1520*/  LOP3.LUT R11, R11, 0xffff, RZ, 0xc0, !PT ;  /* 0x0000ffff0b0b7812 */ /* 0x000fe200078ec0ff */
[----:B------:R-:W-:Y:S02]  /*1530*/  HFMA2.BF16_V2 R22, R65.H0_H0, R22.H0_H0, R65.H1_H1 ;  /* 0x2000001641167231 */ /* 0x000fe40000260841 */
[----:B------:R-:W-:Y:S01]  /*1540*/  HFMA2.BF16_V2 R27, R69.H0_H0, R27.H0_H0, R69.H1_H1 ;  /* 0x2000001b451b7231 */ /* 0x000fe20000260845 */
[----:B------:R-:W-:Y:S01]  /*1550*/  PRMT R11, R20, 0x5410, R11 ;  /* 0x00005410140b7816 */ /* 0x000fe2000000000b */
[C---:B0-----:R-:W-:Y:S01]  /*1560*/  IMAD.WIDE.U32 R14, R0.reuse, 0x8, R50 ;  /* 0x00000008000e7825 */ /* 0x041fe200078e0032 */
[----:B------:R-:W-:-:S02]  /*1570*/  IADD3 R18, R0, 0x20, RZ ;  /* 0x0000002000127810 */ /* 0x000fc40007ffe0ff */
[----:B------:R-:W-:Y:S02]  /*1580*/  LOP3.LUT R22, R22, 0xffff, RZ, 0xc0, !PT ;  /* 0x0000ffff16167812 */ /* 0x000fe400078ec0ff */
[----:B------:R0:W-:Y:S01]  /*1590*/  STG.E.64 desc[UR4][R14.64], R8 ;  /* 0x000000080e007986 */ /* 0x0001e2000c101b04 */
[----:B------:R-:W-:Y:S02]  /*15a0*/  LOP3.LUT R27, R27, 0xffff, RZ, 0xc0, !PT ;  /* 0x0000ffff1b1b7812 */ /* 0x000fe400078ec0ff */
[----:B------:R-:W-:Y:S02]  /*15b0*/  PRMT R17, R23, 0x5410, R22 ;  /* 0x0000541017117816 */ /* 0x000fe40000000016 */
[----:B------:R-:W-:Y:S02]  /*15c0*/  PRMT R13, R21, 0x5410, R27 ;  /* 0x00005410150d7816 */ /* 0x000fe4000000001b */
[C---:B------:R-:W-:Y:S02]  /*15d0*/  IADD3 R21, R0.reuse, 0x40, RZ ;  /* 0x0000004000157810 */ /* 0x040fe40007ffe0ff */
[----:B------:R-:W-:-:S02]  /*15e0*/  IADD3 R19, R0, 0x60, RZ ;  /* 0x0000006000137810 */ /* 0x000fc40007ffe0ff */
[----:B------:R-:W-:Y:S01]  /*15f0*/  IADD3 R20, R0, 0xa0, RZ ;  /* 0x000000a000147810 */ /* 0x000fe20007ffe0ff */
[----:B0-----:R-:W0:Y:S01]  /*1600*/  LDC.64 R8, c[0x0][0x210] ;  /* 0x00008400ff087b82 */ /* 0x001e220000000a00 */
[----:B------:R-:W-:Y:S01]  /*1610*/  IMAD.WIDE.U32 R14, R18, 0x8, R50 ;  /* 0x00000008120e7825 */ /* 0x000fe200078e0032 */
[----:B------:R-:W-:-:S04]  /*1620*/  IADD3 R18, R0, 0x80, RZ ;  /* 0x0000008000127810 */ /* 0x000fc80007ffe0ff */
[----:B------:R1:W-:Y:S02]  /*1630*/  STG.E.64 desc[UR4][R14.64], R16 ;  /* 0x000000100e007986 */ /* 0x0003e4000c101b04 */
[----:B-1----:R-:W-:-:S04]  /*1640*/  IMAD.WIDE.U32 R14, R21, 0x8, R50 ;  /* 0x00000008150e7825 */ /* 0x002fc800078e0032 */
[--C-:B------:R-:W-:Y:S01]  /*1650*/  IMAD.WIDE.U32 R16, R19, 0x8, R50.reuse ;  /* 0x0000000813107825 */ /* 0x100fe200078e0032 */
[----:B------:R1:W-:Y:S01]  /*1660*/  STG.E.64 desc[UR4][R14.64], R4 ;  /* 0x000000040e007986 */ /* 0x0003e2000c101b04 */
[----:B0-----:R-:W-:Y:S02]  /*1670*/  LEA R55, R8, R55, 0x2 ;  /* 0x0000003708377211 */ /* 0x001fe400078e10ff */
[--C-:B------:R-:W-:Y:S01]  /*1680*/  IMAD.WIDE.U32 R18, R18, 0x8, R50.reuse ;  /* 0x0000000812127825 */ /* 0x100fe200078e0032 */
[----:B------:R1:W-:Y:S01]  /*1690*/  STG.E.64 desc[UR4][R16.64], R6 ;  /* 0x0000000610007986 */ /* 0x0003e2000c101b04 */
[----:B------:R-:W-:Y:S02]  /*16a0*/  ISETP.GE.AND P1, PT, R55, R9, PT ;  /* 0x000000093700720c */ /* 0x000fe40003f26270 */
[----:B------:R-:W-:Y:S01]  /*16b0*/  IMAD.WIDE.U32 R20, R20, 0x8, R50 ;  /* 0x0000000814147825 */ /* 0x000fe200078e0032 */
[----:B------:R1:W-:Y:S04]  /*16c0*/  STG.E.64 desc[UR4][R18.64], R10 ;  /* 0x0000000a12007986 */ /* 0x0003e8000c101b04 */
[----:B------:R1:W-:Y:S06]  /*16d0*/  STG.E.64 desc[UR4][R20.64], R12 ;  /* 0x0000000c14007986 */ /* 0x0003ec000c101b04 */
[----:B------:R-:W-:Y:S05]  /*16e0*/  @!P1 BRA `(.L_x_1913) ;  /* 0xffffffec006c9947 */ /* 0x000fea000383ffff */
[----:B------:R-:W-:Y:S05]  /*16f0*/  EXIT ;  /* 0x000000000000794d */ /* 0x000fea0003800000 */
.L_x_1912:
[----:B------:R-:W-:Y:S01]  /*1700*/  HFMA2.MMA R53, -RZ, RZ, 0, 5.9604644775390625e-08 ;  /* 0x00000001ff357435 */ /* 0x000fe200000001ff */
[----:B------:R-:W-:Y:S01]  /*1710*/  BSSY B0, `(.L_x_1914) ;  /* 0x0000007000007945 */ /* 0x000fe20003800000 */
[----:B------:R-:W-:Y:S02]  /*1720*/  MOV R54, R0 ;  /* 0x0000000000367202 */ /* 0x000fe40000000f00 */
[----:B------:R-:W-:Y:S02]  /*1730*/  MOV R52, 0x1f ;  /* 0x0000001f00347802 */ /* 0x000fe40000000f00 */
[----:B------:R-:W-:-:S07]  /*1740*/  MOV R51, 0xffffffff ;  /* 0xffffffff00337802 */ /* 0x000fce0000000f00 */
[----:B------:R-:W-:Y:S05]  /*1750*/  WARPSYNC.COLLECTIVE R51, `(.L_x_1915) ;  /* 0x0000000033087348 */ /* 0x000fea0003c00000 */
[----:B------:R0:W1:Y:S02]  /*1760*/  SHFL.BFLY P1, R51, R54, R53, R52 ;  /* 0x0c00003536337389 */ /* 0x0000640000020034 */
[----:B01----:R-:W-:Y:S01]  /*1770*/  ENDCOLLECTIVE ;  /* 0x000000000000791b */ /* 0x003fe20003800000 */
.L_x_1915:
[----:B------:R-:W-:Y:S05]  /*1780*/  BSYNC B0 ;  /* 0x0000000000007941 */ /* 0x000fea0003800000 */
.L_x_1914:
[----:B------:R-:W-:Y:S01]  /*1790*/  FADD.FTZ R0, R0, R51 ;  /* 0x0000003300007221 */ /* 0x000fe20000010000 */
[----:B------:R-:W-:Y:S01]  /*17a0*/  HFMA2.MMA R53, -RZ, RZ, 0, 1.1920928955078125e-07 ;  /* 0x00000002ff357435 */ /* 0x000fe200000001ff */
[----:B------:R-:W-:Y:S02]  /*17b0*/  MOV R51, 0xffffffff ;  /* 0xffffffff00337802 */ /* 0x000fe40000000f00 */
[----:B------:R-:W-:Y:S02]  /*17c0*/  MOV R52, 0x1f ;  /* 0x0000001f00347802 */ /* 0x000fe40000000f00 */
[----:B------:R-:W-:-:S07]  /*17d0*/  MOV R54, R0 ;  /* 0x0000000000367202 */ /* 0x000fce0000000f00 */
[----:B------:R-:W-:Y:S05]  /*17e0*/  WARPSYNC.COLLECTIVE R51, `(.L_x_1916) ;  /* 0x0000000033087348 */ /* 0x000fea0003c00000 */
[----:B------:R0:W1:Y:S02]  /*17f0*/  SHFL.BFLY P1, R51, R54, R53, R52 ;  /* 0x0c00003536337389 */ /* 0x0000640000020034 */
[----:B01----:R-:W-:Y:S01]  /*1800*/  ENDCOLLECTIVE ;  /* 0x000000000000791b */ /* 0x003fe20003800000 */
.L_x_1916:
[----:B------:R-:W-:Y:S01]  /*1810*/  HFMA2.MMA R53, -RZ, RZ, 0, 2.384185791015625e-07 ;  /* 0x00000004ff357435 */ /* 0x000fe200000001ff */
[----:B------:R-:W-:Y:S01]  /*1820*/  FADD.FTZ R0, R0, R51 ;  /* 0x0000003300007221 */ /* 0x000fe20000010000 */
[----:B------:R-:W-:-:S04]  /*1830*/  MOV R51, 0xffffffff ;  /* 0xffffffff00337802 */ /* 0x000fc80000000f00 */
[----:B------:R-:W-:-:S07]  /*1840*/  MOV R54, R0 ;  /* 0x0000000000367202 */ /* 0x000fce0000000f00 */
[----:B------:R-:W-:Y:S05]  /*1850*/  WARPSYNC.COLLECTIVE R51, `(.L_x_1917) ;  /* 0x0000000033087348 */ /* 0x000fea0003c00000 */
[----:B------:R0:W1:Y:S02]  /*1860*/  SHFL.BFLY P1, R51, R54, R53, R52 ;  /* 0x0c00003536337389 */ /* 0x0000640000020034 */
[----:B01----:R-:W-:Y:S01]  /*1870*/  ENDCOLLECTIVE ;  /* 0x000000000000791b */ /* 0x003fe20003800000 */
.L_x_1917:
[----:B------:R-:W-:Y:S01]  /*1880*/  HFMA2.MMA R53, -RZ, RZ, 0, 4.76837158203125e-07 ;  /* 0x00000008ff357435 */ /* 0x000fe200000001ff */
[----:B------:R-:W-:Y:S01]  /*1890*/  FADD.FTZ R0, R0, R51 ;  /* 0x0000003300007221 */ /* 0x000fe20000010000 */
[----:B------:R-:W-:-:S04]  /*18a0*/  MOV R51, 0xffffffff ;  /* 0xffffffff00337802 */ /* 0x000fc80000000f00 */
[----:B------:R-:W-:-:S07]  /*18b0*/  MOV R54, R0 ;  /* 0x0000000000367202 */ /* 0x000fce0000000f00 */
[----:B------:R-:W-:Y:S05]  /*18c0*/  WARPSYNC.COLLECTIVE R51, `(.L_x_1918) ;  /* 0x0000000033087348 */ /* 0x000fea0003c00000 */
[----:B------:R0:W1:Y:S02]  /*18d0*/  SHFL.BFLY P1, R51, R54, R53, R52 ;  /* 0x0c00003536337389 */ /* 0x0000640000020034 */
[----:B01----:R-:W-:Y:S01]  /*18e0*/  ENDCOLLECTIVE ;  /* 0x000000000000791b */ /* 0x003fe20003800000 */
.L_x_1918:
[----:B------:R-:W-:Y:S01]  /*18f0*/  HFMA2.MMA R53, -RZ, RZ, 0, 9.5367431640625e-07 ;  /* 0x00000010ff357435 */ /* 0x000fe200000001ff */
[----:B------:R-:W-:Y:S01]  /*1900*/  FADD.FTZ R0, R0, R51 ;  /* 0x0000003300007221 */ /* 0x000fe20000010000 */
[----:B------:R-:W-:-:S04]  /*1910*/  MOV R51, 0xffffffff ;  /* 0xffffffff00337802 */ /* 0x000fc80000000f00 */
[----:B------:R-:W-:-:S07]  /*1920*/  MOV R54, R0 ;  /* 0x0000000000367202 */ /* 0x000fce0000000f00 */
[----:B------:R-:W-:Y:S05]  /*1930*/  WARPSYNC.COLLECTIVE R51, `(.L_x_1919) ;  /* 0x0000000033087348 */ /* 0x000fea0003c00000 */
[----:B------:R0:W1:Y:S02]  /*1940*/  SHFL.BFLY P1, R51, R54, R53, R52 ;  /* 0x0c00003536337389 */ /* 0x0000640000020034 */
[----:B01----:R-:W-:Y:S01]  /*1950*/  ENDCOLLECTIVE ;  /* 0x000000000000791b */ /* 0x003fe20003800000 */
.L_x_1919:
[----:B------:R-:W-:Y:S01]  /*1960*/  HFMA2.MMA R53, -RZ, RZ, 0, 5.9604644775390625e-08 ;  /* 0x00000001ff357435 */ /* 0x000fe200000001ff */
[----:B------:R-:W-:-:S04]  /*1970*/  FADD.FTZ R0, R0, R51 ;  /* 0x0000003300007221 */ /* 0x000fc80000010000 */
        /* <DEDUP_REMOVED lines=49> */
[----:B------:R-:W-:-:S04]  /*1c90*/  MOV R51, 0xffffffff ;  /* 0xffffffff00337802 */ /* 0x000fc80000000f00 */
[----:B------:R-:W-:-:S07]  /*1ca0*/  MOV R54, R14 ;  /* 0x0000000e00367202 */ /* 0x000fce0000000f00 */
[----:B------:R-:W-:Y:S05]  /*1cb0*/  WARPSYNC.COLLECTIVE R51, `(.L_x_1920) ;  /* 0x0000000033087348 */ /* 0x000fea0003c00000 */
[----:B------:R0:W1:Y:S02]  /*1cc0*/  SHFL.BFLY P1, R51, R54, R53, R52 ;  /* 0x0c00003536337389 */ /* 0x0000640000020034 */
[----:B01----:R-:W-:Y:S01]  /*1cd0*/  ENDCOLLECTIVE ;  /* 0x000000000000791b */ /* 0x003fe20003800000 */
.L_x_1920:
[----:B------:R-:W-:Y:S01]  /*1ce0*/  HFMA2.MMA R53, -RZ, RZ, 0, 1.1920928955078125e-07 ;  /* 0x00000002ff357435 */ /* 0x000fe200000001ff */
[----:B------:R-:W-:Y:S01]  /*1cf0*/  FADD.FTZ R14, R14, R51 ;  /* 0x000000330e0e7221 */ /* 0x000fe20000010000 */
[----:B------:R-:W-:-:S04]  /*1d00*/  MOV R51, 0xffffffff ;  /* 0xffffffff00337802 */ /* 0x000fc80000000f00 */
[----:B------:R-:W-:-:S07]  /*1d10*/  MOV R54, R14 ;  /* 0x0000000e00367202 */ /* 0x000fce0000000f00 */
[----:B------:R-:W-:Y:S05]  /*1d20*/  WARPSYNC.COLLECTIVE R51, `(.L_x_1921) ;  /* 0x0000000033087348 */ /* 0x000fea0003c00000 */
[----:B------:R0:W1:Y:S02]  /*1d30*/  SHFL.BFLY P1, R51, R54, R53, R52 ;  /* 0x0c00003536337389 */ /* 0x0000640000020034 */
[----:B01----:R-:W-:Y:S01]  /*1d40*/  ENDCOLLECTIVE ;  /* 0x000000000000791b */ /* 0x003fe20003800000 */
.L_x_1921:
[----:B------:R-:W-:Y:S01]  /*1d50*/  HFMA2.MMA R53, -RZ, RZ, 0, 2.384185791015625e-07 ;  /* 0x00000004ff357435 */ /* 0x000fe200000001ff */
[----:B------:R-:W-:Y:S01]  /*1d60*/  FADD.FTZ R14, R14, R51 ;  /* 0x000000330e0e7221 */ /* 0x000fe20000010000 */
[----:B------:R-:W-:-:S04]  /*1d70*/  MOV R51, 0xffffffff ;  /* 0xffffffff00337802 */ /* 0x000fc80000000f00 */
[----:B------:R-:W-:-:S07]  /*1d80*/  MOV R54, R14 ;  /* 0x0000000e00367202 */ /* 0x000fce0000000f00 */
[----:B------:R-:W-:Y:S05]  /*1d90*/  WARPSYNC.COLLECTIVE R51, `(.L_x_1922) ;  /* 0x0000000033087348 */ /* 0x000fea0003c00000 */
[----:B------:R0:W1:Y:S02]  /*1da0*/  SHFL.BFLY P1, R51, R54, R53, R52 ;  /* 0x0c00003536337389 */ /* 0x0000640000020034 */
[----:B01----:R-:W-:Y:S01]  /*1db0*/  ENDCOLLECTIVE ;  /* 0x000000000000791b */ /* 0x003fe20003800000 */
.L_x_1922:
[----:B------:R-:W-:Y:S01]  /*1dc0*/  HFMA2.MMA R53, -RZ, RZ, 0, 4.76837158203125e-07 ;  /* 0x00000008ff357435 */ /* 0x000fe200000001ff */
[----:B------:R-:W-:Y:S01]  /*1dd0*/  FADD.FTZ R14, R14, R51 ;  /* 0x000000330e0e7221 */ /* 0x000fe20000010000 */
[----:B------:R-:W-:-:S04]  /*1de0*/  MOV R51, 0xffffffff ;  /* 0xffffffff00337802 */ /* 0x000fc80000000f00 */
[----:B------:R-:W-:-:S07]  /*1df0*/  MOV R54, R14 ;  /* 0x0000000e00367202 */ /* 0x000fce0000000f00 */
[----:B------:R-:W-:Y:S05]  /*1e00*/  WARPSYNC.COLLECTIVE R51, `(.L_x_1923) ;  /* 0x0000000033087348 */ /* 0x000fea0003c00000 */
[----:B------:R0:W1:Y:S02]  /*1e10*/  SHFL.BFLY P1, R51, R54, R53, R52 ;  /* 0x0c00003536337389 */ /* 0x0000640000020034 */
[----:B01----:R-:W-:Y:S01]  /*1e20*/  ENDCOLLECTIVE ;  /* 0x000000000000791b */ /* 0x003fe20003800000 */
.L_x_1923:
[----:B------:R-:W-:Y:S01]  /*1e30*/  HFMA2.MMA R53, -RZ, RZ, 0, 9.5367431640625e-07 ;  /* 0x00000010ff357435 */ /* 0x000fe200000001ff */
[----:B------:R-:W-:Y:S01]  /*1e40*/  FADD.FTZ R14, R14, R51 ;  /* 0x000000330e0e7221 */ /* 0x000fe20000010000 */
[----:B------:R-:W-:-:S04]  /*1e50*/  MOV R51, 0xffffffff ;  /* 0xffffffff00337802 */ /* 0x000fc80000000f00 */
[----:B------:R-:W-:-:S07]  /*1e60*/  MOV R54, R14 ;  /* 0x0000000e00367202 */ /* 0x000fce0000000f00 */
[----:B------:R-:W-:Y:S05]  /*1e70*/  WARPSYNC.COLLECTIVE R51, `(.L_x_1924) ;  /* 0x0000000033087348 */ /* 0x000fea0003c00000 */
[----:B------:R0:W1:Y:S02]  /*1e80*/  SHFL.BFLY P1, R51, R54, R53, R52 ;  /* 0x0c00003536337389 */ /* 0x0000640000020034 */
[----:B01----:R-:W-:Y:S01]  /*1e90*/  ENDCOLLECTIVE ;  /* 0x000000000000791b */ /* 0x003fe20003800000 */
.L_x_1924:
[----:B------:R-:W-:Y:S05]  /*1ea0*/  BRA `(.L_x_1925) ;  /* 0xffffffec00407947 */ /* 0x000fea000383ffff */
.L_x_1926:
        /* <DEDUP_REMOVED lines=13> */
.L_x_2112:


//--------------------- .text._ZN10layer_norm13ln_fwd_kernelINS_13Kernel_traitsI13__nv_bfloat16S2_S2_fjLj768ELj1ELj4ELj1ELj16ENS_18Kernel_traits_baseILj768ES2_S2_S2_fjLj128EEEEEEEvNS_9FwdParamsE --------------------------
	.section	.text._ZN10layer_norm13ln_fwd_kernelINS_13Kernel_traitsI13__nv_bfloat16S2_S2_fjLj768ELj1ELj4ELj1ELj16ENS_18Kernel_traits_baseILj768ES2_S2_S2_fjLj128EEEEEEEvNS_9FwdParamsE,"ax",@progbits
	.align	128
        .global         _ZN10layer_norm13ln_fwd_kernelINS_13Kernel_traitsI13__nv_bfloat16S2_S2_fjLj768ELj1ELj4ELj1ELj16ENS_18Kernel_traits_baseILj768ES2_S2_S2_fjLj128EEEEEEEvNS_9FwdParamsE
        .type           _ZN10layer_norm13ln_fwd_kernelINS_13Kernel_traitsI13__nv_bfloat16S2_S2_fjLj768ELj1ELj4ELj1ELj16ENS_18Kernel_traits_baseILj768ES2_S2_S2_fjLj128EEEEEEEvNS_9FwdParamsE,@function
        .size           _ZN10layer_norm13ln_fwd_kernelINS_13Kernel_traitsI13__nv_bfloat16S2_S2_fjLj768ELj1ELj4ELj1ELj16ENS_18Kernel_traits_baseILj768ES2_S2_S2_fjLj128EEEEEEEvNS_9FwdParamsE,(.L_x_2113 - _ZN10layer_norm13ln_fwd_kernelINS_13Kernel_traitsI13__nv_bfloat16S2_S2_fjLj768ELj1ELj4ELj1ELj16ENS_18Kernel_traits_baseILj768ES2_S2_S2_fjLj128EEEEEEEvNS_9FwdParamsE)
        .other          _ZN10layer_norm13ln_fwd_kernelINS_13Kernel_traitsI13__nv_bfloat16S2_S2_fjLj768ELj1ELj4ELj1ELj16ENS_18Kernel_traits_baseILj768ES2_S2_S2_fjLj128EEEEEEEvNS_9FwdParamsE,@"STO_CUDA_ENTRY STV_DEFAULT"
_ZN10layer_norm13ln_fwd_kernelINS_13Kernel_traitsI13__nv_bfloat16S2_S2_fjLj768ELj1ELj4ELj1ELj16ENS_18Kernel_traits_baseILj768ES2_S2_S2_fjLj128EEEEEEEvNS_9FwdParamsE:
.text._ZN10layer_norm13ln_fwd_kernelINS_13Kernel_traitsI13__nv_bfloat16S2_S2_fjLj768ELj1ELj4ELj1ELj16ENS_18Kernel_traits_baseILj768ES2_S2_S2_fjLj128EEEEEEEvNS_9FwdParamsE:
        /* <DEDUP_REMOVED lines=22> */
[----:B------:R0:W5:Y:S01]  /*0160*/  LDG.E.128 R28, desc[UR4][R32.64+0x400] ;  /* 0x00040004201c7981 */ /* 0x000162000c1e1d00 */
[----:B------:R-:W-:-:S13]  /*0170*/  LOP3.LUT P0, R6, R6, 0x1f, RZ, 0xc0, !PT ;  /* 0x0000001f06067812 */ /* 0x000fda000780c0ff */
.L_x_1928:
[----:B------:R-:W0:Y:S01]  /*0180*/  LDC.64 R40, c[0x0][0x220] ;  /* 0x00008800ff287b82 */ /* 0x000e220000000a00 */
[----:B------:R-:W-:-:S04]  /*0190*/  IMAD R4, R5, 0x60, R6 ;  /* 0x0000006005047824 */ /* 0x000fc800078e0206 */
[----:B01----:R-:W-:-:S06]  /*01a0*/  IMAD.WIDE.U32 R32, R4, 0x10, R40 ;  /* 0x0000001004207825 */ /* 0x003fcc00078e0028 */
        /* <DEDUP_REMOVED lines=25> */
[----:B---3--:R-:W-:Y:S02]  /*0340*/  SHF.L.U32 R46, R36, 0x10, RZ ;  /* 0x00000010242e7819 */ /* 0x008fe400000006ff */
[C---:B----4-:R-:W-:Y:S01]  /*0350*/  PRMT R58, R43.reuse, 0x7632, R58 ;  /* 0x000076322b3a7816 */ /* 0x050fe2000000003a */
        /* <DEDUP_REMOVED lines=110> */
.L_x_1940:
[----:B------:R-:W2:Y:S01]  /*0a40*/  LDC R53, c[0x0][0x260] ;  /* 0x00009800ff357b82 */ /* 0x000ea20000000800 */
[----:B01----:R-:W-:-:S04]  /*0a50*/  FADD.FTZ R38, R38, R57 ;  /* 0x0000003926267221 */ /* 0x003fc80000010000 */
[----:B--2---:R-:W-:-:S03]  /*0a60*/  FFMA.FTZ R53, R38, 0.001302083372138440609, R53 ;  /* 0x3aaaaaab26357823 */ /* 0x004fc60000010035 */
[----:B------:R-:W0:Y:S03]  /*0a70*/  LDC.64 R38, c[0x0][0x228] ;  /* 0x00008a00ff267b82 */ /* 0x000e260000000a00 */
[----:B------:R-:W1:Y:S02]  /*0a80*/  MUFU.RSQ R53, R53 ;  /* 0x0000003500357308 */ /* 0x000e640000001400 */
[-C--:B-1----:R-:W-:Y:S01]  /*0a90*/  FMUL.FTZ R0, R0, R53.reuse ;  /* 0x0000003500007220 */ /* 0x082fe20000410000 */
[-C--:B------:R-:W-:Y:S01]  /*0aa0*/  FMUL.FTZ R7, R7, R53.reuse ;  /* 0x0000003507077220 */ /* 0x080fe20000410000 */
[-C--:B------:R-:W-:Y:S01]  /*0ab0*/  FMUL.FTZ R56, R33, R53.reuse ;  /* 0x0000003521387220 */ /* 0x080fe20000410000 */
[----:B------:R-:W-:Y:S01]  /*0ac0*/  FMUL.FTZ R57, R32, R53 ;  /* 0x0000003520397220 */ /* 0x000fe20000410000 */
[----:B0-----:R-:W-:-:S04]  /*0ad0*/  IMAD.WIDE.U32 R32, R4, 0x10, R38 ;  /* 0x0000001004207825 */ /* 0x001fc800078e0026 */
[-C--:B------:R-:W-:Y:S01]  /*0ae0*/  FMUL.FTZ R51, R51, R53.reuse ;  /* 0x0000003533337220 */ /* 0x080fe20000410000 */
[----:B------:R-:W-:Y:S01]  /*0af0*/  F2FP.BF16.F32.PACK_AB R4, R7, R0 ;  /* 0x000000000704723e */ /* 0x000fe200000010ff */
[----:B------:R-:W-:Y:S01]  /*0b00*/  FMUL.FTZ R7, R34, R53 ;  /* 0x0000003522077220 */ /* 0x000fe20000410000 */
[----:B------:R-:W-:-:S04]  /*0b10*/  IMAD.WIDE.U32 R54, R3, 0x10, R38 ;  /* 0x0000001003367825 */ /* 0x000fc800078e0026 */
[-C--:B------:R-:W-:Y:S01]  /*0b20*/  FMUL.FTZ R0, R35, R53.reuse ;  /* 0x0000003523007220 */ /* 0x080fe20000410000 */
[----:B------:R-:W-:Y:S01]  /*0b30*/  FMUL.FTZ R35, R36, R53 ;  /* 0x0000003524237220 */ /* 0x000fe20000410000 */
[----:B------:R-:W-:Y:S01]  /*0b40*/  F2FP.BF16.F32.PACK_AB R56, R57, R56 ;  /* 0x000000383938723e */ /* 0x000fe200000010ff */
[----:B------:R-:W-:-:S04]  /*0b50*/  IMAD.WIDE.U32 R2, R2, 0x10, R38 ;  /* 0x0000001002027825 */ /* 0x000fc800078e0026 */
[-C--:B------:R-:W-:Y:S01]  /*0b60*/  FMUL.FTZ R38, R44, R53.reuse ;  /* 0x000000352c267220 */ /* 0x080fe20000410000 */
[-C--:B------:R-:W-:Y:S01]  /*0b70*/  FMUL.FTZ R39, R45, R53.reuse ;  /* 0x000000352d277220 */ /* 0x080fe20000410000 */
[-C--:B------:R-:W-:Y:S01]  /*0b80*/  FMUL.FTZ R44, R46, R53.reuse ;  /* 0x000000352e2c7220 */ /* 0x080fe20000410000 */
[-C--:B------:R-:W-:Y:S01]  /*0b90*/  FMUL.FTZ R45, R47, R53.reuse ;  /* 0x000000352f2d7220 */ /* 0x080fe20000410000 */
[-C--:B------:R-:W-:Y:S01]  /*0ba0*/  FMUL.FTZ R47, R49, R53.reuse ;  /* 0x00000035312f7220 */ /* 0x080fe20000410000 */
[----:B------:R-:W-:Y:S01]  /*0bb0*/  F2FP.BF16.F32.PACK_AB R38, R7, R38 ;  /* 0x000000260726723e */ /* 0x000fe200000010ff */
[----:B------:R-:W-:Y:S01]  /*0bc0*/  FMUL.FTZ R7, R48, R53 ;  /* 0x0000003530077220 */ /* 0x000fe20000410000 */
[----:B------:R-:W-:Y:S01]  /*0bd0*/  F2FP.BF16.F32.PACK_AB R39, R0, R39 ;  /* 0x000000270027723e */ /* 0x000fe200000010ff */
[-C--:B------:R-:W-:Y:S01]  /*0be0*/  FMUL.FTZ R0, R37, R53.reuse ;  /* 0x0000003525007220 */ /* 0x080fe20000410000 */
[-C--:B------:R-:W-:Y:S01]  /*0bf0*/  FMUL.FTZ R48, R61, R53.reuse ;  /* 0x000000353d307220 */ /* 0x080fe20000410000 */
[----:B------:R-:W-:Y:S01]  /*0c00*/  F2FP.BF16.F32.PACK_AB R44, R35, R44 ;  /* 0x0000002c232c723e */ /* 0x000fe200000010ff */
[----:B------:R-:W0:Y:S01]  /*0c10*/  @!P0 LDC.64 R36, c[0x0][0x238] ;  /* 0x00008e00ff248b82 */ /* 0x000e220000000a00 */
[----:B------:R-:W-:Y:S01]  /*0c20*/  FMUL.FTZ R49, R40, R53 ;  /* 0x0000003528317220 */ /* 0x000fe20000410000 */
[----:B------:R-:W-:Y:S01]  /*0c30*/  F2FP.BF16.F32.PACK_AB R45, R0, R45 ;  /* 0x0000002d002d723e */ /* 0x000fe200000010ff */
[----:B------:R-:W-:Y:S01]  /*0c40*/  FMUL.FTZ R0, R41, R53 ;  /* 0x0000003529007220 */ /* 0x000fe20000410000 */
[----:B------:R-:W-:Y:S01]  /*0c50*/  F2FP.BF16.F32.PACK_AB R47, R48, R47 ;  /* 0x0000002f302f723e */ /* 0x000fe200000010ff */
[-C--:B------:R-:W-:Y:S01]  /*0c60*/  FMUL.FTZ R48, R50, R53.reuse ;  /* 0x0000003532307220 */ /* 0x080fe20000410000 */
[-C--:B------:R-:W-:Y:S01]  /*0c70*/  FMUL.FTZ R50, R52, R53.reuse ;  /* 0x0000003534327220 */ /* 0x080fe20000410000 */
[-C--:B------:R-:W-:Y:S01]  /*0c80*/  FMUL.FTZ R41, R42, R53.reuse ;  /* 0x000000352a297220 */ /* 0x080fe20000410000 */
[----:B------:R-:W1:Y:S01]  /*0c90*/  @!P0 LDC.64 R34, c[0x0][0x230] ;  /* 0x00008c00ff228b82 */ /* 0x000e620000000a00 */
[-C--:B------:R-:W-:Y:S01]  /*0ca0*/  FMUL.FTZ R46, R59, R53.reuse ;  /* 0x000000353b2e7220 */ /* 0x080fe20000410000 */
[-C--:B------:R-:W-:Y:S01]  /*0cb0*/  FMUL.FTZ R60, R60, R53.reuse ;  /* 0x000000353c3c7220 */ /* 0x080fe20000410000 */
[----:B------:R-:W-:Y:S01]  /*0cc0*/  FMUL.FTZ R57, R58, R53 ;  /* 0x000000353a397220 */ /* 0x000fe20000410000 */
[----:B------:R-:W-:Y:S01]  /*0cd0*/  F2FP.BF16.F32.PACK_AB R50, R41, R50 ;  /* 0x000000322932723e */ /* 0x000fe200000010ff */
[----:B-----5:R-:W-:Y:S01]  /*0ce0*/  HFMA2.MMA.BF16_V2 R38, R10, R38, R22 ;  /* 0x000000260a267235 */ /* 0x020fe20000200016 */
[----:B------:R-:W-:Y:S01]  /*0cf0*/  F2FP.BF16.F32.PACK_AB R7, R46, R7 ;  /* 0x000000072e07723e */ /* 0x000fe200000010ff */
[----:B------:R-:W-:Y:S01]  /*0d00*/  HFMA2.MMA.BF16_V2 R44, R12, R44, R24 ;  /* 0x0000002c0c2c7235 */ /* 0x000fe20000200018 */
[----:B------:R-:W2:Y:S01]  /*0d10*/  LDC.64 R40, c[0x0][0x210] ;  /* 0x00008400ff287b82 */ /* 0x000ea20000000a00 */
[----:B------:R-:W-:Y:S01]  /*0d20*/  F2FP.BF16.F32.PACK_AB R48, R49, R48 ;  /* 0x000000303130723e */ /* 0x000fe200000010ff */
[----:B------:R-:W-:Y:S01]  /*0d30*/  HFMA2.BF16_V2 R39, R11, R39, R23 ;  /* 0x000000270b277231 */ /* 0x000fe20000200017 */
[----:B------:R-:W-:Y:S01]  /*0d40*/  F2FP.BF16.F32.PACK_AB R49, R0, R51 ;  /* 0x000000330031723e */ /* 0x000fe200000010ff */
[----:B------:R-:W-:Y:S01]  /*0d50*/  HFMA2.MMA.BF16_V2 R46, R14, R7, R26 ;  /* 0x000000070e2e7235 */ /* 0x000fe2000020001a */
[----:B------:R-:W-:Y:S01]  /*0d60*/  F2FP.BF16.F32.PACK_AB R51, R57, R60 ;  /* 0x0000003c3933723e */ /* 0x000fe200000010ff */
[----:B------:R-:W-:Y:S01]  /*0d70*/  HFMA2.MMA.BF16_V2 R50, R18, R50, R30 ;  /* 0x0000003212327235 */ /* 0x000fe2000020001e */
[----:B------:R-:W-:-:S02]  /*0d80*/  HFMA2.BF16_V2 R45, R13, R45, R25 ;  /* 0x0000002d0d2d7231 */ /* 0x000fc40000200019 */
[----:B0-----:R-:W-:Y:S01]  /*0d90*/  @!P0 IMAD.WIDE R58, R5, 0x4, R36 ;  /* 0x00000004053a8825 */ /* 0x001fe200078e0224 */
[----:B------:R-:W-:-:S03]  /*0da0*/  HFMA2.MMA.BF16_V2 R36, R8, R4, R20 ;  /* 0x0000000408247235 */ /* 0x000fc60000200014 */
[----:B------:R-:W-:Y:S01]  /*0db0*/  HFMA2.BF16_V2 R37, R9, R56, R21 ;  /* 0x0000003809257231 */ /* 0x000fe20000200015 */
[----:B------:R-:W-:Y:S01]  /*0dc0*/  HFMA2.MMA.BF16_V2 R48, R16, R48, R28 ;  /* 0x0000003010307235 */ /* 0x000fe2000020001c */
[----:B------:R-:W-:Y:S02]  /*0dd0*/  HFMA2.BF16_V2 R47, R15, R47, R27 ;  /* 0x0000002f0f2f7231 */ /* 0x000fe4000020001b */
[----:B------:R-:W-:Y:S02]  /*0de0*/  HFMA2.BF16_V2 R49, R17, R49, R29 ;  /* 0x0000003111317231 */ /* 0x000fe4000020001d */
[----:B-1----:R-:W-:-:S04]  /*0df0*/  @!P0 IMAD.WIDE R34, R5, 0x4, R34 ;  /* 0x0000000405228825 */ /* 0x002fc800078e0222 */
[----:B------:R-:W-:Y:S01]  /*0e00*/  HFMA2.BF16_V2 R51, R19, R51, R31 ;  /* 0x0000003313337231 */ /* 0x000fe2000020001f */
[----:B------:R1:W-:Y:S01]  /*0e10*/  @!P0 STG.E desc[UR4][R34.64], R43 ;  /* 0x0000002b22008986 */ /* 0x0003e2000c101904 */
[----:B--2---:R-:W-:-:S03]  /*0e20*/  LEA R5, R40, R5, 0x2 ;  /* 0x0000000528057211 */ /* 0x004fc600078e10ff */
[----:B------:R1:W-:Y:S01]  /*0e30*/  @!P0 STG.E desc[UR4][R58.64], R53 ;  /* 0x000000353a008986 */ /* 0x0003e2000c101904 */
[----:B------:R-:W-:-:S03]  /*0e40*/  ISETP.GE.AND P1, PT, R5, R41, PT ;  /* 0x000000290500720c */ /* 0x000fc60003f26270 */
[----:B------:R1:W-:Y:S04]  /*0e50*/  STG.E.128 desc[UR4][R32.64], R36 ;  /* 0x0000002420007986 */ /* 0x0003e8000c101d04 */
[----:B------:R1:W-:Y:S04]  /*0e60*/  STG.E.128 desc[UR4][R54.64], R44 ;  /* 0x0000002c36007986 */ /* 0x0003e8000c101d04 */
[----:B------:R1:W-:Y:S02]  /*0e70*/  STG.E.128 desc[UR4][R2.64], R48 ;  /* 0x0000003002007986 */ /* 0x0003e4000c101d04 */
[----:B------:R-:W-:Y:S05]  /*0e80*/  @!P1 BRA `(.L_x_1928) ;  /* 0xfffffff000bc9947 */ /* 0x000fea000383ffff */
[----:B------:R-:W-:Y:S05]  /*0e90*/  EXIT ;  /* 0x000000000000794d */ /* 0x000fea0003800000 */
.L_x_1927:
[----:B------:R-:W-:Y:S01]  /*0ea0*/  HFMA2.MMA R54, -RZ, RZ, 0, 1.847743988037109375e-06 ;  /* 0x0000001fff367435 */ /* 0x000fe200000001ff */
[----:B------:R-:W-:Y:S01]  /*0eb0*/  BSSY B0, `(.L_x_1929) ;  /* 0x0000006000007945 */ /* 0x000fe20003800000 */
[----:B------:R-:W-:Y:S02]  /*0ec0*/  MOV R55, 0x1 ;  /* 0x0000000100377802 */ /* 0x000fe40000000f00 */
[----:B------:R-:W-:-:S07]  /*0ed0*/  MOV R53, 0xffffffff ;  /* 0xffffffff00357802 */ /* 0x000fce0000000f00 */
[----:B-----5:R-:W-:Y:S05]  /*0ee0*/  WARPSYNC.COLLECTIVE R53, `(.L_x_1930) ;  /* 0x0000000035087348 */ /* 0x020fea0003c00000 */
[----:B------:R0:W1:Y:S02]  /*0ef0*/  SHFL.BFLY P1, R57, R56, R55, R54 ;  /* 0x0c00003738397389 */ /* 0x0000640000020036 */
[----:B01---5:R-:W-:Y:S01]  /*0f00*/  ENDCOLLECTIVE ;  /* 0x000000000000791b */ /* 0x023fe20003800000 */
.L_x_1930:
[----:B------:R-:W-:Y:S05]  /*0f10*/  BSYNC B0 ;  /* 0x0000000000007941 */ /* 0x000fea0003800000 */
.L_x_1929:
[----:B------:R-:W-:Y:S01]  /*0f20*/  HFMA2.MMA R55, -RZ, RZ, 0, 1.1920928955078125e-07 ;  /* 0x00000002ff377435 */ /* 0x000fe200000001ff */
[----:B------:R-:W-:Y:S01]  /*0f30*/  FADD.FTZ R56, R56, R57 ;  /* 0x0000003938387221 */ /* 0x000fe20000010000 */
[----:B------:R-:W-:Y:S02]  /*0f40*/  MOV R54, 0x1f ;  /* 0x0000001f00367802 */ /* 0x000fe40000000f00 */
[----:B------:R-:W-:-:S07]  /*0f50*/  MOV R53, 0xffffffff ;  /* 0xffffffff00357802 */ /* 0x000fce0000000f00 */
[----:B------:R-:W-:Y:S05]  /*0f60*/  WARPSYNC.COLLECTIVE R53, `(.L_x_1931) ;  /* 0x0000000035087348 */ /* 0x000fea0003c00000 */
[----:B------:R0:W1:Y:S02]  /*0f70*/  SHFL.BFLY P1, R57, R56, R55, R54 ;  /* 0x0c00003738397389 */ /* 0x0000640000020036 */
[----:B01----:R-:W-:Y:S01]  /*0f80*/  ENDCOLLECTIVE ;  /* 0x000000000000791b */ /* 0x003fe20003800000 */
.L_x_1931:
[----:B------:R-:W-:Y:S01]  /*0f90*/  HFMA2.MMA R55, -RZ, RZ, 0, 2.384185791015625e-07 ;  /* 0x00000004ff377435 */ /* 0x000fe200000001ff */
[----:B------:R-:W-:-:S05]  /*0fa0*/  FADD.FTZ R59, R56, R57 ;  /* 0x00000039383b7221 */ /* 0x000fca0000010000 */
[----:B------:R-:W-:-:S07]  /*0fb0*/  MOV R56, R59 ;  /* 0x0000003b00387202 */ /* 0x000fce0000000f00 */
[----:B------:R-:W-:Y:S05]  /*0fc0*/  WARPSYNC.COLLECTIVE R53, `(.L_x_1932) ;  /* 0x0000000035087348 */ /* 0x000fea0003c00000 */
[----:B------:R0:W1:Y:S02]  /*0fd0*/  SHFL.BFLY P1, R57, R56, R55, R54 ;  /* 0x0c00003738397389 */ /* 0x0000640000020036 */
[----:B01----:R-:W-:Y:S01]  /*0fe0*/  ENDCOLLECTIVE ;  /* 0x000000000000791b */ /* 0x003fe20003800000 */
.L_x_1932:
[----:B------:R-:W-:Y:S01]  /*0ff0*/  HFMA2.MMA R55, -RZ, RZ, 0, 4.76837158203125e-07 ;  /* 0x00000008ff377435 */ /* 0x000fe200000001ff */
[----:B------:R-:W-:-:S05]  /*1000*/  FADD.FTZ R61, R59, R57 ;  /* 0x000000393b3d7221 */ /* 0x000fca0000010000 */
[----:B------:R-:W-:-:S07]  /*1010*/  MOV R56, R61 ;  /* 0x0000003d00387202 */ /* 0x000fce0000000f00 */
[----:B------:R-:W-:Y:S05]  /*1020*/  WARPSYNC.COLLECTIVE R53, `(.L_x_1933) ;  /* 0x0000000035087348 */ /* 0x000fea0003c00000 */
[----:B------:R0:W1:Y:S02]  /*1030*/  SHFL.BFLY P1, R57, R56, R55, R54 ;  /* 0x0c00003738397389 */ /* 0x0000640000020036 */
[----:B01----:R-:W-:Y:S01]  /*1040*/  ENDCOLLECTIVE ;  /* 0x000000000000791b */ /* 0x003fe20003800000 */
.L_x_1933:
[----:B------:R-:W-:Y:S01]  /*1050*/  HFMA2.MMA R55, -RZ, RZ, 0, 9.5367431640625e-07 ;  /* 0x00000010ff377435 */ /* 0x000fe200000001ff */
[----:B------:R-:W-:-:S05]  /*1060*/  FADD.FTZ R61, R61, R57 ;  /* 0x000000393d3d7221 */ /* 0x000fca0000010000 */
[----:B------:R-:W-:-:S07]  /*1070*/  MOV R56, R61 ;  /* 0x0000003d00387202 */ /* 0x000fce0000000f00 */
[----:B------:R-:W-:Y:S05]  /*1080*/  WARPSYNC.COLLECTIVE R53, `(.L_x_1934) ;  /* 0x0000000035087348 */ /* 0x000fea0003c00000 */
[----:B------:R0:W1:Y:S02]  /*1090*/  SHFL.BFLY P1, R57, R56, R55, R54 ;  /* 0x0c00003738397389 */ /* 0x0000640000020036 */
[----:B01----:R-:W-:Y:S01]  /*10a0*/  ENDCOLLECTIVE ;  /* 0x000000000000791b */ /* 0x003fe20003800000 */
.L_x_1934:
[----:B------:R-:W-:Y:S01]  /*10b0*/  MOV R55, 0x1 ;  /* 0x0000000100377802 */ /* 0x000fe20000000f00 */
        /* <DEDUP_REMOVED lines=55> */
.L_x_1935:
[----:B------:R-:W-:Y:S01]  /*1430*/  HFMA2.MMA R55, -RZ, RZ, 0, 1.1920928955078125e-07 ;  /* 0x00000002ff377435 */ /* 0x000fe200000001ff */
[----:B------:R-:W-:-:S05]  /*1440*/  FADD.FTZ R38, R56, R57 ;  /* 0x0000003938267221 */ /* 0x000fca0000010000 */
[----:B------:R-:W-:-:S07]  /*1450*/  MOV R56, R38 ;  /* 0x0000002600387202 */ /* 0x000fce0000000f00 */
[----:B------:R-:W-:Y:S05]  /*1460*/  WARPSYNC.COLLECTIVE R53, `(.L_x_1936) ;  /* 0x0000000035087348 */ /* 0x000fea0003c00000 */
[----:B------:R0:W1:Y:S02]  /*1470*/  SHFL.BFLY P1, R57, R56, R55, R54 ;  /* 0x0c00003738397389 */ /* 0x0000640000020036 */
[----:B01----:R-:W-:Y:S01]  /*1480*/  ENDCOLLECTIVE ;  /* 0x000000000000791b */ /* 0x003fe20003800000 */
.L_x_1936:
[----:B------:R-:W-:Y:S01]  /*1490*/  HFMA2.MMA R55, -RZ, RZ, 0, 2.384185791015625e-07 ;  /* 0x00000004ff377435 */ /* 0x000fe200000001ff */
[----:B------:R-:W-:-:S05]  /*14a0*/  FADD.FTZ R39, R38, R57 ;  /* 0x0000003926277221 */ /* 0x000fca0000010000 */
[----:B------:R-:W-:-:S07]  /*14b0*/  MOV R56, R39 ;  /* 0x0000002700387202 */ /* 0x000fce0000000f00 */
[----:B------:R-:W-:Y:S05]  /*14c0*/  WARPSYNC.COLLECTIVE R53, `(.L_x_1937) ;  /* 0x0000000035087348 */ /* 0x000fea0003c00000 */
[----:B------:R0:W1:Y:S02]  /*14d0*/  SHFL.BFLY P1, R57, R56, R55, R54 ;  /* 0x0c00003738397389 */ /* 0x0000640000020036 */
[----:B01----:R-:W-:Y:S01]  /*14e0*/  ENDCOLLECTIVE ;  /* 0x000000000000791b */ /* 0x003fe20003800000 */
.L_x_1937:
[----:B------:R-:W-:Y:S01]  /*14f0*/  HFMA2.MMA R55, -RZ, RZ, 0, 4.76837158203125e-07 ;  /* 0x00000008ff377435 */ /* 0x000fe200000001ff */
[----:B------:R-:W-:-:S05]  /*1500*/  FADD.FTZ R39, R39, R57 ;  /* 0x0000003927277221 */ /* 0x000fca0000010000 */
[----:B------:R-:W-:-:S07]  /*1510*/  MOV R56, R39 ;  /* 0x0000002700387202 */ /* 0x000fce0000000f00 */
[----:B------:R-:W-:Y:S05]  /*1520*/  WARPSYNC.COLLECTIVE R53, `(.L_x_1938) ;  /* 0x0000000035087348 */ /* 0x000fea0003c00000 */
[----:B------:R0:W1:Y:S02]  /*1530*/  SHFL.BFLY P1, R57, R56, R55, R54 ;  /* 0x0c00003738397389 */ /* 0x0000640000020036 */
[----:B01----:R-:W-:Y:S01]  /*1540*/  ENDCOLLECTIVE ;  /* 0x000000000000791b */ /* 0x003fe20003800000 */
.L_x_1938:
[----:B------:R-:W-:Y:S01]  /*1550*/  HFMA2.MMA R55, -RZ, RZ, 0, 9.5367431640625e-07 ;  /* 0x00000010ff377435 */ /* 0x000fe200000001ff */
[----:B------:R-:W-:-:S05]  /*1560*/  FADD.FTZ R38, R39, R57 ;  /* 0x0000003927267221 */ /* 0x000fca0000010000 */
[----:B------:R-:W-:-:S07]  /*1570*/  MOV R56, R38 ;  /* 0x0000002600387202 */ /* 0x000fce0000000f00 */
[----:B------:R-:W-:Y:S05]  /*1580*/  WARPSYNC.COLLECTIVE R53, `(.L_x_1939) ;  /* 0x0000000035087348 */ /* 0x000fea0003c00000 */
[----:B------:R0:W1:Y:S02]  /*1590*/  SHFL.BFLY P1, R57, R56, R55, R54 ;  /* 0x0c00003738397389 */ /* 0x0000640000020036 */
[----:B01----:R-:W-:Y:S01]  /*15a0*/  ENDCOLLECTIVE ;  /* 0x000000000000791b */ /* 0x003fe20003800000 */
.L_x_1939:
[----:B------:R-:W-:Y:S05]  /*15b0*/  BRA `(.L_x_1940) ;  /* 0xfffffff400207947 */ /* 0x000fea000383ffff */
.L_x_1941:
        /* <DEDUP_REMOVED lines=12> */
.L_x_2113:


//--------------------- .text._ZN10layer_norm13ln_fwd_kernelINS_13Kernel_traitsI6__halffS2_fjLj768ELj1ELj4ELj1ELj16ENS_18Kernel_traits_baseILj768ES2_fS2_fjLj128EEEEEEEvNS_9FwdParamsE --------------------------
	.section	.text._ZN10layer_norm13ln_fwd_kernelINS_13Kernel_traitsI6__halffS2_fjLj768ELj1ELj4ELj1ELj16ENS_18Kernel_traits_baseILj768ES2_fS2_fjLj128EEEEEEEvNS_9FwdParamsE,"ax",@progbits
	.align	128
        .global         _ZN10layer_norm13ln_fwd_kernelINS_13Kernel_traitsI6__halffS2_fjLj768ELj1ELj4ELj1ELj16ENS_18Kernel_traits_baseILj768ES2_fS2_fjLj128EEEEEEEvNS_9FwdParamsE
        .type           _ZN10layer_norm13ln_fwd_kernelINS_13Kernel_traitsI6__halffS2_fjLj768ELj1ELj4ELj1ELj16ENS_18Kernel_traits_baseILj768ES2_fS2_fjLj128EEEEEEEvNS_9FwdParamsE,@function
        .size           _ZN10layer_norm13ln_fwd_kernelINS_13Kernel_traitsI6__halffS2_fjLj768ELj1ELj4ELj1ELj16ENS_18Kernel_traits_baseILj768ES2_fS2_fjLj128EEEEEEEvNS_9FwdParamsE,(.L_x_2114 - _ZN10layer_norm13ln_fwd_kernelINS_13Kernel_traitsI6__halffS2_fjLj768ELj1ELj4ELj1ELj16ENS_18Kernel_traits_baseILj768ES2_fS2_fjLj128EEEEEEEvNS_9FwdParamsE)
        .other          _ZN10layer_norm13ln_fwd_kernelINS_13Kernel_traitsI6__halffS2_fjLj768ELj1ELj4ELj1ELj16ENS_18Kernel_traits_baseILj768ES2_fS2_fjLj128EEEEEEEvNS_9FwdParamsE,@"STO_CUDA_ENTRY STV_DEFAULT"
_ZN10layer_norm13ln_fwd_kernelINS_13Kernel_traitsI6__halffS2_fjLj768ELj1ELj4ELj1ELj16ENS_18Kernel_traits_baseILj768ES2_fS2_fjLj128EEEEEEEvNS_9FwdParamsE:
.text._ZN10layer_norm13ln_fwd_kernelINS_13Kernel_traitsI6__halffS2_fjLj768ELj1ELj4ELj1ELj16ENS_18Kernel_traits_baseILj768ES2_fS2_fjLj128EEEEEEEvNS_9FwdParamsE:
        /* <DEDUP_REMOVED lines=74> */
.L_x_1943:
        /* <DEDUP_REMOVED lines=113> */
.L_x_1955:
        /* <DEDUP_REMOVED lines=16> */
[----:B------:R-:W-:Y:S01]  /*0cb0*/  F2FP.F16.F32.PACK_AB R0, RZ, R0 ;  /* 0x00000000ff00723e */ /* 0x000fe200000000ff */
[-C--:B------:R-:W-:Y:S01]  /*0cc0*/  FMUL.FTZ R17, R17, R14.reuse ;  /* 0x0000000e11117220 */ /* 0x080fe20000410000 */
[----:B------:R-:W-:Y:S01]  /*0cd0*/  F2FP.F16.F32.PACK_AB R5, RZ, R5 ;  /* 0x00000005ff05723e */ /* 0x000fe200000000ff */
[----:B------:R-:W-:Y:S01]  /*0ce0*/  FMUL.FTZ R20, R20, R14 ;  /* 0x0000000e14147220 */ /* 0x000fe20000410000 */
[----:B------:R-:W-:Y:S01]  /*0cf0*/  F2FP.F16.F32.PACK_AB R12, RZ, R12 ;  /* 0x0000000cff0c723e */ /* 0x000fe200000000ff */
[-C--:B------:R-:W-:Y:S01]  /*0d00*/  FMUL.FTZ R21, R21, R14.reuse ;  /* 0x0000000e15157220 */ /* 0x080fe20000410000 */
[----:B------:R-:W-:Y:S01]  /*0d10*/  PRMT R0, R0, 0x5410, R5 ;  /* 0x0000541000007816 */ /* 0x000fe20000000005 */
[-C--:B------:R-:W-:Y:S01]  /*0d20*/  FMUL.FTZ R24, R24, R14.reuse ;  /* 0x0000000e18187220 */ /* 0x080fe20000410000 */
[----:B------:R-:W-:Y:S01]  /*0d30*/  PRMT R5, R36, 0x7610, R59 ;  /* 0x0000761024057816 */ /* 0x000fe2000000003b */
[-C--:B------:R-:W-:Y:S01]  /*0d40*/  FMUL.FTZ R25, R25, R14.reuse ;  /* 0x0000000e19197220 */ /* 0x080fe20000410000 */
[----:B------:R-:W-:Y:S01]  /*0d50*/  F2FP.F16.F32.PACK_AB R13, RZ, R13 ;  /* 0x0000000dff0d723e */ /* 0x000fe200000000ff */
[----:B------:R-:W-:Y:S01]  /*0d60*/  FMUL.FTZ R4, R4, R14 ;  /* 0x0000000e04047220 */ /* 0x000fe20000410000 */
[----:B------:R-:W-:Y:S01]  /*0d70*/  F2FP.F16.F32.PACK_AB R16, RZ, R16 ;  /* 0x00000010ff10723e */ /* 0x000fe200000000ff */
[-C--:B------:R-:W-:Y:S01]  /*0d80*/  FMUL.FTZ R7, R7, R14.reuse ;  /* 0x0000000e07077220 */ /* 0x080fe20000410000 */
[----:B------:R-:W-:Y:S01]  /*0d90*/  HFMA2.MMA R5, R5, R0, R15 ;  /* 0x0000000005057235 */ /* 0x000fe2000000000f */
[-C--:B------:R-:W-:Y:S01]  /*0da0*/  FMUL.FTZ R0, R8, R14.reuse ;  /* 0x0000000e08007220 */ /* 0x080fe20000410000 */
[-C--:B------:R-:W-:Y:S01]  /*0db0*/  FMUL.FTZ R8, R9, R14.reuse ;  /* 0x0000000e09087220 */ /* 0x080fe20000410000 */
[----:B------:R-:W-:Y:S01]  /*0dc0*/  PRMT R12, R12, 0x5410, R13 ;  /* 0x000054100c0c7816 */ /* 0x000fe2000000000d */
[-C--:B------:R-:W-:Y:S01]  /*0dd0*/  FMUL.FTZ R19, R19, R14.reuse ;  /* 0x0000000e13137220 */ /* 0x080fe20000410000 */
[----:B------:R-:W-:Y:S01]  /*0de0*/  PRMT R13, R44, 0x5410, R63 ;  /* 0x000054102c0d7816 */ /* 0x000fe2000000003f */
[----:B------:R-:W-:Y:S01]  /*0df0*/  FMUL.FTZ R23, R23, R14 ;  /* 0x0000000e17177220 */ /* 0x000fe20000410000 */
[----:B------:R-:W-:Y:S01]  /*0e00*/  F2FP.F16.F32.PACK_AB R9, RZ, R0 ;  /* 0x00000000ff09723e */ /* 0x000fe200000000ff */
[----:B------:R-:W-:Y:S01]  /*0e10*/  FMUL.FTZ R27, R27, R14 ;  /* 0x0000000e1b1b7220 */ /* 0x000fe20000410000 */
[----:B------:R-:W-:-:S02]  /*0e20*/  F2FP.F16.F32.PACK_AB R8, RZ, R8 ;  /* 0x00000008ff08723e */ /* 0x000fc400000000ff */
[----:B------:R-:W-:Y:S02]  /*0e30*/  PRMT R15, R5, 0x7632, R15 ;  /* 0x00007632050f7816 */ /* 0x000fe4000000000f */
[----:B------:R-:W-:Y:S02]  /*0e40*/  F2FP.F16.F32.PACK_AB R17, RZ, R17 ;  /* 0x00000011ff11723e */ /* 0x000fe400000000ff */
[----:B------:R-:W-:Y:S02]  /*0e50*/  LOP3.LUT R0, R15, 0xffff, RZ, 0xc0, !PT ;  /* 0x0000ffff0f007812 */ /* 0x000fe400078ec0ff */
[----:B------:R-:W-:Y:S02]  /*0e60*/  PRMT R15, R5, 0x7610, R15 ;  /* 0x00007610050f7816 */ /* 0x000fe4000000000f */
[----:B------:R-:W-:Y:S02]  /*0e70*/  PRMT R5, R9, 0x5410, R8 ;  /* 0x0000541009057816 */ /* 0x000fe40000000008 */
[----:B------:R-:W-:-:S02]  /*0e80*/  SHF.L.U32 R9, R0, 0x10, RZ ;  /* 0x0000001000097819 */ /* 0x000fc400000006ff */
[----:B------:R-:W-:Y:S02]  /*0e90*/  F2FP.F16.F32.PACK_AB R20, RZ, R20 ;  /* 0x00000014ff14723e */ /* 0x000fe400000000ff */
[----:B------:R-:W-:Y:S02]  /*0ea0*/  LOP3.LUT R8, R9, 0xffff, R15, 0xf8, !PT ;  /* 0x0000ffff09087812 */ /* 0x000fe400078ef80f */
[----:B------:R-:W-:Y:S02]  /*0eb0*/  PRMT R9, R34, 0x5410, R59 ;  /* 0x0000541022097816 */ /* 0x000fe4000000003b */
[----:B------:R-:W-:Y:S02]  /*0ec0*/  PRMT R15, R46, 0x7610, R63 ;  /* 0x000076102e0f7816 */ /* 0x000fe4000000003f */
[----:B------:R-:W-:Y:S02]  /*0ed0*/  F2FP.F16.F32.PACK_AB R21, RZ, R21 ;  /* 0x00000015ff15723e */ /* 0x000fe400000000ff */
[----:B------:R-:W-:Y:S01]  /*0ee0*/  F2FP.F16.F32.PACK_AB R24, RZ, R24 ;  /* 0x00000018ff18723e */ /* 0x000fe200000000ff */
[----:B------:R-:W-:Y:S01]  /*0ef0*/  HFMA2 R5, R9, R5, R15 ;  /* 0x0000000509057231 */ /* 0x000fe2000000000f */
[----:B------:R-:W-:-:S02]  /*0f00*/  PRMT R9, R32, 0x7610, R58 ;  /* 0x0000761020097816 */ /* 0x000fc4000000003a */
[----:B------:R-:W-:Y:S02]  /*0f10*/  PRMT R15, R42, 0x7610, R62 ;  /* 0x000076102a0f7816 */ /* 0x000fe4000000003e */
[----:B------:R-:W-:Y:S02]  /*0f20*/  F2FP.F16.F32.PACK_AB R25, RZ, R25 ;  /* 0x00000019ff19723e */ /* 0x000fe400000000ff */
[----:B------:R-:W-:Y:S01]  /*0f30*/  HFMA2.MMA R13, R9, R12, R13 ;  /* 0x0000000c090d7235 */ /* 0x000fe2000000000d */
[----:B------:R-:W-:Y:S02]  /*0f40*/  PRMT R9, R16, 0x5410, R17 ;  /* 0x0000541010097816 */ /* 0x000fe40000000011 */
[----:B------:R-:W-:Y:S02]  /*0f50*/  PRMT R12, R30, 0x5410, R58 ;  /* 0x000054101e0c7816 */ /* 0x000fe4000000003a */
[----:B------:R-:W-:Y:S01]  /*0f60*/  PRMT R16, R20, 0x5410, R21 ;  /* 0x0000541014107816 */ /* 0x000fe20000000015 */
[----:B------:R-:W-:Y:S01]  /*0f70*/  FMUL.FTZ R21, R26, R14 ;  /* 0x0000000e1a157220 */ /* 0x000fe20000410000 */
[--C-:B------:R-:W-:Y:S01]  /*0f80*/  PRMT R17, R2, 0x5410, R57.reuse ;  /* 0x0000541002117816 */ /* 0x100fe20000000039 */
[----:B------:R-:W-:Y:S01]  /*0f90*/  HFMA2 R9, R12, R9, R15 ;  /* 0x000000090c097231 */ /* 0x000fe2000000000f */
[----:B------:R-:W-:-:S02]  /*0fa0*/  PRMT R12, R28, 0x7610, R57 ;  /* 0x000076101c0c7816 */ /* 0x000fc40000000039 */
[----:B------:R-:W-:Y:S02]  /*0fb0*/  PRMT R15, R40, 0x5410, R62 ;  /* 0x00005410280f7816 */ /* 0x000fe4000000003e */
[----:B------:R-:W-:Y:S02]  /*0fc0*/  PRMT R20, R38, 0x7610, R60 ;  /* 0x0000761026147816 */ /* 0x000fe4000000003c */
[----:B------:R-:W-:Y:S02]  /*0fd0*/  F2FP.F16.F32.PACK_AB R4, RZ, R4 ;  /* 0x00000004ff04723e */ /* 0x000fe400000000ff */
[----:B------:R-:W-:Y:S01]  /*0fe0*/  HFMA2.MMA R16, R12, R16, R15 ;  /* 0x000000100c107235 */ /* 0x000fe2000000000f */
[----:B------:R-:W-:Y:S02]  /*0ff0*/  PRMT R15, R13, 0x7632, R15 ;  /* 0x000076320d0f7816 */ /* 0x000fe4000000000f */
[----:B------:R-:W-:Y:S02]  /*1000*/  PRMT R12, R24, 0x5410, R25 ;  /* 0x00005410180c7816 */ /* 0x000fe40000000019 */
[----:B------:R-:W-:-:S02]  /*1010*/  LOP3.LUT R15, R15, 0xffff, RZ, 0xc0, !PT ;  /* 0x0000ffff0f0f7812 */ /* 0x000fc400078ec0ff */
[----:B------:R-:W-:Y:S01]  /*1020*/  F2FP.F16.F32.PACK_AB R21, RZ, R21 ;  /* 0x00000015ff15723e */ /* 0x000fe200000000ff */
[----:B------:R-:W-:Y:S02]  /*1030*/  HFMA2 R12, R17, R12, R20 ;  /* 0x0000000c110c7231 */ /* 0x000fe40000000014 */
[----:B------:R-:W-:Y:S01]  /*1040*/  FMUL.FTZ R17, R18, R14 ;  /* 0x0000000e12117220 */ /* 0x000fe20000410000 */
[----:B------:R-:W-:Y:S01]  /*1050*/  HFMA2 R20, R33.H0_H0, R4.H0_H0, R45.H0_H0 ;  /* 0x2000000421147231 */ /* 0x000fe2000004082d */
[----:B------:R-:W-:Y:S01]  /*1060*/  PRMT R4, R13, 0x7610, R4 ;  /* 0x000076100d047816 */ /* 0x000fe20000000004 */
[----:B------:R-:W-:Y:S01]  /*1070*/  HFMA2 R21, R3.H0_H0, R21.H0_H0, R39.H0_H0 ;  /* 0x2000001503157231 */ /* 0x000fe20000040827 */
[----:B------:R-:W-:Y:S02]  /*1080*/  SHF.L.U32 R18, R15, 0x10, RZ ;  /* 0x000000100f127819 */ /* 0x000fe400000006ff */
[----:B------:R-:W-:Y:S02]  /*1090*/  PRMT R13, R20, 0x7610, R13 ;  /* 0x00007610140d7816 */ /* 0x000fe4000000000d */
[----:B------:R-:W-:-:S02]  /*10a0*/  LOP3.LUT R4, R18, 0xffff, R4, 0xf8, !PT ;  /* 0x0000ffff12047812 */ /* 0x000fc400078ef804 */
[----:B------:R-:W-:Y:S02]  /*10b0*/  PRMT R18, R9, 0x7632, R18 ;  /* 0x0000763209127816 */ /* 0x000fe40000000012 */
[----:B------:R-:W-:Y:S02]  /*10c0*/  LOP3.LUT R13, R13, 0xffff, RZ, 0xc0, !PT ;  /* 0x0000ffff0d0d7812 */ /* 0x000fe400078ec0ff */
[----:B------:R-:W-:Y:S02]  /*10d0*/  SHF.L.U64.HI R20, R15, 0x10, RZ ;  /* 0x000000100f147819 */ /* 0x000fe400000102ff */
[----:B------:R-:W-:Y:S02]  /*10e0*/  LOP3.LUT R15, R18, 0xffff, RZ, 0xc0, !PT ;  /* 0x0000ffff120f7812 */ /* 0x000fe400078ec0ff */
[----:B------:R-:W-:Y:S02]  /*10f0*/  F2FP.F16.F32.PACK_AB R17, RZ, R17 ;  /* 0x00000011ff11723e */ /* 0x000fe400000000ff */
[----:B------:R-:W-:-:S02]  /*1100*/  LOP3.LUT R13, R13, 0xffff0000, R20, 0xf8, !PT ;  /* 0xffff00000d0d7812 */ /* 0x000fc400078ef814 */
[----:B------:R-:W-:Y:S01]  /*1110*/  PRMT R18, R9, 0x7610, R18 ;  /* 0x0000761009127816 */ /* 0x000fe20000000012 */
[----:B------:R-:W-:Y:S01]  /*1120*/  HFMA2 R17, R31.H0_H0, R17.H0_H0, R43.H0_H0 ;  /* 0x200000111f117231 */ /* 0x000fe2000004082b */
        /* <DEDUP_REMOVED lines=8> */
[----:B------:R-:W-:Y:S02]  /*11b0*/  F2FP.F16.F32.PACK_AB R9, RZ, R9 ;  /* 0x00000009ff09723e */ /* 0x000fe400000000ff */
[----:B------:R-:W-:Y:S02]  /*11c0*/  F2FP.F16.F32.PACK_AB R18, RZ, R18 ;  /* 0x00000012ff12723e */ /* 0x000fe400000000ff */
[----:B------:R-:W-:Y:S02]  /*11d0*/  LOP3.LUT R22, R22, 0xffff, RZ, 0xc0, !PT ;  /* 0x0000ffff16167812 */ /* 0x000fe400078ec0ff */
[----:B------:R-:W-:Y:S02]  /*11e0*/  LOP3.LUT R15, R17, 0xffff0000, R15, 0xf8, !PT ;  /* 0xffff0000110f7812 */ /* 0x000fe400078ef80f */
[----:B------:R-:W-:Y:S01]  /*11f0*/  PRMT R10, R16, 0x7610, R10 ;  /* 0x00007610100a7816 */ /* 0x000fe2000000000a */
[----:B------:R-:W-:Y:S01]  /*1200*/  HFMA2 R16, R37.H0_H0, R9.H0_H0, R49.H0_H0 ;  /* 0x2000000925107231 */ /* 0x000fe20000040831 */
[----:B------:R-:W-:Y:S01]  /*1210*/  PRMT R17, R12, 0x7632, R17 ;  /* 0x000076320c117816 */ /* 0x000fe20000000011 */
[----:B------:R-:W-:Y:S01]  /*1220*/  HFMA2 R9, R35.H0_H0, R18.H0_H0, R47.H0_H0 ;  /* 0x2000001223097231 */ /* 0x000fe2000004082f */
[----:B------:R-:W-:-:S02]  /*1230*/  SHF.L.U32 R18, R22, 0x10, RZ ;  /* 0x0000001016127819 */ /* 0x000fc400000006ff */
[----:B------:R-:W-:Y:S02]  /*1240*/  LOP3.LUT R17, R17, 0xffff, RZ, 0xc0, !PT ;  /* 0x0000ffff11117812 */ /* 0x000fe400078ec0ff */
[----:B------:R-:W-:Y:S02]  /*1250*/  LOP3.LUT R10, R18, 0xffff, R10, 0xf8, !PT ;  /* 0x0000ffff120a7812 */ /* 0x000fe400078ef80a */
[----:B------:R-:W-:Y:S02]  /*1260*/  SHF.L.U32 R18, R17, 0x10, RZ ;  /* 0x0000001011127819 */ /* 0x000fe400000006ff */
[----:B------:R-:W-:Y:S02]  /*1270*/  F2FP.F16.F32.PACK_AB R20, RZ, R20 ;  /* 0x00000014ff14723e */ /* 0x000fe400000000ff */
[----:B------:R-:W-:Y:S02]  /*1280*/  LOP3.LUT R21, R21, 0xffff, RZ, 0xc0, !PT ;  /* 0x0000ffff15157812 */ /* 0x000fe400078ec0ff */
[----:B------:R-:W-:Y:S01]  /*1290*/  SHF.L.U64.HI R17, R17, 0x10, RZ ;  /* 0x0000001011117819 */ /* 0x000fe200000102ff */
[----:B------:R-:W-:Y:S01]  /*12a0*/  HFMA2 R20, R29.H0_H0, R20.H0_H0, R41.H0_H0 ;  /* 0x200000141d147231 */ /* 0x000fe20000040829 */
[----:B------:R-:W-:-:S02]  /*12b0*/  LOP3.LUT R12, R18, 0xffff, R12, 0xf8, !PT ;  /* 0x0000ffff120c7812 */ /* 0x000fc400078ef80c */
[----:B------:R-:W-:Y:S02]  /*12c0*/  F2FP.F16.F32.PACK_AB R18, RZ, R7 ;  /* 0x00000007ff12723e */ /* 0x000fe400000000ff */
[--C-:B------:R-:W-:Y:S02]  /*12d0*/  LOP3.LUT R21, R21, 0xffff0000, R17.reuse, 0xf8, !PT ;  /* 0xffff000015157812 */ /* 0x100fe400078ef811 */
[----:B------:R-:W-:Y:S02]  /*12e0*/  F2FP.F16.F32.PACK_AB R7, RZ, R19 ;  /* 0x00000013ff07723e */ /* 0x000fe400000000ff */
[----:B------:R-:W-:Y:S02]  /*12f0*/  PRMT R17, R5, 0x7632, R17 ;  /* 0x0000763205117816 */ /* 0x000fe40000000011 */
[----:B------:R-:W-:Y:S01]  /*1300*/  LOP3.LUT R19, R16, 0xffff, RZ, 0xc0, !PT ;  /* 0x0000ffff10137812 */ /* 0x000fe200078ec0ff */
[----:B------:R-:W-:Y:S01]  /*1310*/  HFMA2 R16, R60.H0_H0, R18.H0_H0, R64.H1_H1 ;  /* 0x200000123c107231 */ /* 0x000fe20000060840 */
[----:B------:R-:W-:Y:S01]  /*1320*/  SHF.L.U64.HI R24, R0, 0x10, RZ ;  /* 0x0000001000187819 */ /* 0x000fe200000102ff */
[----:B------:R-:W-:Y:S01]  /*1330*/  HFMA2 R7, R67.H0_H0, R7.H0_H0, R67.H1_H1 ;  /* 0x2000000743077231 */ /* 0x000fe20000060843 */
[----:B------:R-:W-:-:S02]  /*1340*/  F2FP.F16.F32.PACK_AB R0, RZ, R23 ;  /* 0x00000017ff00723e */ /* 0x000fc400000000ff */
[----:B------:R-:W-:Y:S02]  /*1350*/  LOP3.LUT R23, R17, 0xffff, RZ, 0xc0, !PT ;  /* 0x0000ffff11177812 */ /* 0x000fe400078ec0ff */
[----:B------:R-:W-:Y:S01]  /*1360*/  LOP3.LUT R20, R20, 0xffff, RZ, 0xc0, !PT ;  /* 0x0000ffff14147812 */ /* 0x000fe200078ec0ff */
[----:B------:R-:W-:Y:S01]  /*1370*/  HFMA2 R0, R68.H0_H0, R0.H0_H0, R68.H1_H1 ;  /* 0x2000000044007231 */ /* 0x000fe20000060844 */
        /* <DEDUP_REMOVED lines=8> */
[----:B------:R-:W-:Y:S02]  /*1400*/  F2FP.F16.F32.PACK_AB R11, RZ, R11 ;  /* 0x0000000bff0b723e */ /* 0x000fe400000000ff */
[----:B------:R-:W-:Y:S02]  /*1410*/  LOP3.LUT R16, R24, 0xffff, R5, 0xf8, !PT ;  /* 0x0000ffff18107812 */ /* 0x000fe400078ef805 */
[----:B------:R-:W-:Y:S01]  /*1420*/  LOP3.LUT R9, R9, 0xffff, RZ, 0xc0, !PT ;  /* 0x0000ffff09097812 */ /* 0x000fe200078ec0ff */
[----:B------:R-:W-:Y:S01]  /*1430*/  HFMA2 R11, R66.H0_H0, R11.H0_H0, R66.H1_H1 ;  /* 0x2000000b420b7231 */ /* 0x000fe20000060842 */
        /* <DEDUP_REMOVED lines=12> */
[----:B------:R-:W-:Y:S02]  /*1500*/  F2FP.F16.F32.PACK_AB R22, RZ, R22 ;  /* 0x00000016ff16723e */ /* 0x000fe400000000ff */
[----:B------:R-:W-:Y:S02]  /*1510*/  F2FP.F16.F32.PACK_AB R27, RZ, R27 ;  /* 0x0000001bff1b723e */ /* 0x000fe400000000ff */
[----:B------:R-:W-:Y:S01]  /*1520*/  LOP3.LUT R11, R11, 0xffff, RZ, 0xc0, !PT ;  /* 0x0000ffff0b0b7812 */ /* 0x000fe200078ec0ff */
[----:B------:R-:W-:Y:S02]  /*1530*/  HFMA2 R22, R65.H0_H0, R22.H0_H0, R65.H1_H1 ;  /* 0x2000001641167231 */ /* 0x000fe40000060841 */
[----:B------:R-:W-:Y:S01]  /*1540*/  HFMA2 R27, R69.H0_H0, R27.H0_H0, R69.H1_H1 ;  /* 0x2000001b451b7231 */ /* 0x000fe20000060845 */
        /* <DEDUP_REMOVED lines=27> */
.L_x_1942:
        /* <DEDUP_REMOVED lines=8> */
.L_x_1945:
[----:B------:R-:W-:Y:S05]  /*1780*/  BSYNC B0 ;  /* 0x0000000000007941 */ /* 0x000fea0003800000 */
.L_x_1944:
        /* <DEDUP_REMOVED lines=8> */
.L_x_1946:
[----:B------:R-:W-:Y:S01]  /*1810*/  HFMA2.MMA R53, -RZ, RZ, 0, 2.384185791015625e-07 ;  /* 0x00000004ff357435 */ /* 0x000fe200000001ff */
[----:B------:R-:W-:Y:S01]  /*1820*/  FADD.FTZ R0, R0, R51 ;  /* 0x0000003300007221 */ /* 0x000fe20000010000 */
[----:B------:R-:W-:-:S04]  /*1830*/  MOV R51, 0xffffffff ;  /* 0xffffffff00337802 */ /* 0x000fc80000000f00 */
[----:B------:R-:W-:-:S07]  /*1840*/  MOV R54, R0 ;  /* 0x0000000000367202 */ /* 0x000fce0000000f00 */
[----:B------:R-:W-:Y:S05]  /*1850*/  WARPSYNC.COLLECTIVE R51, `(.L_x_1947) ;  /* 0x0000000033087348 */ /* 0x000fea0003c00000 */
[----:B------:R0:W1:Y:S02]  /*1860*/  SHFL.BFLY P1, R51, R54, R53, R52 ;  /* 0x0c00003536337389 */ /* 0x0000640000020034 */
[----:B01----:R-:W-:Y:S01]  /*1870*/  ENDCOLLECTIVE ;  /* 0x000000000000791b */ /* 0x003fe20003800000 */
.L_x_1947:
[----:B------:R-:W-:Y:S01]  /*1880*/  HFMA2.MMA R53, -RZ, RZ, 0, 4.76837158203125e-07 ;  /* 0x00000008ff357435 */ /* 0x000fe200000001ff */
[----:B------:R-:W-:Y:S01]  /*1890*/  FADD.FTZ R0, R0, R51 ;  /* 0x0000003300007221 */ /* 0x000fe20000010000 */
[----:B------:R-:W-:-:S04]  /*18a0*/  MOV R51, 0xffffffff ;  /* 0xffffffff00337802 */ /* 0x000fc80000000f00 */
[----:B------:R-:W-:-:S07]  /*18b0*/  MOV R54, R0 ;  /* 0x0000000000367202 */ /* 0x000fce0000000f00 */
[----:B------:R-:W-:Y:S05]  /*18c0*/  WARPSYNC.COLLECTIVE R51, `(.L_x_1948) ;  /* 0x0000000033087348 */ /* 0x000fea0003c00000 */
[----:B------:R0:W1:Y:S02]  /*18d0*/  SHFL.BFLY P1, R51, R54, R53, R52 ;  /* 0x0c00003536337389 */ /* 0x0000640000020034 */
[----:B01----:R-:W-:Y:S01]  /*18e0*/  ENDCOLLECTIVE ;  /* 0x000000000000791b */ /* 0x003fe20003800000 */
.L_x_1948:
[----:B------:R-:W-:Y:S01]  /*18f0*/  HFMA2.MMA R53, -RZ, RZ, 0, 9.5367431640625e-07 ;  /* 0x00000010ff357435 */ /* 0x000fe200000001ff */
[----:B------:R-:W-:Y:S01]  /*1900*/  FADD.FTZ R0, R0, R51 ;  /* 0x0000003300007221 */ /* 0x000fe20000010000 */
[----:B------:R-:W-:-:S04]  /*1910*/  MOV R51, 0xffffffff ;  /* 0xffffffff00337802 */ /* 0x000fc80000000f00 */
[----:B------:R-:W-:-:S07]  /*1920*/  MOV R54, R0 ;  /* 0x0000000000367202 */ /* 0x000fce0000000f00 */
[----:B------:R-:W-:Y:S05]  /*1930*/  WARPSYNC.COLLECTIVE R51, `(.L_x_1949) ;  /* 0x0000000033087348 */ /* 0x000fea0003c00000 */
[----:B------:R0:W1:Y:S02]  /*1940*/  SHFL.BFLY P1, R51, R54, R53, R52 ;  /* 0x0c00003536337389 */ /* 0x0000640000020034 */
[----:B01----:R-:W-:Y:S01]  /*1950*/  ENDCOLLECTIVE ;  /* 0x000000000000791b */ /* 0x003fe20003800000 */
.L_x_1949:
        /* <DEDUP_REMOVED lines=56> */
.L_x_1950:
[----:B------:R-:W-:Y:S01]  /*1ce0*/  HFMA2.MMA R53, -RZ, RZ, 0, 1.1920928955078125e-07 ;  /* 0x00000002ff357435 */ /* 0x000fe200000001ff */
[----:B------:R-:W-:Y:S01]  /*1cf0*/  FADD.FTZ R14, R14, R51 ;  /* 0x000000330e0e7221 */ /* 0x000fe20000010000 */
[----:B------:R-:W-:-:S04]  /*1d00*/  MOV R51, 0xffffffff ;  /* 0xffffffff00337802 */ /* 0x000fc80000000f00 */
[----:B------:R-:W-:-:S07]  /*1d10*/  MOV R54, R14 ;  /* 0x0000000e00367202 */ /* 0x000fce0000000f00 */
[----:B------:R-:W-:Y:S05]  /*1d20*/  WARPSYNC.COLLECTIVE R51, `(.L_x_1951) ;  /* 0x0000000033087348 */ /* 0x000fea0003c00000 */
[----:B------:R0:W1:Y:S02]  /*1d30*/  SHFL.BFLY P1, R51, R54, R53, R52 ;  /* 0x0c00003536337389 */ /* 0x0000640000020034 */
[----:B01----:R-:W-:Y:S01]  /*1d40*/  ENDCOLLECTIVE ;  /* 0x000000000000791b */ /* 0x003fe20003800000 */
.L_x_1951:
[----:B------:R-:W-:Y:S01]  /*1d50*/  HFMA2.MMA R53, -RZ, RZ, 0, 2.384185791015625e-07 ;  /* 0x00000004ff357435 */ /* 0x000fe200000001ff */
[----:B------:R-:W-:Y:S01]  /*1d60*/  FADD.FTZ R14, R14, R51 ;  /* 0x000000330e0e7221 */ /* 0x000fe20000010000 */
[----:B------:R-:W-:-:S04]  /*1d70*/  MOV R51, 0xffffffff ;  /* 0xffffffff00337802 */ /* 0x000fc80000000f00 */
[----:B------:R-:W-:-:S07]  /*1d80*/  MOV R54, R14 ;  /* 0x0000000e00367202 */ /* 0x000fce0000000f00 */
[----:B------:R-:W-:Y:S05]  /*1d90*/  WARPSYNC.COLLECTIVE R51, `(.L_x_1952) ;  /* 0x0000000033087348 */ /* 0x000fea0003c00000 */
[----:B------:R0:W1:Y:S02]  /*1da0*/  SHFL.BFLY P1, R51, R54, R53, R52 ;  /* 0x0c00003536337389 */ /* 0x0000640000020034 */
[----:B01----:R-:W-:Y:S01]  /*1db0*/  ENDCOLLECTIVE ;  /* 0x000000000000791b */ /* 0x003fe20003800000 */
.L_x_1952:
[----:B------:R-:W-:Y:S01]  /*1dc0*/  HFMA2.MMA R53, -RZ, RZ, 0, 4.76837158203125e-07 ;  /* 0x00000008ff357435 */ /* 0x000fe200000001ff */
[----:B------:R-:W-:Y:S01]  /*1dd0*/  FADD.FTZ R14, R14, R51 ;  /* 0x000000330e0e7221 */ /* 0x000fe20000010000 */
[----:B------:R-:W-:-:S04]  /*1de0*/  MOV R51, 0xffffffff ;  /* 0xffffffff00337802 */ /* 0x000fc80000000f00 */
[----:B------:R-:W-:-:S07]  /*1df0*/  MOV R54, R14 ;  /* 0x0000000e00367202 */ /* 0x000fce0000000f00 */
[----:B------:R-:W-:Y:S05]  /*1e00*/  WARPSYNC.COLLECTIVE R51, `(.L_x_1953) ;  /* 0x0000000033087348 */ /* 0x000fea0003c00000 */
[----:B------:R0:W1:Y:S02]  /*1e10*/  SHFL.BFLY P1, R51, R54, R53, R52 ;  /* 0x0c00003536337389 */ /* 0x0000640000020034 */
[----:B01----:R-:W-:Y:S01]  /*1e20*/  ENDCOLLECTIVE ;  /* 0x000000000000791b */ /* 0x003fe20003800000 */
.L_x_1953:
[----:B------:R-:W-:Y:S01]  /*1e30*/  HFMA2.MMA R53, -RZ, RZ, 0, 9.5367431640625e-07 ;  /* 0x00000010ff357435 */ /* 0x000fe200000001ff */
[----:B------:R-:W-:Y:S01]  /*1e40*/  FADD.FTZ R14, R14, R51 ;  /* 0x000000330e0e7221 */ /* 0x000fe20000010000 */
[----:B------:R-:W-:-:S04]  /*1e50*/  MOV R51, 0xffffffff ;  /* 0xffffffff00337802 */ /* 0x000fc80000000f00 */
[----:B------:R-:W-:-:S07]  /*1e60*/  MOV R54, R14 ;  /* 0x0000000e00367202 */ /* 0x000fce0000000f00 */
[----:B------:R-:W-:Y:S05]  /*1e70*/  WARPSYNC.COLLECTIVE R51, `(.L_x_1954) ;  /* 0x0000000033087348 */ /* 0x000fea0003c00000 */
[----:B------:R0:W1:Y:S02]  /*1e80*/  SHFL.BFLY P1, R51, R54, R53, R52 ;  /* 0x0c00003536337389 */ /* 0x0000640000020034 */
[----:B01----:R-:W-:Y:S01]  /*1e90*/  ENDCOLLECTIVE ;  /* 0x000000000000791b */ /* 0x003fe20003800000 */
.L_x_1954:
[----:B------:R-:W-:Y:S05]  /*1ea0*/  BRA `(.L_x_1955) ;  /* 0xffffffec00407947 */ /* 0x000fea000383ffff */
.L_x_1956:
        /* <DEDUP_REMOVED lines=13> */
.L_x_2114:


//--------------------- .text._ZN10layer_norm13ln_fwd_kernelINS_13Kernel_traitsI6__halfS2_S2_fjLj768ELj1ELj4ELj1ELj16ENS_18Kernel_traits_baseILj768ES2_S2_S2_fjLj128EEEEEEEvNS_9FwdParamsE --------------------------
	.section	.text._ZN10layer_norm13ln_fwd_kernelINS_13Kernel_traitsI6__halfS2_S2_fjLj768ELj1ELj4ELj1ELj16ENS_18Kernel_traits_baseILj768ES2_S2_S2_fjLj128EEEEEEEvNS_9FwdParamsE,"ax",@progbits
	.align	128
        .global         _ZN10layer_norm13ln_fwd_kernelINS_13Kernel_traitsI6__halfS2_S2_fjLj768ELj1ELj4ELj1ELj16ENS_18Kernel_traits_baseILj768ES2_S2_S2_fjLj128EEEEEEEvNS_9FwdParamsE
        .type           _ZN10layer_norm13ln_fwd_kernelINS_13Kernel_traitsI6__halfS2_S2_fjLj768ELj1ELj4ELj1ELj16ENS_18Kernel_traits_baseILj768ES2_S2_S2_fjLj128EEEEEEEvNS_9FwdParamsE,@function
        .size           _ZN10layer_norm13ln_fwd_kernelINS_13Kernel_traitsI6__halfS2_S2_fjLj768ELj1ELj4ELj1ELj16ENS_18Kernel_traits_baseILj768ES2_S2_S2_fjLj128EEEEEEEvNS_9FwdParamsE,(.L_x_2115 - _ZN10layer_norm13ln_fwd_kernelINS_13Kernel_traitsI6__halfS2_S2_fjLj768ELj1ELj4ELj1ELj16ENS_18Kernel_traits_baseILj768ES2_S2_S2_fjLj128EEEEEEEvNS_9FwdParamsE)
        .other          _ZN10layer_norm13ln_fwd_kernelINS_13Kernel_traitsI6__halfS2_S2_fjLj768ELj1ELj4ELj1ELj16ENS_18Kernel_traits_baseILj768ES2_S2_S2_fjLj128EEEEEEEvNS_9FwdParamsE,@"STO_CUDA_ENTRY STV_DEFAULT"
_ZN10layer_norm13ln_fwd_kernelINS_13Kernel_traitsI6__halfS2_S2_fjLj768ELj1ELj4ELj1ELj16ENS_18Kernel_traits_baseILj768ES2_S2_S2_fjLj128EEEEEEEvNS_9FwdParamsE:
.text._ZN10layer_norm13ln_fwd_kernelINS_13Kernel_traitsI6__halfS2_S2_fjLj768ELj1ELj4ELj1ELj16ENS_18Kernel_traits_baseILj768ES2_S2_S2_fjLj128EEEEEEEvNS_9FwdParamsE:
[----:B------:R-:W0:Y:S01]  /*0000*/  LDC R1, c[0x0][0x28] ;  /* 0x00000a00ff017b82 */ /* 0x000e220000000800 */
[----:B------:R-:W1:Y:S01]  /*0010*/  S2R R60, SR_TID.X ;  /* 0x00000000003c7919 */ /* 0x000e620000002100 */
[----:B------:R-:W-:Y:S01]  /*0020*/  ULDC UR4, c[0x0][0x214] ;  /* 0x0000850000047ab9 */ /* 0x000fe20000000800 */
[----:B0-----:R-:W-:Y:S01]  /*0030*/  IADD3 R1, R1, -0x8, RZ ;  /* 0xfffffff801017810 */ /* 0x001fe20007ffe0ff */
[----:B------:R-:W0:Y:S01]  /*0040*/  S2R R5, SR_CTAID.X ;  /* 0x0000000000057919 */ /* 0x000e220000002500 */
[----:B-1----:R-:W-:-:S04]  /*0050*/  SHF.R.U32.HI R0, RZ, 0x5, R60 ;  /* 0x00000005ff007819 */ /* 0x002fc8000001163c */
[----:B0-----:R-:W-:-:S04]  /*0060*/  LEA R5, R5, R0, 0x2 ;  /* 0x0000000005057211 */ /* 0x001fc800078e10ff */
        /* <DEDUP_REMOVED lines=18> */
.L_x_1958:
[----:B-1----:R-:W1:Y:S01]  /*0190*/  LDC.64 R36, c[0x0][0x220] ;  /* 0x00008800ff247b82 */ /* 0x002e620000000a00 */
[----:B------:R-:W-:-:S04]  /*01a0*/  IMAD R4, R5, 0x60, R60 ;  /* 0x0000006005047824 */ /* 0x000fc800078e023c */
[----:B-1----:R-:W-:-:S06]  /*01b0*/  IMAD.WIDE.U32 R28, R4, 0x10, R36 ;  /* 0x00000010041c7825 */ /* 0x002fcc00078e0024 */
[----:B------:R-:W2:Y:S01]  /*01c0*/  LDG.E.128 R28, desc[UR4][R28.64] ;  /* 0x000000041c1c7981 */ /* 0x000ea2000c1e1d00 */
[----:B0-----:R-:W-:-:S05]  /*01d0*/  IADD3 R3, R4, 0x20, RZ ;  /* 0x0000002004037810 */ /* 0x001fca0007ffe0ff */
[----:B------:R-:W-:-:S06]  /*01e0*/  IMAD.WIDE.U32 R32, R3, 0x10, R36 ;  /* 0x0000001003207825 */ /* 0x000fcc00078e0024 */
[----:B------:R-:W3:Y:S01]  /*01f0*/  LDG.E.128 R32, desc[UR4][R32.64] ;  /* 0x0000000420207981 */ /* 0x000ee2000c1e1d00 */
        /* <DEDUP_REMOVED lines=121> */
.L_x_1970:
[----:B------:R-:W2:Y:S01]  /*0990*/  LDC R50, c[0x0][0x260] ;  /* 0x00009800ff327b82 */ /* 0x000ea20000000800 */
[----:B-1----:R-:W-:Y:S01]  /*09a0*/  FADD.FTZ R49, R48, R49 ;  /* 0x0000003130317221 */ /* 0x002fe20000010000 */
[----:B------:R1:W-:Y:S06]  /*09b0*/  STL [R1], R60 ;  /* 0x0000003c01007387 */ /* 0x0003ec0000100800 */
[----:B-1----:R-:W0:Y:S01]  /*09c0*/  LDC.64 R60, c[0x0][0x228] ;  /* 0x00008a00ff3c7b82 */ /* 0x002e220000000a00 */
[----:B--2---:R-:W-:-:S06]  /*09d0*/  FFMA.FTZ R50, R49, 0.001302083372138440609, R50 ;  /* 0x3aaaaaab31327823 */ /* 0x004fcc0000010032 */
[----:B------:R-:W1:Y:S01]  /*09e0*/  MUFU.RSQ R50, R50 ;  /* 0x0000003200327308 */ /* 0x000e620000001400 */
[----:B0-----:R-:W-:-:S04]  /*09f0*/  IMAD.WIDE.U32 R48, R3, 0x10, R60 ;  /* 0x0000001003307825 */ /* 0x001fc800078e003c */
[----:B------:R-:W-:-:S04]  /*0a00*/  IMAD.WIDE.U32 R2, R2, 0x10, R60 ;  /* 0x0000001002027825 */ /* 0x000fc800078e003c */
[-C--:B-1----:R-:W-:Y:S01]  /*0a10*/  FMUL.FTZ R51, R7, R50.reuse ;  /* 0x0000003207337220 */ /* 0x082fe20000410000 */
[----:B------:R-:W-:Y:S01]  /*0a20*/  FMUL.FTZ R52, R6, R50 ;  /* 0x0000003206347220 */ /* 0x000fe20000410000 */
[----:B------:R-:W-:-:S04]  /*0a30*/  IMAD.WIDE.U32 R6, R4, 0x10, R60 ;  /* 0x0000001004067825 */ /* 0x000fc800078e003c */
[-C--:B------:R-:W-:Y:S01]  /*0a40*/  FMUL.FTZ R0, R0, R50.reuse ;  /* 0x0000003200007220 */ /* 0x080fe20000410000 */
[----:B------:R1:W5:Y:S01]  /*0a50*/  LDL.LU R60, [R1] ;  /* 0x00000000013c7983 */ /* 0x0003620000300800 */
[-C--:B------:R-:W-:Y:S01]  /*0a60*/  FMUL.FTZ R29, R29, R50.reuse ;  /* 0x000000321d1d7220 */ /* 0x080fe20000410000 */
[----:B------:R-:W-:Y:S02]  /*0a70*/  FMUL.FTZ R28, R28, R50 ;  /* 0x000000321c1c7220 */ /* 0x000fe40000410000 */
[----:B------:R-:W-:Y:S02]  /*0a80*/  F2FP.F16.F32.PACK_AB R4, R51, R0 ;  /* 0x000000003304723e */ /* 0x000fe400000000ff */
[----:B------:R-:W-:Y:S01]  /*0a90*/  F2FP.F16.F32.PACK_AB R0, R29, R52 ;  /* 0x000000341d00723e */ /* 0x000fe200000000ff */
[-C--:B------:R-:W-:Y:S01]  /*0aa0*/  FMUL.FTZ R29, R40, R50.reuse ;  /* 0x00000032281d7220 */ /* 0x080fe20000410000 */
[-C--:B------:R-:W-:Y:S01]  /*0ab0*/  FMUL.FTZ R40, R30, R50.reuse ;  /* 0x000000321e287220 */ /* 0x080fe20000410000 */
[-C--:B------:R-:W-:Y:S01]  /*0ac0*/  FMUL.FTZ R41, R41, R50.reuse ;  /* 0x0000003229297220 */ /* 0x080fe20000410000 */
[-C--:B------:R-:W-:Y:S01]  /*0ad0*/  FMUL.FTZ R31, R31, R50.reuse ;  /* 0x000000321f1f7220 */ /* 0x080fe20000410000 */
[----:B------:R-:W-:Y:S01]  /*0ae0*/  FMUL.FTZ R42, R42, R50 ;  /* 0x000000322a2a7220 */ /* 0x000fe20000410000 */
[----:B------:R-:W-:Y:S01]  /*0af0*/  F2FP.F16.F32.PACK_AB R30, R29, R28 ;  /* 0x0000001c1d1e723e */ /* 0x000fe200000000ff */
[----:B------:R-:W0:Y:S01]  /*0b00*/  @!P0 LDC.64 R52, c[0x0][0x238] ;  /* 0x00008e00ff348b82 */ /* 0x000e220000000a00 */
[----:B------:R-:W-:Y:S01]  /*0b10*/  F2FP.F16.F32.PACK_AB R29, R41, R40 ;  /* 0x00000028291d723e */ /* 0x000fe200000000ff */
[-C--:B------:R-:W-:Y:S01]  /*0b20*/  FMUL.FTZ R41, R32, R50.reuse ;  /* 0x0000003220297220 */ /* 0x080fe20000410000 */
[----:B------:R-:W-:Y:S01]  /*0b30*/  F2FP.F16.F32.PACK_AB R28, R42, R31 ;  /* 0x0000001f2a1c723e */ /* 0x000fe200000000ff */
[----:B------:R-:W-:-:S04]  /*0b40*/  FMUL.FTZ R31, R33, R50 ;  /* 0x00000032211f7220 */ /* 0x000fc80000410000 */
[----:B------:R-:W2:Y:S01]  /*0b50*/  @!P0 LDC.64 R32, c[0x0][0x230] ;  /* 0x00008c00ff208b82 */ /* 0x000ea20000000a00 */
[-C--:B------:R-:W-:Y:S01]  /*0b60*/  FMUL.FTZ R36, R36, R50.reuse ;  /* 0x0000003224247220 */ /* 0x080fe20000410000 */
[-C--:B------:R-:W-:Y:S01]  /*0b70*/  FMUL.FTZ R47, R47, R50.reuse ;  /* 0x000000322f2f7220 */ /* 0x080fe20000410000 */
[-C--:B------:R-:W-:Y:S01]  /*0b80*/  FMUL.FTZ R40, R43, R50.reuse ;  /* 0x000000322b287220 */ /* 0x080fe20000410000 */
[-C--:B------:R-:W-:Y:S01]  /*0b90*/  FMUL.FTZ R43, R38, R50.reuse ;  /* 0x00000032262b7220 */ /* 0x080fe20000410000 */
[----:B------:R-:W-:Y:S02]  /*0ba0*/  FMUL.FTZ R42, R37, R50 ;  /* 0x00000032252a7220 */ /* 0x000fe40000410000 */
[----:B------:R-:W-:Y:S01]  /*0bb0*/  F2FP.F16.F32.PACK_AB R38, R47, R36 ;  /* 0x000000242f26723e */ /* 0x000fe200000000ff */
[-C--:B------:R-:W-:Y:S01]  /*0bc0*/  FMUL.FTZ R44, R44, R50.reuse ;  /* 0x000000322c2c7220 */ /* 0x080fe20000410000 */
[----:B------:R-:W3:Y:S01]  /*0bd0*/  LDC.64 R36, c[0x0][0x210] ;  /* 0x00008400ff247b82 */ /* 0x000ee20000000a00 */
[-C--:B------:R-:W-:Y:S01]  /*0be0*/  FMUL.FTZ R34, R34, R50.reuse ;  /* 0x0000003222227220 */ /* 0x080fe20000410000 */
[-C--:B------:R-:W-:Y:S01]  /*0bf0*/  FMUL.FTZ R45, R45, R50.reuse ;  /* 0x000000322d2d7220 */ /* 0x080fe20000410000 */
[-C--:B------:R-:W-:Y:S01]  /*0c00*/  FMUL.FTZ R51, R35, R50.reuse ;  /* 0x0000003223337220 */ /* 0x080fe20000410000 */
[----:B------:R-:W-:Y:S01]  /*0c10*/  F2FP.F16.F32.PACK_AB R41, R40, R41 ;  /* 0x000000292829723e */ /* 0x000fe200000000ff */
[-C--:B------:R-:W-:Y:S01]  /*0c20*/  FMUL.FTZ R46, R46, R50.reuse ;  /* 0x000000322e2e7220 */ /* 0x080fe20000410000 */
[----:B------:R-:W-:Y:S01]  /*0c30*/  FMUL.FTZ R35, R54, R50 ;  /* 0x0000003236237220 */ /* 0x000fe20000410000 */
[----:B------:R-:W-:-:S02]  /*0c40*/  F2FP.F16.F32.PACK_AB R40, R44, R31 ;  /* 0x0000001f2c28723e */ /* 0x000fc400000000ff */
[----:B------:R-:W-:Y:S01]  /*0c50*/  F2FP.F16.F32.PACK_AB R31, R45, R34 ;  /* 0x000000222d1f723e */ /* 0x000fe200000000ff */
[----:B------:R-:W-:Y:S01]  /*0c60*/  FMUL.FTZ R34, R55, R50 ;  /* 0x0000003237227220 */ /* 0x000fe20000410000 */
[----:B------:R-:W-:Y:S02]  /*0c70*/  F2FP.F16.F32.PACK_AB R51, R46, R51 ;  /* 0x000000332e33723e */ /* 0x000fe400000000ff */
[----:B------:R-:W-:Y:S02]  /*0c80*/  F2FP.F16.F32.PACK_AB R42, R35, R42 ;  /* 0x0000002a232a723e */ /* 0x000fe400000000ff */
[----:B------:R-:W-:Y:S01]  /*0c90*/  F2FP.F16.F32.PACK_AB R43, R34, R43 ;  /* 0x0000002b222b723e */ /* 0x000fe200000000ff */
[C---:B--2---:R-:W-:Y:S01]  /*0ca0*/  @!P0 IMAD.WIDE R44, R5.reuse, 0x4, R32 ;  /* 0x00000004052c8825 */ /* 0x044fe200078e0220 */
[----:B-----5:R-:W-:Y:S02]  /*0cb0*/  HFMA2.MMA R32, R56, R4, R16 ;  /* 0x0000000438207235 */ /* 0x020fe40000000010 */
[----:B------:R-:W-:Y:S01]  /*0cc0*/  HFMA2.MMA R34, R58, R30, R18 ;  /* 0x0000001e3a227235 */ /* 0x000fe20000000012 */
[----:B0-----:R-:W-:Y:S01]  /*0cd0*/  @!P0 IMAD.WIDE R46, R5, 0x4, R52 ;  /* 0x00000004052e8825 */ /* 0x001fe200078e0234 */
[----:B------:R-:W-:-:S03]  /*0ce0*/  HFMA2.MMA R28, R8, R28, R20 ;  /* 0x0000001c081c7235 */ /* 0x000fc60000000014 */
        /* <DEDUP_REMOVED lines=8> */
[----:B------:R-:W-:Y:S02]  /*0d70*/  HFMA2 R41, R13, R38, R25 ;  /* 0x000000260d297231 */ /* 0x000fe40000000019 */
[----:B------:R-:W-:Y:S01]  /*0d80*/  HFMA2 R43, R15, R43, R27 ;  /* 0x0000002b0f2b7231 */ /* 0x000fe2000000001b */
[----:B------:R1:W-:Y:S01]  /*0d90*/  @!P0 STG.E desc[UR4][R46.64], R50 ;  /* 0x000000322e008986 */ /* 0x0003e2000c101904 */
[----:B---3--:R-:W-:-:S03]  /*0da0*/  LEA R5, R36, R5, 0x2 ;  /* 0x0000000524057211 */ /* 0x008fc600078e10ff */
[----:B------:R1:W-:Y:S04]  /*0db0*/  STG.E.128 desc[UR4][R6.64], R32 ;  /* 0x0000002006007986 */ /* 0x0003e8000c101d04 */
[----:B------:R1:W-:Y:S04]  /*0dc0*/  STG.E.128 desc[UR4][R48.64], R28 ;  /* 0x0000001c30007986 */ /* 0x0003e8000c101d04 */
[----:B------:R1:W-:Y:S01]  /*0dd0*/  STG.E.128 desc[UR4][R2.64], R40 ;  /* 0x0000002802007986 */ /* 0x0003e2000c101d04 */
[----:B------:R-:W-:-:S13]  /*0de0*/  ISETP.GE.AND P1, PT, R5, R37, PT ;  /* 0x000000250500720c */ /* 0x000fda0003f26270 */
[----:B------:R-:W-:Y:S05]  /*0df0*/  @!P1 BRA `(.L_x_1958) ;  /* 0xfffffff000e49947 */ /* 0x000fea000383ffff */
[----:B------:R-:W-:Y:S05]  /*0e00*/  EXIT ;  /* 0x000000000000794d */ /* 0x000fea0003800000 */
.L_x_1957:
[----:B------:R-:W-:Y:S01]  /*0e10*/  HFMA2.MMA R51, -RZ, RZ, 0, 1.847743988037109375e-06 ;  /* 0x0000001fff337435 */ /* 0x000fe200000001ff */
[----:B------:R-:W-:Y:S01]  /*0e20*/  BSSY B0, `(.L_x_1959) ;  /* 0x0000006000007945 */ /* 0x000fe20003800000 */
[----:B------:R-:W-:Y:S02]  /*0e30*/  MOV R52, 0x1 ;  /* 0x0000000100347802 */ /* 0x000fe40000000f00 */
[----:B------:R-:W-:-:S07]  /*0e40*/  MOV R50, 0xffffffff ;  /* 0xffffffff00327802 */ /* 0x000fce0000000f00 */
[----:B-----5:R-:W-:Y:S05]  /*0e50*/  WARPSYNC.COLLECTIVE R50, `(.L_x_1960) ;  /* 0x0000000032087348 */ /* 0x020fea0003c00000 */
[----:B------:R0:W1:Y:S02]  /*0e60*/  SHFL.BFLY P1, R50, R53, R52, R51 ;  /* 0x0c00003435327389 */ /* 0x0000640000020033 */
[----:B01---5:R-:W-:Y:S01]  /*0e70*/  ENDCOLLECTIVE ;  /* 0x000000000000791b */ /* 0x023fe20003800000 */
.L_x_1960:
[----:B------:R-:W-:Y:S05]  /*0e80*/  BSYNC B0 ;  /* 0x0000000000007941 */ /* 0x000fea0003800000 */
.L_x_1959:
[----:B------:R-:W-:Y:S01]  /*0e90*/  FADD.FTZ R53, R53, R50 ;  /* 0x0000003235357221 */ /* 0x000fe20000010000 */
[----:B------:R-:W-:Y:S01]  /*0ea0*/  HFMA2.MMA R52, -RZ, RZ, 0, 1.1920928955078125e-07 ;  /* 0x00000002ff347435 */ /* 0x000fe200000001ff */
[----:B------:R-:W-:Y:S02]  /*0eb0*/  MOV R50, 0xffffffff ;  /* 0xffffffff00327802 */ /* 0x000fe40000000f00 */
[----:B------:R-:W-:-:S08]  /*0ec0*/  MOV R51, 0x1f ;  /* 0x0000001f00337802 */ /* 0x000fd00000000f00 */
[----:B------:R-:W-:Y:S05]  /*0ed0*/  WARPSYNC.COLLECTIVE R50, `(.L_x_1961) ;  /* 0x0000000032087348 */ /* 0x000fea0003c00000 */
[----:B------:R0:W1:Y:S02]  /*0ee0*/  SHFL.BFLY P1, R50, R53, R52, R51 ;  /* 0x0c00003435327389 */ /* 0x0000640000020033 */
[----:B01----:R-:W-:Y:S01]  /*0ef0*/  ENDCOLLECTIVE ;  /* 0x000000000000791b */ /* 0x003fe20003800000 */
.L_x_1961:
        /* <DEDUP_REMOVED lines=8> */
.L_x_1962:
        /* <DEDUP_REMOVED lines=8> */
.L_x_1963:
        /* <DEDUP_REMOVED lines=8> */
.L_x_1964:
[----:B------:R-:W-:Y:S01]  /*1080*/  HFMA2.MMA R52, -RZ, RZ, 0, 5.9604644775390625e-08 ;  /* 0x00000001ff347435 */ /* 0x000fe200000001ff */
[----:B------:R-:W-:-:S05]  /*1090*/  MOV R39, R50 ;  /* 0x0000003200277202 */ /* 0x000fca0000000f00 */
        /* <DEDUP_REMOVED lines=49> */
[----:B------:R-:W-:Y:S01]  /*13b0*/  FFMA.FTZ R48, R38, R38, R51 ;  /* 0x0000002626307223 */ /* 0x000fe20000010033 */
[----:B------:R-:W-:-:S03]  /*13c0*/  MOV R51, 0x1f ;  /* 0x0000001f00337802 */ /* 0x000fc60000000f00 */
[----:B------:R-:W-:-:S07]  /*13d0*/  FFMA.FTZ R53, R55, R55, R48 ;  /* 0x0000003737357223 */ /* 0x000fce0000010030 */
[----:B------:R-:W-:Y:S05]  /*13e0*/  WARPSYNC.COLLECTIVE R50, `(.L_x_1965) ;  /* 0x0000000032087348 */ /* 0x000fea0003c00000 */
[----:B------:R0:W1:Y:S02]  /*13f0*/  SHFL.BFLY P1, R50, R53, R52, R51 ;  /* 0x0c00003435327389 */ /* 0x0000640000020033 */
[----:B01----:R-:W-:Y:S01]  /*1400*/  ENDCOLLECTIVE ;  /* 0x000000000000791b */ /* 0x003fe20003800000 */
.L_x_1965:
        /* <DEDUP_REMOVED lines=8> */
.L_x_1966:
        /* <DEDUP_REMOVED lines=8> */
.L_x_1967:
        /* <DEDUP_REMOVED lines=8> */
.L_x_1968:
        /* <DEDUP_REMOVED lines=8> */
.L_x_1969:
[----:B------:R-:W-:Y:S01]  /*1610*/  MOV R49, R50 ;  /* 0x0000003200317202 */ /* 0x000fe20000000f00 */
[----:B------:R-:W-:Y:S06]  /*1620*/  BRA `(.L_x_1970) ;  /* 0xfffffff000d87947 */ /* 0x000fec000383ffff */
.L_x_1971:
        /* <DEDUP_REMOVED lines=13> */
.L_x_2115:


//--------------------- .text._ZN10layer_norm13ln_fwd_kernelINS_13Kernel_traitsIffffjLj768ELj1ELj4ELj1ELj16ENS_18Kernel_traits_baseILj768EffffjLj128EEEEEEEvNS_9FwdParamsE --------------------------
	.section	.text._ZN10layer_norm13ln_fwd_kernelINS_13Kernel_traitsIffffjLj768ELj1ELj4ELj1ELj16ENS_18Kernel_traits_baseILj768EffffjLj128EEEEEEEvNS_9FwdParamsE,"ax",@progbits
	.align	128
        .global         _ZN10layer_norm13ln_fwd_kernelINS_13Kernel_traitsIffffjLj768ELj1ELj4ELj1ELj16ENS_18Kernel_traits_baseILj768EffffjLj128EEEEEEEvNS_9FwdParamsE
        .type           _ZN10layer_norm13ln_fwd_kernelINS_13Kernel_traitsIffffjLj768ELj1ELj4ELj1ELj16ENS_18Kernel_traits_baseILj768EffffjLj128EEEEEEEvNS_9FwdParamsE,@function
        .size           _ZN10layer_norm13ln_fwd_kernelINS_13Kernel_traitsIffffjLj768ELj1ELj4ELj1ELj16ENS_18Kernel_traits_baseILj768EffffjLj128EEEEEEEvNS_9FwdParamsE,(.L_x_2116 - _ZN10layer_norm13ln_fwd_kernelINS_13Kernel_traitsIffffjLj768ELj1ELj4ELj1ELj16ENS_18Kernel_traits_baseILj768EffffjLj128EEEEEEEvNS_9FwdParamsE)
        .other          _ZN10layer_norm13ln_fwd_kernelINS_13Kernel_traitsIffffjLj768ELj1ELj4ELj1ELj16ENS_18Kernel_traits_baseILj768EffffjLj128EEEEEEEvNS_9FwdParamsE,@"STO_CUDA_ENTRY STV_DEFAULT"
_ZN10layer_norm13ln_fwd_kernelINS_13Kernel_traitsIffffjLj768ELj1ELj4ELj1ELj16ENS_18Kernel_traits_baseILj768EffffjLj128EEEEEEEvNS_9FwdParamsE:
.text._ZN10layer_norm13ln_fwd_kernelINS_13Kernel_traitsIffffjLj768ELj1ELj4ELj1ELj16ENS_18Kernel_traits_baseILj768EffffjLj128EEEEEEEvNS_9FwdParamsE:
        /* <DEDUP_REMOVED lines=31> */
.L_x_1973:
[----:B-1----:R-:W1:Y:S01]  /*01f0*/  LDC.64 R76, c[0x0][0x220] ;  /* 0x00008800ff4c7b82 */ /* 0x002e620000000a00 */
[----:B------:R-:W-:-:S05]  /*0200*/  IMAD R6, R80, 0xc0, R81 ;  /* 0x000000c050067824 */ /* 0x000fca00078e0251 */
[C---:B------:R-:W-:Y:S01]  /*0210*/  IADD3 R9, R6.reuse, 0x20, RZ ;  /* 0x0000002006097810 */ /* 0x040fe20007ffe0ff */
[----:B-1----:R-:W-:-:S06]  /*0220*/  IMAD.WIDE.U32 R12, R6, 0x10, R76 ;  /* 0x00000010060c7825 */ /* 0x002fcc00078e004c */
[----:B------:R-:W2:Y:S01]  /*0230*/  LDG.E.128 R12, desc[UR4][R12.64] ;  /* 0x000000040c0c7981 */ /* 0x000ea2000c1e1d00 */
[----:B------:R-:W-:Y:S01]  /*0240*/  IMAD.WIDE.U32 R8, R9, 0x10, R76 ;  /* 0x0000001009087825 */ /* 0x000fe200078e004c */
[----:B0-----:R-:W-:-:S05]  /*0250*/  IADD3 R5, R6, 0x40, RZ ;  /* 0x0000004006057810 */ /* 0x001fca0007ffe0ff */
        /* <DEDUP_REMOVED lines=106> */
.L_x_1985:
[----:B------:R-:W2:Y:S01]  /*0900*/  @!P0 LDC.64 R84, c[0x0][0x230] ;  /* 0x00008c00ff548b82 */ /* 0x000ea20000000a00 */
[----:B01----:R-:W-:-:S07]  /*0910*/  FADD.FTZ R12, R12, R91 ;  /* 0x0000005b0c0c7221 */ /* 0x003fce0000010000 */
[----:B------:R-:W0:Y:S08]  /*0920*/  LDC R83, c[0x0][0x260] ;  /* 0x00009800ff537b82 */ /* 0x000e300000000800 */
[----:B------:R-:W1:Y:S01]  /*0930*/  @!P0 LDC.64 R86, c[0x0][0x238] ;  /* 0x00008e00ff568b82 */ /* 0x000e620000000a00 */
[----:B--2---:R-:W-:-:S05]  /*0940*/  @!P0 IMAD.WIDE R84, R80, 0x4, R84 ;  /* 0x0000000450548825 */ /* 0x004fca00078e0254 */
[----:B------:R2:W-:Y:S01]  /*0950*/  @!P0 STG.E desc[UR4][R84.64], R82 ;  /* 0x0000005254008986 */ /* 0x0005e2000c101904 */
[----:B0-----:R-:W-:Y:S01]  /*0960*/  FFMA.FTZ R83, R12, 0.001302083372138440609, R83 ;  /* 0x3aaaaaab0c537823 */ /* 0x001fe20000010053 */
[----:B-1----:R-:W-:Y:S01]  /*0970*/  @!P0 IMAD.WIDE R86, R80, 0x4, R86 ;  /* 0x0000000450568825 */ /* 0x002fe200078e0256 */
[----:B--2---:R-:W0:Y:S02]  /*0980*/  LDC.64 R84, c[0x0][0x228] ;  /* 0x00008a00ff547b82 */ /* 0x004e240000000a00 */
[----:B------:R-:W1:Y:S02]  /*0990*/  MUFU.RSQ R82, R83 ;  /* 0x0000005300527308 */ /* 0x000e640000001400 */
[-C--:B-1----:R-:W-:Y:S01]  /*09a0*/  FMUL.FTZ R12, R13, R82.reuse ;  /* 0x000000520d0c7220 */ /* 0x082fe20000410000 */
[-C--:B------:R-:W-:Y:S01]  /*09b0*/  FMUL.FTZ R89, R0, R82.reuse ;  /* 0x0000005200597220 */ /* 0x080fe20000410000 */
[-C--:B------:R-:W-:Y:S01]  /*09c0*/  FMUL.FTZ R91, R14, R82.reuse ;  /* 0x000000520e5b7220 */ /* 0x080fe20000410000 */
[----:B------:R-:W-:Y:S01]  /*09d0*/  FMUL.FTZ R0, R15, R82 ;  /* 0x000000520f007220 */ /* 0x000fe20000410000 */
[----:B-----5:R-:W-:Y:S01]  /*09e0*/  FFMA.FTZ R13, R61, R12, R37 ;  /* 0x0000000c3d0d7223 */ /* 0x020fe20000010025 */
[----:B------:R-:W-:Y:S01]  /*09f0*/  FFMA.FTZ R12, R60, R89, R36 ;  /* 0x000000593c0c7223 */ /* 0x000fe20000010024 */
[----:B------:R-:W-:Y:S01]  /*0a00*/  FFMA.FTZ R14, R62, R91, R38 ;  /* 0x0000005b3e0e7223 */ /* 0x000fe20000010026 */
[----:B------:R-:W-:Y:S01]  /*0a10*/  FFMA.FTZ R15, R63, R0, R39 ;  /* 0x000000003f0f7223 */ /* 0x000fe20000010027 */
[--C-:B0-----:R-:W-:Y:S01]  /*0a20*/  IMAD.WIDE.U32 R88, R6, 0x10, R84.reuse ;  /* 0x0000001006587825 */ /* 0x101fe200078e0054 */
[----:B------:R-:W-:Y:S03]  /*0a30*/  @!P0 STG.E desc[UR4][R86.64], R82 ;  /* 0x0000005256008986 */ /* 0x000fe6000c101904 */
        /* <DEDUP_REMOVED lines=21> */
[----:B0-----:R-:W-:-:S04]  /*0b90*/  IMAD.WIDE.U32 R14, R3, 0x10, R84 ;  /* 0x00000010030e7825 */ /* 0x001fc800078e0054 */
[----:B------:R-:W-:Y:S01]  /*0ba0*/  FFMA.FTZ R9, R57, R9, R33 ;  /* 0x0000000939097223 */ /* 0x000fe20000010021 */
[----:B------:R-:W-:Y:S01]  /*0bb0*/  FFMA.FTZ R8, R56, R8, R32 ;  /* 0x0000000838087223 */ /* 0x000fe20000010020 */
[----:B------:R-:W-:Y:S01]  /*0bc0*/  FFMA.FTZ R10, R58, R10, R34 ;  /* 0x0000000a3a0a7223 */ /* 0x000fe20000010022 */
[----:B------:R-:W-:-:S04]  /*0bd0*/  IMAD.WIDE.U32 R82, R2, 0x10, R84 ;  /* 0x0000001002527825 */ /* 0x000fc800078e0054 */
[----:B------:R-:W-:Y:S01]  /*0be0*/  FFMA.FTZ R11, R59, R11, R35 ;  /* 0x0000000b3b0b7223 */ /* 0x000fe20000010023 */
[----:B------:R-:W0:Y:S01]  /*0bf0*/  LDC.64 R2, c[0x0][0x210] ;  /* 0x00008400ff027b82 */ /* 0x000e220000000a00 */
[----:B------:R-:W-:Y:S01]  /*0c00*/  FFMA.FTZ R65, R53, R65, R29 ;  /* 0x0000004135417223 */ /* 0x000fe2000001001d */
[----:B------:R-:W-:Y:S02]  /*0c10*/  IMAD R0, R80, 0xc0, R7 ;  /* 0x000000c050007824 */ /* 0x000fe400078e0207 */
[----:B------:R-:W-:Y:S01]  /*0c20*/  FFMA.FTZ R64, R52, R64, R28 ;  /* 0x0000004034407223 */ /* 0x000fe2000001001c */
[----:B------:R-:W-:-:S04]  /*0c30*/  IMAD.WIDE.U32 R12, R5, 0x10, R84 ;  /* 0x00000010050c7825 */ /* 0x000fc800078e0054 */
[----:B------:R-:W-:Y:S01]  /*0c40*/  FFMA.FTZ R66, R54, R66, R30 ;  /* 0x0000004236427223 */ /* 0x000fe2000001001e */
[----:B------:R-:W-:Y:S01]  /*0c50*/  FFMA.FTZ R67, R55, R67, R31 ;  /* 0x0000004337437223 */ /* 0x000fe2000001001f */
[----:B------:R-:W-:Y:S01]  /*0c60*/  IADD3 R87, R0, 0x20, RZ ;  /* 0x0000002000577810 */ /* 0x000fe20007ffe0ff */
        /* <DEDUP_REMOVED lines=15> */
[----:B0-----:R-:W-:-:S03]  /*0d60*/  LEA R80, R2, R80, 0x2 ;  /* 0x0000005002507211 */ /* 0x001fc600078e10ff */
[----:B------:R1:W-:Y:S01]  /*0d70*/  STG.E.128 desc[UR4][R12.64], R64 ;  /* 0x000000400c007986 */ /* 0x0003e2000c101d04 */
[----:B------:R-:W-:-:S03]  /*0d80*/  ISETP.GE.AND P1, PT, R80, R3, PT ;  /* 0x000000035000720c */ /* 0x000fc60003f26270 */
[----:B------:R1:W-:Y:S04]  /*0d90*/  STG.E.128 desc[UR4][R4.64], R68 ;  /* 0x0000004404007986 */ /* 0x0003e8000c101d04 */
[----:B------:R1:W-:Y:S04]  /*0da0*/  STG.E.128 desc[UR4][R14.64], R72 ;  /* 0x000000480e007986 */ /* 0x0003e8000c101d04 */
[----:B------:R1:W-:Y:S02]  /*0db0*/  STG.E.128 desc[UR4][R82.64], R76 ;  /* 0x0000004c52007986 */ /* 0x0003e4000c101d04 */
[----:B------:R-:W-:Y:S05]  /*0dc0*/  @!P1 BRA `(.L_x_1973) ;  /* 0xfffffff400089947 */ /* 0x000fea000383ffff */
[----:B------:R-:W-:Y:S05]  /*0dd0*/  EXIT ;  /* 0x000000000000794d */ /* 0x000fea0003800000 */
.L_x_1972:
[----:B------:R-:W-:Y:S01]  /*0de0*/  HFMA2.MMA R85, -RZ, RZ, 0, 5.9604644775390625e-08 ;  /* 0x00000001ff557435 */ /* 0x000fe200000001ff */
[----:B------:R-:W-:Y:S01]  /*0df0*/  BSSY B0, `(.L_x_1974) ;  /* 0x0000006000007945 */ /* 0x000fe20003800000 */
[----:B------:R-:W-:Y:S02]  /*0e00*/  MOV R84, 0x1f ;  /* 0x0000001f00547802 */ /* 0x000fe40000000f00 */
[----:B------:R-:W-:-:S07]  /*0e10*/  MOV R83, 0xffffffff ;  /* 0xffffffff00537802 */ /* 0x000fce0000000f00 */
[----:B-----5:R-:W-:Y:S05]  /*0e20*/  WARPSYNC.COLLECTIVE R83, `(.L_x_1975) ;  /* 0x0000000053087348 */ /* 0x020fea0003c00000 */
[----:B------:R0:W1:Y:S02]  /*0e30*/  SHFL.BFLY P1, R83, R86, R85, R84 ;  /* 0x0c00005556537389 */ /* 0x0000640000020054 */
[----:B01---5:R-:W-:Y:S01]  /*0e40*/  ENDCOLLECTIVE ;  /* 0x000000000000791b */ /* 0x023fe20003800000 */
.L_x_1975:
[----:B------:R-:W-:Y:S05]  /*0e50*/  BSYNC B0 ;  /* 0x0000000000007941 */ /* 0x000fea0003800000 */
.L_x_1974:
[----:B------:R-:W-:Y:S01]  /*0e60*/  FADD.FTZ R86, R86, R83 ;  /* 0x0000005356567221 */ /* 0x000fe20000010000 */
[----:B------:R-:W-:Y:S01]  /*0e70*/  HFMA2.MMA R85, -RZ, RZ, 0, 1.1920928955078125e-07 ;  /* 0x00000002ff557435 */ /* 0x000fe200000001ff */
[----:B------:R-:W-:Y:S02]  /*0e80*/  MOV R83, 0xffffffff ;  /* 0xffffffff00537802 */ /* 0x000fe40000000f00 */
[----:B------:R-:W-:-:S08]  /*0e90*/  MOV R84, 0x1f ;  /* 0x0000001f00547802 */ /* 0x000fd00000000f00 */
[----:B------:R-:W-:Y:S05]  /*0ea0*/  WARPSYNC.COLLECTIVE R83, `(.L_x_1976) ;  /* 0x0000000053087348 */ /* 0x000fea0003c00000 */
[----:B------:R0:W1:Y:S02]  /*0eb0*/  SHFL.BFLY P1, R83, R86, R85, R84 ;  /* 0x0c00005556537389 */ /* 0x0000640000020054 */
[----:B01----:R-:W-:Y:S01]  /*0ec0*/  ENDCOLLECTIVE ;  /* 0x000000000000791b */ /* 0x003fe20003800000 */
.L_x_1976:
        /* <DEDUP_REMOVED lines=8> */
.L_x_1977:
        /* <DEDUP_REMOVED lines=8> */
.L_x_1978:
        /* <DEDUP_REMOVED lines=8> */
.L_x_1979:
        /* <DEDUP_REMOVED lines=56> */
.L_x_1980:
        /* <DEDUP_REMOVED lines=8> */
.L_x_1981:
        /* <DEDUP_REMOVED lines=8> */
.L_x_1982:
        /* <DEDUP_REMOVED lines=8> */
.L_x_1983:
        /* <DEDUP_REMOVED lines=8> */
.L_x_1984:
[----:B------:R-:W-:Y:S01]  /*15d0*/  MOV R91, R83 ;  /* 0x00000053005b7202 */ /* 0x000fe20000000f00 */
[----:B------:R-:W-:Y:S06]  /*15e0*/  BRA `(.L_x_1985) ;  /* 0xfffffff000c47947 */ /* 0x000fec000383ffff */
.L_x_1986:
        /* <DEDUP_REMOVED lines=9> */
.L_x_2116:


//--------------------- .nv.shared._ZN10layer_norm13ln_fwd_kernelINS_13Kernel_traitsI13__nv_bfloat16fS2_fjLj65536ELj8ELj1ELj4ELj16ENS_18Kernel_traits_baseILj65536ES2_fS2_fjLj128EEEEEEEvNS_9FwdParamsE --------------------------
	.section	.nv.shared._ZN10layer_norm13ln_fwd_kernelINS_13Kernel_traitsI13__nv_bfloat16fS2_fjLj65536ELj8ELj1ELj4ELj16ENS_18Kernel_traits_baseILj65536ES2_fS2_fjLj128EEEEEEEvNS_9FwdParamsE,"aw",@nobits
	.sectionflags	@""
	.align	16
	.zero		1024


//--------------------- .nv.shared.reserved.0     --------------------------
	.section	.nv.shared.reserved.0,"aw",@nobits
	.weak		__nv_reservedSMEM_offset_0_alias
	.size		__nv_reservedSMEM_offset_0_alias, 0, 0
	.other		__nv_reservedSMEM_offset_0_alias,@"STO_CUDA_RESERVED_SHARED STV_DEFAULT"
__nv_reservedSMEM_offset_0_alias:
	.zero		0


//--------------------- .nv.shared._ZN10layer_norm13ln_fwd_kernelINS_13Kernel_traitsI13__nv_bfloat16S2_S2_fjLj65536ELj8ELj1ELj4ELj16ENS_18Kernel_traits_baseILj65536ES2_S2_S2_fjLj128EEEEEEEvNS_9FwdParamsE --------------------------
	.section	.nv.shared._ZN10layer_norm13ln_fwd_kernelINS_13Kernel_traitsI13__nv_bfloat16S2_S2_fjLj65536ELj8ELj1ELj4ELj16ENS_18Kernel_traits_baseILj65536ES2_S2_S2_fjLj128EEEEEEEvNS_9FwdParamsE,"aw",@nobits
	.sectionflags	@""
	.align	16
	.zero		1024


//--------------------- .nv.shared._ZN10layer_norm13ln_fwd_kernelINS_13Kernel_traitsI6__halffS2_fjLj65536ELj8ELj1ELj4ELj16ENS_18Kernel_traits_baseILj65536ES2_fS2_fjLj128EEEEEEEvNS_9FwdParamsE --------------------------
	.section	.nv.shared._ZN10layer_norm13ln_fwd_kernelINS_13Kernel_traitsI6__halffS2_fjLj65536ELj8ELj1ELj4ELj16ENS_18Kernel_traits_baseILj65536ES2_fS2_fjLj128EEEEEEEvNS_9FwdParamsE,"aw",@nobits
	.sectionflags	@""
	.align	16
	.zero		1024


//--------------------- .nv.shared._ZN10layer_norm13ln_fwd_kernelINS_13Kernel_traitsI6__halfS2_S2_fjLj65536ELj8ELj1ELj4ELj16ENS_18Kernel_traits_baseILj65536ES2_S2_S2_fjLj128EEEEEEEvNS_9FwdParamsE --------------------------
	.section	.nv.shared._ZN10layer_norm13ln_fwd_kernelINS_13Kernel_traitsI6__halfS2_S2_fjLj65536ELj8ELj1ELj4ELj16ENS_18Kernel_traits_baseILj65536ES2_S2_S2_fjLj128EEEEEEEvNS_9FwdParamsE,"aw",@nobits
	.sectionflags	@""
	.align	16
	.zero		1024


//--------------------- .nv.shared._ZN10layer_norm13ln_fwd_kernelINS_13Kernel_traitsIffffjLj65536ELj8ELj1ELj4ELj16ENS_18Kernel_traits_baseILj65536EffffjLj128EEEEEEEvNS_9FwdParamsE --------------------------
	.section	.nv.shared._ZN10layer_norm13ln_fwd_kernelINS_13Kernel_traitsIffffjLj65536ELj8ELj1ELj4ELj16ENS_18Kernel_traits_baseILj65536EffffjLj128EEEEEEEvNS_9FwdParamsE,"aw",@nobits
	.sectionflags	@""
	.align	16
	.zero		1024


//--------------------- .nv.shared._ZN10layer_norm13ln_fwd_kernelINS_13Kernel_traitsI13__nv_bfloat16fS2_fjLj49152ELj4ELj1ELj4ELj16ENS_18Kernel_traits_baseILj49152ES2_fS2_fjLj128EEEEEEEvNS_9FwdParamsE --------------------------
	.section	.nv.shared._ZN10layer_norm13ln_fwd_kernelINS_13Kernel_traitsI13__nv_bfloat16fS2_fjLj49152ELj4ELj1ELj4ELj16ENS_18Kernel_traits_baseILj49152ES2_fS2_fjLj128EEEEEEEvNS_9FwdParamsE,"aw",@nobits
	.sectionflags	@""
	.align	16
	.zero		1024


//--------------------- .nv.shared._ZN10layer_norm13ln_fwd_kernelINS_13Kernel_traitsI13__nv_bfloat16S2_S2_fjLj49152ELj4ELj1ELj4ELj16ENS_18Kernel_traits_baseILj49152ES2_S2_S2_fjLj128EEEEEEEvNS_9FwdParamsE --------------------------
	.section	.nv.shared._ZN10layer_norm13ln_fwd_kernelINS_13Kernel_traitsI13__nv_bfloat16S2_S2_fjLj49152ELj4ELj1ELj4ELj16ENS_18Kernel_traits_baseILj49152ES2_S2_S2_fjLj128EEEEEEEvNS_9FwdParamsE,"aw",@nobits
	.sectionflags	@""
	.align	16
	.zero		1024


//--------------------- .nv.shared._ZN10layer_norm13ln_fwd_kernelINS_13Kernel_traitsI6__halffS2_fjLj49152ELj4ELj1ELj4ELj16ENS_18Kernel_traits_baseILj49152ES2_fS2_fjLj128EEEEEEEvNS_9FwdParamsE --------------------------
	.section	.nv.shared._ZN10layer_norm13ln_fwd_kernelINS_13Kernel_traitsI6__halffS2_fjLj49152ELj4ELj1ELj4ELj16ENS_18Kernel_traits_baseILj49152ES2_fS2_fjLj128EEEEEEEvNS_9FwdParamsE,"aw",@nobits
	.sectionflags	@""
	.align	16
	.zero		1024


//--------------------- .nv.shared._ZN10layer_norm13ln_fwd_kernelINS_13Kernel_traitsI6__halfS2_S2_fjLj49152ELj4ELj1ELj4ELj16ENS_18Kernel_traits_baseILj49152ES2_S2_S2_fjLj128EEEEEEEvNS_9FwdParamsE --------------------------
	.section	.nv.shared._ZN10layer_norm13ln_fwd_kernelINS_13Kernel_traitsI6__halfS2_S2_fjLj49152ELj4ELj1ELj4ELj16ENS_18Kernel_traits_baseILj49152ES2_S2_S2_fjLj128EEEEEEEvNS_9FwdParamsE,"aw",@nobits
	.sectionflags	@""
	.align	16
	.zero		1024


//--------------------- .nv.shared._ZN10layer_norm13ln_fwd_kernelINS_13Kernel_traitsIffffjLj49152ELj8ELj1ELj4ELj16ENS_18Kernel_traits_baseILj49152EffffjLj128EEEEEEEvNS_9FwdParamsE --------------------------
	.section	.nv.shared._ZN10layer_norm13ln_fwd_kernelINS_13Kernel_traitsIffffjLj49152ELj8ELj1ELj4ELj16ENS_18Kernel_traits_baseILj49152EffffjLj128EEEEEEEvNS_9FwdParamsE,"aw",@nobits
	.sectionflags	@""
	.align	16
	.zero		1024


//--------------------- .nv.shared._ZN10layer_norm13ln_fwd_kernelINS_13Kernel_traitsI13__nv_bfloat16fS2_fjLj40960ELj4ELj1ELj4ELj16ENS_18Kernel_traits_baseILj40960ES2_fS2_fjLj128EEEEEEEvNS_9FwdParamsE --------------------------
	.section	.nv.shared._ZN10layer_norm13ln_fwd_kernelINS_13Kernel_traitsI13__nv_bfloat16fS2_fjLj40960ELj4ELj1ELj4ELj16ENS_18Kernel_traits_baseILj40960ES2_fS2_fjLj128EEEEEEEvNS_9FwdParamsE,"aw",@nobits
	.sectionflags	@""
	.align	16
	.zero		1024


//--------------------- .nv.shared._ZN10layer_norm13ln_fwd_kernelINS_13Kernel_traitsI13__nv_bfloat16S2_S2_fjLj40960ELj4ELj1ELj4ELj16ENS_18Kernel_traits_baseILj40960ES2_S2_S2_fjLj128EEEEEEEvNS_9FwdParamsE --------------------------
	.section	.nv.shared._ZN10layer_norm13ln_fwd_kernelINS_13Kernel_traitsI13__nv_bfloat16S2_S2_fjLj40960ELj4ELj1ELj4ELj16ENS_18Kernel_traits_baseILj40960ES2_S2_S2_fjLj128EEEEEEEvNS_9FwdParamsE,"aw",@nobits
	.sectionflags	@""
	.align	16
	.zero		1024


//--------------------- .nv.shared._ZN10layer_norm13ln_fwd_kernelINS_13Kernel_traitsI6__halffS2_fjLj40960ELj4ELj1ELj4ELj16ENS_18Kernel_traits_baseILj40960ES2_fS2_fjLj128EEEEEEEvNS_9FwdParamsE --------------------------
	.section	.nv.shared._ZN10layer_norm13ln_fwd_kernelINS_13Kernel_traitsI6__halffS2_fjLj40960ELj4ELj1ELj4ELj16ENS_18Kernel_traits_baseILj40960ES2_fS2_fjLj128EEEEEEEvNS_9FwdParamsE,"aw",@nobits
	.sectionflags	@""
	.align	16
	.zero		1024


//--------------------- .nv.shared._ZN10layer_norm13ln_fwd_kernelINS_13Kernel_traitsI6__halfS2_S2_fjLj40960ELj4ELj1ELj4ELj16ENS_18Kernel_traits_baseILj40960ES2_S2_S2_fjLj128EEEEEEEvNS_9FwdParamsE --------------------------
	.section	.nv.shared._ZN10layer_norm13ln_fwd_kernelINS_13Kernel_traitsI6__halfS2_S2_fjLj40960ELj4ELj1ELj4ELj16ENS_18Kernel_traits_baseILj40960ES2_S2_S2_fjLj128EEEEEEEvNS_9FwdParamsE,"aw",@nobits
	.sectionflags	@""
	.align	16
	.zero		1024


//--------------------- .nv.shared._ZN10layer_norm13ln_fwd_kernelINS_13Kernel_traitsIffffjLj40960ELj4ELj1ELj4ELj16ENS_18Kernel_traits_baseILj40960EffffjLj128EEEEEEEvNS_9FwdParamsE --------------------------
	.section	.nv.shared._ZN10layer_norm13ln_fwd_kernelINS_13Kernel_traitsIffffjLj40960ELj4ELj1ELj4ELj16ENS_18Kernel_traits_baseILj40960EffffjLj128EEEEEEEvNS_9FwdParamsE,"aw",@nobits
	.sectionflags	@""
	.align	16
	.zero		1024


//--------------------- .nv.shared._ZN10layer_norm13ln_fwd_kernelINS_13Kernel_traitsI13__nv_bfloat16fS2_fjLj32768ELj4ELj1ELj4ELj16ENS_18Kernel_traits_baseILj32768ES2_fS2_fjLj128EEEEEEEvNS_9FwdParamsE --------------------------
	.section	.nv.shared._ZN10layer_norm13ln_fwd_kernelINS_13Kernel_traitsI13__nv_bfloat16fS2_fjLj32768ELj4ELj1ELj4ELj16ENS_18Kernel_traits_baseILj32768ES2_fS2_fjLj128EEEEEEEvNS_9FwdParamsE,"aw",@nobits
	.sectionflags	@""
	.align	16
	.zero		1024


//--------------------- .nv.shared._ZN10layer_norm13ln_fwd_kernelINS_13Kernel_traitsI13__nv_bfloat16S2_S2_fjLj32768ELj4ELj1ELj4ELj16ENS_18Kernel_traits_baseILj32768ES2_S2_S2_fjLj128EEEEEEEvNS_9FwdParamsE --------------------------
	.section	.nv.shared._ZN10layer_norm13ln_fwd_kernelINS_13Kernel_traitsI13__nv_bfloat16S2_S2_fjLj32768ELj4ELj1ELj4ELj16ENS_18Kernel_traits_baseILj32768ES2_S2_S2_fjLj128EEEEEEEvNS_9FwdParamsE,"aw",@nobits
	.sectionflags	@""
	.align	16
	.zero		1024


//--------------------- .nv.shared._ZN10layer_norm13ln_fwd_kernelINS_13Kernel_traitsI6__halffS2_fjLj32768ELj4ELj1ELj4ELj16ENS_18Kernel_traits_baseILj32768ES2_fS2_fjLj128EEEEEEEvNS_9FwdParamsE --------------------------
	.section	.nv.shared._ZN10layer_norm13ln_fwd_kernelINS_13Kernel_traitsI6__halffS2_fjLj32768ELj4ELj1ELj4ELj16ENS_18Kernel_traits_baseILj32768ES2_fS2_fjLj128EEEEEEEvNS_9FwdParamsE,"aw",@nobits
	.sectionflags	@""
	.align	16
	.zero		1024


//--------------------- .nv.shared._ZN10layer_norm13ln_fwd_kernelINS_13Kernel_traitsI6__halfS2_S2_fjLj32768ELj4ELj1ELj4ELj16ENS_18Kernel_traits_baseILj32768ES2_S2_S2_fjLj128EEEEEEEvNS_9FwdParamsE --------------------------
	.section	.nv.shared._ZN10layer_norm13ln_fwd_kernelINS_13Kernel_traitsI6__halfS2_S2_fjLj32768ELj4ELj1ELj4ELj16ENS_18Kernel_traits_baseILj32768ES2_S2_S2_fjLj128EEEEEEEvNS_9FwdParamsE,"aw",@nobits
	.sectionflags	@""
	.align	16
	.zero		1024


//--------------------- .nv.shared._ZN10layer_norm13ln_fwd_kernelINS_13Kernel_traitsIffffjLj32768ELj4ELj1ELj4ELj16ENS_18Kernel_traits_baseILj32768EffffjLj128EEEEEEEvNS_9FwdParamsE --------------------------
	.section	.nv.shared._ZN10layer_norm13ln_fwd_kernelINS_13Kernel_traitsIffffjLj32768ELj4ELj1ELj4ELj16ENS_18Kernel_traits_baseILj32768EffffjLj128EEEEEEEvNS_9FwdParamsE,"aw",@nobits
	.sectionflags	@""
	.align	16
	.zero		1024


//--------------------- .nv.shared._ZN10layer_norm13ln_fwd_kernelINS_13Kernel_traitsI13__nv_bfloat16fS2_fjLj30720ELj4ELj1ELj4ELj4ENS_18Kernel_traits_baseILj30720ES2_fS2_fjLj128EEEEEEEvNS_9FwdParamsE --------------------------
	.section	.nv.shared._ZN10layer_norm13ln_fwd_kernelINS_13Kernel_traitsI13__nv_bfloat16fS2_fjLj30720ELj4ELj1ELj4ELj4ENS_18Kernel_traits_baseILj30720ES2_fS2_fjLj128EEEEEEEvNS_9FwdParamsE,"aw",@nobits
	.sectionflags	@""
	.align	16
	.zero		1024


//--------------------- .nv.shared._ZN10layer_norm13ln_fwd_kernelINS_13Kernel_traitsI13__nv_bfloat16S2_S2_fjLj30720ELj4ELj1ELj4ELj4ENS_18Kernel_traits_baseILj30720ES2_S2_S2_fjLj128EEEEEEEvNS_9FwdParamsE --------------------------
	.section	.nv.shared._ZN10layer_norm13ln_fwd_kernelINS_13Kernel_traitsI13__nv_bfloat16S2_S2_fjLj30720ELj4ELj1ELj4ELj4ENS_18Kernel_traits_baseILj30720ES2_S2_S2_fjLj128EEEEEEEvNS_9FwdParamsE,"aw",@nobits
	.sectionflags	@""
	.align	16
	.zero		1024


//--------------------- .nv.shared._ZN10layer_norm13ln_fwd_kernelINS_13Kernel_traitsI6__halffS2_fjLj30720ELj4ELj1ELj4ELj4ENS_18Kernel_traits_baseILj30720ES2_fS2_fjLj128EEEEEEEvNS_9FwdParamsE --------------------------
	.section	.nv.shared._ZN10layer_norm13ln_fwd_kernelINS_13Kernel_traitsI6__halffS2_fjLj30720ELj4ELj1ELj4ELj4ENS_18Kernel_traits_baseILj30720ES2_fS2_fjLj128EEEEEEEvNS_9FwdParamsE,"aw",@nobits
	.sectionflags	@""
	.align	16
	.zero		1024


//--------------------- .nv.shared._ZN10layer_norm13ln_fwd_kernelINS_13Kernel_traitsI6__halfS2_S2_fjLj30720ELj4ELj1ELj4ELj4ENS_18Kernel_traits_baseILj30720ES2_S2_S2_fjLj128EEEEEEEvNS_9FwdParamsE --------------------------
	.section	.nv.shared._ZN10layer_norm13ln_fwd_kernelINS_13Kernel_traitsI6__halfS2_S2_fjLj30720ELj4ELj1ELj4ELj4ENS_18Kernel_traits_baseILj30720ES2_S2_S2_fjLj128EEEEEEEvNS_9FwdParamsE,"aw",@nobits
	.sectionflags	@""
	.align	16
	.zero		1024


//--------------------- .nv.shared._ZN10layer_norm13ln_fwd_kernelINS_13Kernel_traitsIffffjLj30720ELj4ELj1ELj4ELj4ENS_18Kernel_traits_baseILj30720EffffjLj128EEEEEEEvNS_9FwdParamsE --------------------------
	.section	.nv.shared._ZN10layer_norm13ln_fwd_kernelINS_13Kernel_traitsIffffjLj30720ELj4ELj1ELj4ELj4ENS_18Kernel_traits_baseILj30720EffffjLj128EEEEEEEvNS_9FwdParamsE,"aw",@nobits
	.sectionflags	@""
	.align	16
	.zero		1024


//--------------------- .nv.shared._ZN10layer_norm13ln_fwd_kernelINS_13Kernel_traitsI13__nv_bfloat16fS2_fjLj25600ELj4ELj1ELj4ELj4ENS_18Kernel_traits_baseILj25600ES2_fS2_fjLj128EEEEEEEvNS_9FwdParamsE --------------------------
	.section	.nv.shared._ZN10layer_norm13ln_fwd_kernelINS_13Kernel_traitsI13__nv_bfloat16fS2_fjLj25600ELj4ELj1ELj4ELj4ENS_18Kernel_traits_baseILj25600ES2_fS2_fjLj128EEEEEEEvNS_9FwdParamsE,"aw",@nobits
	.sectionflags	@""
	.align	16
	.zero		1024


//--------------------- .nv.shared._ZN10layer_norm13ln_fwd_kernelINS_13Kernel_traitsI13__nv_bfloat16S2_S2_fjLj25600ELj2ELj1ELj4ELj8ENS_18Kernel_traits_baseILj25600ES2_S2_S2_fjLj128EEEEEEEvNS_9FwdParamsE --------------------------
	.section	.nv.shared._ZN10layer_norm13ln_fwd_kernelINS_13Kernel_traitsI13__nv_bfloat16S2_S2_fjLj25600ELj2ELj1ELj4ELj8ENS_18Kernel_traits_baseILj25600ES2_S2_S2_fjLj128EEEEEEEvNS_9FwdParamsE,"aw",@nobits
	.sectionflags	@""
	.align	16
	.zero		1024


//--------------------- .nv.shared._ZN10layer_norm13ln_fwd_kernelINS_13Kernel_traitsI6__halffS2_fjLj25600ELj4ELj1ELj4ELj4ENS_18Kernel_traits_baseILj25600ES2_fS2_fjLj128EEEEEEEvNS_9FwdParamsE --------------------------
	.section	.nv.shared._ZN10layer_norm13ln_fwd_kernelINS_13Kernel_traitsI6__halffS2_fjLj25600ELj4ELj1ELj4ELj4ENS_18Kernel_traits_baseILj25600ES2_fS2_fjLj128EEEEEEEvNS_9FwdParamsE,"aw",@nobits
	.sectionflags	@""
	.align	16
	.zero		1024


//--------------------- .nv.shared._ZN10layer_norm13ln_fwd_kernelINS_13Kernel_traitsI6__halfS2_S2_fjLj25600ELj2ELj1ELj4ELj8ENS_18Kernel_traits_baseILj25600ES2_S2_S2_fjLj128EEEEEEEvNS_9FwdParamsE --------------------------
	.section	.nv.shared._ZN10layer_norm13ln_fwd_kernelINS_13Kernel_traitsI6__halfS2_S2_fjLj25600ELj2ELj1ELj4ELj8ENS_18Kernel_traits_baseILj25600ES2_S2_S2_fjLj128EEEEEEEvNS_9FwdParamsE,"aw",@nobits
	.sectionflags	@""
	.align	16
	.zero		1024


//--------------------- .nv.shared._ZN10layer_norm13ln_fwd_kernelINS_13Kernel_traitsIffffjLj25600ELj4ELj1ELj4ELj4ENS_18Kernel_traits_baseILj25600EffffjLj128EEEEEEEvNS_9FwdParamsE --------------------------
	.section	.nv.shared._ZN10layer_norm13ln_fwd_kernelINS_13Kernel_traitsIffffjLj25600ELj4ELj1ELj4ELj4ENS_18Kernel_traits_baseILj25600EffffjLj128EEEEEEEvNS_9FwdParamsE,"aw",@nobits
	.sectionflags	@""
	.align	16
	.zero		1024


//--------------------- .nv.shared._ZN10layer_norm13ln_fwd_kernelINS_13Kernel_traitsI13__nv_bfloat16fS2_fjLj24576ELj2ELj1ELj4ELj16ENS_18Kernel_traits_baseILj24576ES2_fS2_fjLj128EEEEEEEvNS_9FwdParamsE --------------------------
	.section	.nv.shared._ZN10layer_norm13ln_fwd_kernelINS_13Kernel_traitsI13__nv_bfloat16fS2_fjLj24576ELj2ELj1ELj4ELj16ENS_18Kernel_traits_baseILj24576ES2_fS2_fjLj128EEEEEEEvNS_9FwdParamsE,"aw",@nobits
	.sectionflags	@""
	.align	16
	.zero		1024


//--------------------- .nv.shared._ZN10layer_norm13ln_fwd_kernelINS_13Kernel_traitsI13__nv_bfloat16S2_S2_fjLj24576ELj2ELj1ELj4ELj16ENS_18Kernel_traits_baseILj24576ES2_S2_S2_fjLj128EEEEEEEvNS_9FwdParamsE --------------------------
	.section	.nv.shared._ZN10layer_norm13ln_fwd_kernelINS_13Kernel_traitsI13__nv_bfloat16S2_S2_fjLj24576ELj2ELj1ELj4ELj16ENS_18Kernel_traits_baseILj24576ES2_S2_S2_fjLj128EEEEEEEvNS_9FwdParamsE,"aw",@nobits
	.sectionflags	@""
	.align	16
	.zero		1024


//--------------------- .nv.shared._ZN10layer_norm13ln_fwd_kernelINS_13Kernel_traitsI6__halffS2_fjLj24576ELj2ELj1ELj4ELj16ENS_18Kernel_traits_baseILj24576ES2_fS2_fjLj128EEEEEEEvNS_9FwdParamsE --------------------------
	.section	.nv.shared._ZN10layer_norm13ln_fwd_kernelINS_13Kernel_traitsI6__halffS2_fjLj24576ELj2ELj1ELj4ELj16ENS_18Kernel_traits_baseILj24576ES2_fS2_fjLj128EEEEEEEvNS_9FwdParamsE,"aw",@nobits
	.sectionflags	@""
	.align	16
	.zero		1024


//--------------------- .nv.shared._ZN10layer_norm13ln_fwd_kernelINS_13Kernel_traitsI6__halfS2_S2_fjLj24576ELj2ELj1ELj4ELj16ENS_18Kernel_traits_baseILj24576ES2_S2_S2_fjLj128EEEEEEEvNS_9FwdParamsE --------------------------
	.section	.nv.shared._ZN10layer_norm13ln_fwd_kernelINS_13Kernel_traitsI6__halfS2_S2_fjLj24576ELj2ELj1ELj4ELj16ENS_18Kernel_traits_baseILj24576ES2_S2_S2_fjLj128EEEEEEEvNS_9FwdParamsE,"aw",@nobits
	.sectionflags	@""
	.align	16
	.zero		1024


//--------------------- .nv.shared._ZN10layer_norm13ln_fwd_kernelINS_13Kernel_traitsIffffjLj24576ELj4ELj1ELj4ELj16ENS_18Kernel_traits_baseILj24576EffffjLj128EEEEEEEvNS_9FwdParamsE --------------------------
	.section	.nv.shared._ZN10layer_norm13ln_fwd_kernelINS_13Kernel_traitsIffffjLj24576ELj4ELj1ELj4ELj16ENS_18Kernel_traits_baseILj24576EffffjLj128EEEEEEEvNS_9FwdParamsE,"aw",@nobits
	.sectionflags	@""
	.align	16
	.zero		1024


//--------------------- .nv.shared._ZN10layer_norm13ln_fwd_kernelINS_13Kernel_traitsI13__nv_bfloat16fS2_fjLj20480ELj2ELj1ELj4ELj16ENS_18Kernel_traits_baseILj20480ES2_fS2_fjLj128EEEEEEEvNS_9FwdParamsE --------------------------
	.section	.nv.shared._ZN10layer_norm13ln_fwd_kernelINS_13Kernel_traitsI13__nv_bfloat16fS2_fjLj20480ELj2ELj1ELj4ELj16ENS_18Kernel_traits_baseILj20480ES2_fS2_fjLj128EEEEEEEvNS_9FwdParamsE,"aw",@nobits
	.sectionflags	@""
	.align	16
	.zero		1024


//--------------------- .nv.shared._ZN10layer_norm13ln_fwd_kernelINS_13Kernel_traitsI13__nv_bfloat16S2_S2_fjLj20480ELj2ELj1ELj4ELj16ENS_18Kernel_traits_baseILj20480ES2_S2_S2_fjLj128EEEEEEEvNS_9FwdParamsE --------------------------
	.section	.nv.shared._ZN10layer_norm13ln_fwd_kernelINS_13Kernel_traitsI13__nv_bfloat16S2_S2_fjLj20480ELj2ELj1ELj4ELj16ENS_18Kernel_traits_baseILj20480ES2_S2_S2_fjLj128EEEEEEEvNS_9FwdParamsE,"aw",@nobits
	.sectionflags	@""
	.align	16
	.zero		1024


//--------------------- .nv.shared._ZN10layer_norm13ln_fwd_kernelINS_13Kernel_traitsI6__halffS2_fjLj20480ELj2ELj1ELj4ELj16ENS_18Kernel_traits_baseILj20480ES2_fS2_fjLj128EEEEEEEvNS_9FwdParamsE --------------------------
	.section	.nv.shared._ZN10layer_norm13ln_fwd_kernelINS_13Kernel_traitsI6__halffS2_fjLj20480ELj2ELj1ELj4ELj16ENS_18Kernel_traits_baseILj20480ES2_fS2_fjLj128EEEEEEEvNS_9FwdParamsE,"aw",@nobits
	.sectionflags	@""
	.align	16
	.zero		1024


//--------------------- .nv.shared._ZN10layer_norm13ln_fwd_kernelINS_13Kernel_traitsI6__halfS2_S2_fjLj20480ELj2ELj1ELj4ELj16ENS_18Kernel_traits_baseILj20480ES2_S2_S2_fjLj128EEEEEEEvNS_9FwdParamsE --------------------------
	.section	.nv.shared._ZN10layer_norm13ln_fwd_kernelINS_13Kernel_traitsI6__halfS2_S2_fjLj20480ELj2ELj1ELj4ELj16ENS_18Kernel_traits_baseILj20480ES2_S2_S2_fjLj128EEEEEEEvNS_9FwdParamsE,"aw",@nobits
	.sectionflags	@""
	.align	16
	.zero		1024


//--------------------- .nv.shared._ZN10layer_norm13ln_fwd_kernelINS_13Kernel_traitsIffffjLj20480ELj2ELj1ELj4ELj16ENS_18Kernel_traits_baseILj20480EffffjLj128EEEEEEEvNS_9FwdParamsE --------------------------
	.section	.nv.shared._ZN10layer_norm13ln_fwd_kernelINS_13Kernel_traitsIffffjLj20480ELj2ELj1ELj4ELj16ENS_18Kernel_traits_baseILj20480EffffjLj128EEEEEEEvNS_9FwdParamsE,"aw",@nobits
	.sectionflags	@""
	.align	16
	.zero		1024


//--------------------- .nv.shared._ZN10layer_norm13ln_fwd_kernelINS_13Kernel_traitsI13__nv_bfloat16fS2_fjLj18432ELj4ELj1ELj4ELj16ENS_18Kernel_traits_baseILj18432ES2_fS2_fjLj128EEEEEEEvNS_9FwdParamsE --------------------------
	.section	.nv.shared._ZN10layer_norm13ln_fwd_kernelINS_13Kernel_traitsI13__nv_bfloat16fS2_fjLj18432ELj4ELj1ELj4ELj16ENS_18Kernel_traits_baseILj18432ES2_fS2_fjLj128EEEEEEEvNS_9FwdParamsE,"aw",@nobits
	.sectionflags	@""
	.align	16
	.zero		1024


//--------------------- .nv.shared._ZN10layer_norm13ln_fwd_kernelINS_13Kernel_traitsI13__nv_bfloat16S2_S2_fjLj18432ELj2ELj1ELj4ELj16ENS_18Kernel_traits_baseILj18432ES2_S2_S2_fjLj128EEEEEEEvNS_9FwdParamsE --------------------------
	.section	.nv.shared._ZN10layer_norm13ln_fwd_kernelINS_13Kernel_traitsI13__nv_bfloat16S2_S2_fjLj18432ELj2ELj1ELj4ELj16ENS_18Kernel_traits_baseILj18432ES2_S2_S2_fjLj128EEEEEEEvNS_9FwdParamsE,"aw",@nobits
	.sectionflags	@""
	.align	16
	.zero		1024


//--------------------- .nv.shared._ZN10layer_norm13ln_fwd_kernelINS_13Kernel_traitsI6__halffS2_fjLj18432ELj2ELj1ELj4ELj16ENS_18Kernel_traits_baseILj18432ES2_fS2_fjLj128EEEEEEEvNS_9FwdParamsE --------------------------
	.section	.nv.shared._ZN10layer_norm13ln_fwd_kernelINS_13Kernel_traitsI6__halffS2_fjLj18432ELj2ELj1ELj4ELj16ENS_18Kernel_traits_baseILj18432ES2_fS2_fjLj128EEEEEEEvNS_9FwdParamsE,"aw",@nobits
	.sectionflags	@""
	.align	16
	.zero		1024


//--------------------- .nv.shared._ZN10layer_norm13ln_fwd_kernelINS_13Kernel_traitsI6__halfS2_S2_fjLj18432ELj2ELj1ELj4ELj16ENS_18Kernel_traits_baseILj18432ES2_S2_S2_fjLj128EEEEEEEvNS_9FwdParamsE --------------------------
	.section	.nv.shared._ZN10layer_norm13ln_fwd_kernelINS_13Kernel_traitsI6__halfS2_S2_fjLj18432ELj2ELj1ELj4ELj16ENS_18Kernel_traits_baseILj18432ES2_S2_S2_fjLj128EEEEEEEvNS_9FwdParamsE,"aw",@nobits
	.sectionflags	@""
	.align	16
	.zero		1024


//--------------------- .nv.shared._ZN10layer_norm13ln_fwd_kernelINS_13Kernel_traitsIffffjLj18432ELj4ELj1ELj4ELj16ENS_18Kernel_traits_baseILj18432EffffjLj128EEEEEEEvNS_9FwdParamsE --------------------------
	.section	.nv.shared._ZN10layer_norm13ln_fwd_kernelINS_13Kernel_traitsIffffjLj18432ELj4ELj1ELj4ELj16ENS_18Kernel_traits_baseILj18432EffffjLj128EEEEEEEvNS_9FwdParamsE,"aw",@nobits
	.sectionflags	@""
	.align	16
	.zero		1024


//--------------------- .nv.shared._ZN10layer_norm13ln_fwd_kernelINS_13Kernel_traitsI13__nv_bfloat16fS2_fjLj16384ELj2ELj1ELj4ELj16ENS_18Kernel_traits_baseILj16384ES2_fS2_fjLj128EEEEEEEvNS_9FwdParamsE --------------------------
	.section	.nv.shared._ZN10layer_norm13ln_fwd_kernelINS_13Kernel_traitsI13__nv_bfloat16fS2_fjLj16384ELj2ELj1ELj4ELj16ENS_18Kernel_traits_baseILj16384ES2_fS2_fjLj128EEEEEEEvNS_9FwdParamsE,"aw",@nobits
	.sectionflags	@""
	.align	16
	.zero		1024


//--------------------- .nv.shared._ZN10layer_norm13ln_fwd_kernelINS_13Kernel_traitsI13__nv_bfloat16S2_S2_fjLj16384ELj2ELj1ELj4ELj16ENS_18Kernel_traits_baseILj16384ES2_S2_S2_fjLj128EEEEEEEvNS_9FwdParamsE --------------------------
	.section	.nv.shared._ZN10layer_norm13ln_fwd_kernelINS_13Kernel_traitsI13__nv_bfloat16S2_S2_fjLj16384ELj2ELj1ELj4ELj16ENS_18Kernel_traits_baseILj16384ES2_S2_S2_fjLj128EEEEEEEvNS_9FwdParamsE,"aw",@nobits
	.sectionflags	@""
	.align	16
	.zero		1024


//--------------------- .nv.shared._ZN10layer_norm13ln_fwd_kernelINS_13Kernel_traitsI6__halffS2_fjLj16384ELj2ELj1ELj4ELj16ENS_18Kernel_traits_baseILj16384ES2_fS2_fjLj128EEEEEEEvNS_9FwdParamsE --------------------------
	.section	.nv.shared._ZN10layer_norm13ln_fwd_kernelINS_13Kernel_traitsI6__halffS2_fjLj16384ELj2ELj1ELj4ELj16ENS_18Kernel_traits_baseILj16384ES2_fS2_fjLj128EEEEEEEvNS_9FwdParamsE,"aw",@nobits
	.sectionflags	@""
	.align	16
	.zero		1024


//--------------------- .nv.shared._ZN10layer_norm13ln_fwd_kernelINS_13Kernel_traitsI6__halfS2_S2_fjLj16384ELj2ELj1ELj4ELj16ENS_18Kernel_traits_baseILj16384ES2_S2_S2_fjLj128EEEEEEEvNS_9FwdParamsE --------------------------
	.section	.nv.shared._ZN10layer_norm13ln_fwd_kernelINS_13Kernel_traitsI6__halfS2_S2_fjLj16384ELj2ELj1ELj4ELj16ENS_18Kernel_traits_baseILj16384ES2_S2_S2_fjLj128EEEEEEEvNS_9FwdParamsE,"aw",@nobits
	.sectionflags	@""
	.align	16
	.zero		1024


//--------------------- .nv.shared._ZN10layer_norm13ln_fwd_kernelINS_13Kernel_traitsIffffjLj16384ELj2ELj1ELj4ELj16ENS_18Kernel_traits_baseILj16384EffffjLj128EEEEEEEvNS_9FwdParamsE --------------------------
	.section	.nv.shared._ZN10layer_norm13ln_fwd_kernelINS_13Kernel_traitsIffffjLj16384ELj2ELj1ELj4ELj16ENS_18Kernel_traits_baseILj16384EffffjLj128EEEEEEEvNS_9FwdParamsE,"aw",@nobits
	.sectionflags	@""
	.align	16
	.zero		1024


//--------------------- .nv.shared._ZN10layer_norm13ln_fwd_kernelINS_13Kernel_traitsI13__nv_bfloat16fS2_fjLj15360ELj2ELj1ELj4ELj8ENS_18Kernel_traits_baseILj15360ES2_fS2_fjLj128EEEEEEEvNS_9FwdParamsE --------------------------
	.section	.nv.shared._ZN10layer_norm13ln_fwd_kernelINS_13Kernel_traitsI13__nv_bfloat16fS2_fjLj15360ELj2ELj1ELj4ELj8ENS_18Kernel_traits_baseILj15360ES2_fS2_fjLj128EEEEEEEvNS_9FwdParamsE,"aw",@nobits
	.sectionflags	@""
	.align	16
	.zero		1024


//--------------------- .nv.shared._ZN10layer_norm13ln_fwd_kernelINS_13Kernel_traitsI13__nv_bfloat16S2_S2_fjLj15360ELj2ELj1ELj4ELj8ENS_18Kernel_traits_baseILj15360ES2_S2_S2_fjLj128EEEEEEEvNS_9FwdParamsE --------------------------
	.section	.nv.shared._ZN10layer_norm13ln_fwd_kernelINS_13Kernel_traitsI13__nv_bfloat16S2_S2_fjLj15360ELj2ELj1ELj4ELj8ENS_18Kernel_traits_baseILj15360ES2_S2_S2_fjLj128EEEEEEEvNS_9FwdParamsE,"aw",@nobits
	.sectionflags	@""
	.align	16
	.zero		1024


//--------------------- .nv.shared._ZN10layer_norm13ln_fwd_kernelINS_13Kernel_traitsI6__halffS2_fjLj15360ELj2ELj1ELj4ELj8ENS_18Kernel_traits_baseILj15360ES2_fS2_fjLj128EEEEEEEvNS_9FwdParamsE --------------------------
	.section	.nv.shared._ZN10layer_norm13ln_fwd_kernelINS_13Kernel_traitsI6__halffS2_fjLj15360ELj2ELj1ELj4ELj8ENS_18Kernel_traits_baseILj15360ES2_fS2_fjLj128EEEEEEEvNS_9FwdParamsE,"aw",@nobits
	.sectionflags	@""
	.align	16
	.zero		1024


//--------------------- .nv.shared._ZN10layer_norm13ln_fwd_kernelINS_13Kernel_traitsI6__halfS2_S2_fjLj15360ELj2ELj1ELj4ELj8ENS_18Kernel_traits_baseILj15360ES2_S2_S2_fjLj128EEEEEEEvNS_9FwdParamsE --------------------------
	.section	.nv.shared._ZN10layer_norm13ln_fwd_kernelINS_13Kernel_traitsI6__halfS2_S2_fjLj15360ELj2ELj1ELj4ELj8ENS_18Kernel_traits_baseILj15360ES2_S2_S2_fjLj128EEEEEEEvNS_9FwdParamsE,"aw",@nobits
	.sectionflags	@""
	.align	16
	.zero		1024


//--------------------- .nv.shared._ZN10layer_norm13ln_fwd_kernelINS_13Kernel_traitsIffffjLj15360ELj2ELj1ELj4ELj8ENS_18Kernel_traits_baseILj15360EffffjLj128EEEEEEEvNS_9FwdParamsE --------------------------
	.section	.nv.shared._ZN10layer_norm13ln_fwd_kernelINS_13Kernel_traitsIffffjLj15360ELj2ELj1ELj4ELj8ENS_18Kernel_traits_baseILj15360EffffjLj128EEEEEEEvNS_9FwdParamsE,"aw",@nobits
	.sectionflags	@""
	.align	16
	.zero		1024


//--------------------- .nv.shared._ZN10layer_norm13ln_fwd_kernelINS_13Kernel_traitsI13__nv_bfloat16fS2_fjLj14336ELj2ELj1ELj4ELj8ENS_18Kernel_traits_baseILj14336ES2_fS2_fjLj128EEEEEEEvNS_9FwdParamsE --------------------------
	.section	.nv.shared._ZN10layer_norm13ln_fwd_kernelINS_13Kernel_traitsI13__nv_bfloat16fS2_fjLj14336ELj2ELj1ELj4ELj8ENS_18Kernel_traits_baseILj14336ES2_fS2_fjLj128EEEEEEEvNS_9FwdParamsE,"aw",@nobits
	.sectionflags	@""
	.align	16
	.zero		1024


//--------------------- .nv.shared._ZN10layer_norm13ln_fwd_kernelINS_13Kernel_traitsI13__nv_bfloat16S2_S2_fjLj14336ELj2ELj1ELj4ELj16ENS_18Kernel_traits_baseILj14336ES2_S2_S2_fjLj128EEEEEEEvNS_9FwdParamsE --------------------------
	.section	.nv.shared._ZN10layer_norm13ln_fwd_kernelINS_13Kernel_traitsI13__nv_bfloat16S2_S2_fjLj14336ELj2ELj1ELj4ELj16ENS_18Kernel_traits_baseILj14336ES2_S2_S2_fjLj128EEEEEEEvNS_9FwdParamsE,"aw",@nobits
	.sectionflags	@""
	.align	16
	.zero		1024


//--------------------- .nv.shared._ZN10layer_norm13ln_fwd_kernelINS_13Kernel_traitsI6__halffS2_fjLj14336ELj2ELj1ELj4ELj16ENS_18Kernel_traits_baseILj14336ES2_fS2_fjLj128EEEEEEEvNS_9FwdParamsE --------------------------
	.section	.nv.shared._ZN10layer_norm13ln_fwd_kernelINS_13Kernel_traitsI6__halffS2_fjLj14336ELj2ELj1ELj4ELj16ENS_18Kernel_traits_baseILj14336ES2_fS2_fjLj128EEEEEEEvNS_9FwdParamsE,"aw",@nobits
	.sectionflags	@""
	.align	16
	.zero		1024


//--------------------- .nv.shared._ZN10layer_norm13ln_fwd_kernelINS_13Kernel_traitsI6__halfS2_S2_fjLj14336ELj2ELj1ELj4ELj16ENS_18Kernel_traits_baseILj14336ES2_S2_S2_fjLj128EEEEEEEvNS_9FwdParamsE --------------------------
	.section	.nv.shared._ZN10layer_norm13ln_fwd_kernelINS_13Kernel_traitsI6__halfS2_S2_fjLj14336ELj2ELj1ELj4ELj16ENS_18Kernel_traits_baseILj14336ES2_S2_S2_fjLj128EEEEEEEvNS_9FwdParamsE,"aw",@nobits
	.sectionflags	@""
	.align	16
	.zero		1024


//--------------------- .nv.shared._ZN10layer_norm13ln_fwd_kernelINS_13Kernel_traitsIffffjLj14336ELj2ELj1ELj4ELj16ENS_18Kernel_traits_baseILj14336EffffjLj128EEEEEEEvNS_9FwdParamsE --------------------------
	.section	.nv.shared._ZN10layer_norm13ln_fwd_kernelINS_13Kernel_traitsIffffjLj14336ELj2ELj1ELj4ELj16ENS_18Kernel_traits_baseILj14336EffffjLj128EEEEEEEvNS_9FwdParamsE,"aw",@nobits
	.sectionflags	@""
	.align	16
	.zero		1024


//--------------------- .nv.shared._ZN10layer_norm13ln_fwd_kernelINS_13Kernel_traitsI13__nv_bfloat16fS2_fjLj12800ELj2ELj1ELj4ELj4ENS_18Kernel_traits_baseILj12800ES2_fS2_fjLj128EEEEEEEvNS_9FwdParamsE --------------------------
	.section	.nv.shared._ZN10layer_norm13ln_fwd_kernelINS_13Kernel_traitsI13__nv_bfloat16fS2_fjLj12800ELj2ELj1ELj4ELj4ENS_18Kernel_traits_baseILj12800ES2_fS2_fjLj128EEEEEEEvNS_9FwdParamsE,"aw",@nobits
	.sectionflags	@""
	.align	16
	.zero		1024


//--------------------- .nv.shared._ZN10layer_norm13ln_fwd_kernelINS_13Kernel_traitsI13__nv_bfloat16S2_S2_fjLj12800ELj2ELj1ELj4ELj4ENS_18Kernel_traits_baseILj12800ES2_S2_S2_fjLj128EEEEEEEvNS_9FwdParamsE --------------------------
	.section	.nv.shared._ZN10layer_norm13ln_fwd_kernelINS_13Kernel_traitsI13__nv_bfloat16S2_S2_fjLj12800ELj2ELj1ELj4ELj4ENS_18Kernel_traits_baseILj12800ES2_S2_S2_fjLj128EEEEEEEvNS_9FwdParamsE,"aw",@nobits
	.sectionflags	@""
	.align	16
	.zero		1024


//--------------------- .nv.shared._ZN10layer_norm13ln_fwd_kernelINS_13Kernel_traitsI6__halffS2_fjLj12800ELj2ELj1ELj4ELj4ENS_18Kernel_traits_baseILj12800ES2_fS2_fjLj128EEEEEEEvNS_9FwdParamsE --------------------------
	.section	.nv.shared._ZN10layer_norm13ln_fwd_kernelINS_13Kernel_traitsI6__halffS2_fjLj12800ELj2ELj1ELj4ELj4ENS_18Kernel_traits_baseILj12800ES2_fS2_fjLj128EEEEEEEvNS_9FwdParamsE,"aw",@nobits
	.sectionflags	@""
	.align	16
	.zero		1024


//--------------------- .nv.shared._ZN10layer_norm13ln_fwd_kernelINS_13Kernel_traitsI6__halfS2_S2_fjLj12800ELj2ELj1ELj4ELj4ENS_18Kernel_traits_baseILj12800ES2_S2_S2_fjLj128EEEEEEEvNS_9FwdParamsE --------------------------
	.section	.nv.shared._ZN10layer_norm13ln_fwd_kernelINS_13Kernel_traitsI6__halfS2_S2_fjLj12800ELj2ELj1ELj4ELj4ENS_18Kernel_traits_baseILj12800ES2_S2_S2_fjLj128EEEEEEEvNS_9FwdParamsE,"aw",@nobits
	.sectionflags	@""
	.align	16
	.zero		1024


//--------------------- .nv.shared._ZN10layer_norm13ln_fwd_kernelINS_13Kernel_traitsIffffjLj12800ELj2ELj1ELj4ELj4ENS_18Kernel_traits_baseILj12800EffffjLj128EEEEEEEvNS_9FwdParamsE --------------------------
	.section	.nv.shared._ZN10layer_norm13ln_fwd_kernelINS_13Kernel_traitsIffffjLj12800ELj2ELj1ELj4ELj4ENS_18Kernel_traits_baseILj12800EffffjLj128EEEEEEEvNS_9FwdParamsE,"aw",@nobits
	.sectionflags	@""
	.align	16
	.zero		1024


//--------------------- .nv.shared._ZN10layer_norm13ln_fwd_kernelINS_13Kernel_traitsI13__nv_bfloat16fS2_fjLj12288ELj2ELj1ELj4ELj16ENS_18Kernel_traits_baseILj12288ES2_fS2_fjLj128EEEEEEEvNS_9FwdParamsE --------------------------
	.section	.nv.shared._ZN10layer_norm13ln_fwd_kernelINS_13Kernel_traitsI13__nv_bfloat16fS2_fjLj12288ELj2ELj1ELj4ELj16ENS_18Kernel_traits_baseILj12288ES2_fS2_fjLj128EEEEEEEvNS_9FwdParamsE,"aw",@nobits
	.sectionflags	@""
	.align	16
	.zero		1024


//--------------------- .nv.shared._ZN10layer_norm13ln_fwd_kernelINS_13Kernel_traitsI13__nv_bfloat16S2_S2_fjLj12288ELj2ELj1ELj4ELj16ENS_18Kernel_traits_baseILj12288ES2_S2_S2_fjLj128EEEEEEEvNS_9FwdParamsE --------------------------
	.section	.nv.shared._ZN10layer_norm13ln_fwd_kernelINS_13Kernel_traitsI13__nv_bfloat16S2_S2_fjLj12288ELj2ELj1ELj4ELj16ENS_18Kernel_traits_baseILj12288ES2_S2_S2_fjLj128EEEEEEEvNS_9FwdParamsE,"aw",@nobits
	.sectionflags	@""
	.align	16
	.zero		1024


//--------------------- .nv.shared._ZN10layer_norm13ln_fwd_kernelINS_13Kernel_traitsI6__halffS2_fjLj12288ELj2ELj1ELj4ELj16ENS_18Kernel_traits_baseILj12288ES2_fS2_fjLj128EEEEEEEvNS_9FwdParamsE --------------------------
	.section	.nv.shared._ZN10layer_norm13ln_fwd_kernelINS_13Kernel_traitsI6__halffS2_fjLj12288ELj2ELj1ELj4ELj16ENS_18Kernel_traits_baseILj12288ES2_fS2_fjLj128EEEEEEEvNS_9FwdParamsE,"aw",@nobits
	.sectionflags	@""
	.align	16
	.zero		1024


//--------------------- .nv.shared._ZN10layer_norm13ln_fwd_kernelINS_13Kernel_traitsI6__halfS2_S2_fjLj12288ELj2ELj1ELj4ELj16ENS_18Kernel_traits_baseILj12288ES2_S2_S2_fjLj128EEEEEEEvNS_9FwdParamsE --------------------------
	.section	.nv.shared._ZN10layer_norm13ln_fwd_kernelINS_13Kernel_traitsI6__halfS2_S2_fjLj12288ELj2ELj1ELj4ELj16ENS_18Kernel_traits_baseILj12288ES2_S2_S2_fjLj128EEEEEEEvNS_9FwdParamsE,"aw",@nobits
	.sectionflags	@""
	.align	16
	.zero		1024


//--------------------- .nv.shared._ZN10layer_norm13ln_fwd_kernelINS_13Kernel_traitsIffffjLj12288ELj2ELj1ELj4ELj16ENS_18Kernel_traits_baseILj12288EffffjLj128EEEEEEEvNS_9FwdParamsE --------------------------
	.section	.nv.shared._ZN10layer_norm13ln_fwd_kernelINS_13Kernel_traitsIffffjLj12288ELj2ELj1ELj4ELj16ENS_18Kernel_traits_baseILj12288EffffjLj128EEEEEEEvNS_9FwdParamsE,"aw",@nobits
	.sectionflags	@""
	.align	16
	.zero		1024


//--------------------- .nv.shared._ZN10layer_norm13ln_fwd_kernelINS_13Kernel_traitsI13__nv_bfloat16fS2_fjLj10240ELj1ELj1ELj4ELj16ENS_18Kernel_traits_baseILj10240ES2_fS2_fjLj128EEEEEEEvNS_9FwdParamsE --------------------------
	.section	.nv.shared._ZN10layer_norm13ln_fwd_kernelINS_13Kernel_traitsI13__nv_bfloat16fS2_fjLj10240ELj1ELj1ELj4ELj16ENS_18Kernel_traits_baseILj10240ES2_fS2_fjLj128EEEEEEEvNS_9FwdParamsE,"aw",@nobits
	.sectionflags	@""
	.align	16
	.zero		1024


//--------------------- .nv.shared._ZN10layer_norm13ln_fwd_kernelINS_13Kernel_traitsI13__nv_bfloat16S2_S2_fjLj10240ELj1ELj1ELj4ELj16ENS_18Kernel_traits_baseILj10240ES2_S2_S2_fjLj128EEEEEEEvNS_9FwdParamsE --------------------------
	.section	.nv.shared._ZN10layer_norm13ln_fwd_kernelINS_13Kernel_traitsI13__nv_bfloat16S2_S2_fjLj10240ELj1ELj1ELj4ELj16ENS_18Kernel_traits_baseILj10240ES2_S2_S2_fjLj128EEEEEEEvNS_9FwdParamsE,"aw",@nobits
	.sectionflags	@""
	.align	16
	.zero		1024


//--------------------- .nv.shared._ZN10layer_norm13ln_fwd_kernelINS_13Kernel_traitsI6__halffS2_fjLj10240ELj1ELj1ELj4ELj16ENS_18Kernel_traits_baseILj10240ES2_fS2_fjLj128EEEEEEEvNS_9FwdParamsE --------------------------
	.section	.nv.shared._ZN10layer_norm13ln_fwd_kernelINS_13Kernel_traitsI6__halffS2_fjLj10240ELj1ELj1ELj4ELj16ENS_18Kernel_traits_baseILj10240ES2_fS2_fjLj128EEEEEEEvNS_9FwdParamsE,"aw",@nobits
	.sectionflags	@""
	.align	16
	.zero		1024


//--------------------- .nv.shared._ZN10layer_norm13ln_fwd_kernelINS_13Kernel_traitsI6__halfS2_S2_fjLj10240ELj1ELj1ELj4ELj16ENS_18Kernel_traits_baseILj10240ES2_S2_S2_fjLj128EEEEEEEvNS_9FwdParamsE --------------------------
	.section	.nv.shared._ZN10layer_norm13ln_fwd_kernelINS_13Kernel_traitsI6__halfS2_S2_fjLj10240ELj1ELj1ELj4ELj16ENS_18Kernel_traits_baseILj10240ES2_S2_S2_fjLj128EEEEEEEvNS_9FwdParamsE,"aw",@nobits
	.sectionflags	@""
	.align	16
	.zero		1024


//--------------------- .nv.shared._ZN10layer_norm13ln_fwd_kernelINS_13Kernel_traitsIffffjLj10240ELj2ELj1ELj4ELj16ENS_18Kernel_traits_baseILj10240EffffjLj128EEEEEEEvNS_9FwdParamsE --------------------------
	.section	.nv.shared._ZN10layer_norm13ln_fwd_kernelINS_13Kernel_traitsIffffjLj10240ELj2ELj1ELj4ELj16ENS_18Kernel_traits_baseILj10240EffffjLj128EEEEEEEvNS_9FwdParamsE,"aw",@nobits
	.sectionflags	@""
	.align	16
	.zero		1024


//--------------------- .nv.shared._ZN10layer_norm13ln_fwd_kernelINS_13Kernel_traitsI13__nv_bfloat16fS2_fjLj8192ELj1ELj1ELj4ELj16ENS_18Kernel_traits_baseILj8192ES2_fS2_fjLj128EEEEEEEvNS_9FwdParamsE --------------------------
	.section	.nv.shared._ZN10layer_norm13ln_fwd_kernelINS_13Kernel_traitsI13__nv_bfloat16fS2_fjLj8192ELj1ELj1ELj4ELj16ENS_18Kernel_traits_baseILj8192ES2_fS2_fjLj128EEEEEEEvNS_9FwdParamsE,"aw",@nobits
	.sectionflags	@""
	.align	16
	.zero		1024


//--------------------- .nv.shared._ZN10layer_norm13ln_fwd_kernelINS_13Kernel_traitsI13__nv_bfloat16S2_S2_fjLj8192ELj1ELj1ELj4ELj16ENS_18Kernel_traits_baseILj8192ES2_S2_S2_fjLj128EEEEEEEvNS_9FwdParamsE --------------------------
	.section	.nv.shared._ZN10layer_norm13ln_fwd_kernelINS_13Kernel_traitsI13__nv_bfloat16S2_S2_fjLj8192ELj1ELj1ELj4ELj16ENS_18Kernel_traits_baseILj8192ES2_S2_S2_fjLj128EEEEEEEvNS_9FwdParamsE,"aw",@nobits
	.sectionflags	@""
	.align	16
	.zero		1024


//--------------------- .nv.shared._ZN10layer_norm13ln_fwd_kernelINS_13Kernel_traitsI6__halffS2_fjLj8192ELj1ELj1ELj4ELj16ENS_18Kernel_traits_baseILj8192ES2_fS2_fjLj128EEEEEEEvNS_9FwdParamsE --------------------------
	.section	.nv.shared._ZN10layer_norm13ln_fwd_kernelINS_13Kernel_traitsI6__halffS2_fjLj8192ELj1ELj1ELj4ELj16ENS_18Kernel_traits_baseILj8192ES2_fS2_fjLj128EEEEEEEvNS_9FwdParamsE,"aw",@nobits
	.sectionflags	@""
	.align	16
	.zero		1024


//--------------------- .nv.shared._ZN10layer_norm13ln_fwd_kernelINS_13Kernel_traitsI6__halfS2_S2_fjLj8192ELj1ELj1ELj4ELj16ENS_18Kernel_traits_baseILj8192ES2_S2_S2_fjLj128EEEEEEEvNS_9FwdParamsE --------------------------
	.section	.nv.shared._ZN10layer_norm13ln_fwd_kernelINS_13Kernel_traitsI6__halfS2_S2_fjLj8192ELj1ELj1ELj4ELj16ENS_18Kernel_traits_baseILj8192ES2_S2_S2_fjLj128EEEEEEEvNS_9FwdParamsE,"aw",@nobits
	.sectionflags	@""
	.align	16
	.zero		1024


//--------------------- .nv.shared._ZN10layer_norm13ln_fwd_kernelINS_13Kernel_traitsIffffjLj8192ELj1ELj1ELj4ELj16ENS_18Kernel_traits_baseILj8192EffffjLj128EEEEEEEvNS_9FwdParamsE --------------------------
	.section	.nv.shared._ZN10layer_norm13ln_fwd_kernelINS_13Kernel_traitsIffffjLj8192ELj1ELj1ELj4ELj16ENS_18Kernel_traits_baseILj8192EffffjLj128EEEEEEEvNS_9FwdParamsE,"aw",@nobits
	.sectionflags	@""
	.align	16
	.zero		1024


//--------------------- .nv.shared._ZN10layer_norm13ln_fwd_kernelINS_13Kernel_traitsI13__nv_bfloat16fS2_fjLj6144ELj1ELj1ELj4ELj16ENS_18Kernel_traits_baseILj6144ES2_fS2_fjLj128EEEEEEEvNS_9FwdParamsE --------------------------
	.section	.nv.shared._ZN10layer_norm13ln_fwd_kernelINS_13Kernel_traitsI13__nv_bfloat16fS2_fjLj6144ELj1ELj1ELj4ELj16ENS_18Kernel_traits_baseILj6144ES2_fS2_fjLj128EEEEEEEvNS_9FwdParamsE,"aw",@nobits
	.sectionflags	@""
	.align	16
	.zero		1024


//--------------------- .nv.shared._ZN10layer_norm13ln_fwd_kernelINS_13Kernel_traitsI13__nv_bfloat16S2_S2_fjLj6144ELj1ELj1ELj4ELj16ENS_18Kernel_traits_baseILj6144ES2_S2_S2_fjLj128EEEEEEEvNS_9FwdParamsE --------------------------
	.section	.nv.shared._ZN10layer_norm13ln_fwd_kernelINS_13Kernel_traitsI13__nv_bfloat16S2_S2_fjLj6144ELj1ELj1ELj4ELj16ENS_18Kernel_traits_baseILj6144ES2_S2_S2_fjLj128EEEEEEEvNS_9FwdParamsE,"aw",@nobits
	.sectionflags	@""
	.align	16
	.zero		1024


//--------------------- .nv.shared._ZN10layer_norm13ln_fwd_kernelINS_13Kernel_traitsI6__halffS2_fjLj6144ELj1ELj1ELj4ELj16ENS_18Kernel_traits_baseILj6144ES2_fS2_fjLj128EEEEEEEvNS_9FwdParamsE --------------------------
	.section	.nv.shared._ZN10layer_norm13ln_fwd_kernelINS_13Kernel_traitsI6__halffS2_fjLj6144ELj1ELj1ELj4ELj16ENS_18Kernel_traits_baseILj6144ES2_fS2_fjLj128EEEEEEEvNS_9FwdParamsE,"aw",@nobits
	.sectionflags	@""
	.align	16
	.zero		1024


//--------------------- .nv.shared._ZN10layer_norm13ln_fwd_kernelINS_13Kernel_traitsI6__halfS2_S2_fjLj6144ELj1ELj1ELj4ELj16ENS_18Kernel_traits_baseILj6144ES2_S2_S2_fjLj128EEEEEEEvNS_9FwdParamsE --------------------------
	.section	.nv.shared._ZN10layer_norm13ln_fwd_kernelINS_13Kernel_traitsI6__halfS2_S2_fjLj6144ELj1ELj1ELj4ELj16ENS_18Kernel_traits_baseILj6144ES2_S2_S2_fjLj128EEEEEEEvNS_9FwdParamsE,"aw",@nobits
	.sectionflags	@""
	.align	16
	.zero		1024


//--------------------- .nv.shared._ZN10layer_norm13ln_fwd_kernelINS_13Kernel_traitsIffffjLj6144ELj1ELj1ELj4ELj16ENS_18Kernel_traits_baseILj6144EffffjLj128EEEEEEEvNS_9FwdParamsE --------------------------
	.section	.nv.shared._ZN10layer_norm13ln_fwd_kernelINS_13Kernel_traitsIffffjLj6144ELj1ELj1ELj4ELj16ENS_18Kernel_traits_baseILj6144EffffjLj128EEEEEEEvNS_9FwdParamsE,"aw",@nobits
	.sectionflags	@""
	.align	16
	.zero		1024


//--------------------- .nv.shared._ZN10layer_norm13ln_fwd_kernelINS_13Kernel_traitsI13__nv_bfloat16fS2_fjLj5120ELj1ELj1ELj4ELj16ENS_18Kernel_traits_baseILj5120ES2_fS2_fjLj128EEEEEEEvNS_9FwdParamsE --------------------------
	.section	.nv.shared._ZN10layer_norm13ln_fwd_kernelINS_13Kernel_traitsI13__nv_bfloat16fS2_fjLj5120ELj1ELj1ELj4ELj16ENS_18Kernel_traits_baseILj5120ES2_fS2_fjLj128EEEEEEEvNS_9FwdParamsE,"aw",@nobits
	.sectionflags	@""
	.align	16
	.zero		1024


//--------------------- .nv.shared._ZN10layer_norm13ln_fwd_kernelINS_13Kernel_traitsI13__nv_bfloat16S2_S2_fjLj5120ELj1ELj1ELj4ELj16ENS_18Kernel_traits_baseILj5120ES2_S2_S2_fjLj128EEEEEEEvNS_9FwdParamsE --------------------------
	.section	.nv.shared._ZN10layer_norm13ln_fwd_kernelINS_13Kernel_traitsI13__nv_bfloat16S2_S2_fjLj5120ELj1ELj1ELj4ELj16ENS_18Kernel_traits_baseILj5120ES2_S2_S2_fjLj128EEEEEEEvNS_9FwdParamsE,"aw",@nobits
	.sectionflags	@""
	.align	16
	.zero		1024


//--------------------- .nv.shared._ZN10layer_norm13ln_fwd_kernelINS_13Kernel_traitsI6__halffS2_fjLj5120ELj1ELj1ELj4ELj16ENS_18Kernel_traits_baseILj5120ES2_fS2_fjLj128EEEEEEEvNS_9FwdParamsE --------------------------
	.section	.nv.shared._ZN10layer_norm13ln_fwd_kernelINS_13Kernel_traitsI6__halffS2_fjLj5120ELj1ELj1ELj4ELj16ENS_18Kernel_traits_baseILj5120ES2_fS2_fjLj128EEEEEEEvNS_9FwdParamsE,"aw",@nobits
	.sectionflags	@""
	.align	16
	.zero		1024


//--------------------- .nv.shared._ZN10layer_norm13ln_fwd_kernelINS_13Kernel_traitsI6__halfS2_S2_fjLj5120ELj1ELj1ELj4ELj16ENS_18Kernel_traits_baseILj5120ES2_S2_S2_fjLj128EEEEEEEvNS_9FwdParamsE --------------------------
	.section	.nv.shared._ZN10layer_norm13ln_fwd_kernelINS_13Kernel_traitsI6__halfS2_S2_fjLj5120ELj1ELj1ELj4ELj16ENS_18Kernel_traits_baseILj5120ES2_S2_S2_fjLj128EEEEEEEvNS_9FwdParamsE,"aw",@nobits
	.sectionflags	@""
	.align	16
	.zero		1024


//--------------------- .nv.shared._ZN10layer_norm13ln_fwd_kernelINS_13Kernel_traitsIffffjLj5120ELj1ELj1ELj4ELj16ENS_18Kernel_traits_baseILj5120EffffjLj128EEEEEEEvNS_9FwdParamsE --------------------------
	.section	.nv.shared._ZN10layer_norm13ln_fwd_kernelINS_13Kernel_traitsIffffjLj5120ELj1ELj1ELj4ELj16ENS_18Kernel_traits_baseILj5120EffffjLj128EEEEEEEvNS_9FwdParamsE,"aw",@nobits
	.sectionflags	@""
	.align	16
	.zero		1024


//--------------------- .nv.shared._ZN10layer_norm13ln_fwd_kernelINS_13Kernel_traitsI13__nv_bfloat16fS2_fjLj4096ELj1ELj1ELj4ELj16ENS_18Kernel_traits_baseILj4096ES2_fS2_fjLj128EEEEEEEvNS_9FwdParamsE --------------------------
	.section	.nv.shared._ZN10layer_norm13ln_fwd_kernelINS_13Kernel_traitsI13__nv_bfloat16fS2_fjLj4096ELj1ELj1ELj4ELj16ENS_18Kernel_traits_baseILj4096ES2_fS2_fjLj128EEEEEEEvNS_9FwdParamsE,"aw",@nobits
	.sectionflags	@""
	.align	16
	.zero		1024


//--------------------- .nv.shared._ZN10layer_norm13ln_fwd_kernelINS_13Kernel_traitsI13__nv_bfloat16S2_S2_fjLj4096ELj1ELj1ELj4ELj16ENS_18Kernel_traits_baseILj4096ES2_S2_S2_fjLj128EEEEEEEvNS_9FwdParamsE --------------------------
	.section	.nv.shared._ZN10layer_norm13ln_fwd_kernelINS_13Kernel_traitsI13__nv_bfloat16S2_S2_fjLj4096ELj1ELj1ELj4ELj16ENS_18Kernel_traits_baseILj4096ES2_S2_S2_fjLj128EEEEEEEvNS_9FwdParamsE,"aw",@nobits
	.sectionflags	@""
	.align	16
	.zero		1024


//--------------------- .nv.shared._ZN10layer_norm13ln_fwd_kernelINS_13Kernel_traitsI6__halffS2_fjLj4096ELj1ELj1ELj4ELj16ENS_18Kernel_traits_baseILj4096ES2_fS2_fjLj128EEEEEEEvNS_9FwdParamsE --------------------------
	.section	.nv.shared._ZN10layer_norm13ln_fwd_kernelINS_13Kernel_traitsI6__halffS2_fjLj4096ELj1ELj1ELj4ELj16ENS_18Kernel_traits_baseILj4096ES2_fS2_fjLj128EEEEEEEvNS_9FwdParamsE,"aw",@nobits
	.sectionflags	@""
	.align	16
	.zero		1024


//--------------------- .nv.shared._ZN10layer_norm13ln_fwd_kernelINS_13Kernel_traitsI6__halfS2_S2_fjLj4096ELj1ELj1ELj4ELj16ENS_18Kernel_traits_baseILj4096ES2_S2_S2_fjLj128EEEEEEEvNS_9FwdParamsE --------------------------
	.section	.nv.shared._ZN10layer_norm13ln_fwd_kernelINS_13Kernel_traitsI6__halfS2_S2_fjLj4096ELj1ELj1ELj4ELj16ENS_18Kernel_traits_baseILj4096ES2_S2_S2_fjLj128EEEEEEEvNS_9FwdParamsE,"aw",@nobits
	.sectionflags	@""
	.align	16
	.zero		1024


//--------------------- .nv.shared._ZN10layer_norm13ln_fwd_kernelINS_13Kernel_traitsIffffjLj4096ELj1ELj1ELj4ELj16ENS_18Kernel_traits_baseILj4096EffffjLj128EEEEEEEvNS_9FwdParamsE --------------------------
	.section	.nv.shared._ZN10layer_norm13ln_fwd_kernelINS_13Kernel_traitsIffffjLj4096ELj1ELj1ELj4ELj16ENS_18Kernel_traits_baseILj4096EffffjLj128EEEEEEEvNS_9FwdParamsE,"aw",@nobits
	.sectionflags	@""
	.align	16
	.zero		1024


//--------------------- .nv.shared._ZN10layer_norm13ln_fwd_kernelINS_13Kernel_traitsI13__nv_bfloat16fS2_fjLj3840ELj1ELj1ELj4ELj4ENS_18Kernel_traits_baseILj3840ES2_fS2_fjLj128EEEEEEEvNS_9FwdParamsE --------------------------
	.section	.nv.shared._ZN10layer_norm13ln_fwd_kernelINS_13Kernel_traitsI13__nv_bfloat16fS2_fjLj3840ELj1ELj1ELj4ELj4ENS_18Kernel_traits_baseILj3840ES2_fS2_fjLj128EEEEEEEvNS_9FwdParamsE,"aw",@nobits
	.sectionflags	@""
	.align	16
	.zero		1024


//--------------------- .nv.shared._ZN10layer_norm13ln_fwd_kernelINS_13Kernel_traitsI13__nv_bfloat16S2_S2_fjLj3840ELj1ELj1ELj4ELj4ENS_18Kernel_traits_baseILj3840ES2_S2_S2_fjLj128EEEEEEEvNS_9FwdParamsE --------------------------
	.section	.nv.shared._ZN10layer_norm13ln_fwd_kernelINS_13Kernel_traitsI13__nv_bfloat16S2_S2_fjLj3840ELj1ELj1ELj4ELj4ENS_18Kernel_traits_baseILj3840ES2_S2_S2_fjLj128EEEEEEEvNS_9FwdParamsE,"aw",@nobits
	.sectionflags	@""
	.align	16
	.zero		1024


//--------------------- .nv.shared._ZN10layer_norm13ln_fwd_kernelINS_13Kernel_traitsI6__halffS2_fjLj3840ELj1ELj1ELj4ELj4ENS_18Kernel_traits_baseILj3840ES2_fS2_fjLj128EEEEEEEvNS_9FwdParamsE --------------------------
	.section	.nv.shared._ZN10layer_norm13ln_fwd_kernelINS_13Kernel_traitsI6__halffS2_fjLj3840ELj1ELj1ELj4ELj4ENS_18Kernel_traits_baseILj3840ES2_fS2_fjLj128EEEEEEEvNS_9FwdParamsE,"aw",@nobits
	.sectionflags	@""
	.align	16
	.zero		1024


//--------------------- .nv.shared._ZN10layer_norm13ln_fwd_kernelINS_13Kernel_traitsI6__halfS2_S2_fjLj3840ELj1ELj1ELj4ELj4ENS_18Kernel_traits_baseILj3840ES2_S2_S2_fjLj128EEEEEEEvNS_9FwdParamsE --------------------------
	.section	.nv.shared._ZN10layer_norm13ln_fwd_kernelINS_13Kernel_traitsI6__halfS2_S2_fjLj3840ELj1ELj1ELj4ELj4ENS_18Kernel_traits_baseILj3840ES2_S2_S2_fjLj128EEEEEEEvNS_9FwdParamsE,"aw",@nobits
	.sectionflags	@""
	.align	16
	.zero		1024


//--------------------- .nv.shared._ZN10layer_norm13ln_fwd_kernelINS_13Kernel_traitsIffffjLj3840ELj1ELj1ELj4ELj4ENS_18Kernel_traits_baseILj3840EffffjLj128EEEEEEEvNS_9FwdParamsE --------------------------
	.section	.nv.shared._ZN10layer_norm13ln_fwd_kernelINS_13Kernel_traitsIffffjLj3840ELj1ELj1ELj4ELj4ENS_18Kernel_traits_baseILj3840EffffjLj128EEEEEEEvNS_9FwdParamsE,"aw",@nobits
	.sectionflags	@""
	.align	16
	.zero		1024


//--------------------- .nv.shared._ZN10layer_norm13ln_fwd_kernelINS_13Kernel_traitsI13__nv_bfloat16fS2_fjLj3072ELj1ELj1ELj4ELj16ENS_18Kernel_traits_baseILj3072ES2_fS2_fjLj128EEEEEEEvNS_9FwdParamsE --------------------------
	.section	.nv.shared._ZN10layer_norm13ln_fwd_kernelINS_13Kernel_traitsI13__nv_bfloat16fS2_fjLj3072ELj1ELj1ELj4ELj16ENS_18Kernel_traits_baseILj3072ES2_fS2_fjLj128EEEEEEEvNS_9FwdParamsE,"aw",@nobits
	.sectionflags	@""
	.align	16
	.zero		1024


//--------------------- .nv.shared._ZN10layer_norm13ln_fwd_kernelINS_13Kernel_traitsI13__nv_bfloat16S2_S2_fjLj3072ELj1ELj1ELj4ELj16ENS_18Kernel_traits_baseILj3072ES2_S2_S2_fjLj128EEEEEEEvNS_9FwdParamsE --------------------------
	.section	.nv.shared._ZN10layer_norm13ln_fwd_kernelINS_13Kernel_traitsI13__nv_bfloat16S2_S2_fjLj3072ELj1ELj1ELj4ELj16ENS_18Kernel_traits_baseILj3072ES2_S2_S2_fjLj128EEEEEEEvNS_9FwdParamsE,"aw",@nobits
	.sectionflags	@""
	.align	16
	.zero		1024


//--------------------- .nv.shared._ZN10layer_norm13ln_fwd_kernelINS_13Kernel_traitsI6__halffS2_fjLj3072ELj1ELj1ELj4ELj16ENS_18Kernel_traits_baseILj3072ES2_fS2_fjLj128EEEEEEEvNS_9FwdParamsE --------------------------
	.section	.nv.shared._ZN10layer_norm13ln_fwd_kernelINS_13Kernel_traitsI6__halffS2_fjLj3072ELj1ELj1ELj4ELj16ENS_18Kernel_traits_baseILj3072ES2_fS2_fjLj128EEEEEEEvNS_9FwdParamsE,"aw",@nobits
	.sectionflags	@""
	.align	16
	.zero		1024


//--------------------- .nv.shared._ZN10layer_norm13ln_fwd_kernelINS_13Kernel_traitsI6__halfS2_S2_fjLj3072ELj1ELj1ELj4ELj16ENS_18Kernel_traits_baseILj3072ES2_S2_S2_fjLj128EEEEEEEvNS_9FwdParamsE --------------------------
	.section	.nv.shared._ZN10layer_norm13ln_fwd_kernelINS_13Kernel_traitsI6__halfS2_S2_fjLj3072ELj1ELj1ELj4ELj16ENS_18Kernel_traits_baseILj3072ES2_S2_S2_fjLj128EEEEEEEvNS_9FwdParamsE,"aw",@nobits
	.sectionflags	@""
	.align	16
	.zero		1024


//--------------------- .nv.shared._ZN10layer_norm13ln_fwd_kernelINS_13Kernel_traitsIffffjLj3072ELj1ELj1ELj4ELj16ENS_18Kernel_traits_baseILj3072EffffjLj128EEEEEEEvNS_9FwdParamsE --------------------------
	.section	.nv.shared._ZN10layer_norm13ln_fwd_kernelINS_13Kernel_traitsIffffjLj3072ELj1ELj1ELj4ELj16ENS_18Kernel_traits_baseILj3072EffffjLj128EEEEEEEvNS_9FwdParamsE,"aw",@nobits
	.sectionflags	@""
	.align	16
	.zero		1024


//--------------------- .nv.shared._ZN10layer_norm13ln_fwd_kernelINS_13Kernel_traitsI13__nv_bfloat16fS2_fjLj2304ELj1ELj4ELj1ELj16ENS_18Kernel_traits_baseILj2304ES2_fS2_fjLj128EEEEEEEvNS_9FwdParamsE --------------------------
	.section	.nv.shared._ZN10layer_norm13ln_fwd_kernelINS_13Kernel_traitsI13__nv_bfloat16fS2_fjLj2304ELj1ELj4ELj1ELj16ENS_18Kernel_traits_baseILj2304ES2_fS2_fjLj128EEEEEEEvNS_9FwdParamsE,"aw",@nobits
	.sectionflags	@""
	.align	16
	.zero		1024


//--------------------- .nv.shared._ZN10layer_norm13ln_fwd_kernelINS_13Kernel_traitsI13__nv_bfloat16S2_S2_fjLj2304ELj1ELj4ELj1ELj16ENS_18Kernel_traits_baseILj2304ES2_S2_S2_fjLj128EEEEEEEvNS_9FwdParamsE --------------------------
	.section	.nv.shared._ZN10layer_norm13ln_fwd_kernelINS_13Kernel_traitsI13__nv_bfloat16S2_S2_fjLj2304ELj1ELj4ELj1ELj16ENS_18Kernel_traits_baseILj2304ES2_S2_S2_fjLj128EEEEEEEvNS_9FwdParamsE,"aw",@nobits
	.sectionflags	@""
	.align	16
	.zero		1024


//--------------------- .nv.shared._ZN10layer_norm13ln_fwd_kernelINS_13Kernel_traitsI6__halffS2_fjLj2304ELj1ELj4ELj1ELj16ENS_18Kernel_traits_baseILj2304ES2_fS2_fjLj128EEEEEEEvNS_9FwdParamsE --------------------------
	.section	.nv.shared._ZN10layer_norm13ln_fwd_kernelINS_13Kernel_traitsI6__halffS2_fjLj2304ELj1ELj4ELj1ELj16ENS_18Kernel_traits_baseILj2304ES2_fS2_fjLj128EEEEEEEvNS_9FwdParamsE,"aw",@nobits
	.sectionflags	@""
	.align	16
	.zero		1024


//--------------------- .nv.shared._ZN10layer_norm13ln_fwd_kernelINS_13Kernel_traitsI6__halfS2_S2_fjLj2304ELj1ELj4ELj1ELj16ENS_18Kernel_traits_baseILj2304ES2_S2_S2_fjLj128EEEEEEEvNS_9FwdParamsE --------------------------
	.section	.nv.shared._ZN10layer_norm13ln_fwd_kernelINS_13Kernel_traitsI6__halfS2_S2_fjLj2304ELj1ELj4ELj1ELj16ENS_18Kernel_traits_baseILj2304ES2_S2_S2_fjLj128EEEEEEEvNS_9FwdParamsE,"aw",@nobits
	.sectionflags	@""
	.align	16
	.zero		1024


//--------------------- .nv.shared._ZN10layer_norm13ln_fwd_kernelINS_13Kernel_traitsIffffjLj2304ELj1ELj4ELj1ELj16ENS_18Kernel_traits_baseILj2304EffffjLj128EEEEEEEvNS_9FwdParamsE --------------------------
	.section	.nv.shared._ZN10layer_norm13ln_fwd_kernelINS_13Kernel_traitsIffffjLj2304ELj1ELj4ELj1ELj16ENS_18Kernel_traits_baseILj2304EffffjLj128EEEEEEEvNS_9FwdParamsE,"aw",@nobits
	.sectionflags	@""
	.align	16
	.zero		1024


//--------------------- .nv.shared._ZN10layer_norm13ln_fwd_kernelINS_13Kernel_traitsI13__nv_bfloat16fS2_fjLj2048ELj1ELj4ELj1ELj16ENS_18Kernel_traits_baseILj2048ES2_fS2_fjLj128EEEEEEEvNS_9FwdParamsE --------------------------
	.section	.nv.shared._ZN10layer_norm13ln_fwd_kernelINS_13Kernel_traitsI13__nv_bfloat16fS2_fjLj2048ELj1ELj4ELj1ELj16ENS_18Kernel_traits_baseILj2048ES2_fS2_fjLj128EEEEEEEvNS_9FwdParamsE,"aw",@nobits
	.sectionflags	@""
	.align	16
	.zero		1024


//--------------------- .nv.shared._ZN10layer_norm13ln_fwd_kernelINS_13Kernel_traitsI13__nv_bfloat16S2_S2_fjLj2048ELj1ELj4ELj1ELj16ENS_18Kernel_traits_baseILj2048ES2_S2_S2_fjLj128EEEEEEEvNS_9FwdParamsE --------------------------
	.section	.nv.shared._ZN10layer_norm13ln_fwd_kernelINS_13Kernel_traitsI13__nv_bfloat16S2_S2_fjLj2048ELj1ELj4ELj1ELj16ENS_18Kernel_traits_baseILj2048ES2_S2_S2_fjLj128EEEEEEEvNS_9FwdParamsE,"aw",@nobits
	.sectionflags	@""
	.align	16
	.zero		1024


//--------------------- .nv.shared._ZN10layer_norm13ln_fwd_kernelINS_13Kernel_traitsI6__halffS2_fjLj2048ELj1ELj4ELj1ELj16ENS_18Kernel_traits_baseILj2048ES2_fS2_fjLj128EEEEEEEvNS_9FwdParamsE --------------------------
	.section	.nv.shared._ZN10layer_norm13ln_fwd_kernelINS_13Kernel_traitsI6__halffS2_fjLj2048ELj1ELj4ELj1ELj16ENS_18Kernel_traits_baseILj2048ES2_fS2_fjLj128EEEEEEEvNS_9FwdParamsE,"aw",@nobits
	.sectionflags	@""
	.align	16
	.zero		1024


//--------------------- .nv.shared._ZN10layer_norm13ln_fwd_kernelINS_13Kernel_traitsI6__halfS2_S2_fjLj2048ELj1ELj4ELj1ELj16ENS_18Kernel_traits_baseILj2048ES2_S2_S2_fjLj128EEEEEEEvNS_9FwdParamsE --------------------------
	.section	.nv.shared._ZN10layer_norm13ln_fwd_kernelINS_13Kernel_traitsI6__halfS2_S2_fjLj2048ELj1ELj4ELj1ELj16ENS_18Kernel_traits_baseILj2048ES2_S2_S2_fjLj128EEEEEEEvNS_9FwdParamsE,"aw",@nobits
	.sectionflags	@""
	.align	16
	.zero		1024


//--------------------- .nv.shared._ZN10layer_norm13ln_fwd_kernelINS_13Kernel_traitsIffffjLj2048ELj1ELj4ELj1ELj16ENS_18Kernel_traits_baseILj2048EffffjLj128EEEEEEEvNS_9FwdParamsE --------------------------
	.section	.nv.shared._ZN10layer_norm13ln_fwd_kernelINS_13Kernel_traitsIffffjLj2048ELj1ELj4ELj1ELj16ENS_18Kernel_traits_baseILj2048EffffjLj128EEEEEEEvNS_9FwdParamsE,"aw",@nobits
	.sectionflags	@""
	.align	16
	.zero		1024


//--------------------- .nv.shared._ZN10layer_norm13ln_fwd_kernelINS_13Kernel_traitsI13__nv_bfloat16fS2_fjLj1536ELj1ELj4ELj1ELj16ENS_18Kernel_traits_baseILj1536ES2_fS2_fjLj128EEEEEEEvNS_9FwdParamsE --------------------------
	.section	.nv.shared._ZN10layer_norm13ln_fwd_kernelINS_13Kernel_traitsI13__nv_bfloat16fS2_fjLj1536ELj1ELj4ELj1ELj16ENS_18Kernel_traits_baseILj1536ES2_fS2_fjLj128EEEEEEEvNS_9FwdParamsE,"aw",@nobits
	.sectionflags	@""
	.align	16
	.zero		1024


//--------------------- .nv.shared._ZN10layer_norm13ln_fwd_kernelINS_13Kernel_traitsI13__nv_bfloat16S2_S2_fjLj1536ELj1ELj4ELj1ELj16ENS_18Kernel_traits_baseILj1536ES2_S2_S2_fjLj128EEEEEEEvNS_9FwdParamsE --------------------------
	.section	.nv.shared._ZN10layer_norm13ln_fwd_kernelINS_13Kernel_traitsI13__nv_bfloat16S2_S2_fjLj1536ELj1ELj4ELj1ELj16ENS_18Kernel_traits_baseILj1536ES2_S2_S2_fjLj128EEEEEEEvNS_9FwdParamsE,"aw",@nobits
	.sectionflags	@""
	.align	16
	.zero		1024


//--------------------- .nv.shared._ZN10layer_norm13ln_fwd_kernelINS_13Kernel_traitsI6__halffS2_fjLj1536ELj1ELj4ELj1ELj16ENS_18Kernel_traits_baseILj1536ES2_fS2_fjLj128EEEEEEEvNS_9FwdParamsE --------------------------
	.section	.nv.shared._ZN10layer_norm13ln_fwd_kernelINS_13Kernel_traitsI6__halffS2_fjLj1536ELj1ELj4ELj1ELj16ENS_18Kernel_traits_baseILj1536ES2_fS2_fjLj128EEEEEEEvNS_9FwdParamsE,"aw",@nobits
	.sectionflags	@""
	.align	16
	.zero		1024


//--------------------- .nv.shared._ZN10layer_norm13ln_fwd_kernelINS_13Kernel_traitsI6__halfS2_S2_fjLj1536ELj1ELj4ELj1ELj16ENS_18Kernel_traits_baseILj1536ES2_S2_S2_fjLj128EEEEEEEvNS_9FwdParamsE --------------------------
	.section	.nv.shared._ZN10layer_norm13ln_fwd_kernelINS_13Kernel_traitsI6__halfS2_S2_fjLj1536ELj1ELj4ELj1ELj16ENS_18Kernel_traits_baseILj1536ES2_S2_S2_fjLj128EEEEEEEvNS_9FwdParamsE,"aw",@nobits
	.sectionflags	@""
	.align	16
	.zero		1024


//--------------------- .nv.shared._ZN10layer_norm13ln_fwd_kernelINS_13Kernel_traitsIffffjLj1536ELj1ELj4ELj1ELj16ENS_18Kernel_traits_baseILj1536EffffjLj128EEEEEEEvNS_9FwdParamsE --------------------------
	.section	.nv.shared._ZN10layer_norm13ln_fwd_kernelINS_13Kernel_traitsIffffjLj1536ELj1ELj4ELj1ELj16ENS_18Kernel_traits_baseILj1536EffffjLj128EEEEEEEvNS_9FwdParamsE,"aw",@nobits
	.sectionflags	@""
	.align	16
	.zero		1024


//--------------------- .nv.shared._ZN10layer_norm13ln_fwd_kernelINS_13Kernel_traitsI13__nv_bfloat16fS2_fjLj1024ELj1ELj4ELj1ELj16ENS_18Kernel_traits_baseILj1024ES2_fS2_fjLj128EEEEEEEvNS_9FwdParamsE --------------------------
	.section	.nv.shared._ZN10layer_norm13ln_fwd_kernelINS_13Kernel_traitsI13__nv_bfloat16fS2_fjLj1024ELj1ELj4ELj1ELj16ENS_18Kernel_traits_baseILj1024ES2_fS2_fjLj128EEEEEEEvNS_9FwdParamsE,"aw",@nobits
	.sectionflags	@""
	.align	16
	.zero		1024


//--------------------- .nv.shared._ZN10layer_norm13ln_fwd_kernelINS_13Kernel_traitsI13__nv_bfloat16S2_S2_fjLj1024ELj1ELj4ELj1ELj16ENS_18Kernel_traits_baseILj1024ES2_S2_S2_fjLj128EEEEEEEvNS_9FwdParamsE --------------------------
	.section	.nv.shared._ZN10layer_norm13ln_fwd_kernelINS_13Kernel_traitsI13__nv_bfloat16S2_S2_fjLj1024ELj1ELj4ELj1ELj16ENS_18Kernel_traits_baseILj1024ES2_S2_S2_fjLj128EEEEEEEvNS_9FwdParamsE,"aw",@nobits
	.sectionflags	@""
	.align	16
	.zero		1024


//--------------------- .nv.shared._ZN10layer_norm13ln_fwd_kernelINS_13Kernel_traitsI6__halffS2_fjLj1024ELj1ELj4ELj1ELj16ENS_18Kernel_traits_baseILj1024ES2_fS2_fjLj128EEEEEEEvNS_9FwdParamsE --------------------------
	.section	.nv.shared._ZN10layer_norm13ln_fwd_kernelINS_13Kernel_traitsI6__halffS2_fjLj1024ELj1ELj4ELj1ELj16ENS_18Kernel_traits_baseILj1024ES2_fS2_fjLj128EEEEEEEvNS_9FwdParamsE,"aw",@nobits
	.sectionflags	@""
	.align	16
	.zero		1024


//--------------------- .nv.shared._ZN10layer_norm13ln_fwd_kernelINS_13Kernel_traitsI6__halfS2_S2_fjLj1024ELj1ELj4ELj1ELj16ENS_18Kernel_traits_baseILj1024ES2_S2_S2_fjLj128EEEEEEEvNS_9FwdParamsE --------------------------
	.section	.nv.shared._ZN10layer_norm13ln_fwd_kernelINS_13Kernel_traitsI6__halfS2_S2_fjLj1024ELj1ELj4ELj1ELj16ENS_18Kernel_traits_baseILj1024ES2_S2_S2_fjLj128EEEEEEEvNS_9FwdParamsE,"aw",@nobits
	.sectionflags	@""
	.align	16
	.zero		1024


//--------------------- .nv.shared._ZN10layer_norm13ln_fwd_kernelINS_13Kernel_traitsIffffjLj1024ELj1ELj4ELj1ELj16ENS_18Kernel_traits_baseILj1024EffffjLj128EEEEEEEvNS_9FwdParamsE --------------------------
	.section	.nv.shared._ZN10layer_norm13ln_fwd_kernelINS_13Kernel_traitsIffffjLj1024ELj1ELj4ELj1ELj16ENS_18Kernel_traits_baseILj1024EffffjLj128EEEEEEEvNS_9FwdParamsE,"aw",@nobits
	.sectionflags	@""
	.align	16
	.zero		1024


//--------------------- .nv.shared._ZN10layer_norm13ln_fwd_kernelINS_13Kernel_traitsI13__nv_bfloat16fS2_fjLj768ELj1ELj4ELj1ELj16ENS_18Kernel_traits_baseILj768ES2_fS2_fjLj128EEEEEEEvNS_9FwdParamsE --------------------------
	.section	.nv.shared._ZN10layer_norm13ln_fwd_kernelINS_13Kernel_traitsI13__nv_bfloat16fS2_fjLj768ELj1ELj4ELj1ELj16ENS_18Kernel_traits_baseILj768ES2_fS2_fjLj128EEEEEEEvNS_9FwdParamsE,"aw",@nobits
	.sectionflags	@""
	.align	16
	.zero		1024


//--------------------- .nv.shared._ZN10layer_norm13ln_fwd_kernelINS_13Kernel_traitsI13__nv_bfloat16S2_S2_fjLj768ELj1ELj4ELj1ELj16ENS_18Kernel_traits_baseILj768ES2_S2_S2_fjLj128EEEEEEEvNS_9FwdParamsE --------------------------
	.section	.nv.shared._ZN10layer_norm13ln_fwd_kernelINS_13Kernel_traitsI13__nv_bfloat16S2_S2_fjLj768ELj1ELj4ELj1ELj16ENS_18Kernel_traits_baseILj768ES2_S2_S2_fjLj128EEEEEEEvNS_9FwdParamsE,"aw",@nobits
	.sectionflags	@""
	.align	16
	.zero		1024


//--------------------- .nv.shared._ZN10layer_norm13ln_fwd_kernelINS_13Kernel_traitsI6__halffS2_fjLj768ELj1ELj4ELj1ELj16ENS_18Kernel_traits_baseILj768ES2_fS2_fjLj128EEEEEEEvNS_9FwdParamsE --------------------------
	.section	.nv.shared._ZN10layer_norm13ln_fwd_kernelINS_13Kernel_traitsI6__halffS2_fjLj768ELj1ELj4ELj1ELj16ENS_18Kernel_traits_baseILj768ES2_fS2_fjLj128EEEEEEEvNS_9FwdParamsE,"aw",@nobits
	.sectionflags	@""
	.align	16
	.zero		1024


//--------------------- .nv.shared._ZN10layer_norm13ln_fwd_kernelINS_13Kernel_traitsI6__halfS2_S2_fjLj768ELj1ELj4ELj1ELj16ENS_18Kernel_traits_baseILj768ES2_S2_S2_fjLj128EEEEEEEvNS_9FwdParamsE --------------------------
	.section	.nv.shared._ZN10layer_norm13ln_fwd_kernelINS_13Kernel_traitsI6__halfS2_S2_fjLj768ELj1ELj4ELj1ELj16ENS_18Kernel_traits_baseILj768ES2_S2_S2_fjLj128EEEEEEEvNS_9FwdParamsE,"aw",@nobits
	.sectionflags	@""
	.align	16
	.zero		1024


//--------------------- .nv.shared._ZN10layer_norm13ln_fwd_kernelINS_13Kernel_traitsIffffjLj768ELj1ELj4ELj1ELj16ENS_18Kernel_traits_baseILj768EffffjLj128EEEEEEEvNS_9FwdParamsE --------------------------
	.section	.nv.shared._ZN10layer_norm13ln_fwd_kernelINS_13Kernel_traitsIffffjLj768ELj1ELj4ELj1ELj16ENS_18Kernel_traits_baseILj768EffffjLj128EEEEEEEvNS_9FwdParamsE,"aw",@nobits
	.sectionflags	@""
	.align	16
	.zero		1024


//--------------------- .nv.constant0._ZN10layer_norm13ln_fwd_kernelINS_13Kernel_traitsI13__nv_bfloat16fS2_fjLj65536ELj8ELj1ELj4ELj16ENS_18Kernel_traits_baseILj65536ES2_fS2_fjLj128EEEEEEEvNS_9FwdParamsE --------------------------
	.section	.nv.constant0._ZN10layer_norm13ln_fwd_kernelINS_13Kernel_traitsI13__nv_bfloat16fS2_fjLj65536ELj8ELj1ELj4ELj16ENS_18Kernel_traits_baseILj65536ES2_fS2_fjLj128EEEEEEEvNS_9FwdParamsE,"a",@progbits
	.sectionflags	@""
	.align	4
.nv.constant0._ZN10layer_norm13ln_fwd_kernelINS_13Kernel_traitsI13__nv_bfloat16fS2_fjLj65536ELj8ELj1ELj4ELj16ENS_18Kernel_traits_baseILj65536ES2_fS2_fjLj128EEEEEEEvNS_9FwdParamsE:
	.zero		616


//--------------------- .nv.constant0._ZN10layer_norm13ln_fwd_kernelINS_13Kernel_traitsI13__nv_bfloat16S2_S2_fjLj65536ELj8ELj1ELj4ELj16ENS_18Kernel_traits_baseILj65536ES2_S2_S2_fjLj128EEEEEEEvNS_9FwdParamsE --------------------------
	.section	.nv.constant0._ZN10layer_norm13ln_fwd_kernelINS_13Kernel_traitsI13__nv_bfloat16S2_S2_fjLj65536ELj8ELj1ELj4ELj16ENS_18Kernel_traits_baseILj65536ES2_S2_S2_fjLj128EEEEEEEvNS_9FwdParamsE,"a",@progbits
	.sectionflags	@""
	.align	4
.nv.constant0._ZN10layer_norm13ln_fwd_kernelINS_13Kernel_traitsI13__nv_bfloat16S2_S2_fjLj65536ELj8ELj1ELj4ELj16ENS_18Kernel_traits_baseILj65536ES2_S2_S2_fjLj128EEEEEEEvNS_9FwdParamsE:
	.zero		616


//--------------------- .nv.constant0._ZN10layer_norm13ln_fwd_kernelINS_13Kernel_traitsI6__halffS2_fjLj65536ELj8ELj1ELj4ELj16ENS_18Kernel_traits_baseILj65536ES2_fS2_fjLj128EEEEEEEvNS_9FwdParamsE --------------------------
	.section	.nv.constant0._ZN10layer_norm13ln_fwd_kernelINS_13Kernel_traitsI6__halffS2_fjLj65536ELj8ELj1ELj4ELj16ENS_18Kernel_traits_baseILj65536ES2_fS2_fjLj128EEEEEEEvNS_9FwdParamsE,"a",@progbits
	.sectionflags	@""
	.align	4
.nv.constant0._ZN10layer_norm13ln_fwd_kernelINS_13Kernel_traitsI6__halffS2_fjLj65536ELj8ELj1ELj4ELj16ENS_18Kernel_traits_baseILj65536ES2_fS2_fjLj128EEEEEEEvNS_9FwdParamsE:
	.zero		616


//--------------------- .nv.constant0._ZN10layer_norm13ln_fwd_kernelINS_13Kernel_traitsI6__halfS2_S2_fjLj65536ELj8ELj1ELj4ELj16ENS_18Kernel_traits_baseILj65536ES2_S2_S2_fjLj128EEEEEEEvNS_9FwdParamsE --------------------------
	.section	.nv.constant0._ZN10layer_norm13ln_fwd_kernelINS_13Kernel_traitsI6__halfS2_S2_fjLj65536ELj8ELj1ELj4ELj16ENS_18Kernel_traits_baseILj65536ES2_S2_S2_fjLj128EEEEEEEvNS_9FwdParamsE,"a",@progbits
	.sectionflags	@""
	.align	4
.nv.constant0._ZN10layer_norm13ln_fwd_kernelINS_13Kernel_traitsI6__halfS2_S2_fjLj65536ELj8ELj1ELj4ELj16ENS_18Kernel_traits_baseILj65536ES2_S2_S2_fjLj128EEEEEEEvNS_9FwdParamsE:
	.zero		616


//--------------------- .nv.constant0._ZN10layer_norm13ln_fwd_kernelINS_13Kernel_traitsIffffjLj65536ELj8ELj1ELj4ELj16ENS_18Kernel_traits_baseILj65536EffffjLj128EEEEEEEvNS_9FwdParamsE --------------------------
	.section	.nv.constant0._ZN10layer_norm13ln_fwd_kernelINS_13Kernel_traitsIffffjLj65536ELj8ELj1ELj4ELj16ENS_18Kernel_traits_baseILj65536EffffjLj128EEEEEEEvNS_9FwdParamsE,"a",@progbits
	.sectionflags	@""
	.align	4
.nv.constant0._ZN10layer_norm13ln_fwd_kernelINS_13Kernel_traitsIffffjLj65536ELj8ELj1ELj4ELj16ENS_18Kernel_traits_baseILj65536EffffjLj128EEEEEEEvNS_9FwdParamsE:
	.zero		616


//--------------------- .nv.constant0._ZN10layer_norm13ln_fwd_kernelINS_13Kernel_traitsI13__nv_bfloat16fS2_fjLj49152ELj4ELj1ELj4ELj16ENS_18Kernel_traits_baseILj49152ES2_fS2_fjLj128EEEEEEEvNS_9FwdParamsE --------------------------
	.section	.nv.constant0._ZN10layer_norm13ln_fwd_kernelINS_13Kernel_traitsI13__nv_bfloat16fS2_fjLj49152ELj4ELj1ELj4ELj16ENS_18Kernel_traits_baseILj49152ES2_fS2_fjLj128EEEEEEEvNS_9FwdParamsE,"a",@progbits
	.sectionflags	@""
	.align	4
.nv.constant0._ZN10layer_norm13ln_fwd_kernelINS_13Kernel_traitsI13__nv_bfloat16fS2_fjLj49152ELj4ELj1ELj4ELj16ENS_18Kernel_traits_baseILj49152ES2_fS2_fjLj128EEEEEEEvNS_9FwdParamsE:
	.zero		616


//--------------------- .nv.constant0._ZN10layer_norm13ln_fwd_kernelINS_13Kernel_traitsI13__nv_bfloat16S2_S2_fjLj49152ELj4ELj1ELj4ELj16ENS_18Kernel_traits_baseILj49152ES2_S2_S2_fjLj128EEEEEEEvNS_9FwdParamsE --------------------------
	.section	.nv.constant0._ZN10layer_norm13ln_fwd_kernelINS_13Kernel_traitsI13__nv_bfloat16S2_S2_fjLj49152ELj4ELj1ELj4ELj16ENS_18Kernel_traits_baseILj49152ES2_S2_S2_fjLj128EEEEEEEvNS_9FwdParamsE,"a",@progbits
	.sectionflags	@""
	.align	4
.nv.constant0._ZN10layer_norm13ln_fwd_kernelINS_13Kernel_traitsI13__nv_bfloat16S2_S2_fjLj49152ELj4ELj1ELj4ELj16ENS_18Kernel_traits_baseILj49152ES2_S2_S2_fjLj128EEEEEEEvNS_9FwdParamsE:
	.zero		616


//--------------------- .nv.constant0._ZN10layer_norm13ln_fwd_kernelINS_13Kernel_traitsI6__halffS2_fjLj49152ELj4ELj1ELj4ELj16ENS_18Kernel_traits_baseILj49152ES2_fS2_fjLj128EEEEEEEvNS_9FwdParamsE --------------------------
	.section	.nv.constant0._ZN10layer_norm13ln_fwd_kernelINS_13Kernel_traitsI6__halffS2_fjLj49152ELj4ELj1ELj4ELj16ENS_18Kernel_traits_baseILj49152ES2_fS2_fjLj128EEEEEEEvNS_9FwdParamsE,"a",@progbits
	.sectionflags	@""
	.align	4
.nv.constant0._ZN10layer_norm13ln_fwd_kernelINS_13Kernel_traitsI6__halffS2_fjLj49152ELj4ELj1ELj4ELj16ENS_18Kernel_traits_baseILj49152ES2_fS2_fjLj128EEEEEEEvNS_9FwdParamsE:
	.zero		616


//--------------------- .nv.constant0._ZN10layer_norm13ln_fwd_kernelINS_13Kernel_traitsI6__halfS2_S2_fjLj49152ELj4ELj1ELj4ELj16ENS_18Kernel_traits_baseILj49152ES2_S2_S2_fjLj128EEEEEEEvNS_9FwdParamsE --------------------------
	.section	.nv.constant0._ZN10layer_norm13ln_fwd_kernelINS_13Kernel_traitsI6__halfS2_S2_fjLj49152ELj4ELj1ELj4ELj16ENS_18Kernel_traits_baseILj49152ES2_S2_S2_fjLj128EEEEEEEvNS_9FwdParamsE,"a",@progbits
	.sectionflags	@""
	.align	4
.nv.constant0._ZN10layer_norm13ln_fwd_kernelINS_13Kernel_traitsI6__halfS2_S2_fjLj49152ELj4ELj1ELj4ELj16ENS_18Kernel_traits_baseILj49152ES2_S2_S2_fjLj128EEEEEEEvNS_9FwdParamsE:
	.zero		616


//--------------------- .nv.constant0._ZN10layer_norm13ln_fwd_kernelINS_13Kernel_traitsIffffjLj49152ELj8ELj1ELj4ELj16ENS_18Kernel_traits_baseILj49152EffffjLj128EEEEEEEvNS_9FwdParamsE --------------------------
	.section	.nv.constant0._ZN10layer_norm13ln_fwd_kernelINS_13Kernel_traitsIffffjLj49152ELj8ELj1ELj4ELj16ENS_18Kernel_traits_baseILj49152EffffjLj128EEEEEEEvNS_9FwdParamsE,"a",@progbits
	.sectionflags	@""
	.align	4
.nv.constant0._ZN10layer_norm13ln_fwd_kernelINS_13Kernel_traitsIffffjLj49152ELj8ELj1ELj4ELj16ENS_18Kernel_traits_baseILj49152EffffjLj128EEEEEEEvNS_9FwdParamsE:
	.zero		616


//--------------------- .nv.constant0._ZN10layer_norm13ln_fwd_kernelINS_13Kernel_traitsI13__nv_bfloat16fS2_fjLj40960ELj4ELj1ELj4ELj16ENS_18Kernel_traits_baseILj40960ES2_fS2_fjLj128EEEEEEEvNS_9FwdParamsE --------------------------
	.section	.nv.constant0._ZN10layer_norm13ln_fwd_kernelINS_13Kernel_traitsI13__nv_bfloat16fS2_fjLj40960ELj4ELj1ELj4ELj16ENS_18Kernel_traits_baseILj40960ES2_fS2_fjLj128EEEEEEEvNS_9FwdParamsE,"a",@progbits
	.sectionflags	@""
	.align	4
.nv.constant0._ZN10layer_norm13ln_fwd_kernelINS_13Kernel_traitsI13__nv_bfloat16fS2_fjLj40960ELj4ELj1ELj4ELj16ENS_18Kernel_traits_baseILj40960ES2_fS2_fjLj128EEEEEEEvNS_9FwdParamsE:
	.zero		616


//--------------------- .nv.constant0._ZN10layer_norm13ln_fwd_kernelINS_13Kernel_traitsI13__nv_bfloat16S2_S2_fjLj40960ELj4ELj1ELj4ELj16ENS_18Kernel_traits_baseILj40960ES2_S2_S2_fjLj128EEEEEEEvNS_9FwdParamsE --------------------------
	.section	.nv.constant0._ZN10layer_norm13ln_fwd_kernelINS_13Kernel_traitsI13__nv_bfloat16S2_S2_fjLj40960ELj4ELj1ELj4ELj16ENS_18Kernel_traits_baseILj40960ES2_S2_S2_fjLj128EEEEEEEvNS_9FwdParamsE,"a",@progbits
	.sectionflags	@""
	.align	4
.nv.constant0._ZN10layer_norm13ln_fwd_kernelINS_13Kernel_traitsI13__nv_bfloat16S2_S2_fjLj40960ELj4ELj1ELj4ELj16ENS_18Kernel_traits_baseILj40960ES2_S2_S2_fjLj128EEEEEEEvNS_9FwdParamsE:
	.zero		616


//--------------------- .nv.constant0._ZN10layer_norm13ln_fwd_kernelINS_13Kernel_traitsI6__halffS2_fjLj40960ELj4ELj1ELj4ELj16ENS_18Kernel_traits_baseILj40960ES2_fS2_fjLj128EEEEEEEvNS_9FwdParamsE --------------------------
	.section	.nv.constant0._ZN10layer_norm13ln_fwd_kernelINS_13Kernel_traitsI6__halffS2_fjLj40960ELj4ELj1ELj4ELj16ENS_18Kernel_traits_baseILj40960ES2_fS2_fjLj128EEEEEEEvNS_9FwdParamsE,"a",@progbits
	.sectionflags	@""
	.align	4
.nv.constant0._ZN10layer_norm13ln_fwd_kernelINS_13Kernel_traitsI6__halffS2_fjLj40960ELj4ELj1ELj4ELj16ENS_18Kernel_traits_baseILj40960ES2_fS2_fjLj128EEEEEEEvNS_9FwdParamsE:
	.zero		616


//--------------------- .nv.constant0._ZN10layer_norm13ln_fwd_kernelINS_13Kernel_traitsI6__halfS2_S2_fjLj40960ELj4ELj1ELj4ELj16ENS_18Kernel_traits_baseILj40960ES2_S2_S2_fjLj128EEEEEEEvNS_9FwdParamsE --------------------------
	.section	.nv.constant0._ZN10layer_norm13ln_fwd_kernelINS_13Kernel_traitsI6__halfS2_S2_fjLj40960ELj4ELj1ELj4ELj16ENS_18Kernel_traits_baseILj40960ES2_S2_S2_fjLj128EEEEEEEvNS_9FwdParamsE,"a",@progbits
	.sectionflags	@""
	.align	4
.nv.constant0._ZN10layer_norm13ln_fwd_kernelINS_13Kernel_traitsI6__halfS2_S2_fjLj40960ELj4ELj1ELj4ELj16ENS_18Kernel_traits_baseILj40960ES2_S2_S2_fjLj128EEEEEEEvNS_9FwdParamsE:
	.zero		616


//--------------------- .nv.constant0._ZN10layer_norm13ln_fwd_kernelINS_13Kernel_traitsIffffjLj40960ELj4ELj1ELj4ELj16ENS_18Kernel_traits_baseILj40960EffffjLj128EEEEEEEvNS_9FwdParamsE --------------------------
	.section	.nv.constant0._ZN10layer_norm13ln_fwd_kernelINS_13Kernel_traitsIffffjLj40960ELj4ELj1ELj4ELj16ENS_18Kernel_traits_baseILj40960EffffjLj128EEEEEEEvNS_9FwdParamsE,"a",@progbits
	.sectionflags	@""
	.align	4
.nv.constant0._ZN10layer_norm13ln_fwd_kernelINS_13Kernel_traitsIffffjLj40960ELj4ELj1ELj4ELj16ENS_18Kernel_traits_baseILj40960EffffjLj128EEEEEEEvNS_9FwdParamsE:
	.zero		616


//--------------------- .nv.constant0._ZN10layer_norm13ln_fwd_kernelINS_13Kernel_traitsI13__nv_bfloat16fS2_fjLj32768ELj4ELj1ELj4ELj16ENS_18Kernel_traits_baseILj32768ES2_fS2_fjLj128EEEEEEEvNS_9FwdParamsE --------------------------
	.section	.nv.constant0._ZN10layer_norm13ln_fwd_kernelINS_13Kernel_traitsI13__nv_bfloat16fS2_fjLj32768ELj4ELj1ELj4ELj16ENS_18Kernel_traits_baseILj32768ES2_fS2_fjLj128EEEEEEEvNS_9FwdParamsE,"a",@progbits
	.sectionflags	@""
	.align	4
.nv.constant0._ZN10layer_norm13ln_fwd_kernelINS_13Kernel_traitsI13__nv_bfloat16fS2_fjLj32768ELj4ELj1ELj4ELj16ENS_18Kernel_traits_baseILj32768ES2_fS2_fjLj128EEEEEEEvNS_9FwdParamsE:
	.zero		616


//--------------------- .nv.constant0._ZN10layer_norm13ln_fwd_kernelINS_13Kernel_traitsI13__nv_bfloat16S2_S2_fjLj32768ELj4ELj1ELj4ELj16ENS_18Kernel_traits_baseILj32768ES2_S2_S2_fjLj128EEEEEEEvNS_9FwdParamsE --------------------------
	.section	.nv.constant0._ZN10layer_norm13ln_fwd_kernelINS_13Kernel_traitsI13__nv_bfloat16S2_S2_fjLj32768ELj4ELj1ELj4ELj16ENS_18Kernel_traits_baseILj32768ES2_S2_S2_fjLj128EEEEEEEvNS_9FwdParamsE,"a",@progbits
	.sectionflags	@""
	.align	4
.nv.constant0._ZN10layer_norm13ln_fwd_kernelINS_13Kernel_traitsI13__nv_bfloat16S2_S2_fjLj32768ELj4ELj1ELj4ELj16ENS_18Kernel_traits_baseILj32768ES2_S2_S2_fjLj128EEEEEEEvNS_9FwdParamsE:
	.zero		616


//--------------------- .nv.constant0._ZN10layer_norm13ln_fwd_kernelINS_13Kernel_traitsI6__halffS2_fjLj32768ELj4ELj1ELj4ELj16ENS_18Kernel_traits_baseILj32768ES2_fS2_fjLj128EEEEEEEvNS_9FwdParamsE --------------------------
	.section	.nv.constant0._ZN10layer_norm13ln_fwd_kernelINS_13Kernel_traitsI6__halffS2_fjLj32768ELj4ELj1ELj4ELj16ENS_18Kernel_traits_baseILj32768ES2_fS2_fjLj128EEEEEEEvNS_9FwdParamsE,"a",@progbits
	.sectionflags	@""
	.align	4
.nv.constant0._ZN10layer_norm13ln_fwd_kernelINS_13Kernel_traitsI6__halffS2_fjLj32768ELj4ELj1ELj4ELj16ENS_18Kernel_traits_baseILj32768ES2_fS2_fjLj128EEEEEEEvNS_9FwdParamsE:
	.zero		616


//--------------------- .nv.constant0._ZN10layer_norm13ln_fwd_kernelINS_13Kernel_traitsI6__halfS2_S2_fjLj32768ELj4ELj1ELj4ELj16ENS_18Kernel_traits_baseILj32768ES2_S2_S2_fjLj128EEEEEEEvNS_9FwdParamsE --------------------------
	.section	.nv.constant0._ZN10layer_norm13ln_fwd_kernelINS_13Kernel_traitsI6__halfS2_S2_fjLj32768ELj4ELj1ELj4ELj16ENS_18Kernel_traits_baseILj32768ES2_S2_S2_fjLj128EEEEEEEvNS_9FwdParamsE,"a",@progbits
	.sectionflags	@""
	.align	4
.nv.constant0._ZN10layer_norm13ln_fwd_kernelINS_13Kernel_traitsI6__halfS2_S2_fjLj32768ELj4ELj1ELj4ELj16ENS_18Kernel_traits_baseILj32768ES2_S2_S2_fjLj128EEEEEEEvNS_9FwdParamsE:
	.zero		616


//--------------------- .nv.constant0._ZN10layer_norm13ln_fwd_kernelINS_13Kernel_traitsIffffjLj32768ELj4ELj1ELj4ELj16ENS_18Kernel_traits_baseILj32768EffffjLj128EEEEEEEvNS_9FwdParamsE --------------------------
	.section	.nv.constant0._ZN10layer_norm13ln_fwd_kernelINS_13Kernel_traitsIffffjLj32768ELj4ELj1ELj4ELj16ENS_18Kernel_traits_baseILj32768EffffjLj128EEEEEEEvNS_9FwdParamsE,"a",@progbits
	.sectionflags	@""
	.align	4
.nv.constant0._ZN10layer_norm13ln_fwd_kernelINS_13Kernel_traitsIffffjLj32768ELj4ELj1ELj4ELj16ENS_18Kernel_traits_baseILj32768EffffjLj128EEEEEEEvNS_9FwdParamsE:
	.zero		616


//--------------------- .nv.constant0._ZN10layer_norm13ln_fwd_kernelINS_13Kernel_traitsI13__nv_bfloat16fS2_fjLj30720ELj4ELj1ELj4ELj4ENS_18Kernel_traits_baseILj30720ES2_fS2_fjLj128EEEEEEEvNS_9FwdParamsE --------------------------
	.section	.nv.constant0._ZN10layer_norm13ln_fwd_kernelINS_13Kernel_traitsI13__nv_bfloat16fS2_fjLj30720ELj4ELj1ELj4ELj4ENS_18Kernel_traits_baseILj30720ES2_fS2_fjLj128EEEEEEEvNS_9FwdParamsE,"a",@progbits
	.sectionflags	@""
	.align	4
.nv.constant0._ZN10layer_norm13ln_fwd_kernelINS_13Kernel_traitsI13__nv_bfloat16fS2_fjLj30720ELj4ELj1ELj4ELj4ENS_18Kernel_traits_baseILj30720ES2_fS2_fjLj128EEEEEEEvNS_9FwdParamsE:
	.zero		616


//--------------------- .nv.constant0._ZN10layer_norm13ln_fwd_kernelINS_13Kernel_traitsI13__nv_bfloat16S2_S2_fjLj30720ELj4ELj1ELj4ELj4ENS_18Kernel_traits_baseILj30720ES2_S2_S2_fjLj128EEEEEEEvNS_9FwdParamsE --------------------------
	.section	.nv.constant0._ZN10layer_norm13ln_fwd_kernelINS_13Kernel_traitsI13__nv_bfloat16S2_S2_fjLj30720ELj4ELj1ELj4ELj4ENS_18Kernel_traits_baseILj30720ES2_S2_S2_fjLj128EEEEEEEvNS_9FwdParamsE,"a",@progbits
	.sectionflags	@""
	.align	4
.nv.constant0._ZN10layer_norm13ln_fwd_kernelINS_13Kernel_traitsI13__nv_bfloat16S2_S2_fjLj30720ELj4ELj1ELj4ELj4ENS_18Kernel_traits_baseILj30720ES2_S2_S2_fjLj128EEEEEEEvNS_9FwdParamsE:
	.zero		616


//--------------------- .nv.constant0._ZN10layer_norm13ln_fwd_kernelINS_13Kernel_traitsI6__halffS2_fjLj30720ELj4ELj1ELj4ELj4ENS_18Kernel_traits_baseILj30720ES2_fS2_fjLj128EEEEEEEvNS_9FwdParamsE --------------------------
	.section	.nv.constant0._ZN10layer_norm13ln_fwd_kernelINS_13Kernel_traitsI6__halffS2_fjLj30720ELj4ELj1ELj4ELj4ENS_18Kernel_traits_baseILj30720ES2_fS2_fjLj128EEEEEEEvNS_9FwdParamsE,"a",@progbits
	.sectionflags	@""
	.align	4
.nv.constant0._ZN10layer_norm13ln_fwd_kernelINS_13Kernel_traitsI6__halffS2_fjLj30720ELj4ELj1ELj4ELj4ENS_18Kernel_traits_baseILj30720ES2_fS2_fjLj128EEEEEEEvNS_9FwdParamsE:
	.zero		616


//--------------------- .nv.constant0._ZN10layer_norm13ln_fwd_kernelINS_13Kernel_traitsI6__halfS2_S2_fjLj30720ELj4ELj1ELj4ELj4ENS_18Kernel_traits_baseILj30720ES2_S2_S2_fjLj128EEEEEEEvNS_9FwdParamsE --------------------------
	.section	.nv.constant0._ZN10layer_norm13ln_fwd_kernelINS_13Kernel_traitsI6__halfS2_S2_fjLj30720ELj4ELj1ELj4ELj4ENS_18Kernel_traits_baseILj30720ES2_S2_S2_fjLj128EEEEEEEvNS_9FwdParamsE,"a",@progbits
	.sectionflags	@""
	.align	4
.nv.constant0._ZN10layer_norm13ln_fwd_kernelINS_13Kernel_traitsI6__halfS2_S2_fjLj30720ELj4ELj1ELj4ELj4ENS_18Kernel_traits_baseILj30720ES2_S2_S2_fjLj128EEEEEEEvNS_9FwdParamsE:
	.zero		616


//--------------------- .nv.constant0._ZN10layer_norm13ln_fwd_kernelINS_13Kernel_traitsIffffjLj30720ELj4ELj1ELj4ELj4ENS_18Kernel_traits_baseILj30720EffffjLj128EEEEEEEvNS_9FwdParamsE --------------------------
	.section	.nv.constant0._ZN10layer_norm13ln_fwd_kernelINS_13Kernel_traitsIffffjLj30720ELj4ELj1ELj4ELj4ENS_18Kernel_traits_baseILj30720EffffjLj128EEEEEEEvNS_9FwdParamsE,"a",@progbits
	.sectionflags	@""
	.align	4
.nv.constant0._ZN10layer_norm13ln_fwd_kernelINS_13Kernel_traitsIffffjLj30720ELj4ELj1ELj4ELj4ENS_18Kernel_traits_baseILj30720EffffjLj128EEEEEEEvNS_9FwdParamsE:
	.zero		616


//--------------------- .nv.constant0._ZN10layer_norm13ln_fwd_kernelINS_13Kernel_traitsI13__nv_bfloat16fS2_fjLj25600ELj4ELj1ELj4ELj4ENS_18Kernel_traits_baseILj25600ES2_fS2_fjLj128EEEEEEEvNS_9FwdParamsE --------------------------
	.section	.nv.constant0._ZN10layer_norm13ln_fwd_kernelINS_13Kernel_traitsI13__nv_bfloat16fS2_fjLj25600ELj4ELj1ELj4ELj4ENS_18Kernel_traits_baseILj25600ES2_fS2_fjLj128EEEEEEEvNS_9FwdParamsE,"a",@progbits
	.sectionflags	@""
	.align	4
.nv.constant0._ZN10layer_norm13ln_fwd_kernelINS_13Kernel_traitsI13__nv_bfloat16fS2_fjLj25600ELj4ELj1ELj4ELj4ENS_18Kernel_traits_baseILj25600ES2_fS2_fjLj128EEEEEEEvNS_9FwdParamsE:
	.zero		616


//--------------------- .nv.constant0._ZN10layer_norm13ln_fwd_kernelINS_13Kernel_traitsI13__nv_bfloat16S2_S2_fjLj25600ELj2ELj1ELj4ELj8ENS_18Kernel_traits_baseILj25600ES2_S2_S2_fjLj128EEEEEEEvNS_9FwdParamsE --------------------------
	.section	.nv.constant0._ZN10layer_norm13ln_fwd_kernelINS_13Kernel_traitsI13__nv_bfloat16S2_S2_fjLj25600ELj2ELj1ELj4ELj8ENS_18Kernel_traits_baseILj25600ES2_S2_S2_fjLj128EEEEEEEvNS_9FwdParamsE,"a",@progbits
	.sectionflags	@""
	.align	4
.nv.constant0._ZN10layer_norm13ln_fwd_kernelINS_13Kernel_traitsI13__nv_bfloat16S2_S2_fjLj25600ELj2ELj1ELj4ELj8ENS_18Kernel_traits_baseILj25600ES2_S2_S2_fjLj128EEEEEEEvNS_9FwdParamsE:
	.zero		616


//--------------------- .nv.constant0._ZN10layer_norm13ln_fwd_kernelINS_13Kernel_traitsI6__halffS2_fjLj25600ELj4ELj1ELj4ELj4ENS_18Kernel_traits_baseILj25600ES2_fS2_fjLj128EEEEEEEvNS_9FwdParamsE --------------------------
	.section	.nv.constant0._ZN10layer_norm13ln_fwd_kernelINS_13Kernel_traitsI6__halffS2_fjLj25600ELj4ELj1ELj4ELj4ENS_18Kernel_traits_baseILj25600ES2_fS2_fjLj128EEEEEEEvNS_9FwdParamsE,"a",@progbits
	.sectionflags	@""
	.align	4
.nv.constant0._ZN10layer_norm13ln_fwd_kernelINS_13Kernel_traitsI6__halffS2_fjLj25600ELj4ELj1ELj4ELj4ENS_18Kernel_traits_baseILj25600ES2_fS2_fjLj128EEEEEEEvNS_9FwdParamsE:
	.zero		616


//--------------------- .nv.constant0._ZN10layer_norm13ln_fwd_kernelINS_13Kernel_traitsI6__halfS2_S2_fjLj25600ELj2ELj1ELj4ELj8ENS_18Kernel_traits_baseILj25600ES2_S2_S2_fjLj128EEEEEEEvNS_9FwdParamsE --------------------------
	.section	.nv.constant0._ZN10layer_norm13ln_fwd_kernelINS_13Kernel_traitsI6__halfS2_S2_fjLj25600ELj2ELj1ELj4ELj8ENS_18Kernel_traits_baseILj25600ES2_S2_S2_fjLj128EEEEEEEvNS_9FwdParamsE,"a",@progbits
	.sectionflags	@""
	.align	4
.nv.constant0._ZN10layer_norm13ln_fwd_kernelINS_13Kernel_traitsI6__halfS2_S2_fjLj25600ELj2ELj1ELj4ELj8ENS_18Kernel_traits_baseILj25600ES2_S2_S2_fjLj128EEEEEEEvNS_9FwdParamsE:
	.zero		616


//--------------------- .nv.constant0._ZN10layer_norm13ln_fwd_kernelINS_13Kernel_traitsIffffjLj25600ELj4ELj1ELj4ELj4ENS_18Kernel_traits_baseILj25600EffffjLj128EEEEEEEvNS_9FwdParamsE --------------------------
	.section	.nv.constant0._ZN10layer_norm13ln_fwd_kernelINS_13Kernel_traitsIffffjLj25600ELj4ELj1ELj4ELj4ENS_18Kernel_traits_baseILj25600EffffjLj128EEEEEEEvNS_9FwdParamsE,"a",@progbits
	.sectionflags	@""
	.align	4
.nv.constant0._ZN10layer_norm13ln_fwd_kernelINS_13Kernel_traitsIffffjLj25600ELj4ELj1ELj4ELj4ENS_18Kernel_traits_baseILj25600EffffjLj128EEEEEEEvNS_9FwdParamsE:
	.zero		616


//--------------------- .nv.constant0._ZN10layer_norm13ln_fwd_kernelINS_13Kernel_traitsI13__nv_bfloat16fS2_fjLj24576ELj2ELj1ELj4ELj16ENS_18Kernel_traits_baseILj24576ES2_fS2_fjLj128EEEEEEEvNS_9FwdParamsE --------------------------
	.section	.nv.constant0._ZN10layer_norm13ln_fwd_kernelINS_13Kernel_traitsI13__nv_bfloat16fS2_fjLj24576ELj2ELj1ELj4ELj16ENS_18Kernel_traits_baseILj24576ES2_fS2_fjLj128EEEEEEEvNS_9FwdParamsE,"a",@progbits
	.sectionflags	@""
	.align	4
.nv.constant0._ZN10layer_norm13ln_fwd_kernelINS_13Kernel_traitsI13__nv_bfloat16fS2_fjLj24576ELj2ELj1ELj4ELj16ENS_18Kernel_traits_baseILj24576ES2_fS2_fjLj128EEEEEEEvNS_9FwdParamsE:
	.zero		616


//--------------------- .nv.constant0._ZN10layer_norm13ln_fwd_kernelINS_13Kernel_traitsI13__nv_bfloat16S2_S2_fjLj24576ELj2ELj1ELj4ELj16ENS_18Kernel_traits_baseILj24576ES2_S2_S2_fjLj128EEEEEEEvNS_9FwdParamsE --------------------------
	.section	.nv.constant0._ZN10layer_norm13ln_fwd_kernelINS_13Kernel_traitsI13__nv_bfloat16S2_S2_fjLj24576ELj2ELj1ELj4ELj16ENS_18Kernel_traits_baseILj24576ES2_S2_S2_fjLj128EEEEEEEvNS_9FwdParamsE,"a",@progbits
	.sectionflags	@""
	.align	4
.nv.constant0._ZN10layer_norm13ln_fwd_kernelINS_13Kernel_traitsI13__nv_bfloat16S2_S2_fjLj24576ELj2ELj1ELj4ELj16ENS_18Kernel_traits_baseILj24576ES2_S2_S2_fjLj128EEEEEEEvNS_9FwdParamsE:
	.zero		616


//--------------------- .nv.constant0._ZN10layer_norm13ln_fwd_kernelINS_13Kernel_traitsI6__halffS2_fjLj24576ELj2ELj1ELj4ELj16ENS_18Kernel_traits_baseILj24576ES2_fS2_fjLj128EEEEEEEvNS_9FwdParamsE --------------------------
	.section	.nv.constant0._ZN10layer_norm13ln_fwd_kernelINS_13Kernel_traitsI6__halffS2_fjLj24576ELj2ELj1ELj4ELj16ENS_18Kernel_traits_baseILj24576ES2_fS2_fjLj128EEEEEEEvNS_9FwdParamsE,"a",@progbits
	.sectionflags	@""
	.align	4
.nv.constant0._ZN10layer_norm13ln_fwd_kernelINS_13Kernel_traitsI6__halffS2_fjLj24576ELj2ELj1ELj4ELj16ENS_18Kernel_traits_baseILj24576ES2_fS2_fjLj128EEEEEEEvNS_9FwdParamsE:
	.zero		616


//--------------------- .nv.constant0._ZN10layer_norm13ln_fwd_kernelINS_13Kernel_traitsI6__halfS2_S2_fjLj24576ELj2ELj1ELj4ELj16ENS_18Kernel_traits_baseILj24576ES2_S2_S2_fjLj128EEEEEEEvNS_9FwdParamsE --------------------------
	.section	.nv.constant0._ZN10layer_norm13ln_fwd_kernelINS_13Kernel_traitsI6__halfS2_S2_fjLj24576ELj2ELj1ELj4ELj16ENS_18Kernel_traits_baseILj24576ES2_S2_S2_fjLj128EEEEEEEvNS_9FwdParamsE,"a",@progbits
	.sectionflags	@""
	.align	4
.nv.constant0._ZN10layer_norm13ln_fwd_kernelINS_13Kernel_traitsI6__halfS2_S2_fjLj24576ELj2ELj1ELj4ELj16ENS_18Kernel_traits_baseILj24576ES2_S2_S2_fjLj128EEEEEEEvNS_9FwdParamsE:
	.zero		616


//--------------------- .nv.constant0._ZN10layer_norm13ln_fwd_kernelINS_13Kernel_traitsIffffjLj24576ELj4ELj1ELj4ELj16ENS_18Kernel_traits_baseILj24576EffffjLj128EEEEEEEvNS_9FwdParamsE --------------------------
	.section	.nv.constant0._ZN10layer_norm13ln_fwd_kernelINS_13Kernel_traitsIffffjLj24576ELj4ELj1ELj4ELj16ENS_18Kernel_traits_baseILj24576EffffjLj128EEEEEEEvNS_9FwdParamsE,"a",@progbits
	.sectionflags	@""
	.align	4
.nv.constant0._ZN10layer_norm13ln_fwd_kernelINS_13Kernel_traitsIffffjLj24576ELj4ELj1ELj4ELj16ENS_18Kernel_traits_baseILj24576EffffjLj128EEEEEEEvNS_9FwdParamsE:
	.zero		616


//--------------------- .nv.constant0._ZN10layer_norm13ln_fwd_kernelINS_13Kernel_traitsI13__nv_bfloat16fS2_fjLj20480ELj2ELj1ELj4ELj16ENS_18Kernel_traits_baseILj20480ES2_fS2_fjLj128EEEEEEEvNS_9FwdParamsE --------------------------
	.section	.nv.constant0._ZN10layer_norm13ln_fwd_kernelINS_13Kernel_traitsI13__nv_bfloat16fS2_fjLj20480ELj2ELj1ELj4ELj16ENS_18Kernel_traits_baseILj20480ES2_fS2_fjLj128EEEEEEEvNS_9FwdParamsE,"a",@progbits
	.sectionflags	@""
	.align	4
.nv.constant0._ZN10layer_norm13ln_fwd_kernelINS_13Kernel_traitsI13__nv_bfloat16fS2_fjLj20480ELj2ELj1ELj4ELj16ENS_18Kernel_traits_baseILj20480ES2_fS2_fjLj128EEEEEEEvNS_9FwdParamsE:
	.zero		616


//--------------------- .nv.constant0._ZN10layer_norm13ln_fwd_kernelINS_13Kernel_traitsI13__nv_bfloat16S2_S2_fjLj20480ELj2ELj1ELj4ELj16ENS_18Kernel_traits_baseILj20480ES2_S2_S2_fjLj128EEEEEEEvNS_9FwdParamsE --------------------------
	.section	.nv.constant0._ZN10layer_norm13ln_fwd_kernelINS_13Kernel_traitsI13__nv_bfloat16S2_S2_fjLj20480ELj2ELj1ELj4ELj16ENS_18Kernel_traits_baseILj20480ES2_S2_S2_fjLj128EEEEEEEvNS_9FwdParamsE,"a",@progbits
	.sectionflags	@""
	.align	4
.nv.constant0._ZN10layer_norm13ln_fwd_kernelINS_13Kernel_traitsI13__nv_bfloat16S2_S2_fjLj20480ELj2ELj1ELj4ELj16ENS_18Kernel_traits_baseILj20480ES2_S2_S2_fjLj128EEEEEEEvNS_9FwdParamsE:
	.zero		616


//--------------------- .nv.constant0._ZN10layer_norm13ln_fwd_kernelINS_13Kernel_traitsI6__halffS2_fjLj20480ELj2ELj1ELj4ELj16ENS_18Kernel_traits_baseILj20480ES2_fS2_fjLj128EEEEEEEvNS_9FwdParamsE --------------------------
	.section	.nv.constant0._ZN10layer_norm13ln_fwd_kernelINS_13Kernel_traitsI6__halffS2_fjLj20480ELj2ELj1ELj4ELj16ENS_18Kernel_traits_baseILj20480ES2_fS2_fjLj128EEEEEEEvNS_9FwdParamsE,"a",@progbits
	.sectionflags	@""
	.align	4
.nv.constant0._ZN10layer_norm13ln_fwd_kernelINS_13Kernel_traitsI6__halffS2_fjLj20480ELj2ELj1ELj4ELj16ENS_18Kernel_traits_baseILj20480ES2_fS2_fjLj128EEEEEEEvNS_9FwdParamsE:
	.zero		616


//--------------------- .nv.constant0._ZN10layer_norm13ln_fwd_kernelINS_13Kernel_traitsI6__halfS2_S2_fjLj20480ELj2ELj1ELj4ELj16ENS_18Kernel_traits_baseILj20480ES2_S2_S2_fjLj128EEEEEEEvNS_9FwdParamsE --------------------------
	.section	.nv.constant0._ZN10layer_norm13ln_fwd_kernelINS_13Kernel_traitsI6__halfS2_S2_fjLj20480ELj2ELj1ELj4ELj16ENS_18Kernel_traits_baseILj20480ES2_S2_S2_fjLj128EEEEEEEvNS_9FwdParamsE,"a",@progbits
	.sectionflags	@""
	.align	4
.nv.constant0._ZN10layer_norm13ln_fwd_kernelINS_13Kernel_traitsI6__halfS2_S2_fjLj20480ELj2ELj1ELj4ELj16ENS_18Kernel_traits_baseILj20480ES2_S2_S2_fjLj128EEEEEEEvNS_9FwdParamsE:
	.zero		616


//--------------------- .nv.constant0._ZN10layer_norm13ln_fwd_kernelINS_13Kernel_traitsIffffjLj20480ELj2ELj1ELj4ELj16ENS_18Kernel_traits_baseILj20480EffffjLj128EEEEEEEvNS_9FwdParamsE --------------------------
	.section	.nv.constant0._ZN10layer_norm13ln_fwd_kernelINS_13Kernel_traitsIffffjLj20480ELj2ELj1ELj4ELj16ENS_18Kernel_traits_baseILj20480EffffjLj128EEEEEEEvNS_9FwdParamsE,"a",@progbits
	.sectionflags	@""
	.align	4
.nv.constant0._ZN10layer_norm13ln_fwd_kernelINS_13Kernel_traitsIffffjLj20480ELj2ELj1ELj4ELj16ENS_18Kernel_traits_baseILj20480EffffjLj128EEEEEEEvNS_9FwdParamsE:
	.zero		616


//--------------------- .nv.constant0._ZN10layer_norm13ln_fwd_kernelINS_13Kernel_traitsI13__nv_bfloat16fS2_fjLj18432ELj4ELj1ELj4ELj16ENS_18Kernel_traits_baseILj18432ES2_fS2_fjLj128EEEEEEEvNS_9FwdParamsE --------------------------
	.section	.nv.constant0._ZN10layer_norm13ln_fwd_kernelINS_13Kernel_traitsI13__nv_bfloat16fS2_fjLj18432ELj4ELj1ELj4ELj16ENS_18Kernel_traits_baseILj18432ES2_fS2_fjLj128EEEEEEEvNS_9FwdParamsE,"a",@progbits
	.sectionflags	@""
	.align	4
.nv.constant0._ZN10layer_norm13ln_fwd_kernelINS_13Kernel_traitsI13__nv_bfloat16fS2_fjLj18432ELj4ELj1ELj4ELj16ENS_18Kernel_traits_baseILj18432ES2_fS2_fjLj128EEEEEEEvNS_9FwdParamsE:
	.zero		616


//--------------------- .nv.constant0._ZN10layer_norm13ln_fwd_kernelINS_13Kernel_traitsI13__nv_bfloat16S2_S2_fjLj18432ELj2ELj1ELj4ELj16ENS_18Kernel_traits_baseILj18432ES2_S2_S2_fjLj128EEEEEEEvNS_9FwdParamsE --------------------------
	.section	.nv.constant0._ZN10layer_norm13ln_fwd_kernelINS_13Kernel_traitsI13__nv_bfloat16S2_S2_fjLj18432ELj2ELj1ELj4ELj16ENS_18Kernel_traits_baseILj18432ES2_S2_S2_fjLj128EEEEEEEvNS_9FwdParamsE,"a",@progbits
	.sectionflags	@""
	.align	4
.nv.constant0._ZN10layer_norm13ln_fwd_kernelINS_13Kernel_traitsI13__nv_bfloat16S2_S2_fjLj18432ELj2ELj1ELj4ELj16ENS_18Kernel_traits_baseILj18432ES2_S2_S2_fjLj128EEEEEEEvNS_9FwdParamsE:
	.zero		616


//--------------------- .nv.constant0._ZN10layer_norm13ln_fwd_kernelINS_13Kernel_traitsI6__halffS2_fjLj18432ELj2ELj1ELj4ELj16ENS_18Kernel_traits_baseILj18432ES2_fS2_fjLj128EEEEEEEvNS_9FwdParamsE --------------------------
	.section	.nv.constant0._ZN10layer_norm13ln_fwd_kernelINS_13Kernel_traitsI6__halffS2_fjLj18432ELj2ELj1ELj4ELj16ENS_18Kernel_traits_baseILj18432ES2_fS2_fjLj128EEEEEEEvNS_9FwdParamsE,"a",@progbits
	.sectionflags	@""
	.align	4
.nv.constant0._ZN10layer_norm13ln_fwd_kernelINS_13Kernel_traitsI6__halffS2_fjLj18432ELj2ELj1ELj4ELj16ENS_18Kernel_traits_baseILj18432ES2_fS2_fjLj128EEEEEEEvNS_9FwdParamsE:
	.zero		616


//--------------------- .nv.constant0._ZN10layer_norm13ln_fwd_kernelINS_13Kernel_traitsI6__halfS2_S2_fjLj18432ELj2ELj1ELj4ELj16ENS_18Kernel_traits_baseILj18432ES2_S2_S2_fjLj128EEEEEEEvNS_9FwdParamsE --------------------------
	.section	.nv.constant0._ZN10layer_norm13ln_fwd_kernelINS_13Kernel_traitsI6__halfS2_S2_fjLj18432ELj2ELj1ELj4ELj16ENS_18Kernel_traits_baseILj18432ES2_S2_S2_fjLj128EEEEEEEvNS_9FwdParamsE,"a",@progbits
	.sectionflags	@""
	.align	4
.nv.constant0._ZN10layer_norm13ln_fwd_kernelINS_13Kernel_traitsI6__halfS2_S2_fjLj18432ELj2ELj1ELj4ELj16ENS_18Kernel_traits_baseILj18432ES2_S2_S2_fjLj128EEEEEEEvNS_9FwdParamsE:
	.zero		616


//--------------------- .nv.constant0._ZN10layer_norm13ln_fwd_kernelINS_13Kernel_traitsIffffjLj18432ELj4ELj1ELj4ELj16ENS_18Kernel_traits_baseILj18432EffffjLj128EEEEEEEvNS_9FwdParamsE --------------------------
	.section	.nv.constant0._ZN10layer_norm13ln_fwd_kernelINS_13Kernel_traitsIffffjLj18432ELj4ELj1ELj4ELj16ENS_18Kernel_traits_baseILj18432EffffjLj128EEEEEEEvNS_9FwdParamsE,"a",@progbits
	.sectionflags	@""
	.align	4
.nv.constant0._ZN10layer_norm13ln_fwd_kernelINS_13Kernel_traitsIffffjLj18432ELj4ELj1ELj4ELj16ENS_18Kernel_traits_baseILj18432EffffjLj128EEEEEEEvNS_9FwdParamsE:
	.zero		616


//--------------------- .nv.constant0._ZN10layer_norm13ln_fwd_kernelINS_13Kernel_traitsI13__nv_bfloat16fS2_fjLj16384ELj2ELj1ELj4ELj16ENS_18Kernel_traits_baseILj16384ES2_fS2_fjLj128EEEEEEEvNS_9FwdParamsE --------------------------
	.section	.nv.constant0._ZN10layer_norm13ln_fwd_kernelINS_13Kernel_traitsI13__nv_bfloat16fS2_fjLj16384ELj2ELj1ELj4ELj16ENS_18Kernel_traits_baseILj16384ES2_fS2_fjLj128EEEEEEEvNS_9FwdParamsE,"a",@progbits
	.sectionflags	@""
	.align	4
.nv.constant0._ZN10layer_norm13ln_fwd_kernelINS_13Kernel_traitsI13__nv_bfloat16fS2_fjLj16384ELj2ELj1ELj4ELj16ENS_18Kernel_traits_baseILj16384ES2_fS2_fjLj128EEEEEEEvNS_9FwdParamsE:
	.zero		616


//--------------------- .nv.constant0._ZN10layer_norm13ln_fwd_kernelINS_13Kernel_traitsI13__nv_bfloat16S2_S2_fjLj16384ELj2ELj1ELj4ELj16ENS_18Kernel_traits_baseILj16384ES2_S2_S2_fjLj128EEEEEEEvNS_9FwdParamsE --------------------------
	.section	.nv.constant0._ZN10layer_norm13ln_fwd_kernelINS_13Kernel_traitsI13__nv_bfloat16S2_S2_fjLj16384ELj2ELj1ELj4ELj16ENS_18Kernel_traits_baseILj16384ES2_S2_S2_fjLj128EEEEEEEvNS_9FwdParamsE,"a",@progbits
	.sectionflags	@""
	.align	4
.nv.constant0._ZN10layer_norm13ln_fwd_kernelINS_13Kernel_traitsI13__nv_bfloat16S2_S2_fjLj16384ELj2ELj1ELj4ELj16ENS_18Kernel_traits_baseILj16384ES2_S2_S2_fjLj128EEEEEEEvNS_9FwdParamsE:
	.zero		616


//--------------------- .nv.constant0._ZN10layer_norm13ln_fwd_kernelINS_13Kernel_traitsI6__halffS2_fjLj16384ELj2ELj1ELj4ELj16ENS_18Kernel_traits_baseILj16384ES2_fS2_fjLj128EEEEEEEvNS_9FwdParamsE --------------------------
	.section	.nv.constant0._ZN10layer_norm13ln_fwd_kernelINS_13Kernel_traitsI6__halffS2_fjLj16384ELj2ELj1ELj4ELj16ENS_18Kernel_traits_baseILj16384ES2_fS2_fjLj128EEEEEEEvNS_9FwdParamsE,"a",@progbits
	.sectionflags	@""
	.align	4
.nv.constant0._ZN10layer_norm13ln_fwd_kernelINS_13Kernel_traitsI6__halffS2_fjLj16384ELj2ELj1ELj4ELj16ENS_18Kernel_traits_baseILj16384ES2_fS2_fjLj128EEEEEEEvNS_9FwdParamsE:
	.zero		616


//--------------------- .nv.constant0._ZN10layer_norm13ln_fwd_kernelINS_13Kernel_traitsI6__halfS2_S2_fjLj16384ELj2ELj1ELj4ELj16ENS_18Kernel_traits_baseILj16384ES2_S2_S2_fjLj128EEEEEEEvNS_9FwdParamsE --------------------------
	.section	.nv.constant0._ZN10layer_norm13ln_fwd_kernelINS_13Kernel_traitsI6__halfS2_S2_fjLj16384ELj2ELj1ELj4ELj16ENS_18Kernel_traits_baseILj16384ES2_S2_S2_fjLj128EEEEEEEvNS_9FwdParamsE,"a",@progbits
	.sectionflags	@""
	.align	4
.nv.constant0._ZN10layer_norm13ln_fwd_kernelINS_13Kernel_traitsI6__halfS2_S2_fjLj16384ELj2ELj1ELj4ELj16ENS_18Kernel_traits_baseILj16384ES2_S2_S2_fjLj128EEEEEEEvNS_9FwdParamsE:
	.zero		616


//--------------------- .nv.constant0._ZN10layer_norm13ln_fwd_kernelINS_13Kernel_traitsIffffjLj16384ELj2ELj1ELj4ELj16ENS_18Kernel_traits_baseILj16384EffffjLj128EEEEEEEvNS_9FwdParamsE --------------------------
	.section	.nv.constant0._ZN10layer_norm13ln_fwd_kernelINS_13Kernel_traitsIffffjLj16384ELj2ELj1ELj4ELj16ENS_18Kernel_traits_baseILj16384EffffjLj128EEEEEEEvNS_9FwdParamsE,"a",@progbits
	.sectionflags	@""
	.align	4
.nv.constant0._ZN10layer_norm13ln_fwd_kernelINS_13Kernel_traitsIffffjLj16384ELj2ELj1ELj4ELj16ENS_18Kernel_traits_baseILj16384EffffjLj128EEEEEEEvNS_9FwdParamsE:
	.zero		616


//--------------------- .nv.constant0._ZN10layer_norm13ln_fwd_kernelINS_13Kernel_traitsI13__nv_bfloat16fS2_fjLj15360ELj2ELj1ELj4ELj8ENS_18Kernel_traits_baseILj15360ES2_fS2_fjLj128EEEEEEEvNS_9FwdParamsE --------------------------
	.section	.nv.constant0._ZN10layer_norm13ln_fwd_kernelINS_13Kernel_traitsI13__nv_bfloat16fS2_fjLj15360ELj2ELj1ELj4ELj8ENS_18Kernel_traits_baseILj15360ES2_fS2_fjLj128EEEEEEEvNS_9FwdParamsE,"a",@progbits
	.sectionflags	@""
	.align	4
.nv.constant0._ZN10layer_norm13ln_fwd_kernelINS_13Kernel_traitsI13__nv_bfloat16fS2_fjLj15360ELj2ELj1ELj4ELj8ENS_18Kernel_traits_baseILj15360ES2_fS2_fjLj128EEEEEEEvNS_9FwdParamsE:
	.zero		616


//--------------------- .nv.constant0._ZN10layer_norm13ln_fwd_kernelINS_13Kernel_traitsI13__nv_bfloat16S2_S2_fjLj15360ELj2ELj1ELj4ELj8ENS_18Kernel_traits_baseILj15360ES2_S2_S2_fjLj128EEEEEEEvNS_9FwdParamsE --------------------------
	.section	.nv.constant0._ZN10layer_norm13ln_fwd_kernelINS_13Kernel_traitsI13__nv_bfloat16S2_S2_fjLj15360ELj2ELj1ELj4ELj8ENS_18Kernel_traits_baseILj15360ES2_S2_S2_fjLj128EEEEEEEvNS_9FwdParamsE,"a",@progbits
	.sectionflags	@""
	.align	4
.nv.constant0._ZN10layer_norm13ln_fwd_kernelINS_13Kernel_traitsI13__nv_bfloat16S2_S2_fjLj15360ELj2ELj1ELj4ELj8ENS_18Kernel_traits_baseILj15360ES2_S2_S2_fjLj128EEEEEEEvNS_9FwdParamsE:
	.zero		616


//--------------------- .nv.constant0._ZN10layer_norm13ln_fwd_kernelINS_13Kernel_traitsI6__halffS2_fjLj15360ELj2ELj1ELj4ELj8ENS_18Kernel_traits_baseILj15360ES2_fS2_fjLj128EEEEEEEvNS_9FwdParamsE --------------------------
	.section	.nv.constant0._ZN10layer_norm13ln_fwd_kernelINS_13Kernel_traitsI6__halffS2_fjLj15360ELj2ELj1ELj4ELj8ENS_18Kernel_traits_baseILj15360ES2_fS2_fjLj128EEEEEEEvNS_9FwdParamsE,"a",@progbits
	.sectionflags	@""
	.align	4
.nv.constant0._ZN10layer_norm13ln_fwd_kernelINS_13Kernel_traitsI6__halffS2_fjLj15360ELj2ELj1ELj4ELj8ENS_18Kernel_traits_baseILj15360ES2_fS2_fjLj128EEEEEEEvNS_9FwdParamsE:
	.zero		616


//--------------------- .nv.constant0._ZN10layer_norm13ln_fwd_kernelINS_13Kernel_traitsI6__halfS2_S2_fjLj15360ELj2ELj1ELj4ELj8ENS_18Kernel_traits_baseILj15360ES2_S2_S2_fjLj128EEEEEEEvNS_9FwdParamsE --------------------------
	.section	.nv.constant0._ZN10layer_norm13ln_fwd_kernelINS_13Kernel_traitsI6__halfS2_S2_fjLj15360ELj2ELj1ELj4ELj8ENS_18Kernel_traits_baseILj15360ES2_S2_S2_fjLj128EEEEEEEvNS_9FwdParamsE,"a",@progbits
	.sectionflags	@""
	.align	4
.nv.constant0._ZN10layer_norm13ln_fwd_kernelINS_13Kernel_traitsI6__halfS2_S2_fjLj15360ELj2ELj1ELj4ELj8ENS_18Kernel_traits_baseILj15360ES2_S2_S2_fjLj128EEEEEEEvNS_9FwdParamsE:
	.zero		616


//--------------------- .nv.constant0._ZN10layer_norm13ln_fwd_kernelINS_13Kernel_traitsIffffjLj15360ELj2ELj1ELj4ELj8ENS_18Kernel_traits_baseILj15360EffffjLj128EEEEEEEvNS_9FwdParamsE --------------------------
	.section	.nv.constant0._ZN10layer_norm13ln_fwd_kernelINS_13Kernel_traitsIffffjLj15360ELj2ELj1ELj4ELj8ENS_18Kernel_traits_baseILj15360EffffjLj128EEEEEEEvNS_9FwdParamsE,"a",@progbits
	.sectionflags	@""
	.align	4
.nv.constant0._ZN10layer_norm13ln_fwd_kernelINS_13Kernel_traitsIffffjLj15360ELj2ELj1ELj4ELj8ENS_18Kernel_traits_baseILj15360EffffjLj128EEEEEEEvNS_9FwdParamsE:
	.zero		616


//--------------------- .nv.constant0._ZN10layer_norm13ln_fwd_kernelINS_13Kernel_traitsI13__nv_bfloat16fS2_fjLj14336ELj2ELj1ELj4ELj8ENS_18Kernel_traits_baseILj14336ES2_fS2_fjLj128EEEEEEEvNS_9FwdParamsE --------------------------
	.section	.nv.constant0._ZN10layer_norm13ln_fwd_kernelINS_13Kernel_traitsI13__nv_bfloat16fS2_fjLj14336ELj2ELj1ELj4ELj8ENS_18Kernel_traits_baseILj14336ES2_fS2_fjLj128EEEEEEEvNS_9FwdParamsE,"a",@progbits
	.sectionflags	@""
	.align	4
.nv.constant0._ZN10layer_norm13ln_fwd_kernelINS_13Kernel_traitsI13__nv_bfloat16fS2_fjLj14336ELj2ELj1ELj4ELj8ENS_18Kernel_traits_baseILj14336ES2_fS2_fjLj128EEEEEEEvNS_9FwdParamsE:
	.zero		616


//--------------------- .nv.constant0._ZN10layer_norm13ln_fwd_kernelINS_13Kernel_traitsI13__nv_bfloat16S2_S2_fjLj14336ELj2ELj1ELj4ELj16ENS_18Kernel_traits_baseILj14336ES2_S2_S2_fjLj128EEEEEEEvNS_9FwdParamsE --------------------------
	.section	.nv.constant0._ZN10layer_norm13ln_fwd_kernelINS_13Kernel_traitsI13__nv_bfloat16S2_S2_fjLj14336ELj2ELj1ELj4ELj16ENS_18Kernel_traits_baseILj14336ES2_S2_S2_fjLj128EEEEEEEvNS_9FwdParamsE,"a",@progbits
	.sectionflags	@""
	.align	4
.nv.constant0._ZN10layer_norm13ln_fwd_kernelINS_13Kernel_traitsI13__nv_bfloat16S2_S2_fjLj14336ELj2ELj1ELj4ELj16ENS_18Kernel_traits_baseILj14336ES2_S2_S2_fjLj128EEEEEEEvNS_9FwdParamsE:
	.zero		616


//--------------------- .nv.constant0._ZN10layer_norm13ln_fwd_kernelINS_13Kernel_traitsI6__halffS2_fjLj14336ELj2ELj1ELj4ELj16ENS_18Kernel_traits_baseILj14336ES2_fS2_fjLj128EEEEEEEvNS_9FwdParamsE --------------------------
	.section	.nv.constant0._ZN10layer_norm13ln_fwd_kernelINS_13Kernel_traitsI6__halffS2_fjLj14336ELj2ELj1ELj4ELj16ENS_18Kernel_traits_baseILj14336ES2_fS2_fjLj128EEEEEEEvNS_9FwdParamsE,"a",@progbits
	.sectionflags	@""
	.align	4
.nv.constant0._ZN10layer_norm13ln_fwd_kernelINS_13Kernel_traitsI6__halffS2_fjLj14336ELj2ELj1ELj4ELj16ENS_18Kernel_traits_baseILj14336ES2_fS2_fjLj128EEEEEEEvNS_9FwdParamsE:
	.zero		616


//--------------------- .nv.constant0._ZN10layer_norm13ln_fwd_kernelINS_13Kernel_traitsI6__halfS2_S2_fjLj14336ELj2ELj1ELj4ELj16ENS_18Kernel_traits_baseILj14336ES2_S2_S2_fjLj128EEEEEEEvNS_9FwdParamsE --------------------------
	.section	.nv.constant0._ZN10layer_norm13ln_fwd_kernelINS_13Kernel_traitsI6__halfS2_S2_fjLj14336ELj2ELj1ELj4ELj16ENS_18Kernel_traits_baseILj14336ES2_S2_S2_fjLj128EEEEEEEvNS_9FwdParamsE,"a",@progbits
	.sectionflags	@""
	.align	4
.nv.constant0._ZN10layer_norm13ln_fwd_kernelINS_13Kernel_traitsI6__halfS2_S2_fjLj14336ELj2ELj1ELj4ELj16ENS_18Kernel_traits_baseILj14336ES2_S2_S2_fjLj128EEEEEEEvNS_9FwdParamsE:
	.zero		616


//--------------------- .nv.constant0._ZN10layer_norm13ln_fwd_kernelINS_13Kernel_traitsIffffjLj14336ELj2ELj1ELj4ELj16ENS_18Kernel_traits_baseILj14336EffffjLj128EEEEEEEvNS_9FwdParamsE --------------------------
	.section	.nv.constant0._ZN10layer_norm13ln_fwd_kernelINS_13Kernel_traitsIffffjLj14336ELj2ELj1ELj4ELj16ENS_18Kernel_traits_baseILj14336EffffjLj128EEEEEEEvNS_9FwdParamsE,"a",@progbits
	.sectionflags	@""
	.align	4
.nv.constant0._ZN10layer_norm13ln_fwd_kernelINS_13Kernel_traitsIffffjLj14336ELj2ELj1ELj4ELj16ENS_18Kernel_traits_baseILj14336EffffjLj128EEEEEEEvNS_9FwdParamsE:
	.zero		616


//--------------------- .nv.constant0._ZN10layer_norm13ln_fwd_kernelINS_13Kernel_traitsI13__nv_bfloat16fS2_fjLj12800ELj2ELj1ELj4ELj4ENS_18Kernel_traits_baseILj12800ES2_fS2_fjLj128EEEEEEEvNS_9FwdParamsE --------------------------
	.section	.nv.constant0._ZN10layer_norm13ln_fwd_kernelINS_13Kernel_traitsI13__nv_bfloat16fS2_fjLj12800ELj2ELj1ELj4ELj4ENS_18Kernel_traits_baseILj12800ES2_fS2_fjLj128EEEEEEEvNS_9FwdParamsE,"a",@progbits
	.sectionflags	@""
	.align	4
.nv.constant0._ZN10layer_norm13ln_fwd_kernelINS_13Kernel_traitsI13__nv_bfloat16fS2_fjLj12800ELj2ELj1ELj4ELj4ENS_18Kernel_traits_baseILj12800ES2_fS2_fjLj128EEEEEEEvNS_9FwdParamsE:
	.zero		616


//--------------------- .nv.constant0._ZN10layer_norm13ln_fwd_kernelINS_13Kernel_traitsI13__nv_bfloat16S2_S2_fjLj12800ELj2ELj1ELj4ELj4ENS_18Kernel_traits_baseILj12800ES2_S2_S2_fjLj128EEEEEEEvNS_9FwdParamsE --------------------------
	.section	.nv.constant0._ZN10layer_norm13ln_fwd_kernelINS_13Kernel_traitsI13__nv_bfloat16S2_S2_fjLj12800ELj2ELj1ELj4ELj4ENS_18Kernel_traits_baseILj12800ES2_S2_S2_fjLj128EEEEEEEvNS_9FwdParamsE,"a",@progbits
	.sectionflags	@""
	.align	4
.nv.constant0._ZN10layer_norm13ln_fwd_kernelINS_13Kernel_traitsI13__nv_bfloat16S2_S2_fjLj12800ELj2ELj1ELj4ELj4ENS_18Kernel_traits_baseILj12800ES2_S2_S2_fjLj128EEEEEEEvNS_9FwdParamsE:
	.zero		616


//--------------------- .nv.constant0._ZN10layer_norm13ln_fwd_kernelINS_13Kernel_traitsI6__halffS2_fjLj12800ELj2ELj1ELj4ELj4ENS_18Kernel_traits_baseILj12800ES2_fS2_fjLj128EEEEEEEvNS_9FwdParamsE --------------------------
	.section	.nv.constant0._ZN10layer_norm13ln_fwd_kernelINS_13Kernel_traitsI6__halffS2_fjLj12800ELj2ELj1ELj4ELj4ENS_18Kernel_traits_baseILj12800ES2_fS2_fjLj128EEEEEEEvNS_9FwdParamsE,"a",@progbits
	.sectionflags	@""
	.align	4
.nv.constant0._ZN10layer_norm13ln_fwd_kernelINS_13Kernel_traitsI6__halffS2_fjLj12800ELj2ELj1ELj4ELj4ENS_18Kernel_traits_baseILj12800ES2_fS2_fjLj128EEEEEEEvNS_9FwdParamsE:
	.zero		616


//--------------------- .nv.constant0._ZN10layer_norm13ln_fwd_kernelINS_13Kernel_traitsI6__halfS2_S2_fjLj12800ELj2ELj1ELj4ELj4ENS_18Kernel_traits_baseILj12800ES2_S2_S2_fjLj128EEEEEEEvNS_9FwdParamsE --------------------------
	.section	.nv.constant0._ZN10layer_norm13ln_fwd_kernelINS_13Kernel_traitsI6__halfS2_S2_fjLj12800ELj2ELj1ELj4ELj4ENS_18Kernel_traits_baseILj12800ES2_S2_S2_fjLj128EEEEEEEvNS_9FwdParamsE,"a",@progbits
	.sectionflags	@""
	.align	4
.nv.constant0._ZN10layer_norm13ln_fwd_kernelINS_13Kernel_traitsI6__halfS2_S2_fjLj12800ELj2ELj1ELj4ELj4ENS_18Kernel_traits_baseILj12800ES2_S2_S2_fjLj128EEEEEEEvNS_9FwdParamsE:
	.zero		616


//--------------------- .nv.constant0._ZN10layer_norm13ln_fwd_kernelINS_13Kernel_traitsIffffjLj12800ELj2ELj1ELj4ELj4ENS_18Kernel_traits_baseILj12800EffffjLj128EEEEEEEvNS_9FwdParamsE --------------------------
	.section	.nv.constant0._ZN10layer_norm13ln_fwd_kernelINS_13Kernel_traitsIffffjLj12800ELj2ELj1ELj4ELj4ENS_18Kernel_traits_baseILj12800EffffjLj128EEEEEEEvNS_9FwdParamsE,"a",@progbits
	.sectionflags	@""
	.align	4
.nv.constant0._ZN10layer_norm13ln_fwd_kernelINS_13Kernel_traitsIffffjLj12800ELj2ELj1ELj4ELj4ENS_18Kernel_traits_baseILj12800EffffjLj128EEEEEEEvNS_9FwdParamsE:
	.zero		616


//--------------------- .nv.constant0._ZN10layer_norm13ln_fwd_kernelINS_13Kernel_traitsI13__nv_bfloat16fS2_fjLj12288ELj2ELj1ELj4ELj16ENS_18Kernel_traits_baseILj12288ES2_fS2_fjLj128EEEEEEEvNS_9FwdParamsE --------------------------
	.section	.nv.constant0._ZN10layer_norm13ln_fwd_kernelINS_13Kernel_traitsI13__nv_bfloat16fS2_fjLj12288ELj2ELj1ELj4ELj16ENS_18Kernel_traits_baseILj12288ES2_fS2_fjLj128EEEEEEEvNS_9FwdParamsE,"a",@progbits
	.sectionflags	@""
	.align	4
.nv.constant0._ZN10layer_norm13ln_fwd_kernelINS_13Kernel_traitsI13__nv_bfloat16fS2_fjLj12288ELj2ELj1ELj4ELj16ENS_18Kernel_traits_baseILj12288ES2_fS2_fjLj128EEEEEEEvNS_9FwdParamsE:
	.zero		616


//--------------------- .nv.constant0._ZN10layer_norm13ln_fwd_kernelINS_13Kernel_traitsI13__nv_bfloat16S2_S2_fjLj12288ELj2ELj1ELj4ELj16ENS_18Kernel_traits_baseILj12288ES2_S2_S2_fjLj128EEEEEEEvNS_9FwdParamsE --------------------------
	.section	.nv.constant0._ZN10layer_norm13ln_fwd_kernelINS_13Kernel_traitsI13__nv_bfloat16S2_S2_fjLj12288ELj2ELj1ELj4ELj16ENS_18Kernel_traits_baseILj12288ES2_S2_S2_fjLj128EEEEEEEvNS_9FwdParamsE,"a",@progbits
	.sectionflags	@""
	.align	4
.nv.constant0._ZN10layer_norm13ln_fwd_kernelINS_13Kernel_traitsI13__nv_bfloat16S2_S2_fjLj12288ELj2ELj1ELj4ELj16ENS_18Kernel_traits_baseILj12288ES2_S2_S2_fjLj128EEEEEEEvNS_9FwdParamsE:
	.zero		616


//--------------------- .nv.constant0._ZN10layer_norm13ln_fwd_kernelINS_13Kernel_traitsI6__halffS2_fjLj12288ELj2ELj1ELj4ELj16ENS_18Kernel_traits_baseILj12288ES2_fS2_fjLj128EEEEEEEvNS_9FwdParamsE --------------------------
	.section	.nv.constant0._ZN10layer_norm13ln_fwd_kernelINS_13Kernel_traitsI6__halffS2_fjLj12288ELj2ELj1ELj4ELj16ENS_18Kernel_traits_baseILj12288ES2_fS2_fjLj128EEEEEEEvNS_9FwdParamsE,"a",@progbits
	.sectionflags	@""
	.align	4
.nv.constant0._ZN10layer_norm13ln_fwd_kernelINS_13Kernel_traitsI6__halffS2_fjLj12288ELj2ELj1ELj4ELj16ENS_18Kernel_traits_baseILj12288ES2_fS2_fjLj128EEEEEEEvNS_9FwdParamsE:
	.zero		616


//--------------------- .nv.constant0._ZN10layer_norm13ln_fwd_kernelINS_13Kernel_traitsI6__halfS2_S2_fjLj12288ELj2ELj1ELj4ELj16ENS_18Kernel_traits_baseILj12288ES2_S2_S2_fjLj128EEEEEEEvNS_9FwdParamsE --------------------------
	.section	.nv.constant0._ZN10layer_norm13ln_fwd_kernelINS_13Kernel_traitsI6__halfS2_S2_fjLj12288ELj2ELj1ELj4ELj16ENS_18Kernel_traits_baseILj12288ES2_S2_S2_fjLj128EEEEEEEvNS_9FwdParamsE,"a",@progbits
	.sectionflags	@""
	.align	4
.nv.constant0._ZN10layer_norm13ln_fwd_kernelINS_13Kernel_traitsI6__halfS2_S2_fjLj12288ELj2ELj1ELj4ELj16ENS_18Kernel_traits_baseILj12288ES2_S2_S2_fjLj128EEEEEEEvNS_9FwdParamsE:
	.zero		616


//--------------------- .nv.constant0._ZN10layer_norm13ln_fwd_kernelINS_13Kernel_traitsIffffjLj12288ELj2ELj1ELj4ELj16ENS_18Kernel_traits_baseILj12288EffffjLj128EEEEEEEvNS_9FwdParamsE --------------------------
	.section	.nv.constant0._ZN10layer_norm13ln_fwd_kernelINS_13Kernel_traitsIffffjLj12288ELj2ELj1ELj4ELj16ENS_18Kernel_traits_baseILj12288EffffjLj128EEEEEEEvNS_9FwdParamsE,"a",@progbits
	.sectionflags	@""
	.align	4
.nv.constant0._ZN10layer_norm13ln_fwd_kernelINS_13Kernel_traitsIffffjLj12288ELj2ELj1ELj4ELj16ENS_18Kernel_traits_baseILj12288EffffjLj128EEEEEEEvNS_9FwdParamsE:
	.zero		616


//--------------------- .nv.constant0._ZN10layer_norm13ln_fwd_kernelINS_13Kernel_traitsI13__nv_bfloat16fS2_fjLj10240ELj1ELj1ELj4ELj16ENS_18Kernel_traits_baseILj10240ES2_fS2_fjLj128EEEEEEEvNS_9FwdParamsE --------------------------
	.section	.nv.constant0._ZN10layer_norm13ln_fwd_kernelINS_13Kernel_traitsI13__nv_bfloat16fS2_fjLj10240ELj1ELj1ELj4ELj16ENS_18Kernel_traits_baseILj10240ES2_fS2_fjLj128EEEEEEEvNS_9FwdParamsE,"a",@progbits
	.sectionflags	@""
	.align	4
.nv.constant0._ZN10layer_norm13ln_fwd_kernelINS_13Kernel_traitsI13__nv_bfloat16fS2_fjLj10240ELj1ELj1ELj4ELj16ENS_18Kernel_traits_baseILj10240ES2_fS2_fjLj128EEEEEEEvNS_9FwdParamsE:
	.zero		616


//--------------------- .nv.constant0._ZN10layer_norm13ln_fwd_kernelINS_13Kernel_traitsI13__nv_bfloat16S2_S2_fjLj10240ELj1ELj1ELj4ELj16ENS_18Kernel_traits_baseILj10240ES2_S2_S2_fjLj128EEEEEEEvNS_9FwdParamsE --------------------------
	.section	.nv.constant0._ZN10layer_norm13ln_fwd_kernelINS_13Kernel_traitsI13__nv_bfloat16S2_S2_fjLj10240ELj1ELj1ELj4ELj16ENS_18Kernel_traits_baseILj10240ES2_S2_S2_fjLj128EEEEEEEvNS_9FwdParamsE,"a",@progbits
	.sectionflags	@""
	.align	4
.nv.constant0._ZN10layer_norm13ln_fwd_kernelINS_13Kernel_traitsI13__nv_bfloat16S2_S2_fjLj10240ELj1ELj1ELj4ELj16ENS_18Kernel_traits_baseILj10240ES2_S2_S2_fjLj128EEEEEEEvNS_9FwdParamsE:
	.zero		616


//--------------------- .nv.constant0._ZN10layer_norm13ln_fwd_kernelINS_13Kernel_traitsI6__halffS2_fjLj10240ELj1ELj1ELj4ELj16ENS_18Kernel_traits_baseILj10240ES2_fS2_fjLj128EEEEEEEvNS_9FwdParamsE --------------------------
	.section	.nv.constant0._ZN10layer_norm13ln_fwd_kernelINS_13Kernel_traitsI6__halffS2_fjLj10240ELj1ELj1ELj4ELj16ENS_18Kernel_traits_baseILj10240ES2_fS2_fjLj128EEEEEEEvNS_9FwdParamsE,"a",@progbits
	.sectionflags	@""
	.align	4
.nv.constant0._ZN10layer_norm13ln_fwd_kernelINS_13Kernel_traitsI6__halffS2_fjLj10240ELj1ELj1ELj4ELj16ENS_18Kernel_traits_baseILj10240ES2_fS2_fjLj128EEEEEEEvNS_9FwdParamsE:
	.zero		616


//--------------------- .nv.constant0._ZN10layer_norm13ln_fwd_kernelINS_13Kernel_traitsI6__halfS2_S2_fjLj10240ELj1ELj1ELj4ELj16ENS_18Kernel_traits_baseILj10240ES2_S2_S2_fjLj128EEEEEEEvNS_9FwdParamsE --------------------------
	.section	.nv.constant0._ZN10layer_norm13ln_fwd_kernelINS_13Kernel_traitsI6__halfS2_S2_fjLj10240ELj1ELj1ELj4ELj16ENS_18Kernel_traits_baseILj10240ES2_S2_S2_fjLj128EEEEEEEvNS_9FwdParamsE,"a",@progbits
	.sectionflags	@""
	.align	4
.nv.constant0._ZN10layer_norm13ln_fwd_kernelINS_13Kernel_traitsI6__halfS2_S2_fjLj10240ELj1ELj1ELj4ELj16ENS_18Kernel_traits_baseILj10240ES2_S2_S2_fjLj128EEEEEEEvNS_9FwdParamsE:
	.zero		616


//--------------------- .nv.constant0._ZN10layer_norm13ln_fwd_kernelINS_13Kernel_traitsIffffjLj10240ELj2ELj1ELj4ELj16ENS_18Kernel_traits_baseILj10240EffffjLj128EEEEEEEvNS_9FwdParamsE --------------------------
	.section	.nv.constant0._ZN10layer_norm13ln_fwd_kernelINS_13Kernel_traitsIffffjLj10240ELj2ELj1ELj4ELj16ENS_18Kernel_traits_baseILj10240EffffjLj128EEEEEEEvNS_9FwdParamsE,"a",@progbits
	.sectionflags	@""
	.align	4
.nv.constant0._ZN10layer_norm13ln_fwd_kernelINS_13Kernel_traitsIffffjLj10240ELj2ELj1ELj4ELj16ENS_18Kernel_traits_baseILj10240EffffjLj128EEEEEEEvNS_9FwdParamsE:
	.zero		616


//--------------------- .nv.constant0._ZN10layer_norm13ln_fwd_kernelINS_13Kernel_traitsI13__nv_bfloat16fS2_fjLj8192ELj1ELj1ELj4ELj16ENS_18Kernel_traits_baseILj8192ES2_fS2_fjLj128EEEEEEEvNS_9FwdParamsE --------------------------
	.section	.nv.constant0._ZN10layer_norm13ln_fwd_kernelINS_13Kernel_traitsI13__nv_bfloat16fS2_fjLj8192ELj1ELj1ELj4ELj16ENS_18Kernel_traits_baseILj8192ES2_fS2_fjLj128EEEEEEEvNS_9FwdParamsE,"a",@progbits
	.sectionflags	@""
	.align	4
.nv.constant0._ZN10layer_norm13ln_fwd_kernelINS_13Kernel_traitsI13__nv_bfloat16fS2_fjLj8192ELj1ELj1ELj4ELj16ENS_18Kernel_traits_baseILj8192ES2_fS2_fjLj128EEEEEEEvNS_9FwdParamsE:
	.zero		616


//--------------------- .nv.constant0._ZN10layer_norm13ln_fwd_kernelINS_13Kernel_traitsI13__nv_bfloat16S2_S2_fjLj8192ELj1ELj1ELj4ELj16ENS_18Kernel_traits_baseILj8192ES2_S2_S2_fjLj128EEEEEEEvNS_9FwdParamsE --------------------------
	.section	.nv.constant0._ZN10layer_norm13ln_fwd_kernelINS_13Kernel_traitsI13__nv_bfloat16S2_S2_fjLj8192ELj1ELj1ELj4ELj16ENS_18Kernel_traits_baseILj8192ES2_S2_S2_fjLj128EEEEEEEvNS_9FwdParamsE,"a",@progbits
	.sectionflags	@""
	.align	4
.nv.constant0._ZN10layer_norm13ln_fwd_kernelINS_13Kernel_traitsI13__nv_bfloat16S2_S2_fjLj8192ELj1ELj1ELj4ELj16ENS_18Kernel_traits_baseILj8192ES2_S2_S2_fjLj128EEEEEEEvNS_9FwdParamsE:
	.zero		616


//--------------------- .nv.constant0._ZN10layer_norm13ln_fwd_kernelINS_13Kernel_traitsI6__halffS2_fjLj8192ELj1ELj1ELj4ELj16ENS_18Kernel_traits_baseILj8192ES2_fS2_fjLj128EEEEEEEvNS_9FwdParamsE --------------------------
	.section	.nv.constant0._ZN10layer_norm13ln_fwd_kernelINS_13Kernel_traitsI6__halffS2_fjLj8192ELj1ELj1ELj4ELj16ENS_18Kernel_traits_baseILj8192ES2_fS2_fjLj128EEEEEEEvNS_9FwdParamsE,"a",@progbits
	.sectionflags	@""
	.align	4
.nv.constant0._ZN10layer_norm13ln_fwd_kernelINS_13Kernel_traitsI6__halffS2_fjLj8192ELj1ELj1ELj4ELj16ENS_18Kernel_traits_baseILj8192ES2_fS2_fjLj128EEEEEEEvNS_9FwdParamsE:
	.zero		616


//--------------------- .nv.constant0._ZN10layer_norm13ln_fwd_kernelINS_13Kernel_traitsI6__halfS2_S2_fjLj8192ELj1ELj1ELj4ELj16ENS_18Kernel_traits_baseILj8192ES2_S2_S2_fjLj128EEEEEEEvNS_9FwdParamsE --------------------------
	.section	.nv.constant0._ZN10layer_norm13ln_fwd_kernelINS_13Kernel_traitsI6__halfS2_S2_fjLj8192ELj1ELj1ELj4ELj16ENS_18Kernel_traits_baseILj8192ES2_S2_S2_fjLj128EEEEEEEvNS_9FwdParamsE,"a",@progbits
	.sectionflags	@""
	.align	4
.nv.constant0._ZN10layer_norm13ln_fwd_kernelINS_13Kernel_traitsI6__halfS2_S2_fjLj8192ELj1ELj1ELj4ELj16ENS_18Kernel_traits_baseILj8192ES2_S2_S2_fjLj128EEEEEEEvNS_9FwdParamsE:
	.zero		616


//--------------------- .nv.constant0._ZN10layer_norm13ln_fwd_kernelINS_13Kernel_traitsIffffjLj8192ELj1ELj1ELj4ELj16ENS_18Kernel_traits_baseILj8192EffffjLj128EEEEEEEvNS_9FwdParamsE --------------------------
	.section	.nv.constant0._ZN10layer_norm13ln_fwd_kernelINS_13Kernel_traitsIffffjLj8192ELj1ELj1ELj4ELj16ENS_18Kernel_traits_baseILj8192EffffjLj128EEEEEEEvNS_9FwdParamsE,"a",@progbits
	.sectionflags	@""
	.align	4
.nv.constant0._ZN10layer_norm13ln_fwd_kernelINS_13Kernel_traitsIffffjLj8192ELj1ELj1ELj4ELj16ENS_18Kernel_traits_baseILj8192EffffjLj128EEEEEEEvNS_9FwdParamsE:
	.zero		616


//--------------------- .nv.constant0._ZN10layer_norm13ln_fwd_kernelINS_13Kernel_traitsI13__nv_bfloat16fS2_fjLj6144ELj1ELj1ELj4ELj16ENS_18Kernel_traits_baseILj6144ES2_fS2_fjLj128EEEEEEEvNS_9FwdParamsE --------------------------
	.section	.nv.constant0._ZN10layer_norm13ln_fwd_kernelINS_13Kernel_traitsI13__nv_bfloat16fS2_fjLj6144ELj1ELj1ELj4ELj16ENS_18Kernel_traits_baseILj6144ES2_fS2_fjLj128EEEEEEEvNS_9FwdParamsE,"a",@progbits
	.sectionflags	@""
	.align	4
.nv.constant0._ZN10layer_norm13ln_fwd_kernelINS_13Kernel_traitsI13__nv_bfloat16fS2_fjLj6144ELj1ELj1ELj4ELj16ENS_18Kernel_traits_baseILj6144ES2_fS2_fjLj128EEEEEEEvNS_9FwdParamsE:
	.zero		616


//--------------------- .nv.constant0._ZN10layer_norm13ln_fwd_kernelINS_13Kernel_traitsI13__nv_bfloat16S2_S2_fjLj6144ELj1ELj1ELj4ELj16ENS_18Kernel_traits_baseILj6144ES2_S2_S2_fjLj128EEEEEEEvNS_9FwdParamsE --------------------------
	.section	.nv.constant0._ZN10layer_norm13ln_fwd_kernelINS_13Kernel_traitsI13__nv_bfloat16S2_S2_fjLj6144ELj1ELj1ELj4ELj16ENS_18Kernel_traits_baseILj6144ES2_S2_S2_fjLj128EEEEEEEvNS_9FwdParamsE,"a",@progbits
	.sectionflags	@""
	.align	4
.nv.constant0._ZN10layer_norm13ln_fwd_kernelINS_13Kernel_traitsI13__nv_bfloat16S2_S2_fjLj6144ELj1ELj1ELj4ELj16ENS_18Kernel_traits_baseILj6144ES2_S2_S2_fjLj128EEEEEEEvNS_9FwdParamsE:
	.zero		616


//--------------------- .nv.constant0._ZN10layer_norm13ln_fwd_kernelINS_13Kernel_traitsI6__halffS2_fjLj6144ELj1ELj1ELj4ELj16ENS_18Kernel_traits_baseILj6144ES2_fS2_fjLj128EEEEEEEvNS_9FwdParamsE --------------------------
	.section	.nv.constant0._ZN10layer_norm13ln_fwd_kernelINS_13Kernel_traitsI6__halffS2_fjLj6144ELj1ELj1ELj4ELj16ENS_18Kernel_traits_baseILj6144ES2_fS2_fjLj128EEEEEEEvNS_9FwdParamsE,"a",@progbits
	.sectionflags	@""
	.align	4
.nv.constant0._ZN10layer_norm13ln_fwd_kernelINS_13Kernel_traitsI6__halffS2_fjLj6144ELj1ELj1ELj4ELj16ENS_18Kernel_traits_baseILj6144ES2_fS2_fjLj128EEEEEEEvNS_9FwdParamsE:
	.zero		616


//--------------------- .nv.constant0._ZN10layer_norm13ln_fwd_kernelINS_13Kernel_traitsI6__halfS2_S2_fjLj6144ELj1ELj1ELj4ELj16ENS_18Kernel_traits_baseILj6144ES2_S2_S2_fjLj128EEEEEEEvNS_9FwdParamsE --------------------------
	.section	.nv.constant0._ZN10layer_norm13ln_fwd_kernelINS_13Kernel_traitsI6__halfS2_S2_fjLj6144ELj1ELj1ELj4ELj16ENS_18Kernel_traits_baseILj6144ES2_S2_S2_fjLj128EEEEEEEvNS_9FwdParamsE,"a",@progbits
	.sectionflags	@""
	.align	4
.nv.constant0._ZN10layer_norm13ln_fwd_kernelINS_13Kernel_traitsI6__halfS2_S2_fjLj6144ELj1ELj1ELj4ELj16ENS_18Kernel_traits_baseILj6144ES2_S2_S2_fjLj128EEEEEEEvNS_9FwdParamsE:
	.zero		616


//--------------------- .nv.constant0._ZN10layer_norm13ln_fwd_kernelINS_13Kernel_traitsIffffjLj6144ELj1ELj1ELj4ELj16ENS_18Kernel_traits_baseILj6144EffffjLj128EEEEEEEvNS_9FwdParamsE --------------------------
	.section	.nv.constant0._ZN10layer_norm13ln_fwd_kernelINS_13Kernel_traitsIffffjLj6144ELj1ELj1ELj4ELj16ENS_18Kernel_traits_baseILj6144EffffjLj128EEEEEEEvNS_9FwdParamsE,"a",@progbits
	.sectionflags	@""
	.align	4
.nv.constant0._ZN10layer_norm13ln_fwd_kernelINS_13Kernel_traitsIffffjLj6144ELj1ELj1ELj4ELj16ENS_18Kernel_traits_baseILj6144EffffjLj128EEEEEEEvNS_9FwdParamsE:
	.zero		616


//--------------------- .nv.constant0._ZN10layer_norm13ln_fwd_kernelINS_13Kernel_traitsI13__nv_bfloat16fS2_fjLj5120ELj1ELj1ELj4ELj16ENS_18Kernel_traits_baseILj5120ES2_fS2_fjLj128EEEEEEEvNS_9FwdParamsE --------------------------
	.section	.nv.constant0._ZN10layer_norm13ln_fwd_kernelINS_13Kernel_traitsI13__nv_bfloat16fS2_fjLj5120ELj1ELj1ELj4ELj16ENS_18Kernel_traits_baseILj5120ES2_fS2_fjLj128EEEEEEEvNS_9FwdParamsE,"a",@progbits
	.sectionflags	@""
	.align	4
.nv.constant0._ZN10layer_norm13ln_fwd_kernelINS_13Kernel_traitsI13__nv_bfloat16fS2_fjLj5120ELj1ELj1ELj4ELj16ENS_18Kernel_traits_baseILj5120ES2_fS2_fjLj128EEEEEEEvNS_9FwdParamsE:
	.zero		616


//--------------------- .nv.constant0._ZN10layer_norm13ln_fwd_kernelINS_13Kernel_traitsI13__nv_bfloat16S2_S2_fjLj5120ELj1ELj1ELj4ELj16ENS_18Kernel_traits_baseILj5120ES2_S2_S2_fjLj128EEEEEEEvNS_9FwdParamsE --------------------------
	.section	.nv.constant0._ZN10layer_norm13ln_fwd_kernelINS_13Kernel_traitsI13__nv_bfloat16S2_S2_fjLj5120ELj1ELj1ELj4ELj16ENS_18Kernel_traits_baseILj5120ES2_S2_S2_fjLj128EEEEEEEvNS_9FwdParamsE,"a",@progbits
	.sectionflags	@""
	.align	4
.nv.constant0._ZN10layer_norm13ln_fwd_kernelINS_13Kernel_traitsI13__nv_bfloat16S2_S2_fjLj5120ELj1ELj1ELj4ELj16ENS_18Kernel_traits_baseILj5120ES2_S2_S2_fjLj128EEEEEEEvNS_9FwdParamsE:
	.zero		616


//--------------------- .nv.constant0._ZN10layer_norm13ln_fwd_kernelINS_13Kernel_traitsI6__halffS2_fjLj5120ELj1ELj1ELj4ELj16ENS_18Kernel_traits_baseILj5120ES2_fS2_fjLj128EEEEEEEvNS_9FwdParamsE --------------------------
	.section	.nv.constant0._ZN10layer_norm13ln_fwd_kernelINS_13Kernel_traitsI6__halffS2_fjLj5120ELj1ELj1ELj4ELj16ENS_18Kernel_traits_baseILj5120ES2_fS2_fjLj128EEEEEEEvNS_9FwdParamsE,"a",@progbits
	.sectionflags	@""
	.align	4
.nv.constant0._ZN10layer_norm13ln_fwd_kernelINS_13Kernel_traitsI6__halffS2_fjLj5120ELj1ELj1ELj4ELj16ENS_18Kernel_traits_baseILj5120ES2_fS2_fjLj128EEEEEEEvNS_9FwdParamsE:
	.zero		616


//--------------------- .nv.constant0._ZN10layer_norm13ln_fwd_kernelINS_13Kernel_traitsI6__halfS2_S2_fjLj5120ELj1ELj1ELj4ELj16ENS_18Kernel_traits_baseILj5120ES2_S2_S2_fjLj128EEEEEEEvNS_9FwdParamsE --------------------------
	.section	.nv.constant0._ZN10layer_norm13ln_fwd_kernelINS_13Kernel_traitsI6__halfS2_S2_fjLj5120ELj1ELj1ELj4ELj16ENS_18Kernel_traits_baseILj5120ES2_S2_S2_fjLj128EEEEEEEvNS_9FwdParamsE,"a",@progbits
	.sectionflags	@""
	.align	4
.nv.constant0._ZN10layer_norm13ln_fwd_kernelINS_13Kernel_traitsI6__halfS2_S2_fjLj5120ELj1ELj1ELj4ELj16ENS_18Kernel_traits_baseILj5120ES2_S2_S2_fjLj128EEEEEEEvNS_9FwdParamsE:
	.zero		616


//--------------------- .nv.constant0._ZN10layer_norm13ln_fwd_kernelINS_13Kernel_traitsIffffjLj5120ELj1ELj1ELj4ELj16ENS_18Kernel_traits_baseILj5120EffffjLj128EEEEEEEvNS_9FwdParamsE --------------------------
	.section	.nv.constant0._ZN10layer_norm13ln_fwd_kernelINS_13Kernel_traitsIffffjLj5120ELj1ELj1ELj4ELj16ENS_18Kernel_traits_baseILj5120EffffjLj128EEEEEEEvNS_9FwdParamsE,"a",@progbits
	.sectionflags	@""
	.align	4
.nv.constant0._ZN10layer_norm13ln_fwd_kernelINS_13Kernel_traitsIffffjLj5120ELj1ELj1ELj4ELj16ENS_18Kernel_traits_baseILj5120EffffjLj128EEEEEEEvNS_9FwdParamsE:
	.zero		616


//--------------------- .nv.constant0._ZN10layer_norm13ln_fwd_kernelINS_13Kernel_traitsI13__nv_bfloat16fS2_fjLj4096ELj1ELj1ELj4ELj16ENS_18Kernel_traits_baseILj4096ES2_fS2_fjLj128EEEEEEEvNS_9FwdParamsE --------------------------
	.section	.nv.constant0._ZN10layer_norm13ln_fwd_kernelINS_13Kernel_traitsI13__nv_bfloat16fS2_fjLj4096ELj1ELj1ELj4ELj16ENS_18Kernel_traits_baseILj4096ES2_fS2_fjLj128EEEEEEEvNS_9FwdParamsE,"a",@progbits
	.sectionflags	@""
	.align	4
.nv.constant0._ZN10layer_norm13ln_fwd_kernelINS_13Kernel_traitsI13__nv_bfloat16fS2_fjLj4096ELj1ELj1ELj4ELj16ENS_18Kernel_traits_baseILj4096ES2_fS2_fjLj128EEEEEEEvNS_9FwdParamsE:
	.zero		616


//--------------------- .nv.constant0._ZN10layer_norm13ln_fwd_kernelINS_13Kernel_traitsI13__nv_bfloat16S2_S2_fjLj4096ELj1ELj1ELj4ELj16ENS_18Kernel_traits_baseILj4096ES2_S2_S2_fjLj128EEEEEEEvNS_9FwdParamsE --------------------------
	.section	.nv.constant0._ZN10layer_norm13ln_fwd_kernelINS_13Kernel_traitsI13__nv_bfloat16S2_S2_fjLj4096ELj1ELj1ELj4ELj16ENS_18Kernel_traits_baseILj4096ES2_S2_S2_fjLj128EEEEEEEvNS_9FwdParamsE,"a",@progbits
	.sectionflags	@""
	.align	4
.nv.constant0._ZN10layer_norm13ln_fwd_kernelINS_13Kernel_traitsI13__nv_bfloat16S2_S2_fjLj4096ELj1ELj1ELj4ELj16ENS_18Kernel_traits_baseILj4096ES2_S2_S2_fjLj128EEEEEEEvNS_9FwdParamsE:
	.zero		616


//--------------------- .nv.constant0._ZN10layer_norm13ln_fwd_kernelINS_13Kernel_traitsI6__halffS2_fjLj4096ELj1ELj1ELj4ELj16ENS_18Kernel_traits_baseILj4096ES2_fS2_fjLj128EEEEEEEvNS_9FwdParamsE --------------------------
	.section	.nv.constant0._ZN10layer_norm13ln_fwd_kernelINS_13Kernel_traitsI6__halffS2_fjLj4096ELj1ELj1ELj4ELj16ENS_18Kernel_traits_baseILj4096ES2_fS2_fjLj128EEEEEEEvNS_9FwdParamsE,"a",@progbits
	.sectionflags	@""
	.align	4
.nv.constant0._ZN10layer_norm13ln_fwd_kernelINS_13Kernel_traitsI6__halffS2_fjLj4096ELj1ELj1ELj4ELj16ENS_18Kernel_traits_baseILj4096ES2_fS2_fjLj128EEEEEEEvNS_9FwdParamsE:
	.zero		616


//--------------------- .nv.constant0._ZN10layer_norm13ln_fwd_kernelINS_13Kernel_traitsI6__halfS2_S2_fjLj4096ELj1ELj1ELj4ELj16ENS_18Kernel_traits_baseILj4096ES2_S2_S2_fjLj128EEEEEEEvNS_9FwdParamsE --------------------------
	.section	.nv.constant0._ZN10layer_norm13ln_fwd_kernelINS_13Kernel_traitsI6__halfS2_S2_fjLj4096ELj1ELj1ELj4ELj16ENS_18Kernel_traits_baseILj4096ES2_S2_S2_fjLj128EEEEEEEvNS_9FwdParamsE,"a",@progbits
	.sectionflags	@""
	.align	4
.nv.constant0._ZN10layer_norm13ln_fwd_kernelINS_13Kernel_traitsI6__halfS2_S2_fjLj4096ELj1ELj1ELj4ELj16ENS_18Kernel_traits_baseILj4096ES2_S2_S2_fjLj128EEEEEEEvNS_9FwdParamsE:
	.zero		616


//--------------------- .nv.constant0._ZN10layer_norm13ln_fwd_kernelINS_13Kernel_traitsIffffjLj4096ELj1ELj1ELj4ELj16ENS_18Kernel_traits_baseILj4096EffffjLj128EEEEEEEvNS_9FwdParamsE --------------------------
	.section	.nv.constant0._ZN10layer_norm13ln_fwd_kernelINS_13Kernel_traitsIffffjLj4096ELj1ELj1ELj4ELj16ENS_18Kernel_traits_baseILj4096EffffjLj128EEEEEEEvNS_9FwdParamsE,"a",@progbits
	.sectionflags	@""
	.align	4
.nv.constant0._ZN10layer_norm13ln_fwd_kernelINS_13Kernel_traitsIffffjLj4096ELj1ELj1ELj4ELj16ENS_18Kernel_traits_baseILj4096EffffjLj128EEEEEEEvNS_9FwdParamsE:
	.zero		616


//--------------------- .nv.constant0._ZN10layer_norm13ln_fwd_kernelINS_13Kernel_traitsI13__nv_bfloat16fS2_fjLj3840ELj1ELj1ELj4ELj4ENS_18Kernel_traits_baseILj3840ES2_fS2_fjLj128EEEEEEEvNS_9FwdParamsE --------------------------
	.section	.nv.constant0._ZN10layer_norm13ln_fwd_kernelINS_13Kernel_traitsI13__nv_bfloat16fS2_fjLj3840ELj1ELj1ELj4ELj4ENS_18Kernel_traits_baseILj3840ES2_fS2_fjLj128EEEEEEEvNS_9FwdParamsE,"a",@progbits
	.sectionflags	@""
	.align	4
.nv.constant0._ZN10layer_norm13ln_fwd_kernelINS_13Kernel_traitsI13__nv_bfloat16fS2_fjLj3840ELj1ELj1ELj4ELj4ENS_18Kernel_traits_baseILj3840ES2_fS2_fjLj128EEEEEEEvNS_9FwdParamsE:
	.zero		616


//--------------------- .nv.constant0._ZN10layer_norm13ln_fwd_kernelINS_13Kernel_traitsI13__nv_bfloat16S2_S2_fjLj3840ELj1ELj1ELj4ELj4ENS_18Kernel_traits_baseILj3840ES2_S2_S2_fjLj128EEEEEEEvNS_9FwdParamsE --------------------------
	.section	.nv.constant0._ZN10layer_norm13ln_fwd_kernelINS_13Kernel_traitsI13__nv_bfloat16S2_S2_fjLj3840ELj1ELj1ELj4ELj4ENS_18Kernel_traits_baseILj3840ES2_S2_S2_fjLj128EEEEEEEvNS_9FwdParamsE,"a",@progbits
	.sectionflags	@""
	.align	4
.nv.constant0._ZN10layer_norm13ln_fwd_kernelINS_13Kernel_traitsI13__nv_bfloat16S2_S2_fjLj3840ELj1ELj1ELj4ELj4ENS_18Kernel_traits_baseILj3840ES2_S2_S2_fjLj128EEEEEEEvNS_9FwdParamsE:
	.zero		616


//--------------------- .nv.constant0._ZN10layer_norm13ln_fwd_kernelINS_13Kernel_traitsI6__halffS2_fjLj3840ELj1ELj1ELj4ELj4ENS_18Kernel_traits_baseILj3840ES2_fS2_fjLj128EEEEEEEvNS_9FwdParamsE --------------------------
	.section	.nv.constant0._ZN10layer_norm13ln_fwd_kernelINS_13Kernel_traitsI6__halffS2_fjLj3840ELj1ELj1ELj4ELj4ENS_18Kernel_traits_baseILj3840ES2_fS2_fjLj128EEEEEEEvNS_9FwdParamsE,"a",@progbits
	.sectionflags	@""
	.align	4
.nv.constant0._ZN10layer_norm13ln_fwd_kernelINS_13Kernel_traitsI6__halffS2_fjLj3840ELj1ELj1ELj4ELj4ENS_18Kernel_traits_baseILj3840ES2_fS2_fjLj128EEEEEEEvNS_9FwdParamsE:
	.zero		616


//--------------------- .nv.constant0._ZN10layer_norm13ln_fwd_kernelINS_13Kernel_traitsI6__halfS2_S2_fjLj3840ELj1ELj1ELj4ELj4ENS_18Kernel_traits_baseILj3840ES2_S2_S2_fjLj128EEEEEEEvNS_9FwdParamsE --------------------------
	.section	.nv.constant0._ZN10layer_norm13ln_fwd_kernelINS_13Kernel_traitsI6__halfS2_S2_fjLj3840ELj1ELj1ELj4ELj4ENS_18Kernel_traits_baseILj3840ES2_S2_S2_fjLj128EEEEEEEvNS_9FwdParamsE,"a",@progbits
	.sectionflags	@""
	.align	4
.nv.constant0._ZN10layer_norm13ln_fwd_kernelINS_13Kernel_traitsI6__halfS2_S2_fjLj3840ELj1ELj1ELj4ELj4ENS_18Kernel_traits_baseILj3840ES2_S2_S2_fjLj128EEEEEEEvNS_9FwdParamsE:
	.zero		616


//--------------------- .nv.constant0._ZN10layer_norm13ln_fwd_kernelINS_13Kernel_traitsIffffjLj3840ELj1ELj1ELj4ELj4ENS_18Kernel_traits_baseILj3840EffffjLj128EEEEEEEvNS_9FwdParamsE --------------------------
	.section	.nv.constant0._ZN10layer_norm13ln_fwd_kernelINS_13Kernel_traitsIffffjLj3840ELj1ELj1ELj4ELj4ENS_18Kernel_traits_baseILj3840EffffjLj128EEEEEEEvNS_9FwdParamsE,"a",@progbits
	.sectionflags	@""
	.align	4
.nv.constant0._ZN10layer_norm13ln_fwd_kernelINS_13Kernel_traitsIffffjLj3840ELj1ELj1ELj4ELj4ENS_18Kernel_traits_baseILj3840EffffjLj128EEEEEEEvNS_9FwdParamsE:
	.zero		616


//--------------------- .nv.constant0._ZN10layer_norm13ln_fwd_kernelINS_13Kernel_traitsI13__nv_bfloat16fS2_fjLj3072ELj1ELj1ELj4ELj16ENS_18Kernel_traits_baseILj3072ES2_fS2_fjLj128EEEEEEEvNS_9FwdParamsE --------------------------
	.section	.nv.constant0._ZN10layer_norm13ln_fwd_kernelINS_13Kernel_traitsI13__nv_bfloat16fS2_fjLj3072ELj1ELj1ELj4ELj16ENS_18Kernel_traits_baseILj3072ES2_fS2_fjLj128EEEEEEEvNS_9FwdParamsE,"a",@progbits
	.sectionflags	@""
	.align	4
.nv.constant0._ZN10layer_norm13ln_fwd_kernelINS_13Kernel_traitsI13__nv_bfloat16fS2_fjLj3072ELj1ELj1ELj4ELj16ENS_18Kernel_traits_baseILj3072ES2_fS2_fjLj128EEEEEEEvNS_9FwdParamsE:
	.zero		616


//--------------------- .nv.constant0._ZN10layer_norm13ln_fwd_kernelINS_13Kernel_traitsI13__nv_bfloat16S2_S2_fjLj3072ELj1ELj1ELj4ELj16ENS_18Kernel_traits_baseILj3072ES2_S2_S2_fjLj128EEEEEEEvNS_9FwdParamsE --------------------------
	.section	.nv.constant0._ZN10layer_norm13ln_fwd_kernelINS_13Kernel_traitsI13__nv_bfloat16S2_S2_fjLj3072ELj1ELj1ELj4ELj16ENS_18Kernel_traits_baseILj3072ES2_S2_S2_fjLj128EEEEEEEvNS_9FwdParamsE,"a",@progbits
	.sectionflags	@""
	.align	4
.nv.constant0._ZN10layer_norm13ln_fwd_kernelINS_13Kernel_traitsI13__nv_bfloat16S2_S2_fjLj3072ELj1ELj1ELj4ELj16ENS_18Kernel_traits_baseILj3072ES2_S2_S2_fjLj128EEEEEEEvNS_9FwdParamsE:
	.zero		616


//--------------------- .nv.constant0._ZN10layer_norm13ln_fwd_kernelINS_13Kernel_traitsI6__halffS2_fjLj3072ELj1ELj1ELj4ELj16ENS_18Kernel_traits_baseILj3072ES2_fS2_fjLj128EEEEEEEvNS_9FwdParamsE --------------------------
	.section	.nv.constant0._ZN10layer_norm13ln_fwd_kernelINS_13Kernel_traitsI6__halffS2_fjLj3072ELj1ELj1ELj4ELj16ENS_18Kernel_traits_baseILj3072ES2_fS2_fjLj128EEEEEEEvNS_9FwdParamsE,"a",@progbits
	.sectionflags	@""
	.align	4
.nv.constant0._ZN10layer_norm13ln_fwd_kernelINS_13Kernel_traitsI6__halffS2_fjLj3072ELj1ELj1ELj4ELj16ENS_18Kernel_traits_baseILj3072ES2_fS2_fjLj128EEEEEEEvNS_9FwdParamsE:
	.zero		616


//--------------------- .nv.constant0._ZN10layer_norm13ln_fwd_kernelINS_13Kernel_traitsI6__halfS2_S2_fjLj3072ELj1ELj1ELj4ELj16ENS_18Kernel_traits_baseILj3072ES2_S2_S2_fjLj128EEEEEEEvNS_9FwdParamsE --------------------------
	.section	.nv.constant0._ZN10layer_norm13ln_fwd_kernelINS_13Kernel_traitsI6__halfS2_S2_fjLj3072ELj1ELj1ELj4ELj16ENS_18Kernel_traits_baseILj3072ES2_S2_S2_fjLj128EEEEEEEvNS_9FwdParamsE,"a",@progbits
	.sectionflags	@""
	.align	4
.nv.constant0._ZN10layer_norm13ln_fwd_kernelINS_13Kernel_traitsI6__halfS2_S2_fjLj3072ELj1ELj1ELj4ELj16ENS_18Kernel_traits_baseILj3072ES2_S2_S2_fjLj128EEEEEEEvNS_9FwdParamsE:
	.zero		616


//--------------------- .nv.constant0._ZN10layer_norm13ln_fwd_kernelINS_13Kernel_traitsIffffjLj3072ELj1ELj1ELj4ELj16ENS_18Kernel_traits_baseILj3072EffffjLj128EEEEEEEvNS_9FwdParamsE --------------------------
	.section	.nv.constant0._ZN10layer_norm13ln_fwd_kernelINS_13Kernel_traitsIffffjLj3072ELj1ELj1ELj4ELj16ENS_18Kernel_traits_baseILj3072EffffjLj128EEEEEEEvNS_9FwdParamsE,"a",@progbits
	.sectionflags	@""
	.align	4
.nv.constant0._ZN10layer_norm13ln_fwd_kernelINS_13Kernel_traitsIffffjLj3072ELj1ELj1ELj4ELj16ENS_18Kernel_traits_baseILj3072EffffjLj128EEEEEEEvNS_9FwdParamsE:
	.zero		616


//--------------------- .nv.constant0._ZN10layer_norm13ln_fwd_kernelINS_13Kernel_traitsI13__nv_bfloat16fS2_fjLj2304ELj1ELj4ELj1ELj16ENS_18Kernel_traits_baseILj2304ES2_fS2_fjLj128EEEEEEEvNS_9FwdParamsE --------------------------
	.section	.nv.constant0._ZN10layer_norm13ln_fwd_kernelINS_13Kernel_traitsI13__nv_bfloat16fS2_fjLj2304ELj1ELj4ELj1ELj16ENS_18Kernel_traits_baseILj2304ES2_fS2_fjLj128EEEEEEEvNS_9FwdParamsE,"a",@progbits
	.sectionflags	@""
	.align	4
.nv.constant0._ZN10layer_norm13ln_fwd_kernelINS_13Kernel_traitsI13__nv_bfloat16fS2_fjLj2304ELj1ELj4ELj1ELj16ENS_18Kernel_traits_baseILj2304ES2_fS2_fjLj128EEEEEEEvNS_9FwdParamsE:
	.zero		616


//--------------------- .nv.constant0._ZN10layer_norm13ln_fwd_kernelINS_13Kernel_traitsI13__nv_bfloat16S2_S2_fjLj2304ELj1ELj4ELj1ELj16ENS_18Kernel_traits_baseILj2304ES2_S2_S2_fjLj128EEEEEEEvNS_9FwdParamsE --------------------------
	.section	.nv.constant0._ZN10layer_norm13ln_fwd_kernelINS_13Kernel_traitsI13__nv_bfloat16S2_S2_fjLj2304ELj1ELj4ELj1ELj16ENS_18Kernel_traits_baseILj2304ES2_S2_S2_fjLj128EEEEEEEvNS_9FwdParamsE,"a",@progbits
	.sectionflags	@""
	.align	4
.nv.constant0._ZN10layer_norm13ln_fwd_kernelINS_13Kernel_traitsI13__nv_bfloat16S2_S2_fjLj2304ELj1ELj4ELj1ELj16ENS_18Kernel_traits_baseILj2304ES2_S2_S2_fjLj128EEEEEEEvNS_9FwdParamsE:
	.zero		616


//--------------------- .nv.constant0._ZN10layer_norm13ln_fwd_kernelINS_13Kernel_traitsI6__halffS2_fjLj2304ELj1ELj4ELj1ELj16ENS_18Kernel_traits_baseILj2304ES2_fS2_fjLj128EEEEEEEvNS_9FwdParamsE --------------------------
	.section	.nv.constant0._ZN10layer_norm13ln_fwd_kernelINS_13Kernel_traitsI6__halffS2_fjLj2304ELj1ELj4ELj1ELj16ENS_18Kernel_traits_baseILj2304ES2_fS2_fjLj128EEEEEEEvNS_9FwdParamsE,"a",@progbits
	.sectionflags	@""
	.align	4
.nv.constant0._ZN10layer_norm13ln_fwd_kernelINS_13Kernel_traitsI6__halffS2_fjLj2304ELj1ELj4ELj1ELj16ENS_18Kernel_traits_baseILj2304ES2_fS2_fjLj128EEEEEEEvNS_9FwdParamsE:
	.zero		616


//--------------------- .nv.constant0._ZN10layer_norm13ln_fwd_kernelINS_13Kernel_traitsI6__halfS2_S2_fjLj2304ELj1ELj4ELj1ELj16ENS_18Kernel_traits_baseILj2304ES2_S2_S2_fjLj128EEEEEEEvNS_9FwdParamsE --------------------------
	.section	.nv.constant0._ZN10layer_norm13ln_fwd_kernelINS_13Kernel_traitsI6__halfS2_S2_fjLj2304ELj1ELj4ELj1ELj16ENS_18Kernel_traits_baseILj2304ES2_S2_S2_fjLj128EEEEEEEvNS_9FwdParamsE,"a",@progbits
	.sectionflags	@""
	.align	4
.nv.constant0._ZN10layer_norm13ln_fwd_kernelINS_13Kernel_traitsI6__halfS2_S2_fjLj2304ELj1ELj4ELj1ELj16ENS_18Kernel_traits_baseILj2304ES2_S2_S2_fjLj128EEEEEEEvNS_9FwdParamsE:
	.zero		616


//--------------------- .nv.constant0._ZN10layer_norm13ln_fwd_kernelINS_13Kernel_traitsIffffjLj2304ELj1ELj4ELj1ELj16ENS_18Kernel_traits_baseILj2304EffffjLj128EEEEEEEvNS_9FwdParamsE --------------------------
	.section	.nv.constant0._ZN10layer_norm13ln_fwd_kernelINS_13Kernel_traitsIffffjLj2304ELj1ELj4ELj1ELj16ENS_18Kernel_traits_baseILj2304EffffjLj128EEEEEEEvNS_9FwdParamsE,"a",@progbits
	.sectionflags	@""
	.align	4
.nv.constant0._ZN10layer_norm13ln_fwd_kernelINS_13Kernel_traitsIffffjLj2304ELj1ELj4ELj1ELj16ENS_18Kernel_traits_baseILj2304EffffjLj128EEEEEEEvNS_9FwdParamsE:
	.zero		616


//--------------------- .nv.constant0._ZN10layer_norm13ln_fwd_kernelINS_13Kernel_traitsI13__nv_bfloat16fS2_fjLj2048ELj1ELj4ELj1ELj16ENS_18Kernel_traits_baseILj2048ES2_fS2_fjLj128EEEEEEEvNS_9FwdParamsE --------------------------
	.section	.nv.constant0._ZN10layer_norm13ln_fwd_kernelINS_13Kernel_traitsI13__nv_bfloat16fS2_fjLj2048ELj1ELj4ELj1ELj16ENS_18Kernel_traits_baseILj2048ES2_fS2_fjLj128EEEEEEEvNS_9FwdParamsE,"a",@progbits
	.sectionflags	@""
	.align	4
.nv.constant0._ZN10layer_norm13ln_fwd_kernelINS_13Kernel_traitsI13__nv_bfloat16fS2_fjLj2048ELj1ELj4ELj1ELj16ENS_18Kernel_traits_baseILj2048ES2_fS2_fjLj128EEEEEEEvNS_9FwdParamsE:
	.zero		616


//--------------------- .nv.constant0._ZN10layer_norm13ln_fwd_kernelINS_13Kernel_traitsI13__nv_bfloat16S2_S2_fjLj2048ELj1ELj4ELj1ELj16ENS_18Kernel_traits_baseILj2048ES2_S2_S2_fjLj128EEEEEEEvNS_9FwdParamsE --------------------------
	.section	.nv.constant0._ZN10layer_norm13ln_fwd_kernelINS_13Kernel_traitsI13__nv_bfloat16S2_S2_fjLj2048ELj1ELj4ELj1ELj16ENS_18Kernel_traits_baseILj2048ES2_S2_S2_fjLj128EEEEEEEvNS_9FwdParamsE,"a",@progbits
	.sectionflags	@""
	.align	4
.nv.constant0._ZN10layer_norm13ln_fwd_kernelINS_13Kernel_traitsI13__nv_bfloat16S2_S2_fjLj2048ELj1ELj4ELj1ELj16ENS_18Kernel_traits_baseILj2048ES2_S2_S2_fjLj128EEEEEEEvNS_9FwdParamsE:
	.zero		616


//--------------------- .nv.constant0._ZN10layer_norm13ln_fwd_kernelINS_13Kernel_traitsI6__halffS2_fjLj2048ELj1ELj4ELj1ELj16ENS_18Kernel_traits_baseILj2048ES2_fS2_fjLj128EEEEEEEvNS_9FwdParamsE --------------------------
	.section	.nv.constant0._ZN10layer_norm13ln_fwd_kernelINS_13Kernel_traitsI6__halffS2_fjLj2048ELj1ELj4ELj1ELj16ENS_18Kernel_traits_baseILj2048ES2_fS2_fjLj128EEEEEEEvNS_9FwdParamsE,"a",@progbits
	.sectionflags	@""
	.align	4
.nv.constant0._ZN10layer_norm13ln_fwd_kernelINS_13Kernel_traitsI6__halffS2_fjLj2048ELj1ELj4ELj1ELj16ENS_18Kernel_traits_baseILj2048ES2_fS2_fjLj128EEEEEEEvNS_9FwdParamsE:
	.zero		616


//--------------------- .nv.constant0._ZN10layer_norm13ln_fwd_kernelINS_13Kernel_traitsI6__halfS2_S2_fjLj2048ELj1ELj4ELj1ELj16ENS_18Kernel_traits_baseILj2048ES2_S2_S2_fjLj128EEEEEEEvNS_9FwdParamsE --------------------------
	.section	.nv.constant0._ZN10layer_norm13ln_fwd_kernelINS_13Kernel_traitsI6__halfS2_S2_fjLj2048ELj1ELj4ELj1ELj16ENS_18Kernel_traits_baseILj2048ES2_S2_S2_fjLj128EEEEEEEvNS_9FwdParamsE,"a",@progbits
	.sectionflags	@""
	.align	4
.nv.constant0._ZN10layer_norm13ln_fwd_kernelINS_13Kernel_traitsI6__halfS2_S2_fjLj2048ELj1ELj4ELj1ELj16ENS_18Kernel_traits_baseILj2048ES2_S2_S2_fjLj128EEEEEEEvNS_9FwdParamsE:
	.zero		616


//--------------------- .nv.constant0._ZN10layer_norm13ln_fwd_kernelINS_13Kernel_traitsIffffjLj2048ELj1ELj4ELj1ELj16ENS_18Kernel_traits_baseILj2048EffffjLj128EEEEEEEvNS_9FwdParamsE --------------------------
	.section	.nv.constant0._ZN10layer_norm13ln_fwd_kernelINS_13Kernel_traitsIffffjLj2048ELj1ELj4ELj1ELj16ENS_18Kernel_traits_baseILj2048EffffjLj128EEEEEEEvNS_9FwdParamsE,"a",@progbits
	.sectionflags	@""
	.align	4
.nv.constant0._ZN10layer_norm13ln_fwd_kernelINS_13Kernel_traitsIffffjLj2048ELj1ELj4ELj1ELj16ENS_18Kernel_traits_baseILj2048EffffjLj128EEEEEEEvNS_9FwdParamsE:
	.zero		616


//--------------------- .nv.constant0._ZN10layer_norm13ln_fwd_kernelINS_13Kernel_traitsI13__nv_bfloat16fS2_fjLj1536ELj1ELj4ELj1ELj16ENS_18Kernel_traits_baseILj1536ES2_fS2_fjLj128EEEEEEEvNS_9FwdParamsE --------------------------
	.section	.nv.constant0._ZN10layer_norm13ln_fwd_kernelINS_13Kernel_traitsI13__nv_bfloat16fS2_fjLj1536ELj1ELj4ELj1ELj16ENS_18Kernel_traits_baseILj1536ES2_fS2_fjLj128EEEEEEEvNS_9FwdParamsE,"a",@progbits
	.sectionflags	@""
	.align	4
.nv.constant0._ZN10layer_norm13ln_fwd_kernelINS_13Kernel_traitsI13__nv_bfloat16fS2_fjLj1536ELj1ELj4ELj1ELj16ENS_18Kernel_traits_baseILj1536ES2_fS2_fjLj128EEEEEEEvNS_9FwdParamsE:
	.zero		616


//--------------------- .nv.constant0._ZN10layer_norm13ln_fwd_kernelINS_13Kernel_traitsI13__nv_bfloat16S2_S2_fjLj1536ELj1ELj4ELj1ELj16ENS_18Kernel_traits_baseILj1536ES2_S2_S2_fjLj128EEEEEEEvNS_9FwdParamsE --------------------------
	.section	.nv.constant0._ZN10layer_norm13ln_fwd_kernelINS_13Kernel_traitsI13__nv_bfloat16S2_S2_fjLj1536ELj1ELj4ELj1ELj16ENS_18Kernel_traits_baseILj1536ES2_S2_S2_fjLj128EEEEEEEvNS_9FwdParamsE,"a",@progbits
	.sectionflags	@""
	.align	4
.nv.constant0._ZN10layer_norm13ln_fwd_kernelINS_13Kernel_traitsI13__nv_bfloat16S2_S2_fjLj1536ELj1ELj4ELj1ELj16ENS_18Kernel_traits_baseILj1536ES2_S2_S2_fjLj128EEEEEEEvNS_9FwdParamsE:
	.zero		616


//--------------------- .nv.constant0._ZN10layer_norm13ln_fwd_kernelINS_13Kernel_traitsI6__halffS2_fjLj1536ELj1ELj4ELj1ELj16ENS_18Kernel_traits_baseILj1536ES2_fS2_fjLj128EEEEEEEvNS_9FwdParamsE --------------------------
	.section	.nv.constant0._ZN10layer_norm13ln_fwd_kernelINS_13Kernel_traitsI6__halffS2_fjLj1536ELj1ELj4ELj1ELj16ENS_18Kernel_traits_baseILj1536ES2_fS2_fjLj128EEEEEEEvNS_9FwdParamsE,"a",@progbits
	.sectionflags	@""
	.align	4
.nv.constant0._ZN10layer_norm13ln_fwd_kernelINS_13Kernel_traitsI6__halffS2_fjLj1536ELj1ELj4ELj1ELj16ENS_18Kernel_traits_baseILj1536ES2_fS2_fjLj128EEEEEEEvNS_9FwdParamsE:
	.zero		616


//--------------------- .nv.constant0._ZN10layer_norm13ln_fwd_kernelINS_13Kernel_traitsI6__halfS2_S2_fjLj1536ELj1ELj4ELj1ELj16ENS_18Kernel_traits_baseILj1536ES2_S2_S2_fjLj128EEEEEEEvNS_9FwdParamsE --------------------------
	.section	.nv.constant0._ZN10layer_norm13ln_fwd_kernelINS_13Kernel_traitsI6__halfS2_S2_fjLj1536ELj1ELj4ELj1ELj16ENS_18Kernel_traits_baseILj1536ES2_S2_S2_fjLj128EEEEEEEvNS_9FwdParamsE,"a",@progbits
	.sectionflags	@""
	.align	4
.nv.constant0._ZN10layer_norm13ln_fwd_kernelINS_13Kernel_traitsI6__halfS2_S2_fjLj1536ELj1ELj4ELj1ELj16ENS_18Kernel_traits_baseILj1536ES2_S2_S2_fjLj128EEEEEEEvNS_9FwdParamsE:
	.zero		616


//--------------------- .nv.constant0._ZN10layer_norm13ln_fwd_kernelINS_13Kernel_traitsIffffjLj1536ELj1ELj4ELj1ELj16ENS_18Kernel_traits_baseILj1536EffffjLj128EEEEEEEvNS_9FwdParamsE --------------------------
	.section	.nv.constant0._ZN10layer_norm13ln_fwd_kernelINS_13Kernel_traitsIffffjLj1536ELj1ELj4ELj1ELj16ENS_18Kernel_traits_baseILj1536EffffjLj128EEEEEEEvNS_9FwdParamsE,"a",@progbits
	.sectionflags	@""
	.align	4
.nv.constant0._ZN10layer_norm13ln_fwd_kernelINS_13Kernel_traitsIffffjLj1536ELj1ELj4ELj1ELj16ENS_18Kernel_traits_baseILj1536EffffjLj128EEEEEEEvNS_9FwdParamsE:
	.zero		616


//--------------------- .nv.constant0._ZN10layer_norm13ln_fwd_kernelINS_13Kernel_traitsI13__nv_bfloat16fS2_fjLj1024ELj1ELj4ELj1ELj16ENS_18Kernel_traits_baseILj1024ES2_fS2_fjLj128EEEEEEEvNS_9FwdParamsE --------------------------
	.section	.nv.constant0._ZN10layer_norm13ln_fwd_kernelINS_13Kernel_traitsI13__nv_bfloat16fS2_fjLj1024ELj1ELj4ELj1ELj16ENS_18Kernel_traits_baseILj1024ES2_fS2_fjLj128EEEEEEEvNS_9FwdParamsE,"a",@progbits
	.sectionflags	@""
	.align	4
.nv.constant0._ZN10layer_norm13ln_fwd_kernelINS_13Kernel_traitsI13__nv_bfloat16fS2_fjLj1024ELj1ELj4ELj1ELj16ENS_18Kernel_traits_baseILj1024ES2_fS2_fjLj128EEEEEEEvNS_9FwdParamsE:
	.zero		616


//--------------------- .nv.constant0._ZN10layer_norm13ln_fwd_kernelINS_13Kernel_traitsI13__nv_bfloat16S2_S2_fjLj1024ELj1ELj4ELj1ELj16ENS_18Kernel_traits_baseILj1024ES2_S2_S2_fjLj128EEEEEEEvNS_9FwdParamsE --------------------------
	.section	.nv.constant0._ZN10layer_norm13ln_fwd_kernelINS_13Kernel_traitsI13__nv_bfloat16S2_S2_fjLj1024ELj1ELj4ELj1ELj16ENS_18Kernel_traits_baseILj1024ES2_S2_S2_fjLj128EEEEEEEvNS_9FwdParamsE,"a",@progbits
	.sectionflags	@""
	.align	4
.nv.constant0._ZN10layer_norm13ln_fwd_kernelINS_13Kernel_traitsI13__nv_bfloat16S2_S2_fjLj1024ELj1ELj4ELj1ELj16ENS_18Kernel_traits_baseILj1024ES2_S2_S2_fjLj128EEEEEEEvNS_9FwdParamsE:
	.zero		616


//--------------------- .nv.constant0._ZN10layer_norm13ln_fwd_kernelINS_13Kernel_traitsI6__halffS2_fjLj1024ELj1ELj4ELj1ELj16ENS_18Kernel_traits_baseILj1024ES2_fS2_fjLj128EEEEEEEvNS_9FwdParamsE --------------------------
	.section	.nv.constant0._ZN10layer_norm13ln_fwd_kernelINS_13Kernel_traitsI6__halffS2_fjLj1024ELj1ELj4ELj1ELj16ENS_18Kernel_traits_baseILj1024ES2_fS2_fjLj128EEEEEEEvNS_9FwdParamsE,"a",@progbits
	.sectionflags	@""
	.align	4
.nv.constant0._ZN10layer_norm13ln_fwd_kernelINS_13Kernel_traitsI6__halffS2_fjLj1024ELj1ELj4ELj1ELj16ENS_18Kernel_traits_baseILj1024ES2_fS2_fjLj128EEEEEEEvNS_9FwdParamsE:
	.zero		616


//--------------------- .nv.constant0._ZN10layer_norm13ln_fwd_kernelINS_13Kernel_traitsI6__halfS2_S2_fjLj1024ELj1ELj4ELj1ELj16ENS_18Kernel_traits_baseILj1024ES2_S2_S2_fjLj128EEEEEEEvNS_9FwdParamsE --------------------------
	.section	.nv.constant0._ZN10layer_norm13ln_fwd_kernelINS_13Kernel_traitsI6__halfS2_S2_fjLj1024ELj1ELj4ELj1ELj16ENS_18Kernel_traits_baseILj1024ES2_S2_S2_fjLj128EEEEEEEvNS_9FwdParamsE,"a",@progbits
	.sectionflags	@""
	.align	4
.nv.constant0._ZN10layer_norm13ln_fwd_kernelINS_13Kernel_traitsI6__halfS2_S2_fjLj1024ELj1ELj4ELj1ELj16ENS_18Kernel_traits_baseILj1024ES2_S2_S2_fjLj128EEEEEEEvNS_9FwdParamsE:
	.zero		616


//--------------------- .nv.constant0._ZN10layer_norm13ln_fwd_kernelINS_13Kernel_traitsIffffjLj1024ELj1ELj4ELj1ELj16ENS_18Kernel_traits_baseILj1024EffffjLj128EEEEEEEvNS_9FwdParamsE --------------------------
	.section	.nv.constant0._ZN10layer_norm13ln_fwd_kernelINS_13Kernel_traitsIffffjLj1024ELj1ELj4ELj1ELj16ENS_18Kernel_traits_baseILj1024EffffjLj128EEEEEEEvNS_9FwdParamsE,"a",@progbits
	.sectionflags	@""
	.align	4
.nv.constant0._ZN10layer_norm13ln_fwd_kernelINS_13Kernel_traitsIffffjLj1024ELj1ELj4ELj1ELj16ENS_18Kernel_traits_baseILj1024EffffjLj128EEEEEEEvNS_9FwdParamsE:
	.zero		616


//--------------------- .nv.constant0._ZN10layer_norm13ln_fwd_kernelINS_13Kernel_traitsI13__nv_bfloat16fS2_fjLj768ELj1ELj4ELj1ELj16ENS_18Kernel_traits_baseILj768ES2_fS2_fjLj128EEEEEEEvNS_9FwdParamsE --------------------------
	.section	.nv.constant0._ZN10layer_norm13ln_fwd_kernelINS_13Kernel_traitsI13__nv_bfloat16fS2_fjLj768ELj1ELj4ELj1ELj16ENS_18Kernel_traits_baseILj768ES2_fS2_fjLj128EEEEEEEvNS_9FwdParamsE,"a",@progbits
	.sectionflags	@""
	.align	4
.nv.constant0._ZN10layer_norm13ln_fwd_kernelINS_13Kernel_traitsI13__nv_bfloat16fS2_fjLj768ELj1ELj4ELj1ELj16ENS_18Kernel_traits_baseILj768ES2_fS2_fjLj128EEEEEEEvNS_9FwdParamsE:
	.zero		616


//--------------------- .nv.constant0._ZN10layer_norm13ln_fwd_kernelINS_13Kernel_traitsI13__nv_bfloat16S2_S2_fjLj768ELj1ELj4ELj1ELj16ENS_18Kernel_traits_baseILj768ES2_S2_S2_fjLj128EEEEEEEvNS_9FwdParamsE --------------------------
	.section	.nv.constant0._ZN10layer_norm13ln_fwd_kernelINS_13Kernel_traitsI13__nv_bfloat16S2_S2_fjLj768ELj1ELj4ELj1ELj16ENS_18Kernel_traits_baseILj768ES2_S2_S2_fjLj128EEEEEEEvNS_9FwdParamsE,"a",@progbits
	.sectionflags	@""
	.align	4
.nv.constant0._ZN10layer_norm13ln_fwd_kernelINS_13Kernel_traitsI13__nv_bfloat16S2_S2_fjLj768ELj1ELj4ELj1ELj16ENS_18Kernel_traits_baseILj768ES2_S2_S2_fjLj128EEEEEEEvNS_9FwdParamsE:
	.zero		616


//--------------------- .nv.constant0._ZN10layer_norm13ln_fwd_kernelINS_13Kernel_traitsI6__halffS2_fjLj768ELj1ELj4ELj1ELj16ENS_18Kernel_traits_baseILj768ES2_fS2_fjLj128EEEEEEEvNS_9FwdParamsE --------------------------
	.section	.nv.constant0._ZN10layer_norm13ln_fwd_kernelINS_13Kernel_traitsI6__halffS2_fjLj768ELj1ELj4ELj1ELj16ENS_18Kernel_traits_baseILj768ES2_fS2_fjLj128EEEEEEEvNS_9FwdParamsE,"a",@progbits
	.sectionflags	@""
	.align	4
.nv.constant0._ZN10layer_norm13ln_fwd_kernelINS_13Kernel_traitsI6__halffS2_fjLj768ELj1ELj4ELj1ELj16ENS_18Kernel_traits_baseILj768ES2_fS2_fjLj128EEEEEEEvNS_9FwdParamsE:
	.zero		616


//--------------------- .nv.constant0._ZN10layer_norm13ln_fwd_kernelINS_13Kernel_traitsI6__halfS2_S2_fjLj768ELj1ELj4ELj1ELj16ENS_18Kernel_traits_baseILj768ES2_S2_S2_fjLj128EEEEEEEvNS_9FwdParamsE --------------------------
	.section	.nv.constant0._ZN10layer_norm13ln_fwd_kernelINS_13Kernel_traitsI6__halfS2_S2_fjLj768ELj1ELj4ELj1ELj16ENS_18Kernel_traits_baseILj768ES2_S2_S2_fjLj128EEEEEEEvNS_9FwdParamsE,"a",@progbits
	.sectionflags	@""
	.align	4
.nv.constant0._ZN10layer_norm13ln_fwd_kernelINS_13Kernel_traitsI6__halfS2_S2_fjLj768ELj1ELj4ELj1ELj16ENS_18Kernel_traits_baseILj768ES2_S2_S2_fjLj128EEEEEEEvNS_9FwdParamsE:
	.zero		616


//--------------------- .nv.constant0._ZN10layer_norm13ln_fwd_kernelINS_13Kernel_traitsIffffjLj768ELj1ELj4ELj1ELj16ENS_18Kernel_traits_baseILj768EffffjLj128EEEEEEEvNS_9FwdParamsE --------------------------
	.section	.nv.constant0._ZN10layer_norm13ln_fwd_kernelINS_13Kernel_traitsIffffjLj768ELj1ELj4ELj1ELj16ENS_18Kernel_traits_baseILj768EffffjLj128EEEEEEEvNS_9FwdParamsE,"a",@progbits
	.sectionflags	@""
	.align	4
.nv.constant0._ZN10layer_norm13ln_fwd_kernelINS_13Kernel_traitsIffffjLj768ELj1ELj4ELj1ELj16ENS_18Kernel_traits_baseILj768EffffjLj128EEEEEEEvNS_9FwdParamsE:
	.zero		616


//--------------------- SYMBOLS --------------------------

	.type		.nv.reservedSmem.offset0,@object
	.size		.nv.reservedSmem.offset0,0x4
